	.target	sm_103a

	.elftype	@"ET_EXEC"


//--------------------- .note.nv.tkinfo           --------------------------
	.section	.note.nv.tkinfo,"",@"SHT_NOTE"
	.sectionflags	@"SHF_NOTE_NV_TKINFO"
	.tkinfo
        /*0018*/ 	.word	0x00000002
        /*0030*/ 	.string	""
        /*0030*/ 	.string	"ptxas"
        /*0030*/ 	.string	"Cuda compilation tools, release 13.0, V13.0.88"
        /*0030*/ 	.string	"Build cuda_13.0.r13.0/compiler.36424714_0"
        /*0030*/ 	.string	"-arch sm_103a -m 64 "



//--------------------- .note.nv.cuinfo           --------------------------
	.section	.note.nv.cuinfo,"",@"SHT_NOTE"
	.sectionflags	@"SHF_NOTE_NV_CUINFO"
        /*0018*/ 	.short	0x0002
        /*001a*/ 	.short	0x0067
        /*001c*/ 	.short	0x0082
	.zero		2


//--------------------- .nv.info                  --------------------------
	.section	.nv.info,"",@"SHT_CUDA_INFO"
	.align	4


	//----- nvinfo : EIATTR_REGCOUNT
	.align		4
        /*0000*/ 	.byte	0x04, 0x2f
        /*0002*/ 	.short	(.L_1 - .L_0)
	.align		4
.L_0:
        /*0004*/ 	.word	index@(_ZN10layer_norm31ln_parallel_residual_bwd_kernelINS_13Kernel_traitsIfffffjLj1536ELj1ELj1ELj4ELj16ENS_18Kernel_traits_baseILj1536EfffffjLj128EEEEELb1ELb1ELb1EEEvNS_9BwdParamsE)
        /*0008*/ 	.word	0x00000076


	//----- nvinfo : EIATTR_FRAME_SIZE
	.align		4
.L_1:
        /*000c*/ 	.byte	0x04, 0x11
        /*000e*/ 	.short	(.L_3 - .L_2)
	.align		4
.L_2:
        /*0010*/ 	.word	index@(_ZN10layer_norm31ln_parallel_residual_bwd_kernelINS_13Kernel_traitsIfffffjLj1536ELj1ELj1ELj4ELj16ENS_18Kernel_traits_baseILj1536EfffffjLj128EEEEELb1ELb1ELb1EEEvNS_9BwdParamsE)
        /*0014*/ 	.word	0x00000000


	//----- nvinfo : EIATTR_REGCOUNT
	.align		4
.L_3:
        /*0018*/ 	.byte	0x04, 0x2f
        /*001a*/ 	.short	(.L_5 - .L_4)
	.align		4
.L_4:
        /*001c*/ 	.word	index@(_ZN10layer_norm40ln_parallel_residual_bwd_finalize_kernelINS_22Kernel_traits_finalizeILj1536EfffffjLb0ELj1024ELj4ENS_18Kernel_traits_baseILj1536EfffffjLj1024EEEEELb1EEEvNS_9BwdParamsE)
        /*0020*/ 	.word	0x00000020


	//----- nvinfo : EIATTR_FRAME_SIZE
	.align		4
.L_5:
        /*0024*/ 	.byte	0x04, 0x11
        /*0026*/ 	.short	(.L_7 - .L_6)
	.align		4
.L_6:
        /*0028*/ 	.word	index@(_ZN10layer_norm40ln_parallel_residual_bwd_finalize_kernelINS_22Kernel_traits_finalizeILj1536EfffffjLb0ELj1024ELj4ENS_18Kernel_traits_baseILj1536EfffffjLj1024EEEEELb1EEEvNS_9BwdParamsE)
        /*002c*/ 	.word	0x00000000


	//----- nvinfo : EIATTR_REGCOUNT
	.align		4
.L_7:
        /*0030*/ 	.byte	0x04, 0x2f
        /*0032*/ 	.short	(.L_9 - .L_8)
	.align		4
.L_8:
        /*0034*/ 	.word	index@(_ZN10layer_norm22ln_bwd_finalize_kernelINS_22Kernel_traits_finalizeILj1536EfffffjLb0ELj1024ELj4ENS_18Kernel_traits_baseILj1536EfffffjLj1024EEEEELb0ELb1EEEvNS_9BwdParamsE)
        /*0038*/ 	.word	0x00000020


	//----- nvinfo : EIATTR_FRAME_SIZE
	.align		4
.L_9:
        /*003c*/ 	.byte	0x04, 0x11
        /*003e*/ 	.short	(.L_11 - .L_10)
	.align		4
.L_10:
        /*0040*/ 	.word	index@(_ZN10layer_norm22ln_bwd_finalize_kernelINS_22Kernel_traits_finalizeILj1536EfffffjLb0ELj1024ELj4ENS_18Kernel_traits_baseILj1536EfffffjLj1024EEEEELb0ELb1EEEvNS_9BwdParamsE)
        /*0044*/ 	.word	0x00000000


	//----- nvinfo : EIATTR_REGCOUNT
	.align		4
.L_11:
        /*0048*/ 	.byte	0x04, 0x2f
        /*004a*/ 	.short	(.L_13 - .L_12)
	.align		4
.L_12:
        /*004c*/ 	.word	index@(_ZN10layer_norm31ln_parallel_residual_bwd_kernelINS_13Kernel_traitsIfffffjLj1536ELj1ELj1ELj4ELj16ENS_18Kernel_traits_baseILj1536EfffffjLj128EEEEELb1ELb1ELb0EEEvNS_9BwdParamsE)
        /*0050*/ 	.word	0x0000006d


	//----- nvinfo : EIATTR_FRAME_SIZE
	.align		4
.L_13:
        /*0054*/ 	.byte	0x04, 0x11
        /*0056*/ 	.short	(.L_15 - .L_14)
	.align		4
.L_14:
        /*0058*/ 	.word	index@(_ZN10layer_norm31ln_parallel_residual_bwd_kernelINS_13Kernel_traitsIfffffjLj1536ELj1ELj1ELj4ELj16ENS_18Kernel_traits_baseILj1536EfffffjLj128EEEEELb1ELb1ELb0EEEvNS_9BwdParamsE)
        /*005c*/ 	.word	0x00000000


	//----- nvinfo : EIATTR_REGCOUNT
	.align		4
.L_15:
        /*0060*/ 	.byte	0x04, 0x2f
        /*0062*/ 	.short	(.L_17 - .L_16)
	.align		4
.L_16:
        /*0064*/ 	.word	index@(_ZN10layer_norm40ln_parallel_residual_bwd_finalize_kernelINS_22Kernel_traits_finalizeILj1536EfffffjLb0ELj1024ELj4ENS_18Kernel_traits_baseILj1536EfffffjLj1024EEEEELb0EEEvNS_9BwdParamsE)
        /*0068*/ 	.word	0x00000020


	//----- nvinfo : EIATTR_FRAME_SIZE
	.align		4
.L_17:
        /*006c*/ 	.byte	0x04, 0x11
        /*006e*/ 	.short	(.L_19 - .L_18)
	.align		4
.L_18:
        /*0070*/ 	.word	index@(_ZN10layer_norm40ln_parallel_residual_bwd_finalize_kernelINS_22Kernel_traits_finalizeILj1536EfffffjLb0ELj1024ELj4ENS_18Kernel_traits_baseILj1536EfffffjLj1024EEEEELb0EEEvNS_9BwdParamsE)
        /*0074*/ 	.word	0x00000000


	//----- nvinfo : EIATTR_REGCOUNT
	.align		4
.L_19:
        /*0078*/ 	.byte	0x04, 0x2f
        /*007a*/ 	.short	(.L_21 - .L_20)
	.align		4
.L_20:
        /*007c*/ 	.word	index@(_ZN10layer_norm22ln_bwd_finalize_kernelINS_22Kernel_traits_finalizeILj1536EfffffjLb0ELj1024ELj4ENS_18Kernel_traits_baseILj1536EfffffjLj1024EEEEELb0ELb0EEEvNS_9BwdParamsE)
        /*0080*/ 	.word	0x0000003f


	//----- nvinfo : EIATTR_FRAME_SIZE
	.align		4
.L_21:
        /*0084*/ 	.byte	0x04, 0x11
        /*0086*/ 	.short	(.L_23 - .L_22)
	.align		4
.L_22:
        /*0088*/ 	.word	index@(_ZN10layer_norm22ln_bwd_finalize_kernelINS_22Kernel_traits_finalizeILj1536EfffffjLb0ELj1024ELj4ENS_18Kernel_traits_baseILj1536EfffffjLj1024EEEEELb0ELb0EEEvNS_9BwdParamsE)
        /*008c*/ 	.word	0x00000000


	//----- nvinfo : EIATTR_REGCOUNT
	.align		4
.L_23:
        /*0090*/ 	.byte	0x04, 0x2f
        /*0092*/ 	.short	(.L_25 - .L_24)
	.align		4
.L_24:
        /*0094*/ 	.word	index@(_ZN10layer_norm31ln_parallel_residual_bwd_kernelINS_13Kernel_traitsIfffffjLj1536ELj1ELj1ELj4ELj16ENS_18Kernel_traits_baseILj1536EfffffjLj128EEEEELb1ELb0ELb1EEEvNS_9BwdParamsE)
        /*0098*/ 	.word	0x000000a6


	//----- nvinfo : EIATTR_FRAME_SIZE
	.align		4
.L_25:
        /*009c*/ 	.byte	0x04, 0x11
        /*009e*/ 	.short	(.L_27 - .L_26)
	.align		4
.L_26:
        /*00a0*/ 	.word	index@(_ZN10layer_norm31ln_parallel_residual_bwd_kernelINS_13Kernel_traitsIfffffjLj1536ELj1ELj1ELj4ELj16ENS_18Kernel_traits_baseILj1536EfffffjLj128EEEEELb1ELb0ELb1EEEvNS_9BwdParamsE)
        /*00a4*/ 	.word	0x00000000


	//----- nvinfo : EIATTR_REGCOUNT
	.align		4
.L_27:
        /*00a8*/ 	.byte	0x04, 0x2f
        /*00aa*/ 	.short	(.L_29 - .L_28)
	.align		4
.L_28:
        /*00ac*/ 	.word	index@(_ZN10layer_norm31ln_parallel_residual_bwd_kernelINS_13Kernel_traitsIfffffjLj1536ELj1ELj1ELj4ELj16ENS_18Kernel_traits_baseILj1536EfffffjLj128EEEEELb1ELb0ELb0EEEvNS_9BwdParamsE)
        /*00b0*/ 	.word	0x00000098


	//----- nvinfo : EIATTR_FRAME_SIZE
	.align		4
.L_29:
        /*00b4*/ 	.byte	0x04, 0x11
        /*00b6*/ 	.short	(.L_31 - .L_30)
	.align		4
.L_30:
        /*00b8*/ 	.word	index@(_ZN10layer_norm31ln_parallel_residual_bwd_kernelINS_13Kernel_traitsIfffffjLj1536ELj1ELj1ELj4ELj16ENS_18Kernel_traits_baseILj1536EfffffjLj128EEEEELb1ELb0ELb0EEEvNS_9BwdParamsE)
        /*00bc*/ 	.word	0x00000000


	//----- nvinfo : EIATTR_REGCOUNT
	.align		4
.L_31:
        /*00c0*/ 	.byte	0x04, 0x2f
        /*00c2*/ 	.short	(.L_33 - .L_32)
	.align		4
.L_32:
        /*00c4*/ 	.word	index@(_ZN10layer_norm31ln_parallel_residual_bwd_kernelINS_13Kernel_traitsIfffffjLj1536ELj1ELj1ELj4ELj16ENS_18Kernel_traits_baseILj1536EfffffjLj128EEEEELb0ELb1ELb1EEEvNS_9BwdParamsE)
        /*00c8*/ 	.word	0x00000060


	//----- nvinfo : EIATTR_FRAME_SIZE
	.align		4
.L_33:
        /*00cc*/ 	.byte	0x04, 0x11
        /*00ce*/ 	.short	(.L_35 - .L_34)
	.align		4
.L_34:
        /*00d0*/ 	.word	index@(_ZN10layer_norm31ln_parallel_residual_bwd_kernelINS_13Kernel_traitsIfffffjLj1536ELj1ELj1ELj4ELj16ENS_18Kernel_traits_baseILj1536EfffffjLj128EEEEELb0ELb1ELb1EEEvNS_9BwdParamsE)
        /*00d4*/ 	.word	0x00000000


	//----- nvinfo : EIATTR_REGCOUNT
	.align		4
.L_35:
        /*00d8*/ 	.byte	0x04, 0x2f
        /*00da*/ 	.short	(.L_37 - .L_36)
	.align		4
.L_36:
        /*00dc*/ 	.word	index@(_ZN10layer_norm31ln_parallel_residual_bwd_kernelINS_13Kernel_traitsIfffffjLj1536ELj1ELj1ELj4ELj16ENS_18Kernel_traits_baseILj1536EfffffjLj128EEEEELb0ELb1ELb0EEEvNS_9BwdParamsE)
        /*00e0*/ 	.word	0x00000064


	//----- nvinfo : EIATTR_FRAME_SIZE
	.align		4
.L_37:
        /*00e4*/ 	.byte	0x04, 0x11
        /*00e6*/ 	.short	(.L_39 - .L_38)
	.align		4
.L_38:
        /*00e8*/ 	.word	index@(_ZN10layer_norm31ln_parallel_residual_bwd_kernelINS_13Kernel_traitsIfffffjLj1536ELj1ELj1ELj4ELj16ENS_18Kernel_traits_baseILj1536EfffffjLj128EEEEELb0ELb1ELb0EEEvNS_9BwdParamsE)
        /*00ec*/ 	.word	0x00000000


	//----- nvinfo : EIATTR_REGCOUNT
	.align		4
.L_39:
        /*00f0*/ 	.byte	0x04, 0x2f
        /*00f2*/ 	.short	(.L_41 - .L_40)
	.align		4
.L_40:
        /*00f4*/ 	.word	index@(_ZN10layer_norm31ln_parallel_residual_bwd_kernelINS_13Kernel_traitsIfffffjLj1536ELj1ELj1ELj4ELj16ENS_18Kernel_traits_baseILj1536EfffffjLj128EEEEELb0ELb0ELb1EEEvNS_9BwdParamsE)
        /*00f8*/ 	.word	0x0000009e


	//----- nvinfo : EIATTR_FRAME_SIZE
	.align		4
.L_41:
        /*00fc*/ 	.byte	0x04, 0x11
        /*00fe*/ 	.short	(.L_43 - .L_42)
	.align		4
.L_42:
        /*0100*/ 	.word	index@(_ZN10layer_norm31ln_parallel_residual_bwd_kernelINS_13Kernel_traitsIfffffjLj1536ELj1ELj1ELj4ELj16ENS_18Kernel_traits_baseILj1536EfffffjLj128EEEEELb0ELb0ELb1EEEvNS_9BwdParamsE)
        /*0104*/ 	.word	0x00000000


	//----- nvinfo : EIATTR_REGCOUNT
	.align		4
.L_43:
        /*0108*/ 	.byte	0x04, 0x2f
        /*010a*/ 	.short	(.L_45 - .L_44)
	.align		4
.L_44:
        /*010c*/ 	.word	index@(_ZN10layer_norm31ln_parallel_residual_bwd_kernelINS_13Kernel_traitsIfffffjLj1536ELj1ELj1ELj4ELj16ENS_18Kernel_traits_baseILj1536EfffffjLj128EEEEELb0ELb0ELb0EEEvNS_9BwdParamsE)
        /*0110*/ 	.word	0x00000087


	//----- nvinfo : EIATTR_FRAME_SIZE
	.align		4
.L_45:
        /*0114*/ 	.byte	0x04, 0x11
        /*0116*/ 	.short	(.L_47 - .L_46)
	.align		4
.L_46:
        /*0118*/ 	.word	index@(_ZN10layer_norm31ln_parallel_residual_bwd_kernelINS_13Kernel_traitsIfffffjLj1536ELj1ELj1ELj4ELj16ENS_18Kernel_traits_baseILj1536EfffffjLj128EEEEELb0ELb0ELb0EEEvNS_9BwdParamsE)
        /*011c*/ 	.word	0x00000000


	//----- nvinfo : EIATTR_REGCOUNT
	.align		4
.L_47:
        /*0120*/ 	.byte	0x04, 0x2f
        /*0122*/ 	.short	(.L_49 - .L_48)
	.align		4
.L_48:
        /*0124*/ 	.word	index@(_ZN10layer_norm31ln_parallel_residual_bwd_kernelINS_13Kernel_traitsI6__halfffffjLj1536ELj1ELj1ELj4ELj16ENS_18Kernel_traits_baseILj1536ES2_ffffjLj128EEEEELb1ELb1ELb1EEEvNS_9BwdParamsE)
        /*0128*/ 	.word	0x00000076


	//----- nvinfo : EIATTR_FRAME_SIZE
	.align		4
.L_49:
        /*012c*/ 	.byte	0x04, 0x11
        /*012e*/ 	.short	(.L_51 - .L_50)
	.align		4
.L_50:
        /*0130*/ 	.word	index@(_ZN10layer_norm31ln_parallel_residual_bwd_kernelINS_13Kernel_traitsI6__halfffffjLj1536ELj1ELj1ELj4ELj16ENS_18Kernel_traits_baseILj1536ES2_ffffjLj128EEEEELb1ELb1ELb1EEEvNS_9BwdParamsE)
        /*0134*/ 	.word	0x00000000


	//----- nvinfo : EIATTR_REGCOUNT
	.align		4
.L_51:
        /*0138*/ 	.byte	0x04, 0x2f
        /*013a*/ 	.short	(.L_53 - .L_52)
	.align		4
.L_52:
        /*013c*/ 	.word	index@(_ZN10layer_norm40ln_parallel_residual_bwd_finalize_kernelINS_22Kernel_traits_finalizeILj1536E6__halfffffjLb0ELj1024ELj4ENS_18Kernel_traits_baseILj1536ES2_ffffjLj1024EEEEELb1EEEvNS_9BwdParamsE)
        /*0140*/ 	.word	0x00000020


	//----- nvinfo : EIATTR_FRAME_SIZE
	.align		4
.L_53:
        /*0144*/ 	.byte	0x04, 0x11
        /*0146*/ 	.short	(.L_55 - .L_54)
	.align		4
.L_54:
        /*0148*/ 	.word	index@(_ZN10layer_norm40ln_parallel_residual_bwd_finalize_kernelINS_22Kernel_traits_finalizeILj1536E6__halfffffjLb0ELj1024ELj4ENS_18Kernel_traits_baseILj1536ES2_ffffjLj1024EEEEELb1EEEvNS_9BwdParamsE)
        /*014c*/ 	.word	0x00000000


	//----- nvinfo : EIATTR_REGCOUNT
	.align		4
.L_55:
        /*0150*/ 	.byte	0x04, 0x2f
        /*0152*/ 	.short	(.L_57 - .L_56)
	.align		4
.L_56:
        /*0154*/ 	.word	index@(_ZN10layer_norm22ln_bwd_finalize_kernelINS_22Kernel_traits_finalizeILj1536E6__halfffffjLb0ELj1024ELj4ENS_18Kernel_traits_baseILj1536ES2_ffffjLj1024EEEEELb0ELb1EEEvNS_9BwdParamsE)
        /*0158*/ 	.word	0x00000020


	//----- nvinfo : EIATTR_FRAME_SIZE
	.align		4
.L_57:
        /*015c*/ 	.byte	0x04, 0x11
        /*015e*/ 	.short	(.L_59 - .L_58)
	.align		4
.L_58:
        /*0160*/ 	.word	index@(_ZN10layer_norm22ln_bwd_finalize_kernelINS_22Kernel_traits_finalizeILj1536E6__halfffffjLb0ELj1024ELj4ENS_18Kernel_traits_baseILj1536ES2_ffffjLj1024EEEEELb0ELb1EEEvNS_9BwdParamsE)
        /*0164*/ 	.word	0x00000000


	//----- nvinfo : EIATTR_REGCOUNT
	.align		4
.L_59:
        /*0168*/ 	.byte	0x04, 0x2f
        /*016a*/ 	.short	(.L_61 - .L_60)
	.align		4
.L_60:
        /*016c*/ 	.word	index@(_ZN10layer_norm31ln_parallel_residual_bwd_kernelINS_13Kernel_traitsI6__halfffffjLj1536ELj1ELj1ELj4ELj16ENS_18Kernel_traits_baseILj1536ES2_ffffjLj128EEEEELb1ELb1ELb0EEEvNS_9BwdParamsE)
        /*0170*/ 	.word	0x00000067


	//----- nvinfo : EIATTR_FRAME_SIZE
	.align		4
.L_61:
        /*0174*/ 	.byte	0x04, 0x11
        /*0176*/ 	.short	(.L_63 - .L_62)
	.align		4
.L_62:
        /*0178*/ 	.word	index@(_ZN10layer_norm31ln_parallel_residual_bwd_kernelINS_13Kernel_traitsI6__halfffffjLj1536ELj1ELj1ELj4ELj16ENS_18Kernel_traits_baseILj1536ES2_ffffjLj128EEEEELb1ELb1ELb0EEEvNS_9BwdParamsE)
        /*017c*/ 	.word	0x00000000


	//----- nvinfo : EIATTR_REGCOUNT
	.align		4
.L_63:
        /*0180*/ 	.byte	0x04, 0x2f
        /*0182*/ 	.short	(.L_65 - .L_64)
	.align		4
.L_64:
        /*0184*/ 	.word	index@(_ZN10layer_norm40ln_parallel_residual_bwd_finalize_kernelINS_22Kernel_traits_finalizeILj1536E6__halfffffjLb0ELj1024ELj4ENS_18Kernel_traits_baseILj1536ES2_ffffjLj1024EEEEELb0EEEvNS_9BwdParamsE)
        /*0188*/ 	.word	0x00000020


	//----- nvinfo : EIATTR_FRAME_SIZE
	.align		4
.L_65:
        /*018c*/ 	.byte	0x04, 0x11
        /*018e*/ 	.short	(.L_67 - .L_66)
	.align		4
.L_66:
        /*0190*/ 	.word	index@(_ZN10layer_norm40ln_parallel_residual_bwd_finalize_kernelINS_22Kernel_traits_finalizeILj1536E6__halfffffjLb0ELj1024ELj4ENS_18Kernel_traits_baseILj1536ES2_ffffjLj1024EEEEELb0EEEvNS_9BwdParamsE)
        /*0194*/ 	.word	0x00000000


	//----- nvinfo : EIATTR_REGCOUNT
	.align		4
.L_67:
        /*0198*/ 	.byte	0x04, 0x2f
        /*019a*/ 	.short	(.L_69 - .L_68)
	.align		4
.L_68:
        /*019c*/ 	.word	index@(_ZN10layer_norm22ln_bwd_finalize_kernelINS_22Kernel_traits_finalizeILj1536E6__halfffffjLb0ELj1024ELj4ENS_18Kernel_traits_baseILj1536ES2_ffffjLj1024EEEEELb0ELb0EEEvNS_9BwdParamsE)
        /*01a0*/ 	.word	0x0000003f


	//----- nvinfo : EIATTR_FRAME_SIZE
	.align		4
.L_69:
        /*01a4*/ 	.byte	0x04, 0x11
        /*01a6*/ 	.short	(.L_71 - .L_70)
	.align		4
.L_70:
        /*01a8*/ 	.word	index@(_ZN10layer_norm22ln_bwd_finalize_kernelINS_22Kernel_traits_finalizeILj1536E6__halfffffjLb0ELj1024ELj4ENS_18Kernel_traits_baseILj1536ES2_ffffjLj1024EEEEELb0ELb0EEEvNS_9BwdParamsE)
        /*01ac*/ 	.word	0x00000000


	//----- nvinfo : EIATTR_REGCOUNT
	.align		4
.L_71:
        /*01b0*/ 	.byte	0x04, 0x2f
        /*01b2*/ 	.short	(.L_73 - .L_72)
	.align		4
.L_72:
        /*01b4*/ 	.word	index@(_ZN10layer_norm31ln_parallel_residual_bwd_kernelINS_13Kernel_traitsI6__halfffffjLj1536ELj1ELj1ELj4ELj16ENS_18Kernel_traits_baseILj1536ES2_ffffjLj128EEEEELb1ELb0ELb1EEEvNS_9BwdParamsE)
        /*01b8*/ 	.word	0x000000a8


	//----- nvinfo : EIATTR_FRAME_SIZE
	.align		4
.L_73:
        /*01bc*/ 	.byte	0x04, 0x11
        /*01be*/ 	.short	(.L_75 - .L_74)
	.align		4
.L_74:
        /*01c0*/ 	.word	index@(_ZN10layer_norm31ln_parallel_residual_bwd_kernelINS_13Kernel_traitsI6__halfffffjLj1536ELj1ELj1ELj4ELj16ENS_18Kernel_traits_baseILj1536ES2_ffffjLj128EEEEELb1ELb0ELb1EEEvNS_9BwdParamsE)
        /*01c4*/ 	.word	0x00000000


	//----- nvinfo : EIATTR_REGCOUNT
	.align		4
.L_75:
        /*01c8*/ 	.byte	0x04, 0x2f
        /*01ca*/ 	.short	(.L_77 - .L_76)
	.align		4
.L_76:
        /*01cc*/ 	.word	index@(_ZN10layer_norm31ln_parallel_residual_bwd_kernelINS_13Kernel_traitsI6__halfffffjLj1536ELj1ELj1ELj4ELj16ENS_18Kernel_traits_baseILj1536ES2_ffffjLj128EEEEELb1ELb0ELb0EEEvNS_9BwdParamsE)
        /*01d0*/ 	.word	0x0000008f


	//----- nvinfo : EIATTR_FRAME_SIZE
	.align		4
.L_77:
        /*01d4*/ 	.byte	0x04, 0x11
        /*01d6*/ 	.short	(.L_79 - .L_78)
	.align		4
.L_78:
        /*01d8*/ 	.word	index@(_ZN10layer_norm31ln_parallel_residual_bwd_kernelINS_13Kernel_traitsI6__halfffffjLj1536ELj1ELj1ELj4ELj16ENS_18Kernel_traits_baseILj1536ES2_ffffjLj128EEEEELb1ELb0ELb0EEEvNS_9BwdParamsE)
        /*01dc*/ 	.word	0x00000000


	//----- nvinfo : EIATTR_REGCOUNT
	.align		4
.L_79:
        /*01e0*/ 	.byte	0x04, 0x2f
        /*01e2*/ 	.short	(.L_81 - .L_80)
	.align		4
.L_80:
        /*01e4*/ 	.word	index@(_ZN10layer_norm31ln_parallel_residual_bwd_kernelINS_13Kernel_traitsI6__halfffffjLj1536ELj1ELj1ELj4ELj16ENS_18Kernel_traits_baseILj1536ES2_ffffjLj128EEEEELb0ELb1ELb1EEEvNS_9BwdParamsE)
        /*01e8*/ 	.word	0x00000060


	//----- nvinfo : EIATTR_FRAME_SIZE
	.align		4
.L_81:
        /*01ec*/ 	.byte	0x04, 0x11
        /*01ee*/ 	.short	(.L_83 - .L_82)
	.align		4
.L_82:
        /*01f0*/ 	.word	index@(_ZN10layer_norm31ln_parallel_residual_bwd_kernelINS_13Kernel_traitsI6__halfffffjLj1536ELj1ELj1ELj4ELj16ENS_18Kernel_traits_baseILj1536ES2_ffffjLj128EEEEELb0ELb1ELb1EEEvNS_9BwdParamsE)
        /*01f4*/ 	.word	0x00000000


	//----- nvinfo : EIATTR_REGCOUNT
	.align		4
.L_83:
        /*01f8*/ 	.byte	0x04, 0x2f
        /*01fa*/ 	.short	(.L_85 - .L_84)
	.align		4
.L_84:
        /*01fc*/ 	.word	index@(_ZN10layer_norm31ln_parallel_residual_bwd_kernelINS_13Kernel_traitsI6__halfffffjLj1536ELj1ELj1ELj4ELj16ENS_18Kernel_traits_baseILj1536ES2_ffffjLj128EEEEELb0ELb1ELb0EEEvNS_9BwdParamsE)
        /*0200*/ 	.word	0x0000005c


	//----- nvinfo : EIATTR_FRAME_SIZE
	.align		4
.L_85:
        /*0204*/ 	.byte	0x04, 0x11
        /*0206*/ 	.short	(.L_87 - .L_86)
	.align		4
.L_86:
        /*0208*/ 	.word	index@(_ZN10layer_norm31ln_parallel_residual_bwd_kernelINS_13Kernel_traitsI6__halfffffjLj1536ELj1ELj1ELj4ELj16ENS_18Kernel_traits_baseILj1536ES2_ffffjLj128EEEEELb0ELb1ELb0EEEvNS_9BwdParamsE)
        /*020c*/ 	.word	0x00000000


	//----- nvinfo : EIATTR_REGCOUNT
	.align		4
.L_87:
        /*0210*/ 	.byte	0x04, 0x2f
        /*0212*/ 	.short	(.L_89 - .L_88)
	.align		4
.L_88:
        /*0214*/ 	.word	index@(_ZN10layer_norm31ln_parallel_residual_bwd_kernelINS_13Kernel_traitsI6__halfffffjLj1536ELj1ELj1ELj4ELj16ENS_18Kernel_traits_baseILj1536ES2_ffffjLj128EEEEELb0ELb0ELb1EEEvNS_9BwdParamsE)
        /*0218*/ 	.word	0x0000009e


	//----- nvinfo : EIATTR_FRAME_SIZE
	.align		4
.L_89:
        /*021c*/ 	.byte	0x04, 0x11
        /*021e*/ 	.short	(.L_91 - .L_90)
	.align		4
.L_90:
        /*0220*/ 	.word	index@(_ZN10layer_norm31ln_parallel_residual_bwd_kernelINS_13Kernel_traitsI6__halfffffjLj1536ELj1ELj1ELj4ELj16ENS_18Kernel_traits_baseILj1536ES2_ffffjLj128EEEEELb0ELb0ELb1EEEvNS_9BwdParamsE)
        /*0224*/ 	.word	0x00000000


	//----- nvinfo : EIATTR_REGCOUNT
	.align		4
.L_91:
        /*0228*/ 	.byte	0x04, 0x2f
        /*022a*/ 	.short	(.L_93 - .L_92)
	.align		4
.L_92:
        /*022c*/ 	.word	index@(_ZN10layer_norm31ln_parallel_residual_bwd_kernelINS_13Kernel_traitsI6__halfffffjLj1536ELj1ELj1ELj4ELj16ENS_18Kernel_traits_baseILj1536ES2_ffffjLj128EEEEELb0ELb0ELb0EEEvNS_9BwdParamsE)
        /*0230*/ 	.word	0x00000080


	//----- nvinfo : EIATTR_FRAME_SIZE
	.align		4
.L_93:
        /*0234*/ 	.byte	0x04, 0x11
        /*0236*/ 	.short	(.L_95 - .L_94)
	.align		4
.L_94:
        /*0238*/ 	.word	index@(_ZN10layer_norm31ln_parallel_residual_bwd_kernelINS_13Kernel_traitsI6__halfffffjLj1536ELj1ELj1ELj4ELj16ENS_18Kernel_traits_baseILj1536ES2_ffffjLj128EEEEELb0ELb0ELb0EEEvNS_9BwdParamsE)
        /*023c*/ 	.word	0x00000000


	//----- nvinfo : EIATTR_REGCOUNT
	.align		4
.L_95:
        /*0240*/ 	.byte	0x04, 0x2f
        /*0242*/ 	.short	(.L_97 - .L_96)
	.align		4
.L_96:
        /*0244*/ 	.word	index@(_ZN10layer_norm31ln_parallel_residual_bwd_kernelINS_13Kernel_traitsIf6__halffS2_fjLj1536ELj1ELj1ELj4ELj8ENS_18Kernel_traits_baseILj1536EfS2_fS2_fjLj128EEEEELb1ELb1ELb1EEEvNS_9BwdParamsE)
        /*0248*/ 	.word	0x00000075


	//----- nvinfo : EIATTR_FRAME_SIZE
	.align		4
.L_97:
        /*024c*/ 	.byte	0x04, 0x11
        /*024e*/ 	.short	(.L_99 - .L_98)
	.align		4
.L_98:
        /*0250*/ 	.word	index@(_ZN10layer_norm31ln_parallel_residual_bwd_kernelINS_13Kernel_traitsIf6__halffS2_fjLj1536ELj1ELj1ELj4ELj8ENS_18Kernel_traits_baseILj1536EfS2_fS2_fjLj128EEEEELb1ELb1ELb1EEEvNS_9BwdParamsE)
        /*0254*/ 	.word	0x00000000


	//----- nvinfo : EIATTR_REGCOUNT
	.align		4
.L_99:
        /*0258*/ 	.byte	0x04, 0x2f
        /*025a*/ 	.short	(.L_101 - .L_100)
	.align		4
.L_100:
        /*025c*/ 	.word	index@(_ZN10layer_norm40ln_parallel_residual_bwd_finalize_kernelINS_22Kernel_traits_finalizeILj1536Ef6__halffS2_fjLb0ELj1024ELj4ENS_18Kernel_traits_baseILj1536EfS2_fS2_fjLj1024EEEEELb1EEEvNS_9BwdParamsE)
        /*0260*/ 	.word	0x00000020


	//----- nvinfo : EIATTR_FRAME_SIZE
	.align		4
.L_101:
        /*0264*/ 	.byte	0x04, 0x11
        /*0266*/ 	.short	(.L_103 - .L_102)
	.align		4
.L_102:
        /*0268*/ 	.word	index@(_ZN10layer_norm40ln_parallel_residual_bwd_finalize_kernelINS_22Kernel_traits_finalizeILj1536Ef6__halffS2_fjLb0ELj1024ELj4ENS_18Kernel_traits_baseILj1536EfS2_fS2_fjLj1024EEEEELb1EEEvNS_9BwdParamsE)
        /*026c*/ 	.word	0x00000000


	//----- nvinfo : EIATTR_REGCOUNT
	.align		4
.L_103:
        /*0270*/ 	.byte	0x04, 0x2f
        /*0272*/ 	.short	(.L_105 - .L_104)
	.align		4
.L_104:
        /*0274*/ 	.word	index@(_ZN10layer_norm22ln_bwd_finalize_kernelINS_22Kernel_traits_finalizeILj1536Ef6__halffS2_fjLb0ELj1024ELj4ENS_18Kernel_traits_baseILj1536EfS2_fS2_fjLj1024EEEEELb0ELb1EEEvNS_9BwdParamsE)
        /*0278*/ 	.word	0x00000020


	//----- nvinfo : EIATTR_FRAME_SIZE
	.align		4
.L_105:
        /*027c*/ 	.byte	0x04, 0x11
        /*027e*/ 	.short	(.L_107 - .L_106)
	.align		4
.L_106:
        /*0280*/ 	.word	index@(_ZN10layer_norm22ln_bwd_finalize_kernelINS_22Kernel_traits_finalizeILj1536Ef6__halffS2_fjLb0ELj1024ELj4ENS_18Kernel_traits_baseILj1536EfS2_fS2_fjLj1024EEEEELb0ELb1EEEvNS_9BwdParamsE)
        /*0284*/ 	.word	0x00000000


	//----- nvinfo : EIATTR_REGCOUNT
	.align		4
.L_107:
        /*0288*/ 	.byte	0x04, 0x2f
        /*028a*/ 	.short	(.L_109 - .L_108)
	.align		4
.L_108:
        /*028c*/ 	.word	index@(_ZN10layer_norm31ln_parallel_residual_bwd_kernelINS_13Kernel_traitsIf6__halffS2_fjLj1536ELj1ELj1ELj4ELj8ENS_18Kernel_traits_baseILj1536EfS2_fS2_fjLj128EEEEELb1ELb1ELb0EEEvNS_9BwdParamsE)
        /*0290*/ 	.word	0x00000069


	//----- nvinfo : EIATTR_FRAME_SIZE
	.align		4
.L_109:
        /*0294*/ 	.byte	0x04, 0x11
        /*0296*/ 	.short	(.L_111 - .L_110)
	.align		4
.L_110:
        /*0298*/ 	.word	index@(_ZN10layer_norm31ln_parallel_residual_bwd_kernelINS_13Kernel_traitsIf6__halffS2_fjLj1536ELj1ELj1ELj4ELj8ENS_18Kernel_traits_baseILj1536EfS2_fS2_fjLj128EEEEELb1ELb1ELb0EEEvNS_9BwdParamsE)
        /*029c*/ 	.word	0x00000000


	//----- nvinfo : EIATTR_REGCOUNT
	.align		4
.L_111:
        /*02a0*/ 	.byte	0x04, 0x2f
        /*02a2*/ 	.short	(.L_113 - .L_112)
	.align		4
.L_112:
        /*02a4*/ 	.word	index@(_ZN10layer_norm40ln_parallel_residual_bwd_finalize_kernelINS_22Kernel_traits_finalizeILj1536Ef6__halffS2_fjLb0ELj1024ELj4ENS_18Kernel_traits_baseILj1536EfS2_fS2_fjLj1024EEEEELb0EEEvNS_9BwdParamsE)
        /*02a8*/ 	.word	0x00000020


	//----- nvinfo : EIATTR_FRAME_SIZE
	.align		4
.L_113:
        /*02ac*/ 	.byte	0x04, 0x11
        /*02ae*/ 	.short	(.L_115 - .L_114)
	.align		4
.L_114:
        /*02b0*/ 	.word	index@(_ZN10layer_norm40ln_parallel_residual_bwd_finalize_kernelINS_22Kernel_traits_finalizeILj1536Ef6__halffS2_fjLb0ELj1024ELj4ENS_18Kernel_traits_baseILj1536EfS2_fS2_fjLj1024EEEEELb0EEEvNS_9BwdParamsE)
        /*02b4*/ 	.word	0x00000000


	//----- nvinfo : EIATTR_REGCOUNT
	.align		4
.L_115:
        /*02b8*/ 	.byte	0x04, 0x2f
        /*02ba*/ 	.short	(.L_117 - .L_116)
	.align		4
.L_116:
        /*02bc*/ 	.word	index@(_ZN10layer_norm22ln_bwd_finalize_kernelINS_22Kernel_traits_finalizeILj1536Ef6__halffS2_fjLb0ELj1024ELj4ENS_18Kernel_traits_baseILj1536EfS2_fS2_fjLj1024EEEEELb0ELb0EEEvNS_9BwdParamsE)
        /*02c0*/ 	.word	0x0000003f


	//----- nvinfo : EIATTR_FRAME_SIZE
	.align		4
.L_117:
        /*02c4*/ 	.byte	0x04, 0x11
        /*02c6*/ 	.short	(.L_119 - .L_118)
	.align		4
.L_118:
        /*02c8*/ 	.word	index@(_ZN10layer_norm22ln_bwd_finalize_kernelINS_22Kernel_traits_finalizeILj1536Ef6__halffS2_fjLb0ELj1024ELj4ENS_18Kernel_traits_baseILj1536EfS2_fS2_fjLj1024EEEEELb0ELb0EEEvNS_9BwdParamsE)
        /*02cc*/ 	.word	0x00000000


	//----- nvinfo : EIATTR_REGCOUNT
	.align		4
.L_119:
        /*02d0*/ 	.byte	0x04, 0x2f
        /*02d2*/ 	.short	(.L_121 - .L_120)
	.align		4
.L_120:
        /*02d4*/ 	.word	index@(_ZN10layer_norm31ln_parallel_residual_bwd_kernelINS_13Kernel_traitsIf6__halffS2_fjLj1536ELj1ELj1ELj4ELj8ENS_18Kernel_traits_baseILj1536EfS2_fS2_fjLj128EEEEELb1ELb0ELb1EEEvNS_9BwdParamsE)
        /*02d8*/ 	.word	0x000000a7


	//----- nvinfo : EIATTR_FRAME_SIZE
	.align		4
.L_121:
        /*02dc*/ 	.byte	0x04, 0x11
        /*02de*/ 	.short	(.L_123 - .L_122)
	.align		4
.L_122:
        /*02e0*/ 	.word	index@(_ZN10layer_norm31ln_parallel_residual_bwd_kernelINS_13Kernel_traitsIf6__halffS2_fjLj1536ELj1ELj1ELj4ELj8ENS_18Kernel_traits_baseILj1536EfS2_fS2_fjLj128EEEEELb1ELb0ELb1EEEvNS_9BwdParamsE)
        /*02e4*/ 	.word	0x00000000


	//----- nvinfo : EIATTR_REGCOUNT
	.align		4
.L_123:
        /*02e8*/ 	.byte	0x04, 0x2f
        /*02ea*/ 	.short	(.L_125 - .L_124)
	.align		4
.L_124:
        /*02ec*/ 	.word	index@(_ZN10layer_norm31ln_parallel_residual_bwd_kernelINS_13Kernel_traitsIf6__halffS2_fjLj1536ELj1ELj1ELj4ELj8ENS_18Kernel_traits_baseILj1536EfS2_fS2_fjLj128EEEEELb1ELb0ELb0EEEvNS_9BwdParamsE)
        /*02f0*/ 	.word	0x00000094


	//----- nvinfo : EIATTR_FRAME_SIZE
	.align		4
.L_125:
        /*02f4*/ 	.byte	0x04, 0x11
        /*02f6*/ 	.short	(.L_127 - .L_126)
	.align		4
.L_126:
        /*02f8*/ 	.word	index@(_ZN10layer_norm31ln_parallel_residual_bwd_kernelINS_13Kernel_traitsIf6__halffS2_fjLj1536ELj1ELj1ELj4ELj8ENS_18Kernel_traits_baseILj1536EfS2_fS2_fjLj128EEEEELb1ELb0ELb0EEEvNS_9BwdParamsE)
        /*02fc*/ 	.word	0x00000000


	//----- nvinfo : EIATTR_REGCOUNT
	.align		4
.L_127:
        /*0300*/ 	.byte	0x04, 0x2f
        /*0302*/ 	.short	(.L_129 - .L_128)
	.align		4
.L_128:
        /*0304*/ 	.word	index@(_ZN10layer_norm31ln_parallel_residual_bwd_kernelINS_13Kernel_traitsIf6__halffS2_fjLj1536ELj1ELj1ELj4ELj8ENS_18Kernel_traits_baseILj1536EfS2_fS2_fjLj128EEEEELb0ELb1ELb1EEEvNS_9BwdParamsE)
        /*0308*/ 	.word	0x00000060


	//----- nvinfo : EIATTR_FRAME_SIZE
	.align		4
.L_129:
        /*030c*/ 	.byte	0x04, 0x11
        /*030e*/ 	.short	(.L_131 - .L_130)
	.align		4
.L_130:
        /*0310*/ 	.word	index@(_ZN10layer_norm31ln_parallel_residual_bwd_kernelINS_13Kernel_traitsIf6__halffS2_fjLj1536ELj1ELj1ELj4ELj8ENS_18Kernel_traits_baseILj1536EfS2_fS2_fjLj128EEEEELb0ELb1ELb1EEEvNS_9BwdParamsE)
        /*0314*/ 	.word	0x00000000


	//----- nvinfo : EIATTR_REGCOUNT
	.align		4
.L_131:
        /*0318*/ 	.byte	0x04, 0x2f
        /*031a*/ 	.short	(.L_133 - .L_132)
	.align		4
.L_132:
        /*031c*/ 	.word	index@(_ZN10layer_norm31ln_parallel_residual_bwd_kernelINS_13Kernel_traitsIf6__halffS2_fjLj1536ELj1ELj1ELj4ELj8ENS_18Kernel_traits_baseILj1536EfS2_fS2_fjLj128EEEEELb0ELb1ELb0EEEvNS_9BwdParamsE)
        /*0320*/ 	.word	0x0000005f


	//----- nvinfo : EIATTR_FRAME_SIZE
	.align		4
.L_133:
        /*0324*/ 	.byte	0x04, 0x11
        /*0326*/ 	.short	(.L_135 - .L_134)
	.align		4
.L_134:
        /*0328*/ 	.word	index@(_ZN10layer_norm31ln_parallel_residual_bwd_kernelINS_13Kernel_traitsIf6__halffS2_fjLj1536ELj1ELj1ELj4ELj8ENS_18Kernel_traits_baseILj1536EfS2_fS2_fjLj128EEEEELb0ELb1ELb0EEEvNS_9BwdParamsE)
        /*032c*/ 	.word	0x00000000


	//----- nvinfo : EIATTR_REGCOUNT
	.align		4
.L_135:
        /*0330*/ 	.byte	0x04, 0x2f
        /*0332*/ 	.short	(.L_137 - .L_136)
	.align		4
.L_136:
        /*0334*/ 	.word	index@(_ZN10layer_norm31ln_parallel_residual_bwd_kernelINS_13Kernel_traitsIf6__halffS2_fjLj1536ELj1ELj1ELj4ELj8ENS_18Kernel_traits_baseILj1536EfS2_fS2_fjLj128EEEEELb0ELb0ELb1EEEvNS_9BwdParamsE)
        /*0338*/ 	.word	0x0000009e


	//----- nvinfo : EIATTR_FRAME_SIZE
	.align		4
.L_137:
        /*033c*/ 	.byte	0x04, 0x11
        /*033e*/ 	.short	(.L_139 - .L_138)
	.align		4
.L_138:
        /*0340*/ 	.word	index@(_ZN10layer_norm31ln_parallel_residual_bwd_kernelINS_13Kernel_traitsIf6__halffS2_fjLj1536ELj1ELj1ELj4ELj8ENS_18Kernel_traits_baseILj1536EfS2_fS2_fjLj128EEEEELb0ELb0ELb1EEEvNS_9BwdParamsE)
        /*0344*/ 	.word	0x00000000


	//----- nvinfo : EIATTR_REGCOUNT
	.align		4
.L_139:
        /*0348*/ 	.byte	0x04, 0x2f
        /*034a*/ 	.short	(.L_141 - .L_140)
	.align		4
.L_140:
        /*034c*/ 	.word	index@(_ZN10layer_norm31ln_parallel_residual_bwd_kernelINS_13Kernel_traitsIf6__halffS2_fjLj1536ELj1ELj1ELj4ELj8ENS_18Kernel_traits_baseILj1536EfS2_fS2_fjLj128EEEEELb0ELb0ELb0EEEvNS_9BwdParamsE)
        /*0350*/ 	.word	0x00000086


	//----- nvinfo : EIATTR_FRAME_SIZE
	.align		4
.L_141:
        /*0354*/ 	.byte	0x04, 0x11
        /*0356*/ 	.short	(.L_143 - .L_142)
	.align		4
.L_142:
        /*0358*/ 	.word	index@(_ZN10layer_norm31ln_parallel_residual_bwd_kernelINS_13Kernel_traitsIf6__halffS2_fjLj1536ELj1ELj1ELj4ELj8ENS_18Kernel_traits_baseILj1536EfS2_fS2_fjLj128EEEEELb0ELb0ELb0EEEvNS_9BwdParamsE)
        /*035c*/ 	.word	0x00000000


	//----- nvinfo : EIATTR_REGCOUNT
	.align		4
.L_143:
        /*0360*/ 	.byte	0x04, 0x2f
        /*0362*/ 	.short	(.L_145 - .L_144)
	.align		4
.L_144:
        /*0364*/ 	.word	index@(_ZN10layer_norm31ln_parallel_residual_bwd_kernelINS_13Kernel_traitsI6__halfS2_fS2_fjLj1536ELj1ELj1ELj4ELj8ENS_18Kernel_traits_baseILj1536ES2_S2_fS2_fjLj128EEEEELb1ELb1ELb1EEEvNS_9BwdParamsE)
        /*0368*/ 	.word	0x00000076


	//----- nvinfo : EIATTR_FRAME_SIZE
	.align		4
.L_145:
        /*036c*/ 	.byte	0x04, 0x11
        /*036e*/ 	.short	(.L_147 - .L_146)
	.align		4
.L_146:
        /*0370*/ 	.word	index@(_ZN10layer_norm31ln_parallel_residual_bwd_kernelINS_13Kernel_traitsI6__halfS2_fS2_fjLj1536ELj1ELj1ELj4ELj8ENS_18Kernel_traits_baseILj1536ES2_S2_fS2_fjLj128EEEEELb1ELb1ELb1EEEvNS_9BwdParamsE)
        /*0374*/ 	.word	0x00000000


	//----- nvinfo : EIATTR_REGCOUNT
	.align		4
.L_147:
        /*0378*/ 	.byte	0x04, 0x2f
        /*037a*/ 	.short	(.L_149 - .L_148)
	.align		4
.L_148:
        /*037c*/ 	.word	index@(_ZN10layer_norm40ln_parallel_residual_bwd_finalize_kernelINS_22Kernel_traits_finalizeILj1536E6__halfS2_fS2_fjLb0ELj1024ELj4ENS_18Kernel_traits_baseILj1536ES2_S2_fS2_fjLj1024EEEEELb1EEEvNS_9BwdParamsE)
        /*0380*/ 	.word	0x00000020


	//----- nvinfo : EIATTR_FRAME_SIZE
	.align		4
.L_149:
        /*0384*/ 	.byte	0x04, 0x11
        /*0386*/ 	.short	(.L_151 - .L_150)
	.align		4
.L_150:
        /*0388*/ 	.word	index@(_ZN10layer_norm40ln_parallel_residual_bwd_finalize_kernelINS_22Kernel_traits_finalizeILj1536E6__halfS2_fS2_fjLb0ELj1024ELj4ENS_18Kernel_traits_baseILj1536ES2_S2_fS2_fjLj1024EEEEELb1EEEvNS_9BwdParamsE)
        /*038c*/ 	.word	0x00000000


	//----- nvinfo : EIATTR_REGCOUNT
	.align		4
.L_151:
        /*0390*/ 	.byte	0x04, 0x2f
        /*0392*/ 	.short	(.L_153 - .L_152)
	.align		4
.L_152:
        /*0394*/ 	.word	index@(_ZN10layer_norm22ln_bwd_finalize_kernelINS_22Kernel_traits_finalizeILj1536E6__halfS2_fS2_fjLb0ELj1024ELj4ENS_18Kernel_traits_baseILj1536ES2_S2_fS2_fjLj1024EEEEELb0ELb1EEEvNS_9BwdParamsE)
        /*0398*/ 	.word	0x00000020


	//----- nvinfo : EIATTR_FRAME_SIZE
	.align		4
.L_153:
        /*039c*/ 	.byte	0x04, 0x11
        /*039e*/ 	.short	(.L_155 - .L_154)
	.align		4
.L_154:
        /*03a0*/ 	.word	index@(_ZN10layer_norm22ln_bwd_finalize_kernelINS_22Kernel_traits_finalizeILj1536E6__halfS2_fS2_fjLb0ELj1024ELj4ENS_18Kernel_traits_baseILj1536ES2_S2_fS2_fjLj1024EEEEELb0ELb1EEEvNS_9BwdParamsE)
        /*03a4*/ 	.word	0x00000000


	//----- nvinfo : EIATTR_REGCOUNT
	.align		4
.L_155:
        /*03a8*/ 	.byte	0x04, 0x2f
        /*03aa*/ 	.short	(.L_157 - .L_156)
	.align		4
.L_156:
        /*03ac*/ 	.word	index@(_ZN10layer_norm31ln_parallel_residual_bwd_kernelINS_13Kernel_traitsI6__halfS2_fS2_fjLj1536ELj1ELj1ELj4ELj8ENS_18Kernel_traits_baseILj1536ES2_S2_fS2_fjLj128EEEEELb1ELb1ELb0EEEvNS_9BwdParamsE)
        /*03b0*/ 	.word	0x00000060


	//----- nvinfo : EIATTR_FRAME_SIZE
	.align		4
.L_157:
        /*03b4*/ 	.byte	0x04, 0x11
        /*03b6*/ 	.short	(.L_159 - .L_158)
	.align		4
.L_158:
        /*03b8*/ 	.word	index@(_ZN10layer_norm31ln_parallel_residual_bwd_kernelINS_13Kernel_traitsI6__halfS2_fS2_fjLj1536ELj1ELj1ELj4ELj8ENS_18Kernel_traits_baseILj1536ES2_S2_fS2_fjLj128EEEEELb1ELb1ELb0EEEvNS_9BwdParamsE)
        /*03bc*/ 	.word	0x00000000


	//----- nvinfo : EIATTR_REGCOUNT
	.align		4
.L_159:
        /*03c0*/ 	.byte	0x04, 0x2f
        /*03c2*/ 	.short	(.L_161 - .L_160)
	.align		4
.L_160:
        /*03c4*/ 	.word	index@(_ZN10layer_norm40ln_parallel_residual_bwd_finalize_kernelINS_22Kernel_traits_finalizeILj1536E6__halfS2_fS2_fjLb0ELj1024ELj4ENS_18Kernel_traits_baseILj1536ES2_S2_fS2_fjLj1024EEEEELb0EEEvNS_9BwdParamsE)
        /*03c8*/ 	.word	0x00000020


	//----- nvinfo : EIATTR_FRAME_SIZE
	.align		4
.L_161:
        /*03cc*/ 	.byte	0x04, 0x11
        /*03ce*/ 	.short	(.L_163 - .L_162)
	.align		4
.L_162:
        /*03d0*/ 	.word	index@(_ZN10layer_norm40ln_parallel_residual_bwd_finalize_kernelINS_22Kernel_traits_finalizeILj1536E6__halfS2_fS2_fjLb0ELj1024ELj4ENS_18Kernel_traits_baseILj1536ES2_S2_fS2_fjLj1024EEEEELb0EEEvNS_9BwdParamsE)
        /*03d4*/ 	.word	0x00000000


	//----- nvinfo : EIATTR_REGCOUNT
	.align		4
.L_163:
        /*03d8*/ 	.byte	0x04, 0x2f
        /*03da*/ 	.short	(.L_165 - .L_164)
	.align		4
.L_164:
        /*03dc*/ 	.word	index@(_ZN10layer_norm22ln_bwd_finalize_kernelINS_22Kernel_traits_finalizeILj1536E6__halfS2_fS2_fjLb0ELj1024ELj4ENS_18Kernel_traits_baseILj1536ES2_S2_fS2_fjLj1024EEEEELb0ELb0EEEvNS_9BwdParamsE)
        /*03e0*/ 	.word	0x0000003f


	//----- nvinfo : EIATTR_FRAME_SIZE
	.align		4
.L_165:
        /*03e4*/ 	.byte	0x04, 0x11
        /*03e6*/ 	.short	(.L_167 - .L_166)
	.align		4
.L_166:
        /*03e8*/ 	.word	index@(_ZN10layer_norm22ln_bwd_finalize_kernelINS_22Kernel_traits_finalizeILj1536E6__halfS2_fS2_fjLb0ELj1024ELj4ENS_18Kernel_traits_baseILj1536ES2_S2_fS2_fjLj1024EEEEELb0ELb0EEEvNS_9BwdParamsE)
        /*03ec*/ 	.word	0x00000000


	//----- nvinfo : EIATTR_REGCOUNT
	.align		4
.L_167:
        /*03f0*/ 	.byte	0x04, 0x2f
        /*03f2*/ 	.short	(.L_169 - .L_168)
	.align		4
.L_168:
        /*03f4*/ 	.word	index@(_ZN10layer_norm31ln_parallel_residual_bwd_kernelINS_13Kernel_traitsI6__halfS2_fS2_fjLj1536ELj1ELj1ELj4ELj8ENS_18Kernel_traits_baseILj1536ES2_S2_fS2_fjLj128EEEEELb1ELb0ELb1EEEvNS_9BwdParamsE)
        /*03f8*/ 	.word	0x000000a5


	//----- nvinfo : EIATTR_FRAME_SIZE
	.align		4
.L_169:
        /*03fc*/ 	.byte	0x04, 0x11
        /*03fe*/ 	.short	(.L_171 - .L_170)
	.align		4
.L_170:
        /*0400*/ 	.word	index@(_ZN10layer_norm31ln_parallel_residual_bwd_kernelINS_13Kernel_traitsI6__halfS2_fS2_fjLj1536ELj1ELj1ELj4ELj8ENS_18Kernel_traits_baseILj1536ES2_S2_fS2_fjLj128EEEEELb1ELb0ELb1EEEvNS_9BwdParamsE)
        /*0404*/ 	.word	0x00000000


	//----- nvinfo : EIATTR_REGCOUNT
	.align		4
.L_171:
        /*0408*/ 	.byte	0x04, 0x2f
        /*040a*/ 	.short	(.L_173 - .L_172)
	.align		4
.L_172:
        /*040c*/ 	.word	index@(_ZN10layer_norm31ln_parallel_residual_bwd_kernelINS_13Kernel_traitsI6__halfS2_fS2_fjLj1536ELj1ELj1ELj4ELj8ENS_18Kernel_traits_baseILj1536ES2_S2_fS2_fjLj128EEEEELb1ELb0ELb0EEEvNS_9BwdParamsE)
        /*0410*/ 	.word	0x00000088


	//----- nvinfo : EIATTR_FRAME_SIZE
	.align		4
.L_173:
        /*0414*/ 	.byte	0x04, 0x11
        /*0416*/ 	.short	(.L_175 - .L_174)
	.align		4
.L_174:
        /*0418*/ 	.word	index@(_ZN10layer_norm31ln_parallel_residual_bwd_kernelINS_13Kernel_traitsI6__halfS2_fS2_fjLj1536ELj1ELj1ELj4ELj8ENS_18Kernel_traits_baseILj1536ES2_S2_fS2_fjLj128EEEEELb1ELb0ELb0EEEvNS_9BwdParamsE)
        /*041c*/ 	.word	0x00000000


	//----- nvinfo : EIATTR_REGCOUNT
	.align		4
.L_175:
        /*0420*/ 	.byte	0x04, 0x2f
        /*0422*/ 	.short	(.L_177 - .L_176)
	.align		4
.L_176:
        /*0424*/ 	.word	index@(_ZN10layer_norm31ln_parallel_residual_bwd_kernelINS_13Kernel_traitsI6__halfS2_fS2_fjLj1536ELj1ELj1ELj4ELj8ENS_18Kernel_traits_baseILj1536ES2_S2_fS2_fjLj128EEEEELb0ELb1ELb1EEEvNS_9BwdParamsE)
        /*0428*/ 	.word	0x00000060


	//----- nvinfo : EIATTR_FRAME_SIZE
	.align		4
.L_177:
        /*042c*/ 	.byte	0x04, 0x11
        /*042e*/ 	.short	(.L_179 - .L_178)
	.align		4
.L_178:
        /*0430*/ 	.word	index@(_ZN10layer_norm31ln_parallel_residual_bwd_kernelINS_13Kernel_traitsI6__halfS2_fS2_fjLj1536ELj1ELj1ELj4ELj8ENS_18Kernel_traits_baseILj1536ES2_S2_fS2_fjLj128EEEEELb0ELb1ELb1EEEvNS_9BwdParamsE)
        /*0434*/ 	.word	0x00000000


	//----- nvinfo : EIATTR_REGCOUNT
	.align		4
.L_179:
        /*0438*/ 	.byte	0x04, 0x2f
        /*043a*/ 	.short	(.L_181 - .L_180)
	.align		4
.L_180:
        /*043c*/ 	.word	index@(_ZN10layer_norm31ln_parallel_residual_bwd_kernelINS_13Kernel_traitsI6__halfS2_fS2_fjLj1536ELj1ELj1ELj4ELj8ENS_18Kernel_traits_baseILj1536ES2_S2_fS2_fjLj128EEEEELb0ELb1ELb0EEEvNS_9BwdParamsE)
        /*0440*/ 	.word	0x00000059


	//----- nvinfo : EIATTR_FRAME_SIZE
	.align		4
.L_181:
        /*0444*/ 	.byte	0x04, 0x11
        /*0446*/ 	.short	(.L_183 - .L_182)
	.align		4
.L_182:
        /*0448*/ 	.word	index@(_ZN10layer_norm31ln_parallel_residual_bwd_kernelINS_13Kernel_traitsI6__halfS2_fS2_fjLj1536ELj1ELj1ELj4ELj8ENS_18Kernel_traits_baseILj1536ES2_S2_fS2_fjLj128EEEEELb0ELb1ELb0EEEvNS_9BwdParamsE)
        /*044c*/ 	.word	0x00000000


	//----- nvinfo : EIATTR_REGCOUNT
	.align		4
.L_183:
        /*0450*/ 	.byte	0x04, 0x2f
        /*0452*/ 	.short	(.L_185 - .L_184)
	.align		4
.L_184:
        /*0454*/ 	.word	index@(_ZN10layer_norm31ln_parallel_residual_bwd_kernelINS_13Kernel_traitsI6__halfS2_fS2_fjLj1536ELj1ELj1ELj4ELj8ENS_18Kernel_traits_baseILj1536ES2_S2_fS2_fjLj128EEEEELb0ELb0ELb1EEEvNS_9BwdParamsE)
        /*0458*/ 	.word	0x0000009f


	//----- nvinfo : EIATTR_FRAME_SIZE
	.align		4
.L_185:
        /*045c*/ 	.byte	0x04, 0x11
        /*045e*/ 	.short	(.L_187 - .L_186)
	.align		4
.L_186:
        /*0460*/ 	.word	index@(_ZN10layer_norm31ln_parallel_residual_bwd_kernelINS_13Kernel_traitsI6__halfS2_fS2_fjLj1536ELj1ELj1ELj4ELj8ENS_18Kernel_traits_baseILj1536ES2_S2_fS2_fjLj128EEEEELb0ELb0ELb1EEEvNS_9BwdParamsE)
        /*0464*/ 	.word	0x00000000


	//----- nvinfo : EIATTR_REGCOUNT
	.align		4
.L_187:
        /*0468*/ 	.byte	0x04, 0x2f
        /*046a*/ 	.short	(.L_189 - .L_188)
	.align		4
.L_188:
        /*046c*/ 	.word	index@(_ZN10layer_norm31ln_parallel_residual_bwd_kernelINS_13Kernel_traitsI6__halfS2_fS2_fjLj1536ELj1ELj1ELj4ELj8ENS_18Kernel_traits_baseILj1536ES2_S2_fS2_fjLj128EEEEELb0ELb0ELb0EEEvNS_9BwdParamsE)
        /*0470*/ 	.word	0x0000007e


	//----- nvinfo : EIATTR_FRAME_SIZE
	.align		4
.L_189:
        /*0474*/ 	.byte	0x04, 0x11
        /*0476*/ 	.short	(.L_191 - .L_190)
	.align		4
.L_190:
        /*0478*/ 	.word	index@(_ZN10layer_norm31ln_parallel_residual_bwd_kernelINS_13Kernel_traitsI6__halfS2_fS2_fjLj1536ELj1ELj1ELj4ELj8ENS_18Kernel_traits_baseILj1536ES2_S2_fS2_fjLj128EEEEELb0ELb0ELb0EEEvNS_9BwdParamsE)
        /*047c*/ 	.word	0x00000000


	//----- nvinfo : EIATTR_REGCOUNT
	.align		4
.L_191:
        /*0480*/ 	.byte	0x04, 0x2f
        /*0482*/ 	.short	(.L_193 - .L_192)
	.align		4
.L_192:
        /*0484*/ 	.word	index@(_ZN10layer_norm31ln_parallel_residual_bwd_kernelINS_13Kernel_traitsIf6__halfS2_S2_fjLj1536ELj1ELj1ELj4ELj8ENS_18Kernel_traits_baseILj1536EfS2_S2_S2_fjLj128EEEEELb1ELb1ELb1EEEvNS_9BwdParamsE)
        /*0488*/ 	.word	0x00000060


	//----- nvinfo : EIATTR_FRAME_SIZE
	.align		4
.L_193:
        /*048c*/ 	.byte	0x04, 0x11
        /*048e*/ 	.short	(.L_195 - .L_194)
	.align		4
.L_194:
        /*0490*/ 	.word	index@(_ZN10layer_norm31ln_parallel_residual_bwd_kernelINS_13Kernel_traitsIf6__halfS2_S2_fjLj1536ELj1ELj1ELj4ELj8ENS_18Kernel_traits_baseILj1536EfS2_S2_S2_fjLj128EEEEELb1ELb1ELb1EEEvNS_9BwdParamsE)
        /*0494*/ 	.word	0x00000000


	//----- nvinfo : EIATTR_REGCOUNT
	.align		4
.L_195:
        /*0498*/ 	.byte	0x04, 0x2f
        /*049a*/ 	.short	(.L_197 - .L_196)
	.align		4
.L_196:
        /*049c*/ 	.word	index@(_ZN10layer_norm40ln_parallel_residual_bwd_finalize_kernelINS_22Kernel_traits_finalizeILj1536Ef6__halfS2_S2_fjLb0ELj1024ELj4ENS_18Kernel_traits_baseILj1536EfS2_S2_S2_fjLj1024EEEEELb1EEEvNS_9BwdParamsE)
        /*04a0*/ 	.word	0x00000020


	//----- nvinfo : EIATTR_FRAME_SIZE
	.align		4
.L_197:
        /*04a4*/ 	.byte	0x04, 0x11
        /*04a6*/ 	.short	(.L_199 - .L_198)
	.align		4
.L_198:
        /*04a8*/ 	.word	index@(_ZN10layer_norm40ln_parallel_residual_bwd_finalize_kernelINS_22Kernel_traits_finalizeILj1536Ef6__halfS2_S2_fjLb0ELj1024ELj4ENS_18Kernel_traits_baseILj1536EfS2_S2_S2_fjLj1024EEEEELb1EEEvNS_9BwdParamsE)
        /*04ac*/ 	.word	0x00000000


	//----- nvinfo : EIATTR_REGCOUNT
	.align		4
.L_199:
        /*04b0*/ 	.byte	0x04, 0x2f
        /*04b2*/ 	.short	(.L_201 - .L_200)
	.align		4
.L_200:
        /*04b4*/ 	.word	index@(_ZN10layer_norm22ln_bwd_finalize_kernelINS_22Kernel_traits_finalizeILj1536Ef6__halfS2_S2_fjLb0ELj1024ELj4ENS_18Kernel_traits_baseILj1536EfS2_S2_S2_fjLj1024EEEEELb0ELb1EEEvNS_9BwdParamsE)
        /*04b8*/ 	.word	0x00000020


	//----- nvinfo : EIATTR_FRAME_SIZE
	.align		4
.L_201:
        /*04bc*/ 	.byte	0x04, 0x11
        /*04be*/ 	.short	(.L_203 - .L_202)
	.align		4
.L_202:
        /*04c0*/ 	.word	index@(_ZN10layer_norm22ln_bwd_finalize_kernelINS_22Kernel_traits_finalizeILj1536Ef6__halfS2_S2_fjLb0ELj1024ELj4ENS_18Kernel_traits_baseILj1536EfS2_S2_S2_fjLj1024EEEEELb0ELb1EEEvNS_9BwdParamsE)
        /*04c4*/ 	.word	0x00000000


	//----- nvinfo : EIATTR_REGCOUNT
	.align		4
.L_203:
        /*04c8*/ 	.byte	0x04, 0x2f
        /*04ca*/ 	.short	(.L_205 - .L_204)
	.align		4
.L_204:
        /*04cc*/ 	.word	index@(_ZN10layer_norm31ln_parallel_residual_bwd_kernelINS_13Kernel_traitsIf6__halfS2_S2_fjLj1536ELj1ELj1ELj4ELj8ENS_18Kernel_traits_baseILj1536EfS2_S2_S2_fjLj128EEEEELb1ELb1ELb0EEEvNS_9BwdParamsE)
        /*04d0*/ 	.word	0x00000060


	//----- nvinfo : EIATTR_FRAME_SIZE
	.align		4
.L_205:
        /*04d4*/ 	.byte	0x04, 0x11
        /*04d6*/ 	.short	(.L_207 - .L_206)
	.align		4
.L_206:
        /*04d8*/ 	.word	index@(_ZN10layer_norm31ln_parallel_residual_bwd_kernelINS_13Kernel_traitsIf6__halfS2_S2_fjLj1536ELj1ELj1ELj4ELj8ENS_18Kernel_traits_baseILj1536EfS2_S2_S2_fjLj128EEEEELb1ELb1ELb0EEEvNS_9BwdParamsE)
        /*04dc*/ 	.word	0x00000000


	//----- nvinfo : EIATTR_REGCOUNT
	.align		4
.L_207:
        /*04e0*/ 	.byte	0x04, 0x2f
        /*04e2*/ 	.short	(.L_209 - .L_208)
	.align		4
.L_208:
        /*04e4*/ 	.word	index@(_ZN10layer_norm40ln_parallel_residual_bwd_finalize_kernelINS_22Kernel_traits_finalizeILj1536Ef6__halfS2_S2_fjLb0ELj1024ELj4ENS_18Kernel_traits_baseILj1536EfS2_S2_S2_fjLj1024EEEEELb0EEEvNS_9BwdParamsE)
        /*04e8*/ 	.word	0x00000020


	//----- nvinfo : EIATTR_FRAME_SIZE
	.align		4
.L_209:
        /*04ec*/ 	.byte	0x04, 0x11
        /*04ee*/ 	.short	(.L_211 - .L_210)
	.align		4
.L_210:
        /*04f0*/ 	.word	index@(_ZN10layer_norm40ln_parallel_residual_bwd_finalize_kernelINS_22Kernel_traits_finalizeILj1536Ef6__halfS2_S2_fjLb0ELj1024ELj4ENS_18Kernel_traits_baseILj1536EfS2_S2_S2_fjLj1024EEEEELb0EEEvNS_9BwdParamsE)
        /*04f4*/ 	.word	0x00000000


	//----- nvinfo : EIATTR_REGCOUNT
	.align		4
.L_211:
        /*04f8*/ 	.byte	0x04, 0x2f
        /*04fa*/ 	.short	(.L_213 - .L_212)
	.align		4
.L_212:
        /*04fc*/ 	.word	index@(_ZN10layer_norm22ln_bwd_finalize_kernelINS_22Kernel_traits_finalizeILj1536Ef6__halfS2_S2_fjLb0ELj1024ELj4ENS_18Kernel_traits_baseILj1536EfS2_S2_S2_fjLj1024EEEEELb0ELb0EEEvNS_9BwdParamsE)
        /*0500*/ 	.word	0x0000003f


	//----- nvinfo : EIATTR_FRAME_SIZE
	.align		4
.L_213:
        /*0504*/ 	.byte	0x04, 0x11
        /*0506*/ 	.short	(.L_215 - .L_214)
	.align		4
.L_214:
        /*0508*/ 	.word	index@(_ZN10layer_norm22ln_bwd_finalize_kernelINS_22Kernel_traits_finalizeILj1536Ef6__halfS2_S2_fjLb0ELj1024ELj4ENS_18Kernel_traits_baseILj1536EfS2_S2_S2_fjLj1024EEEEELb0ELb0EEEvNS_9BwdParamsE)
        /*050c*/ 	.word	0x00000000


	//----- nvinfo : EIATTR_REGCOUNT
	.align		4
.L_215:
        /*0510*/ 	.byte	0x04, 0x2f
        /*0512*/ 	.short	(.L_217 - .L_216)
	.align		4
.L_216:
        /*0514*/ 	.word	index@(_ZN10layer_norm31ln_parallel_residual_bwd_kernelINS_13Kernel_traitsIf6__halfS2_S2_fjLj1536ELj1ELj1ELj4ELj8ENS_18Kernel_traits_baseILj1536EfS2_S2_S2_fjLj128EEEEELb1ELb0ELb1EEEvNS_9BwdParamsE)
        /*0518*/ 	.word	0x000000a1


	//----- nvinfo : EIATTR_FRAME_SIZE
	.align		4
.L_217:
        /*051c*/ 	.byte	0x04, 0x11
        /*051e*/ 	.short	(.L_219 - .L_218)
	.align		4
.L_218:
        /*0520*/ 	.word	index@(_ZN10layer_norm31ln_parallel_residual_bwd_kernelINS_13Kernel_traitsIf6__halfS2_S2_fjLj1536ELj1ELj1ELj4ELj8ENS_18Kernel_traits_baseILj1536EfS2_S2_S2_fjLj128EEEEELb1ELb0ELb1EEEvNS_9BwdParamsE)
        /*0524*/ 	.word	0x00000000


	//----- nvinfo : EIATTR_REGCOUNT
	.align		4
.L_219:
        /*0528*/ 	.byte	0x04, 0x2f
        /*052a*/ 	.short	(.L_221 - .L_220)
	.align		4
.L_220:
        /*052c*/ 	.word	index@(_ZN10layer_norm31ln_parallel_residual_bwd_kernelINS_13Kernel_traitsIf6__halfS2_S2_fjLj1536ELj1ELj1ELj4ELj8ENS_18Kernel_traits_baseILj1536EfS2_S2_S2_fjLj128EEEEELb1ELb0ELb0EEEvNS_9BwdParamsE)
        /*0530*/ 	.word	0x00000089


	//----- nvinfo : EIATTR_FRAME_SIZE
	.align		4
.L_221:
        /*0534*/ 	.byte	0x04, 0x11
        /*0536*/ 	.short	(.L_223 - .L_222)
	.align		4
.L_222:
        /*0538*/ 	.word	index@(_ZN10layer_norm31ln_parallel_residual_bwd_kernelINS_13Kernel_traitsIf6__halfS2_S2_fjLj1536ELj1ELj1ELj4ELj8ENS_18Kernel_traits_baseILj1536EfS2_S2_S2_fjLj128EEEEELb1ELb0ELb0EEEvNS_9BwdParamsE)
        /*053c*/ 	.word	0x00000000


	//----- nvinfo : EIATTR_REGCOUNT
	.align		4
.L_223:
        /*0540*/ 	.byte	0x04, 0x2f
        /*0542*/ 	.short	(.L_225 - .L_224)
	.align		4
.L_224:
        /*0544*/ 	.word	index@(_ZN10layer_norm31ln_parallel_residual_bwd_kernelINS_13Kernel_traitsIf6__halfS2_S2_fjLj1536ELj1ELj1ELj4ELj8ENS_18Kernel_traits_baseILj1536EfS2_S2_S2_fjLj128EEEEELb0ELb1ELb1EEEvNS_9BwdParamsE)
        /*0548*/ 	.word	0x00000077


	//----- nvinfo : EIATTR_FRAME_SIZE
	.align		4
.L_225:
        /*054c*/ 	.byte	0x04, 0x11
        /*054e*/ 	.short	(.L_227 - .L_226)
	.align		4
.L_226:
        /*0550*/ 	.word	index@(_ZN10layer_norm31ln_parallel_residual_bwd_kernelINS_13Kernel_traitsIf6__halfS2_S2_fjLj1536ELj1ELj1ELj4ELj8ENS_18Kernel_traits_baseILj1536EfS2_S2_S2_fjLj128EEEEELb0ELb1ELb1EEEvNS_9BwdParamsE)
        /*0554*/ 	.word	0x00000000


	//----- nvinfo : EIATTR_REGCOUNT
	.align		4
.L_227:
        /*0558*/ 	.byte	0x04, 0x2f
        /*055a*/ 	.short	(.L_229 - .L_228)
	.align		4
.L_228:
        /*055c*/ 	.word	index@(_ZN10layer_norm31ln_parallel_residual_bwd_kernelINS_13Kernel_traitsIf6__halfS2_S2_fjLj1536ELj1ELj1ELj4ELj8ENS_18Kernel_traits_baseILj1536EfS2_S2_S2_fjLj128EEEEELb0ELb1ELb0EEEvNS_9BwdParamsE)
        /*0560*/ 	.word	0x0000005a


	//----- nvinfo : EIATTR_FRAME_SIZE
	.align		4
.L_229:
        /*0564*/ 	.byte	0x04, 0x11
        /*0566*/ 	.short	(.L_231 - .L_230)
	.align		4
.L_230:
        /*0568*/ 	.word	index@(_ZN10layer_norm31ln_parallel_residual_bwd_kernelINS_13Kernel_traitsIf6__halfS2_S2_fjLj1536ELj1ELj1ELj4ELj8ENS_18Kernel_traits_baseILj1536EfS2_S2_S2_fjLj128EEEEELb0ELb1ELb0EEEvNS_9BwdParamsE)
        /*056c*/ 	.word	0x00000000


	//----- nvinfo : EIATTR_REGCOUNT
	.align		4
.L_231:
        /*0570*/ 	.byte	0x04, 0x2f
        /*0572*/ 	.short	(.L_233 - .L_232)
	.align		4
.L_232:
        /*0574*/ 	.word	index@(_ZN10layer_norm31ln_parallel_residual_bwd_kernelINS_13Kernel_traitsIf6__halfS2_S2_fjLj1536ELj1ELj1ELj4ELj8ENS_18Kernel_traits_baseILj1536EfS2_S2_S2_fjLj128EEEEELb0ELb0ELb1EEEvNS_9BwdParamsE)
        /*0578*/ 	.word	0x00000080


	//----- nvinfo : EIATTR_FRAME_SIZE
	.align		4
.L_233:
        /*057c*/ 	.byte	0x04, 0x11
        /*057e*/ 	.short	(.L_235 - .L_234)
	.align		4
.L_234:
        /*0580*/ 	.word	index@(_ZN10layer_norm31ln_parallel_residual_bwd_kernelINS_13Kernel_traitsIf6__halfS2_S2_fjLj1536ELj1ELj1ELj4ELj8ENS_18Kernel_traits_baseILj1536EfS2_S2_S2_fjLj128EEEEELb0ELb0ELb1EEEvNS_9BwdParamsE)
        /*0584*/ 	.word	0x00000000


	//----- nvinfo : EIATTR_REGCOUNT
	.align		4
.L_235:
        /*0588*/ 	.byte	0x04, 0x2f
        /*058a*/ 	.short	(.L_237 - .L_236)
	.align		4
.L_236:
        /*058c*/ 	.word	index@(_ZN10layer_norm31ln_parallel_residual_bwd_kernelINS_13Kernel_traitsIf6__halfS2_S2_fjLj1536ELj1ELj1ELj4ELj8ENS_18Kernel_traits_baseILj1536EfS2_S2_S2_fjLj128EEEEELb0ELb0ELb0EEEvNS_9BwdParamsE)
        /*0590*/ 	.word	0x00000080


	//----- nvinfo : EIATTR_FRAME_SIZE
	.align		4
.L_237:
        /*0594*/ 	.byte	0x04, 0x11
        /*0596*/ 	.short	(.L_239 - .L_238)
	.align		4
.L_238:
        /*0598*/ 	.word	index@(_ZN10layer_norm31ln_parallel_residual_bwd_kernelINS_13Kernel_traitsIf6__halfS2_S2_fjLj1536ELj1ELj1ELj4ELj8ENS_18Kernel_traits_baseILj1536EfS2_S2_S2_fjLj128EEEEELb0ELb0ELb0EEEvNS_9BwdParamsE)
        /*059c*/ 	.word	0x00000000


	//----- nvinfo : EIATTR_REGCOUNT
	.align		4
.L_239:
        /*05a0*/ 	.byte	0x04, 0x2f
        /*05a2*/ 	.short	(.L_241 - .L_240)
	.align		4
.L_240:
        /*05a4*/ 	.word	index@(_ZN10layer_norm31ln_parallel_residual_bwd_kernelINS_13Kernel_traitsIf13__nv_bfloat16fS2_fjLj1536ELj1ELj1ELj4ELj8ENS_18Kernel_traits_baseILj1536EfS2_fS2_fjLj128EEEEELb1ELb1ELb1EEEvNS_9BwdParamsE)
        /*05a8*/ 	.word	0x00000075


	//----- nvinfo : EIATTR_FRAME_SIZE
	.align		4
.L_241:
        /*05ac*/ 	.byte	0x04, 0x11
        /*05ae*/ 	.short	(.L_243 - .L_242)
	.align		4
.L_242:
        /*05b0*/ 	.word	index@(_ZN10layer_norm31ln_parallel_residual_bwd_kernelINS_13Kernel_traitsIf13__nv_bfloat16fS2_fjLj1536ELj1ELj1ELj4ELj8ENS_18Kernel_traits_baseILj1536EfS2_fS2_fjLj128EEEEELb1ELb1ELb1EEEvNS_9BwdParamsE)
        /*05b4*/ 	.word	0x00000000


	//----- nvinfo : EIATTR_REGCOUNT
	.align		4
.L_243:
        /*05b8*/ 	.byte	0x04, 0x2f
        /*05ba*/ 	.short	(.L_245 - .L_244)
	.align		4
.L_244:
        /*05bc*/ 	.word	index@(_ZN10layer_norm40ln_parallel_residual_bwd_finalize_kernelINS_22Kernel_traits_finalizeILj1536Ef13__nv_bfloat16fS2_fjLb0ELj1024ELj4ENS_18Kernel_traits_baseILj1536EfS2_fS2_fjLj1024EEEEELb1EEEvNS_9BwdParamsE)
        /*05c0*/ 	.word	0x00000020


	//----- nvinfo : EIATTR_FRAME_SIZE
	.align		4
.L_245:
        /*05c4*/ 	.byte	0x04, 0x11
        /*05c6*/ 	.short	(.L_247 - .L_246)
	.align		4
.L_246:
        /*05c8*/ 	.word	index@(_ZN10layer_norm40ln_parallel_residual_bwd_finalize_kernelINS_22Kernel_traits_finalizeILj1536Ef13__nv_bfloat16fS2_fjLb0ELj1024ELj4ENS_18Kernel_traits_baseILj1536EfS2_fS2_fjLj1024EEEEELb1EEEvNS_9BwdParamsE)
        /*05cc*/ 	.word	0x00000000


	//----- nvinfo : EIATTR_REGCOUNT
	.align		4
.L_247:
        /*05d0*/ 	.byte	0x04, 0x2f
        /*05d2*/ 	.short	(.L_249 - .L_248)
	.align		4
.L_248:
        /*05d4*/ 	.word	index@(_ZN10layer_norm22ln_bwd_finalize_kernelINS_22Kernel_traits_finalizeILj1536Ef13__nv_bfloat16fS2_fjLb0ELj1024ELj4ENS_18Kernel_traits_baseILj1536EfS2_fS2_fjLj1024EEEEELb0ELb1EEEvNS_9BwdParamsE)
        /*05d8*/ 	.word	0x00000020


	//----- nvinfo : EIATTR_FRAME_SIZE
	.align		4
.L_249:
        /*05dc*/ 	.byte	0x04, 0x11
        /*05de*/ 	.short	(.L_251 - .L_250)
	.align		4
.L_250:
        /*05e0*/ 	.word	index@(_ZN10layer_norm22ln_bwd_finalize_kernelINS_22Kernel_traits_finalizeILj1536Ef13__nv_bfloat16fS2_fjLb0ELj1024ELj4ENS_18Kernel_traits_baseILj1536EfS2_fS2_fjLj1024EEEEELb0ELb1EEEvNS_9BwdParamsE)
        /*05e4*/ 	.word	0x00000000


	//----- nvinfo : EIATTR_REGCOUNT
	.align		4
.L_251:
        /*05e8*/ 	.byte	0x04, 0x2f
        /*05ea*/ 	.short	(.L_253 - .L_252)
	.align		4
.L_252:
        /*05ec*/ 	.word	index@(_ZN10layer_norm31ln_parallel_residual_bwd_kernelINS_13Kernel_traitsIf13__nv_bfloat16fS2_fjLj1536ELj1ELj1ELj4ELj8ENS_18Kernel_traits_baseILj1536EfS2_fS2_fjLj128EEEEELb1ELb1ELb0EEEvNS_9BwdParamsE)
        /*05f0*/ 	.word	0x00000069


	//----- nvinfo : EIATTR_FRAME_SIZE
	.align		4
.L_253:
        /*05f4*/ 	.byte	0x04, 0x11
        /*05f6*/ 	.short	(.L_255 - .L_254)
	.align		4
.L_254:
        /*05f8*/ 	.word	index@(_ZN10layer_norm31ln_parallel_residual_bwd_kernelINS_13Kernel_traitsIf13__nv_bfloat16fS2_fjLj1536ELj1ELj1ELj4ELj8ENS_18Kernel_traits_baseILj1536EfS2_fS2_fjLj128EEEEELb1ELb1ELb0EEEvNS_9BwdParamsE)
        /*05fc*/ 	.word	0x00000000


	//----- nvinfo : EIATTR_REGCOUNT
	.align		4
.L_255:
        /*0600*/ 	.byte	0x04, 0x2f
        /*0602*/ 	.short	(.L_257 - .L_256)
	.align		4
.L_256:
        /*0604*/ 	.word	index@(_ZN10layer_norm40ln_parallel_residual_bwd_finalize_kernelINS_22Kernel_traits_finalizeILj1536Ef13__nv_bfloat16fS2_fjLb0ELj1024ELj4ENS_18Kernel_traits_baseILj1536EfS2_fS2_fjLj1024EEEEELb0EEEvNS_9BwdParamsE)
        /*0608*/ 	.word	0x00000020


	//----- nvinfo : EIATTR_FRAME_SIZE
	.align		4
.L_257:
        /*060c*/ 	.byte	0x04, 0x11
        /*060e*/ 	.short	(.L_259 - .L_258)
	.align		4
.L_258:
        /*0610*/ 	.word	index@(_ZN10layer_norm40ln_parallel_residual_bwd_finalize_kernelINS_22Kernel_traits_finalizeILj1536Ef13__nv_bfloat16fS2_fjLb0ELj1024ELj4ENS_18Kernel_traits_baseILj1536EfS2_fS2_fjLj1024EEEEELb0EEEvNS_9BwdParamsE)
        /*0614*/ 	.word	0x00000000


	//----- nvinfo : EIATTR_REGCOUNT
	.align		4
.L_259:
        /*0618*/ 	.byte	0x04, 0x2f
        /*061a*/ 	.short	(.L_261 - .L_260)
	.align		4
.L_260:
        /*061c*/ 	.word	index@(_ZN10layer_norm22ln_bwd_finalize_kernelINS_22Kernel_traits_finalizeILj1536Ef13__nv_bfloat16fS2_fjLb0ELj1024ELj4ENS_18Kernel_traits_baseILj1536EfS2_fS2_fjLj1024EEEEELb0ELb0EEEvNS_9BwdParamsE)
        /*0620*/ 	.word	0x0000003f


	//----- nvinfo : EIATTR_FRAME_SIZE
	.align		4
.L_261:
        /*0624*/ 	.byte	0x04, 0x11
        /*0626*/ 	.short	(.L_263 - .L_262)
	.align		4
.L_262:
        /*0628*/ 	.word	index@(_ZN10layer_norm22ln_bwd_finalize_kernelINS_22Kernel_traits_finalizeILj1536Ef13__nv_bfloat16fS2_fjLb0ELj1024ELj4ENS_18Kernel_traits_baseILj1536EfS2_fS2_fjLj1024EEEEELb0ELb0EEEvNS_9BwdParamsE)
        /*062c*/ 	.word	0x00000000


	//----- nvinfo : EIATTR_REGCOUNT
	.align		4
.L_263:
        /*0630*/ 	.byte	0x04, 0x2f
        /*0632*/ 	.short	(.L_265 - .L_264)
	.align		4
.L_264:
        /*0634*/ 	.word	index@(_ZN10layer_norm31ln_parallel_residual_bwd_kernelINS_13Kernel_traitsIf13__nv_bfloat16fS2_fjLj1536ELj1ELj1ELj4ELj8ENS_18Kernel_traits_baseILj1536EfS2_fS2_fjLj128EEEEELb1ELb0ELb1EEEvNS_9BwdParamsE)
        /*0638*/ 	.word	0x000000a7


	//----- nvinfo : EIATTR_FRAME_SIZE
	.align		4
.L_265:
        /*063c*/ 	.byte	0x04, 0x11
        /*063e*/ 	.short	(.L_267 - .L_266)
	.align		4
.L_266:
        /*0640*/ 	.word	index@(_ZN10layer_norm31ln_parallel_residual_bwd_kernelINS_13Kernel_traitsIf13__nv_bfloat16fS2_fjLj1536ELj1ELj1ELj4ELj8ENS_18Kernel_traits_baseILj1536EfS2_fS2_fjLj128EEEEELb1ELb0ELb1EEEvNS_9BwdParamsE)
        /*0644*/ 	.word	0x00000000


	//----- nvinfo : EIATTR_REGCOUNT
	.align		4
.L_267:
        /*0648*/ 	.byte	0x04, 0x2f
        /*064a*/ 	.short	(.L_269 - .L_268)
	.align		4
.L_268:
        /*064c*/ 	.word	index@(_ZN10layer_norm31ln_parallel_residual_bwd_kernelINS_13Kernel_traitsIf13__nv_bfloat16fS2_fjLj1536ELj1ELj1ELj4ELj8ENS_18Kernel_traits_baseILj1536EfS2_fS2_fjLj128EEEEELb1ELb0ELb0EEEvNS_9BwdParamsE)
        /*0650*/ 	.word	0x00000094


	//----- nvinfo : EIATTR_FRAME_SIZE
	.align		4
.L_269:
        /*0654*/ 	.byte	0x04, 0x11
        /*0656*/ 	.short	(.L_271 - .L_270)
	.align		4
.L_270:
        /*0658*/ 	.word	index@(_ZN10layer_norm31ln_parallel_residual_bwd_kernelINS_13Kernel_traitsIf13__nv_bfloat16fS2_fjLj1536ELj1ELj1ELj4ELj8ENS_18Kernel_traits_baseILj1536EfS2_fS2_fjLj128EEEEELb1ELb0ELb0EEEvNS_9BwdParamsE)
        /*065c*/ 	.word	0x00000000


	//----- nvinfo : EIATTR_REGCOUNT
	.align		4
.L_271:
        /*0660*/ 	.byte	0x04, 0x2f
        /*0662*/ 	.short	(.L_273 - .L_272)
	.align		4
.L_272:
        /*0664*/ 	.word	index@(_ZN10layer_norm31ln_parallel_residual_bwd_kernelINS_13Kernel_traitsIf13__nv_bfloat16fS2_fjLj1536ELj1ELj1ELj4ELj8ENS_18Kernel_traits_baseILj1536EfS2_fS2_fjLj128EEEEELb0ELb1ELb1EEEvNS_9BwdParamsE)
        /*0668*/ 	.word	0x00000060


	//----- nvinfo : EIATTR_FRAME_SIZE
	.align		4
.L_273:
        /*066c*/ 	.byte	0x04, 0x11
        /*066e*/ 	.short	(.L_275 - .L_274)
	.align		4
.L_274:
        /*0670*/ 	.word	index@(_ZN10layer_norm31ln_parallel_residual_bwd_kernelINS_13Kernel_traitsIf13__nv_bfloat16fS2_fjLj1536ELj1ELj1ELj4ELj8ENS_18Kernel_traits_baseILj1536EfS2_fS2_fjLj128EEEEELb0ELb1ELb1EEEvNS_9BwdParamsE)
        /*0674*/ 	.word	0x00000000


	//----- nvinfo : EIATTR_REGCOUNT
	.align		4
.L_275:
        /*0678*/ 	.byte	0x04, 0x2f
        /*067a*/ 	.short	(.L_277 - .L_276)
	.align		4
.L_276:
        /*067c*/ 	.word	index@(_ZN10layer_norm31ln_parallel_residual_bwd_kernelINS_13Kernel_traitsIf13__nv_bfloat16fS2_fjLj1536ELj1ELj1ELj4ELj8ENS_18Kernel_traits_baseILj1536EfS2_fS2_fjLj128EEEEELb0ELb1ELb0EEEvNS_9BwdParamsE)
        /*0680*/ 	.word	0x0000005f


	//----- nvinfo : EIATTR_FRAME_SIZE
	.align		4
.L_277:
        /*0684*/ 	.byte	0x04, 0x11
        /*0686*/ 	.short	(.L_279 - .L_278)
	.align		4
.L_278:
        /*0688*/ 	.word	index@(_ZN10layer_norm31ln_parallel_residual_bwd_kernelINS_13Kernel_traitsIf13__nv_bfloat16fS2_fjLj1536ELj1ELj1ELj4ELj8ENS_18Kernel_traits_baseILj1536EfS2_fS2_fjLj128EEEEELb0ELb1ELb0EEEvNS_9BwdParamsE)
        /*068c*/ 	.word	0x00000000


	//----- nvinfo : EIATTR_REGCOUNT
	.align		4
.L_279:
        /*0690*/ 	.byte	0x04, 0x2f
        /*0692*/ 	.short	(.L_281 - .L_280)
	.align		4
.L_280:
        /*0694*/ 	.word	index@(_ZN10layer_norm31ln_parallel_residual_bwd_kernelINS_13Kernel_traitsIf13__nv_bfloat16fS2_fjLj1536ELj1ELj1ELj4ELj8ENS_18Kernel_traits_baseILj1536EfS2_fS2_fjLj128EEEEELb0ELb0ELb1EEEvNS_9BwdParamsE)
        /*0698*/ 	.word	0x0000009e


	//----- nvinfo : EIATTR_FRAME_SIZE
	.align		4
.L_281:
        /*069c*/ 	.byte	0x04, 0x11
        /*069e*/ 	.short	(.L_283 - .L_282)
	.align		4
.L_282:
        /*06a0*/ 	.word	index@(_ZN10layer_norm31ln_parallel_residual_bwd_kernelINS_13Kernel_traitsIf13__nv_bfloat16fS2_fjLj1536ELj1ELj1ELj4ELj8ENS_18Kernel_traits_baseILj1536EfS2_fS2_fjLj128EEEEELb0ELb0ELb1EEEvNS_9BwdParamsE)
        /*06a4*/ 	.word	0x00000000


	//----- nvinfo : EIATTR_REGCOUNT
	.align		4
.L_283:
        /*06a8*/ 	.byte	0x04, 0x2f
        /*06aa*/ 	.short	(.L_285 - .L_284)
	.align		4
.L_284:
        /*06ac*/ 	.word	index@(_ZN10layer_norm31ln_parallel_residual_bwd_kernelINS_13Kernel_traitsIf13__nv_bfloat16fS2_fjLj1536ELj1ELj1ELj4ELj8ENS_18Kernel_traits_baseILj1536EfS2_fS2_fjLj128EEEEELb0ELb0ELb0EEEvNS_9BwdParamsE)
        /*06b0*/ 	.word	0x00000086


	//----- nvinfo : EIATTR_FRAME_SIZE
	.align		4
.L_285:
        /*06b4*/ 	.byte	0x04, 0x11
        /*06b6*/ 	.short	(.L_287 - .L_286)
	.align		4
.L_286:
        /*06b8*/ 	.word	index@(_ZN10layer_norm31ln_parallel_residual_bwd_kernelINS_13Kernel_traitsIf13__nv_bfloat16fS2_fjLj1536ELj1ELj1ELj4ELj8ENS_18Kernel_traits_baseILj1536EfS2_fS2_fjLj128EEEEELb0ELb0ELb0EEEvNS_9BwdParamsE)
        /*06bc*/ 	.word	0x00000000


	//----- nvinfo : EIATTR_REGCOUNT
	.align		4
.L_287:
        /*06c0*/ 	.byte	0x04, 0x2f
        /*06c2*/ 	.short	(.L_289 - .L_288)
	.align		4
.L_288:
        /*06c4*/ 	.word	index@(_ZN10layer_norm31ln_parallel_residual_bwd_kernelINS_13Kernel_traitsI13__nv_bfloat16S2_fS2_fjLj1536ELj1ELj1ELj4ELj8ENS_18Kernel_traits_baseILj1536ES2_S2_fS2_fjLj128EEEEELb1ELb1ELb1EEEvNS_9BwdParamsE)
        /*06c8*/ 	.word	0x00000076


	//----- nvinfo : EIATTR_FRAME_SIZE
	.align		4
.L_289:
        /*06cc*/ 	.byte	0x04, 0x11
        /*06ce*/ 	.short	(.L_291 - .L_290)
	.align		4
.L_290:
        /*06d0*/ 	.word	index@(_ZN10layer_norm31ln_parallel_residual_bwd_kernelINS_13Kernel_traitsI13__nv_bfloat16S2_fS2_fjLj1536ELj1ELj1ELj4ELj8ENS_18Kernel_traits_baseILj1536ES2_S2_fS2_fjLj128EEEEELb1ELb1ELb1EEEvNS_9BwdParamsE)
        /*06d4*/ 	.word	0x00000000


	//----- nvinfo : EIATTR_REGCOUNT
	.align		4
.L_291:
        /*06d8*/ 	.byte	0x04, 0x2f
        /*06da*/ 	.short	(.L_293 - .L_292)
	.align		4
.L_292:
        /*06dc*/ 	.word	index@(_ZN10layer_norm40ln_parallel_residual_bwd_finalize_kernelINS_22Kernel_traits_finalizeILj1536E13__nv_bfloat16S2_fS2_fjLb0ELj1024ELj4ENS_18Kernel_traits_baseILj1536ES2_S2_fS2_fjLj1024EEEEELb1EEEvNS_9BwdParamsE)
        /*06e0*/ 	.word	0x00000020


	//----- nvinfo : EIATTR_FRAME_SIZE
	.align		4
.L_293:
        /*06e4*/ 	.byte	0x04, 0x11
        /*06e6*/ 	.short	(.L_295 - .L_294)
	.align		4
.L_294:
        /*06e8*/ 	.word	index@(_ZN10layer_norm40ln_parallel_residual_bwd_finalize_kernelINS_22Kernel_traits_finalizeILj1536E13__nv_bfloat16S2_fS2_fjLb0ELj1024ELj4ENS_18Kernel_traits_baseILj1536ES2_S2_fS2_fjLj1024EEEEELb1EEEvNS_9BwdParamsE)
        /*06ec*/ 	.word	0x00000000


	//----- nvinfo : EIATTR_REGCOUNT
	.align		4
.L_295:
        /*06f0*/ 	.byte	0x04, 0x2f
        /*06f2*/ 	.short	(.L_297 - .L_296)
	.align		4
.L_296:
        /*06f4*/ 	.word	index@(_ZN10layer_norm22ln_bwd_finalize_kernelINS_22Kernel_traits_finalizeILj1536E13__nv_bfloat16S2_fS2_fjLb0ELj1024ELj4ENS_18Kernel_traits_baseILj1536ES2_S2_fS2_fjLj1024EEEEELb0ELb1EEEvNS_9BwdParamsE)
        /*06f8*/ 	.word	0x00000020


	//----- nvinfo : EIATTR_FRAME_SIZE
	.align		4
.L_297:
        /*06fc*/ 	.byte	0x04, 0x11
        /*06fe*/ 	.short	(.L_299 - .L_298)
	.align		4
.L_298:
        /*0700*/ 	.word	index@(_ZN10layer_norm22ln_bwd_finalize_kernelINS_22Kernel_traits_finalizeILj1536E13__nv_bfloat16S2_fS2_fjLb0ELj1024ELj4ENS_18Kernel_traits_baseILj1536ES2_S2_fS2_fjLj1024EEEEELb0ELb1EEEvNS_9BwdParamsE)
        /*0704*/ 	.word	0x00000000


	//----- nvinfo : EIATTR_REGCOUNT
	.align		4
.L_299:
        /*0708*/ 	.byte	0x04, 0x2f
        /*070a*/ 	.short	(.L_301 - .L_300)
	.align		4
.L_300:
        /*070c*/ 	.word	index@(_ZN10layer_norm31ln_parallel_residual_bwd_kernelINS_13Kernel_traitsI13__nv_bfloat16S2_fS2_fjLj1536ELj1ELj1ELj4ELj8ENS_18Kernel_traits_baseILj1536ES2_S2_fS2_fjLj128EEEEELb1ELb1ELb0EEEvNS_9BwdParamsE)
        /*0710*/ 	.word	0x00000069


	//----- nvinfo : EIATTR_FRAME_SIZE
	.align		4
.L_301:
        /*0714*/ 	.byte	0x04, 0x11
        /*0716*/ 	.short	(.L_303 - .L_302)
	.align		4
.L_302:
        /*0718*/ 	.word	index@(_ZN10layer_norm31ln_parallel_residual_bwd_kernelINS_13Kernel_traitsI13__nv_bfloat16S2_fS2_fjLj1536ELj1ELj1ELj4ELj8ENS_18Kernel_traits_baseILj1536ES2_S2_fS2_fjLj128EEEEELb1ELb1ELb0EEEvNS_9BwdParamsE)
        /*071c*/ 	.word	0x00000000


	//----- nvinfo : EIATTR_REGCOUNT
	.align		4
.L_303:
        /*0720*/ 	.byte	0x04, 0x2f
        /*0722*/ 	.short	(.L_305 - .L_304)
	.align		4
.L_304:
        /*0724*/ 	.word	index@(_ZN10layer_norm40ln_parallel_residual_bwd_finalize_kernelINS_22Kernel_traits_finalizeILj1536E13__nv_bfloat16S2_fS2_fjLb0ELj1024ELj4ENS_18Kernel_traits_baseILj1536ES2_S2_fS2_fjLj1024EEEEELb0EEEvNS_9BwdParamsE)
        /*0728*/ 	.word	0x00000020


	//----- nvinfo : EIATTR_FRAME_SIZE
	.align		4
.L_305:
        /*072c*/ 	.byte	0x04, 0x11
        /*072e*/ 	.short	(.L_307 - .L_306)
	.align		4
.L_306:
        /*0730*/ 	.word	index@(_ZN10layer_norm40ln_parallel_residual_bwd_finalize_kernelINS_22Kernel_traits_finalizeILj1536E13__nv_bfloat16S2_fS2_fjLb0ELj1024ELj4ENS_18Kernel_traits_baseILj1536ES2_S2_fS2_fjLj1024EEEEELb0EEEvNS_9BwdParamsE)
        /*0734*/ 	.word	0x00000000


	//----- nvinfo : EIATTR_REGCOUNT
	.align		4
.L_307:
        /*0738*/ 	.byte	0x04, 0x2f
        /*073a*/ 	.short	(.L_309 - .L_308)
	.align		4
.L_308:
        /*073c*/ 	.word	index@(_ZN10layer_norm22ln_bwd_finalize_kernelINS_22Kernel_traits_finalizeILj1536E13__nv_bfloat16S2_fS2_fjLb0ELj1024ELj4ENS_18Kernel_traits_baseILj1536ES2_S2_fS2_fjLj1024EEEEELb0ELb0EEEvNS_9BwdParamsE)
        /*0740*/ 	.word	0x0000003f


	//----- nvinfo : EIATTR_FRAME_SIZE
	.align		4
.L_309:
        /*0744*/ 	.byte	0x04, 0x11
        /*0746*/ 	.short	(.L_311 - .L_310)
	.align		4
.L_310:
        /*0748*/ 	.word	index@(_ZN10layer_norm22ln_bwd_finalize_kernelINS_22Kernel_traits_finalizeILj1536E13__nv_bfloat16S2_fS2_fjLb0ELj1024ELj4ENS_18Kernel_traits_baseILj1536ES2_S2_fS2_fjLj1024EEEEELb0ELb0EEEvNS_9BwdParamsE)
        /*074c*/ 	.word	0x00000000


	//----- nvinfo : EIATTR_REGCOUNT
	.align		4
.L_311:
        /*0750*/ 	.byte	0x04, 0x2f
        /*0752*/ 	.short	(.L_313 - .L_312)
	.align		4
.L_312:
        /*0754*/ 	.word	index@(_ZN10layer_norm31ln_parallel_residual_bwd_kernelINS_13Kernel_traitsI13__nv_bfloat16S2_fS2_fjLj1536ELj1ELj1ELj4ELj8ENS_18Kernel_traits_baseILj1536ES2_S2_fS2_fjLj128EEEEELb1ELb0ELb1EEEvNS_9BwdParamsE)
        /*0758*/ 	.word	0x000000a5


	//----- nvinfo : EIATTR_FRAME_SIZE
	.align		4
.L_313:
        /*075c*/ 	.byte	0x04, 0x11
        /*075e*/ 	.short	(.L_315 - .L_314)
	.align		4
.L_314:
        /*0760*/ 	.word	index@(_ZN10layer_norm31ln_parallel_residual_bwd_kernelINS_13Kernel_traitsI13__nv_bfloat16S2_fS2_fjLj1536ELj1ELj1ELj4ELj8ENS_18Kernel_traits_baseILj1536ES2_S2_fS2_fjLj128EEEEELb1ELb0ELb1EEEvNS_9BwdParamsE)
        /*0764*/ 	.word	0x00000000


	//----- nvinfo : EIATTR_REGCOUNT
	.align		4
.L_315:
        /*0768*/ 	.byte	0x04, 0x2f
        /*076a*/ 	.short	(.L_317 - .L_316)
	.align		4
.L_316:
        /*076c*/ 	.word	index@(_ZN10layer_norm31ln_parallel_residual_bwd_kernelINS_13Kernel_traitsI13__nv_bfloat16S2_fS2_fjLj1536ELj1ELj1ELj4ELj8ENS_18Kernel_traits_baseILj1536ES2_S2_fS2_fjLj128EEEEELb1ELb0ELb0EEEvNS_9BwdParamsE)
        /*0770*/ 	.word	0x00000095


	//----- nvinfo : EIATTR_FRAME_SIZE
	.align		4
.L_317:
        /*0774*/ 	.byte	0x04, 0x11
        /*0776*/ 	.short	(.L_319 - .L_318)
	.align		4
.L_318:
        /*0778*/ 	.word	index@(_ZN10layer_norm31ln_parallel_residual_bwd_kernelINS_13Kernel_traitsI13__nv_bfloat16S2_fS2_fjLj1536ELj1ELj1ELj4ELj8ENS_18Kernel_traits_baseILj1536ES2_S2_fS2_fjLj128EEEEELb1ELb0ELb0EEEvNS_9BwdParamsE)
        /*077c*/ 	.word	0x00000000


	//----- nvinfo : EIATTR_REGCOUNT
	.align		4
.L_319:
        /*0780*/ 	.byte	0x04, 0x2f
        /*0782*/ 	.short	(.L_321 - .L_320)
	.align		4
.L_320:
        /*0784*/ 	.word	index@(_ZN10layer_norm31ln_parallel_residual_bwd_kernelINS_13Kernel_traitsI13__nv_bfloat16S2_fS2_fjLj1536ELj1ELj1ELj4ELj8ENS_18Kernel_traits_baseILj1536ES2_S2_fS2_fjLj128EEEEELb0ELb1ELb1EEEvNS_9BwdParamsE)
        /*0788*/ 	.word	0x00000060


	//----- nvinfo : EIATTR_FRAME_SIZE
	.align		4
.L_321:
        /*078c*/ 	.byte	0x04, 0x11
        /*078e*/ 	.short	(.L_323 - .L_322)
	.align		4
.L_322:
        /*0790*/ 	.word	index@(_ZN10layer_norm31ln_parallel_residual_bwd_kernelINS_13Kernel_traitsI13__nv_bfloat16S2_fS2_fjLj1536ELj1ELj1ELj4ELj8ENS_18Kernel_traits_baseILj1536ES2_S2_fS2_fjLj128EEEEELb0ELb1ELb1EEEvNS_9BwdParamsE)
        /*0794*/ 	.word	0x00000000


	//----- nvinfo : EIATTR_REGCOUNT
	.align		4
.L_323:
        /*0798*/ 	.byte	0x04, 0x2f
        /*079a*/ 	.short	(.L_325 - .L_324)
	.align		4
.L_324:
        /*079c*/ 	.word	index@(_ZN10layer_norm31ln_parallel_residual_bwd_kernelINS_13Kernel_traitsI13__nv_bfloat16S2_fS2_fjLj1536ELj1ELj1ELj4ELj8ENS_18Kernel_traits_baseILj1536ES2_S2_fS2_fjLj128EEEEELb0ELb1ELb0EEEvNS_9BwdParamsE)
        /*07a0*/ 	.word	0x0000005f


	//----- nvinfo : EIATTR_FRAME_SIZE
	.align		4
.L_325:
        /*07a4*/ 	.byte	0x04, 0x11
        /*07a6*/ 	.short	(.L_327 - .L_326)
	.align		4
.L_326:
        /*07a8*/ 	.word	index@(_ZN10layer_norm31ln_parallel_residual_bwd_kernelINS_13Kernel_traitsI13__nv_bfloat16S2_fS2_fjLj1536ELj1ELj1ELj4ELj8ENS_18Kernel_traits_baseILj1536ES2_S2_fS2_fjLj128EEEEELb0ELb1ELb0EEEvNS_9BwdParamsE)
        /*07ac*/ 	.word	0x00000000


	//----- nvinfo : EIATTR_REGCOUNT
	.align		4
.L_327:
        /*07b0*/ 	.byte	0x04, 0x2f
        /*07b2*/ 	.short	(.L_329 - .L_328)
	.align		4
.L_328:
        /*07b4*/ 	.word	index@(_ZN10layer_norm31ln_parallel_residual_bwd_kernelINS_13Kernel_traitsI13__nv_bfloat16S2_fS2_fjLj1536ELj1ELj1ELj4ELj8ENS_18Kernel_traits_baseILj1536ES2_S2_fS2_fjLj128EEEEELb0ELb0ELb1EEEvNS_9BwdParamsE)
        /*07b8*/ 	.word	0x0000009f


	//----- nvinfo : EIATTR_FRAME_SIZE
	.align		4
.L_329:
        /*07bc*/ 	.byte	0x04, 0x11
        /*07be*/ 	.short	(.L_331 - .L_330)
	.align		4
.L_330:
        /*07c0*/ 	.word	index@(_ZN10layer_norm31ln_parallel_residual_bwd_kernelINS_13Kernel_traitsI13__nv_bfloat16S2_fS2_fjLj1536ELj1ELj1ELj4ELj8ENS_18Kernel_traits_baseILj1536ES2_S2_fS2_fjLj128EEEEELb0ELb0ELb1EEEvNS_9BwdParamsE)
        /*07c4*/ 	.word	0x00000000


	//----- nvinfo : EIATTR_REGCOUNT
	.align		4
.L_331:
        /*07c8*/ 	.byte	0x04, 0x2f
        /*07ca*/ 	.short	(.L_333 - .L_332)
	.align		4
.L_332:
        /*07cc*/ 	.word	index@(_ZN10layer_norm31ln_parallel_residual_bwd_kernelINS_13Kernel_traitsI13__nv_bfloat16S2_fS2_fjLj1536ELj1ELj1ELj4ELj8ENS_18Kernel_traits_baseILj1536ES2_S2_fS2_fjLj128EEEEELb0ELb0ELb0EEEvNS_9BwdParamsE)
        /*07d0*/ 	.word	0x0000008a


	//----- nvinfo : EIATTR_FRAME_SIZE
	.align		4
.L_333:
        /*07d4*/ 	.byte	0x04, 0x11
        /*07d6*/ 	.short	(.L_335 - .L_334)
	.align		4
.L_334:
        /*07d8*/ 	.word	index@(_ZN10layer_norm31ln_parallel_residual_bwd_kernelINS_13Kernel_traitsI13__nv_bfloat16S2_fS2_fjLj1536ELj1ELj1ELj4ELj8ENS_18Kernel_traits_baseILj1536ES2_S2_fS2_fjLj128EEEEELb0ELb0ELb0EEEvNS_9BwdParamsE)
        /*07dc*/ 	.word	0x00000000


	//----- nvinfo : EIATTR_REGCOUNT
	.align		4
.L_335:
        /*07e0*/ 	.byte	0x04, 0x2f
        /*07e2*/ 	.short	(.L_337 - .L_336)
	.align		4
.L_336:
        /*07e4*/ 	.word	index@(_ZN10layer_norm31ln_parallel_residual_bwd_kernelINS_13Kernel_traitsIf13__nv_bfloat16S2_S2_fjLj1536ELj1ELj1ELj4ELj8ENS_18Kernel_traits_baseILj1536EfS2_S2_S2_fjLj128EEEEELb1ELb1ELb1EEEvNS_9BwdParamsE)
        /*07e8*/ 	.word	0x00000060


	//----- nvinfo : EIATTR_FRAME_SIZE
	.align		4
.L_337:
        /*07ec*/ 	.byte	0x04, 0x11
        /*07ee*/ 	.short	(.L_339 - .L_338)
	.align		4
.L_338:
        /*07f0*/ 	.word	index@(_ZN10layer_norm31ln_parallel_residual_bwd_kernelINS_13Kernel_traitsIf13__nv_bfloat16S2_S2_fjLj1536ELj1ELj1ELj4ELj8ENS_18Kernel_traits_baseILj1536EfS2_S2_S2_fjLj128EEEEELb1ELb1ELb1EEEvNS_9BwdParamsE)
        /*07f4*/ 	.word	0x00000000


	//----- nvinfo : EIATTR_REGCOUNT
	.align		4
.L_339:
        /*07f8*/ 	.byte	0x04, 0x2f
        /*07fa*/ 	.short	(.L_341 - .L_340)
	.align		4
.L_340:
        /*07fc*/ 	.word	index@(_ZN10layer_norm40ln_parallel_residual_bwd_finalize_kernelINS_22Kernel_traits_finalizeILj1536Ef13__nv_bfloat16S2_S2_fjLb0ELj1024ELj4ENS_18Kernel_traits_baseILj1536EfS2_S2_S2_fjLj1024EEEEELb1EEEvNS_9BwdParamsE)
        /*0800*/ 	.word	0x00000020


	//----- nvinfo : EIATTR_FRAME_SIZE
	.align		4
.L_341:
        /*0804*/ 	.byte	0x04, 0x11
        /*0806*/ 	.short	(.L_343 - .L_342)
	.align		4
.L_342:
        /*0808*/ 	.word	index@(_ZN10layer_norm40ln_parallel_residual_bwd_finalize_kernelINS_22Kernel_traits_finalizeILj1536Ef13__nv_bfloat16S2_S2_fjLb0ELj1024ELj4ENS_18Kernel_traits_baseILj1536EfS2_S2_S2_fjLj1024EEEEELb1EEEvNS_9BwdParamsE)
        /*080c*/ 	.word	0x00000000


	//----- nvinfo : EIATTR_REGCOUNT
	.align		4
.L_343:
        /*0810*/ 	.byte	0x04, 0x2f
        /*0812*/ 	.short	(.L_345 - .L_344)
	.align		4
.L_344:
        /*0814*/ 	.word	index@(_ZN10layer_norm22ln_bwd_finalize_kernelINS_22Kernel_traits_finalizeILj1536Ef13__nv_bfloat16S2_S2_fjLb0ELj1024ELj4ENS_18Kernel_traits_baseILj1536EfS2_S2_S2_fjLj1024EEEEELb0ELb1EEEvNS_9BwdParamsE)
        /*0818*/ 	.word	0x00000020


	//----- nvinfo : EIATTR_FRAME_SIZE
	.align		4
.L_345:
        /*081c*/ 	.byte	0x04, 0x11
        /*081e*/ 	.short	(.L_347 - .L_346)
	.align		4
.L_346:
        /*0820*/ 	.word	index@(_ZN10layer_norm22ln_bwd_finalize_kernelINS_22Kernel_traits_finalizeILj1536Ef13__nv_bfloat16S2_S2_fjLb0ELj1024ELj4ENS_18Kernel_traits_baseILj1536EfS2_S2_S2_fjLj1024EEEEELb0ELb1EEEvNS_9BwdParamsE)
        /*0824*/ 	.word	0x00000000


	//----- nvinfo : EIATTR_REGCOUNT
	.align		4
.L_347:
        /*0828*/ 	.byte	0x04, 0x2f
        /*082a*/ 	.short	(.L_349 - .L_348)
	.align		4
.L_348:
        /*082c*/ 	.word	index@(_ZN10layer_norm31ln_parallel_residual_bwd_kernelINS_13Kernel_traitsIf13__nv_bfloat16S2_S2_fjLj1536ELj1ELj1ELj4ELj8ENS_18Kernel_traits_baseILj1536EfS2_S2_S2_fjLj128EEEEELb1ELb1ELb0EEEvNS_9BwdParamsE)
        /*0830*/ 	.word	0x00000060


	//----- nvinfo : EIATTR_FRAME_SIZE
	.align		4
.L_349:
        /*0834*/ 	.byte	0x04, 0x11
        /*0836*/ 	.short	(.L_351 - .L_350)
	.align		4
.L_350:
        /*0838*/ 	.word	index@(_ZN10layer_norm31ln_parallel_residual_bwd_kernelINS_13Kernel_traitsIf13__nv_bfloat16S2_S2_fjLj1536ELj1ELj1ELj4ELj8ENS_18Kernel_traits_baseILj1536EfS2_S2_S2_fjLj128EEEEELb1ELb1ELb0EEEvNS_9BwdParamsE)
        /*083c*/ 	.word	0x00000000


	//----- nvinfo : EIATTR_REGCOUNT
	.align		4
.L_351:
        /*0840*/ 	.byte	0x04, 0x2f
        /*0842*/ 	.short	(.L_353 - .L_352)
	.align		4
.L_352:
        /*0844*/ 	.word	index@(_ZN10layer_norm40ln_parallel_residual_bwd_finalize_kernelINS_22Kernel_traits_finalizeILj1536Ef13__nv_bfloat16S2_S2_fjLb0ELj1024ELj4ENS_18Kernel_traits_baseILj1536EfS2_S2_S2_fjLj1024EEEEELb0EEEvNS_9BwdParamsE)
        /*0848*/ 	.word	0x00000020


	//----- nvinfo : EIATTR_FRAME_SIZE
	.align		4
.L_353:
        /*084c*/ 	.byte	0x04, 0x11
        /*084e*/ 	.short	(.L_355 - .L_354)
	.align		4
.L_354:
        /*0850*/ 	.word	index@(_ZN10layer_norm40ln_parallel_residual_bwd_finalize_kernelINS_22Kernel_traits_finalizeILj1536Ef13__nv_bfloat16S2_S2_fjLb0ELj1024ELj4ENS_18Kernel_traits_baseILj1536EfS2_S2_S2_fjLj1024EEEEELb0EEEvNS_9BwdParamsE)
        /*0854*/ 	.word	0x00000000


	//----- nvinfo : EIATTR_REGCOUNT
	.align		4
.L_355:
        /*0858*/ 	.byte	0x04, 0x2f
        /*085a*/ 	.short	(.L_357 - .L_356)
	.align		4
.L_356:
        /*085c*/ 	.word	index@(_ZN10layer_norm22ln_bwd_finalize_kernelINS_22Kernel_traits_finalizeILj1536Ef13__nv_bfloat16S2_S2_fjLb0ELj1024ELj4ENS_18Kernel_traits_baseILj1536EfS2_S2_S2_fjLj1024EEEEELb0ELb0EEEvNS_9BwdParamsE)
        /*0860*/ 	.word	0x0000003f


	//----- nvinfo : EIATTR_FRAME_SIZE
	.align		4
.L_357:
        /*0864*/ 	.byte	0x04, 0x11
        /*0866*/ 	.short	(.L_359 - .L_358)
	.align		4
.L_358:
        /*0868*/ 	.word	index@(_ZN10layer_norm22ln_bwd_finalize_kernelINS_22Kernel_traits_finalizeILj1536Ef13__nv_bfloat16S2_S2_fjLb0ELj1024ELj4ENS_18Kernel_traits_baseILj1536EfS2_S2_S2_fjLj1024EEEEELb0ELb0EEEvNS_9BwdParamsE)
        /*086c*/ 	.word	0x00000000


	//----- nvinfo : EIATTR_REGCOUNT
	.align		4
.L_359:
        /*0870*/ 	.byte	0x04, 0x2f
        /*0872*/ 	.short	(.L_361 - .L_360)
	.align		4
.L_360:
        /*0874*/ 	.word	index@(_ZN10layer_norm31ln_parallel_residual_bwd_kernelINS_13Kernel_traitsIf13__nv_bfloat16S2_S2_fjLj1536ELj1ELj1ELj4ELj8ENS_18Kernel_traits_baseILj1536EfS2_S2_S2_fjLj128EEEEELb1ELb0ELb1EEEvNS_9BwdParamsE)
        /*0878*/ 	.word	0x000000a1


	//----- nvinfo : EIATTR_FRAME_SIZE
	.align		4
.L_361:
        /*087c*/ 	.byte	0x04, 0x11
        /*087e*/ 	.short	(.L_363 - .L_362)
	.align		4
.L_362:
        /*0880*/ 	.word	index@(_ZN10layer_norm31ln_parallel_residual_bwd_kernelINS_13Kernel_traitsIf13__nv_bfloat16S2_S2_fjLj1536ELj1ELj1ELj4ELj8ENS_18Kernel_traits_baseILj1536EfS2_S2_S2_fjLj128EEEEELb1ELb0ELb1EEEvNS_9BwdParamsE)
        /*0884*/ 	.word	0x00000000


	//----- nvinfo : EIATTR_REGCOUNT
	.align		4
.L_363:
        /*0888*/ 	.byte	0x04, 0x2f
        /*088a*/ 	.short	(.L_365 - .L_364)
	.align		4
.L_364:
        /*088c*/ 	.word	index@(_ZN10layer_norm31ln_parallel_residual_bwd_kernelINS_13Kernel_traitsIf13__nv_bfloat16S2_S2_fjLj1536ELj1ELj1ELj4ELj8ENS_18Kernel_traits_baseILj1536EfS2_S2_S2_fjLj128EEEEELb1ELb0ELb0EEEvNS_9BwdParamsE)
        /*0890*/ 	.word	0x00000089


	//----- nvinfo : EIATTR_FRAME_SIZE
	.align		4
.L_365:
        /*0894*/ 	.byte	0x04, 0x11
        /*0896*/ 	.short	(.L_367 - .L_366)
	.align		4
.L_366:
        /*0898*/ 	.word	index@(_ZN10layer_norm31ln_parallel_residual_bwd_kernelINS_13Kernel_traitsIf13__nv_bfloat16S2_S2_fjLj1536ELj1ELj1ELj4ELj8ENS_18Kernel_traits_baseILj1536EfS2_S2_S2_fjLj128EEEEELb1ELb0ELb0EEEvNS_9BwdParamsE)
        /*089c*/ 	.word	0x00000000


	//----- nvinfo : EIATTR_REGCOUNT
	.align		4
.L_367:
        /*08a0*/ 	.byte	0x04, 0x2f
        /*08a2*/ 	.short	(.L_369 - .L_368)
	.align		4
.L_368:
        /*08a4*/ 	.word	index@(_ZN10layer_norm31ln_parallel_residual_bwd_kernelINS_13Kernel_traitsIf13__nv_bfloat16S2_S2_fjLj1536ELj1ELj1ELj4ELj8ENS_18Kernel_traits_baseILj1536EfS2_S2_S2_fjLj128EEEEELb0ELb1ELb1EEEvNS_9BwdParamsE)
        /*08a8*/ 	.word	0x00000077


	//----- nvinfo : EIATTR_FRAME_SIZE
	.align		4
.L_369:
        /*08ac*/ 	.byte	0x04, 0x11
        /*08ae*/ 	.short	(.L_371 - .L_370)
	.align		4
.L_370:
        /*08b0*/ 	.word	index@(_ZN10layer_norm31ln_parallel_residual_bwd_kernelINS_13Kernel_traitsIf13__nv_bfloat16S2_S2_fjLj1536ELj1ELj1ELj4ELj8ENS_18Kernel_traits_baseILj1536EfS2_S2_S2_fjLj128EEEEELb0ELb1ELb1EEEvNS_9BwdParamsE)
        /*08b4*/ 	.word	0x00000000


	//----- nvinfo : EIATTR_REGCOUNT
	.align		4
.L_371:
        /*08b8*/ 	.byte	0x04, 0x2f
        /*08ba*/ 	.short	(.L_373 - .L_372)
	.align		4
.L_372:
        /*08bc*/ 	.word	index@(_ZN10layer_norm31ln_parallel_residual_bwd_kernelINS_13Kernel_traitsIf13__nv_bfloat16S2_S2_fjLj1536ELj1ELj1ELj4ELj8ENS_18Kernel_traits_baseILj1536EfS2_S2_S2_fjLj128EEEEELb0ELb1ELb0EEEvNS_9BwdParamsE)
        /*08c0*/ 	.word	0x0000005a


	//----- nvinfo : EIATTR_FRAME_SIZE
	.align		4
.L_373:
        /*08c4*/ 	.byte	0x04, 0x11
        /*08c6*/ 	.short	(.L_375 - .L_374)
	.align		4
.L_374:
        /*08c8*/ 	.word	index@(_ZN10layer_norm31ln_parallel_residual_bwd_kernelINS_13Kernel_traitsIf13__nv_bfloat16S2_S2_fjLj1536ELj1ELj1ELj4ELj8ENS_18Kernel_traits_baseILj1536EfS2_S2_S2_fjLj128EEEEELb0ELb1ELb0EEEvNS_9BwdParamsE)
        /*08cc*/ 	.word	0x00000000


	//----- nvinfo : EIATTR_REGCOUNT
	.align		4
.L_375:
        /*08d0*/ 	.byte	0x04, 0x2f
        /*08d2*/ 	.short	(.L_377 - .L_376)
	.align		4
.L_376:
        /*08d4*/ 	.word	index@(_ZN10layer_norm31ln_parallel_residual_bwd_kernelINS_13Kernel_traitsIf13__nv_bfloat16S2_S2_fjLj1536ELj1ELj1ELj4ELj8ENS_18Kernel_traits_baseILj1536EfS2_S2_S2_fjLj128EEEEELb0ELb0ELb1EEEvNS_9BwdParamsE)
        /*08d8*/ 	.word	0x00000080


	//----- nvinfo : EIATTR_FRAME_SIZE
	.align		4
.L_377:
        /*08dc*/ 	.byte	0x04, 0x11
        /*08de*/ 	.short	(.L_379 - .L_378)
	.align		4
.L_378:
        /*08e0*/ 	.word	index@(_ZN10layer_norm31ln_parallel_residual_bwd_kernelINS_13Kernel_traitsIf13__nv_bfloat16S2_S2_fjLj1536ELj1ELj1ELj4ELj8ENS_18Kernel_traits_baseILj1536EfS2_S2_S2_fjLj128EEEEELb0ELb0ELb1EEEvNS_9BwdParamsE)
        /*08e4*/ 	.word	0x00000000


	//----- nvinfo : EIATTR_REGCOUNT
	.align		4
.L_379:
        /*08e8*/ 	.byte	0x04, 0x2f
        /*08ea*/ 	.short	(.L_381 - .L_380)
	.align		4
.L_380:
        /*08ec*/ 	.word	index@(_ZN10layer_norm31ln_parallel_residual_bwd_kernelINS_13Kernel_traitsIf13__nv_bfloat16S2_S2_fjLj1536ELj1ELj1ELj4ELj8ENS_18Kernel_traits_baseILj1536EfS2_S2_S2_fjLj128EEEEELb0ELb0ELb0EEEvNS_9BwdParamsE)
        /*08f0*/ 	.word	0x00000080


	//----- nvinfo : EIATTR_FRAME_SIZE
	.align		4
.L_381:
        /*08f4*/ 	.byte	0x04, 0x11
        /*08f6*/ 	.short	(.L_383 - .L_382)
	.align		4
.L_382:
        /*08f8*/ 	.word	index@(_ZN10layer_norm31ln_parallel_residual_bwd_kernelINS_13Kernel_traitsIf13__nv_bfloat16S2_S2_fjLj1536ELj1ELj1ELj4ELj8ENS_18Kernel_traits_baseILj1536EfS2_S2_S2_fjLj128EEEEELb0ELb0ELb0EEEvNS_9BwdParamsE)
        /*08fc*/ 	.word	0x00000000


	//----- nvinfo : EIATTR_REGCOUNT
	.align		4
.L_383:
        /*0900*/ 	.byte	0x04, 0x2f
        /*0902*/ 	.short	(.L_385 - .L_384)
	.align		4
.L_384:
        /*0904*/ 	.word	index@(_ZN10layer_norm31ln_parallel_residual_bwd_kernelINS_13Kernel_traitsI6__halfS2_S2_S2_fjLj1536ELj1ELj1ELj4ELj8ENS_18Kernel_traits_baseILj1536ES2_S2_S2_S2_fjLj128EEEEELb1ELb1ELb1EEEvNS_9BwdParamsE)
        /*0908*/ 	.word	0x00000060


	//----- nvinfo : EIATTR_FRAME_SIZE
	.align		4
.L_385:
        /*090c*/ 	.byte	0x04, 0x11
        /*090e*/ 	.short	(.L_387 - .L_386)
	.align		4
.L_386:
        /*0910*/ 	.word	index@(_ZN10layer_norm31ln_parallel_residual_bwd_kernelINS_13Kernel_traitsI6__halfS2_S2_S2_fjLj1536ELj1ELj1ELj4ELj8ENS_18Kernel_traits_baseILj1536ES2_S2_S2_S2_fjLj128EEEEELb1ELb1ELb1EEEvNS_9BwdParamsE)
        /*0914*/ 	.word	0x00000000


	//----- nvinfo : EIATTR_REGCOUNT
	.align		4
.L_387:
        /*0918*/ 	.byte	0x04, 0x2f
        /*091a*/ 	.short	(.L_389 - .L_388)
	.align		4
.L_388:
        /*091c*/ 	.word	index@(_ZN10layer_norm40ln_parallel_residual_bwd_finalize_kernelINS_22Kernel_traits_finalizeILj1536E6__halfS2_S2_S2_fjLb0ELj1024ELj4ENS_18Kernel_traits_baseILj1536ES2_S2_S2_S2_fjLj1024EEEEELb1EEEvNS_9BwdParamsE)
        /*0920*/ 	.word	0x00000020


	//----- nvinfo : EIATTR_FRAME_SIZE
	.align		4
.L_389:
        /*0924*/ 	.byte	0x04, 0x11
        /*0926*/ 	.short	(.L_391 - .L_390)
	.align		4
.L_390:
        /*0928*/ 	.word	index@(_ZN10layer_norm40ln_parallel_residual_bwd_finalize_kernelINS_22Kernel_traits_finalizeILj1536E6__halfS2_S2_S2_fjLb0ELj1024ELj4ENS_18Kernel_traits_baseILj1536ES2_S2_S2_S2_fjLj1024EEEEELb1EEEvNS_9BwdParamsE)
        /*092c*/ 	.word	0x00000000


	//----- nvinfo : EIATTR_REGCOUNT
	.align		4
.L_391:
        /*0930*/ 	.byte	0x04, 0x2f
        /*0932*/ 	.short	(.L_393 - .L_392)
	.align		4
.L_392:
        /*0934*/ 	.word	index@(_ZN10layer_norm22ln_bwd_finalize_kernelINS_22Kernel_traits_finalizeILj1536E6__halfS2_S2_S2_fjLb0ELj1024ELj4ENS_18Kernel_traits_baseILj1536ES2_S2_S2_S2_fjLj1024EEEEELb0ELb1EEEvNS_9BwdParamsE)
        /*0938*/ 	.word	0x00000020


	//----- nvinfo : EIATTR_FRAME_SIZE
	.align		4
.L_393:
        /*093c*/ 	.byte	0x04, 0x11
        /*093e*/ 	.short	(.L_395 - .L_394)
	.align		4
.L_394:
        /*0940*/ 	.word	index@(_ZN10layer_norm22ln_bwd_finalize_kernelINS_22Kernel_traits_finalizeILj1536E6__halfS2_S2_S2_fjLb0ELj1024ELj4ENS_18Kernel_traits_baseILj1536ES2_S2_S2_S2_fjLj1024EEEEELb0ELb1EEEvNS_9BwdParamsE)
        /*0944*/ 	.word	0x00000000


	//----- nvinfo : EIATTR_REGCOUNT
	.align		4
.L_395:
        /*0948*/ 	.byte	0x04, 0x2f
        /*094a*/ 	.short	(.L_397 - .L_396)
	.align		4
.L_396:
        /*094c*/ 	.word	index@(_ZN10layer_norm31ln_parallel_residual_bwd_kernelINS_13Kernel_traitsI6__halfS2_S2_S2_fjLj1536ELj1ELj1ELj4ELj8ENS_18Kernel_traits_baseILj1536ES2_S2_S2_S2_fjLj128EEEEELb1ELb1ELb0EEEvNS_9BwdParamsE)
        /*0950*/ 	.word	0x00000059


	//----- nvinfo : EIATTR_FRAME_SIZE
	.align		4
.L_397:
        /*0954*/ 	.byte	0x04, 0x11
        /*0956*/ 	.short	(.L_399 - .L_398)
	.align		4
.L_398:
        /*0958*/ 	.word	index@(_ZN10layer_norm31ln_parallel_residual_bwd_kernelINS_13Kernel_traitsI6__halfS2_S2_S2_fjLj1536ELj1ELj1ELj4ELj8ENS_18Kernel_traits_baseILj1536ES2_S2_S2_S2_fjLj128EEEEELb1ELb1ELb0EEEvNS_9BwdParamsE)
        /*095c*/ 	.word	0x00000000


	//----- nvinfo : EIATTR_REGCOUNT
	.align		4
.L_399:
        /*0960*/ 	.byte	0x04, 0x2f
        /*0962*/ 	.short	(.L_401 - .L_400)
	.align		4
.L_400:
        /*0964*/ 	.word	index@(_ZN10layer_norm40ln_parallel_residual_bwd_finalize_kernelINS_22Kernel_traits_finalizeILj1536E6__halfS2_S2_S2_fjLb0ELj1024ELj4ENS_18Kernel_traits_baseILj1536ES2_S2_S2_S2_fjLj1024EEEEELb0EEEvNS_9BwdParamsE)
        /*0968*/ 	.word	0x00000020


	//----- nvinfo : EIATTR_FRAME_SIZE
	.align		4
.L_401:
        /*096c*/ 	.byte	0x04, 0x11
        /*096e*/ 	.short	(.L_403 - .L_402)
	.align		4
.L_402:
        /*0970*/ 	.word	index@(_ZN10layer_norm40ln_parallel_residual_bwd_finalize_kernelINS_22Kernel_traits_finalizeILj1536E6__halfS2_S2_S2_fjLb0ELj1024ELj4ENS_18Kernel_traits_baseILj1536ES2_S2_S2_S2_fjLj1024EEEEELb0EEEvNS_9BwdParamsE)
        /*0974*/ 	.word	0x00000000


	//----- nvinfo : EIATTR_REGCOUNT
	.align		4
.L_403:
        /*0978*/ 	.byte	0x04, 0x2f
        /*097a*/ 	.short	(.L_405 - .L_404)
	.align		4
.L_404:
        /*097c*/ 	.word	index@(_ZN10layer_norm22ln_bwd_finalize_kernelINS_22Kernel_traits_finalizeILj1536E6__halfS2_S2_S2_fjLb0ELj1024ELj4ENS_18Kernel_traits_baseILj1536ES2_S2_S2_S2_fjLj1024EEEEELb0ELb0EEEvNS_9BwdParamsE)
        /*0980*/ 	.word	0x0000003f


	//----- nvinfo : EIATTR_FRAME_SIZE
	.align		4
.L_405:
        /*0984*/ 	.byte	0x04, 0x11
        /*0986*/ 	.short	(.L_407 - .L_406)
	.align		4
.L_406:
        /*0988*/ 	.word	index@(_ZN10layer_norm22ln_bwd_finalize_kernelINS_22Kernel_traits_finalizeILj1536E6__halfS2_S2_S2_fjLb0ELj1024ELj4ENS_18Kernel_traits_baseILj1536ES2_S2_S2_S2_fjLj1024EEEEELb0ELb0EEEvNS_9BwdParamsE)
        /*098c*/ 	.word	0x00000000


	//----- nvinfo : EIATTR_REGCOUNT
	.align		4
.L_407:
        /*0990*/ 	.byte	0x04, 0x2f
        /*0992*/ 	.short	(.L_409 - .L_408)
	.align		4
.L_408:
        /*0994*/ 	.word	index@(_ZN10layer_norm31ln_parallel_residual_bwd_kernelINS_13Kernel_traitsI6__halfS2_S2_S2_fjLj1536ELj1ELj1ELj4ELj8ENS_18Kernel_traits_baseILj1536ES2_S2_S2_S2_fjLj128EEEEELb1ELb0ELb1EEEvNS_9BwdParamsE)
        /*0998*/ 	.word	0x000000a2


	//----- nvinfo : EIATTR_FRAME_SIZE
	.align		4
.L_409:
        /*099c*/ 	.byte	0x04, 0x11
        /*099e*/ 	.short	(.L_411 - .L_410)
	.align		4
.L_410:
        /*09a0*/ 	.word	index@(_ZN10layer_norm31ln_parallel_residual_bwd_kernelINS_13Kernel_traitsI6__halfS2_S2_S2_fjLj1536ELj1ELj1ELj4ELj8ENS_18Kernel_traits_baseILj1536ES2_S2_S2_S2_fjLj128EEEEELb1ELb0ELb1EEEvNS_9BwdParamsE)
        /*09a4*/ 	.word	0x00000000


	//----- nvinfo : EIATTR_REGCOUNT
	.align		4
.L_411:
        /*09a8*/ 	.byte	0x04, 0x2f
        /*09aa*/ 	.short	(.L_413 - .L_412)
	.align		4
.L_412:
        /*09ac*/ 	.word	index@(_ZN10layer_norm31ln_parallel_residual_bwd_kernelINS_13Kernel_traitsI6__halfS2_S2_S2_fjLj1536ELj1ELj1ELj4ELj8ENS_18Kernel_traits_baseILj1536ES2_S2_S2_S2_fjLj128EEEEELb1ELb0ELb0EEEvNS_9BwdParamsE)
        /*09b0*/ 	.word	0x00000080


	//----- nvinfo : EIATTR_FRAME_SIZE
	.align		4
.L_413:
        /*09b4*/ 	.byte	0x04, 0x11
        /*09b6*/ 	.short	(.L_415 - .L_414)
	.align		4
.L_414:
        /*09b8*/ 	.word	index@(_ZN10layer_norm31ln_parallel_residual_bwd_kernelINS_13Kernel_traitsI6__halfS2_S2_S2_fjLj1536ELj1ELj1ELj4ELj8ENS_18Kernel_traits_baseILj1536ES2_S2_S2_S2_fjLj128EEEEELb1ELb0ELb0EEEvNS_9BwdParamsE)
        /*09bc*/ 	.word	0x00000000


	//----- nvinfo : EIATTR_REGCOUNT
	.align		4
.L_415:
        /*09c0*/ 	.byte	0x04, 0x2f
        /*09c2*/ 	.short	(.L_417 - .L_416)
	.align		4
.L_416:
        /*09c4*/ 	.word	index@(_ZN10layer_norm31ln_parallel_residual_bwd_kernelINS_13Kernel_traitsI6__halfS2_S2_S2_fjLj1536ELj1ELj1ELj4ELj8ENS_18Kernel_traits_baseILj1536ES2_S2_S2_S2_fjLj128EEEEELb0ELb1ELb1EEEvNS_9BwdParamsE)
        /*09c8*/ 	.word	0x0000006e


	//----- nvinfo : EIATTR_FRAME_SIZE
	.align		4
.L_417:
        /*09cc*/ 	.byte	0x04, 0x11
        /*09ce*/ 	.short	(.L_419 - .L_418)
	.align		4
.L_418:
        /*09d0*/ 	.word	index@(_ZN10layer_norm31ln_parallel_residual_bwd_kernelINS_13Kernel_traitsI6__halfS2_S2_S2_fjLj1536ELj1ELj1ELj4ELj8ENS_18Kernel_traits_baseILj1536ES2_S2_S2_S2_fjLj128EEEEELb0ELb1ELb1EEEvNS_9BwdParamsE)
        /*09d4*/ 	.word	0x00000000


	//----- nvinfo : EIATTR_REGCOUNT
	.align		4
.L_419:
        /*09d8*/ 	.byte	0x04, 0x2f
        /*09da*/ 	.short	(.L_421 - .L_420)
	.align		4
.L_420:
        /*09dc*/ 	.word	index@(_ZN10layer_norm31ln_parallel_residual_bwd_kernelINS_13Kernel_traitsI6__halfS2_S2_S2_fjLj1536ELj1ELj1ELj4ELj8ENS_18Kernel_traits_baseILj1536ES2_S2_S2_S2_fjLj128EEEEELb0ELb1ELb0EEEvNS_9BwdParamsE)
        /*09e0*/ 	.word	0x00000050


	//----- nvinfo : EIATTR_FRAME_SIZE
	.align		4
.L_421:
        /*09e4*/ 	.byte	0x04, 0x11
        /*09e6*/ 	.short	(.L_423 - .L_422)
	.align		4
.L_422:
        /*09e8*/ 	.word	index@(_ZN10layer_norm31ln_parallel_residual_bwd_kernelINS_13Kernel_traitsI6__halfS2_S2_S2_fjLj1536ELj1ELj1ELj4ELj8ENS_18Kernel_traits_baseILj1536ES2_S2_S2_S2_fjLj128EEEEELb0ELb1ELb0EEEvNS_9BwdParamsE)
        /*09ec*/ 	.word	0x00000000


	//----- nvinfo : EIATTR_REGCOUNT
	.align		4
.L_423:
        /*09f0*/ 	.byte	0x04, 0x2f
        /*09f2*/ 	.short	(.L_425 - .L_424)
	.align		4
.L_424:
        /*09f4*/ 	.word	index@(_ZN10layer_norm31ln_parallel_residual_bwd_kernelINS_13Kernel_traitsI6__halfS2_S2_S2_fjLj1536ELj1ELj1ELj4ELj8ENS_18Kernel_traits_baseILj1536ES2_S2_S2_S2_fjLj128EEEEELb0ELb0ELb1EEEvNS_9BwdParamsE)
        /*09f8*/ 	.word	0x00000080


	//----- nvinfo : EIATTR_FRAME_SIZE
	.align		4
.L_425:
        /*09fc*/ 	.byte	0x04, 0x11
        /*09fe*/ 	.short	(.L_427 - .L_426)
	.align		4
.L_426:
        /*0a00*/ 	.word	index@(_ZN10layer_norm31ln_parallel_residual_bwd_kernelINS_13Kernel_traitsI6__halfS2_S2_S2_fjLj1536ELj1ELj1ELj4ELj8ENS_18Kernel_traits_baseILj1536ES2_S2_S2_S2_fjLj128EEEEELb0ELb0ELb1EEEvNS_9BwdParamsE)
        /*0a04*/ 	.word	0x00000000


	//----- nvinfo : EIATTR_REGCOUNT
	.align		4
.L_427:
        /*0a08*/ 	.byte	0x04, 0x2f
        /*0a0a*/ 	.short	(.L_429 - .L_428)
	.align		4
.L_428:
        /*0a0c*/ 	.word	index@(_ZN10layer_norm31ln_parallel_residual_bwd_kernelINS_13Kernel_traitsI6__halfS2_S2_S2_fjLj1536ELj1ELj1ELj4ELj8ENS_18Kernel_traits_baseILj1536ES2_S2_S2_S2_fjLj128EEEEELb0ELb0ELb0EEEvNS_9BwdParamsE)
        /*0a10*/ 	.word	0x00000074


	//----- nvinfo : EIATTR_FRAME_SIZE
	.align		4
.L_429:
        /*0a14*/ 	.byte	0x04, 0x11
        /*0a16*/ 	.short	(.L_431 - .L_430)
	.align		4
.L_430:
        /*0a18*/ 	.word	index@(_ZN10layer_norm31ln_parallel_residual_bwd_kernelINS_13Kernel_traitsI6__halfS2_S2_S2_fjLj1536ELj1ELj1ELj4ELj8ENS_18Kernel_traits_baseILj1536ES2_S2_S2_S2_fjLj128EEEEELb0ELb0ELb0EEEvNS_9BwdParamsE)
        /*0a1c*/ 	.word	0x00000000


	//----- nvinfo : EIATTR_REGCOUNT
	.align		4
.L_431:
        /*0a20*/ 	.byte	0x04, 0x2f
        /*0a22*/ 	.short	(.L_433 - .L_432)
	.align		4
.L_432:
        /*0a24*/ 	.word	index@(_ZN10layer_norm31ln_parallel_residual_bwd_kernelINS_13Kernel_traitsI13__nv_bfloat16S2_S2_S2_fjLj1536ELj1ELj1ELj4ELj8ENS_18Kernel_traits_baseILj1536ES2_S2_S2_S2_fjLj128EEEEELb1ELb1ELb1EEEvNS_9BwdParamsE)
        /*0a28*/ 	.word	0x00000060


	//----- nvinfo : EIATTR_FRAME_SIZE
	.align		4
.L_433:
        /*0a2c*/ 	.byte	0x04, 0x11
        /*0a2e*/ 	.short	(.L_435 - .L_434)
	.align		4
.L_434:
        /*0a30*/ 	.word	index@(_ZN10layer_norm31ln_parallel_residual_bwd_kernelINS_13Kernel_traitsI13__nv_bfloat16S2_S2_S2_fjLj1536ELj1ELj1ELj4ELj8ENS_18Kernel_traits_baseILj1536ES2_S2_S2_S2_fjLj128EEEEELb1ELb1ELb1EEEvNS_9BwdParamsE)
        /*0a34*/ 	.word	0x00000000


	//----- nvinfo : EIATTR_REGCOUNT
	.align		4
.L_435:
        /*0a38*/ 	.byte	0x04, 0x2f
        /*0a3a*/ 	.short	(.L_437 - .L_436)
	.align		4
.L_436:
        /*0a3c*/ 	.word	index@(_ZN10layer_norm40ln_parallel_residual_bwd_finalize_kernelINS_22Kernel_traits_finalizeILj1536E13__nv_bfloat16S2_S2_S2_fjLb0ELj1024ELj4ENS_18Kernel_traits_baseILj1536ES2_S2_S2_S2_fjLj1024EEEEELb1EEEvNS_9BwdParamsE)
        /*0a40*/ 	.word	0x00000020


	//----- nvinfo : EIATTR_FRAME_SIZE
	.align		4
.L_437:
        /*0a44*/ 	.byte	0x04, 0x11
        /*0a46*/ 	.short	(.L_439 - .L_438)
	.align		4
.L_438:
        /*0a48*/ 	.word	index@(_ZN10layer_norm40ln_parallel_residual_bwd_finalize_kernelINS_22Kernel_traits_finalizeILj1536E13__nv_bfloat16S2_S2_S2_fjLb0ELj1024ELj4ENS_18Kernel_traits_baseILj1536ES2_S2_S2_S2_fjLj1024EEEEELb1EEEvNS_9BwdParamsE)
        /*0a4c*/ 	.word	0x00000000


	//----- nvinfo : EIATTR_REGCOUNT
	.align		4
.L_439:
        /*0a50*/ 	.byte	0x04, 0x2f
        /*0a52*/ 	.short	(.L_441 - .L_440)
	.align		4
.L_440:
        /*0a54*/ 	.word	index@(_ZN10layer_norm22ln_bwd_finalize_kernelINS_22Kernel_traits_finalizeILj1536E13__nv_bfloat16S2_S2_S2_fjLb0ELj1024ELj4ENS_18Kernel_traits_baseILj1536ES2_S2_S2_S2_fjLj1024EEEEELb0ELb1EEEvNS_9BwdParamsE)
        /*0a58*/ 	.word	0x00000020


	//----- nvinfo : EIATTR_FRAME_SIZE
	.align		4
.L_441:
        /*0a5c*/ 	.byte	0x04, 0x11
        /*0a5e*/ 	.short	(.L_443 - .L_442)
	.align		4
.L_442:
        /*0a60*/ 	.word	index@(_ZN10layer_norm22ln_bwd_finalize_kernelINS_22Kernel_traits_finalizeILj1536E13__nv_bfloat16S2_S2_S2_fjLb0ELj1024ELj4ENS_18Kernel_traits_baseILj1536ES2_S2_S2_S2_fjLj1024EEEEELb0ELb1EEEvNS_9BwdParamsE)
        /*0a64*/ 	.word	0x00000000


	//----- nvinfo : EIATTR_REGCOUNT
	.align		4
.L_443:
        /*0a68*/ 	.byte	0x04, 0x2f
        /*0a6a*/ 	.short	(.L_445 - .L_444)
	.align		4
.L_444:
        /*0a6c*/ 	.word	index@(_ZN10layer_norm31ln_parallel_residual_bwd_kernelINS_13Kernel_traitsI13__nv_bfloat16S2_S2_S2_fjLj1536ELj1ELj1ELj4ELj8ENS_18Kernel_traits_baseILj1536ES2_S2_S2_S2_fjLj128EEEEELb1ELb1ELb0EEEvNS_9BwdParamsE)
        /*0a70*/ 	.word	0x00000060


	//----- nvinfo : EIATTR_FRAME_SIZE
	.align		4
.L_445:
        /*0a74*/ 	.byte	0x04, 0x11
        /*0a76*/ 	.short	(.L_447 - .L_446)
	.align		4
.L_446:
        /*0a78*/ 	.word	index@(_ZN10layer_norm31ln_parallel_residual_bwd_kernelINS_13Kernel_traitsI13__nv_bfloat16S2_S2_S2_fjLj1536ELj1ELj1ELj4ELj8ENS_18Kernel_traits_baseILj1536ES2_S2_S2_S2_fjLj128EEEEELb1ELb1ELb0EEEvNS_9BwdParamsE)
        /*0a7c*/ 	.word	0x00000000


	//----- nvinfo : EIATTR_REGCOUNT
	.align		4
.L_447:
        /*0a80*/ 	.byte	0x04, 0x2f
        /*0a82*/ 	.short	(.L_449 - .L_448)
	.align		4
.L_448:
        /*0a84*/ 	.word	index@(_ZN10layer_norm40ln_parallel_residual_bwd_finalize_kernelINS_22Kernel_traits_finalizeILj1536E13__nv_bfloat16S2_S2_S2_fjLb0ELj1024ELj4ENS_18Kernel_traits_baseILj1536ES2_S2_S2_S2_fjLj1024EEEEELb0EEEvNS_9BwdParamsE)
        /*0a88*/ 	.word	0x00000020


	//----- nvinfo : EIATTR_FRAME_SIZE
	.align		4
.L_449:
        /*0a8c*/ 	.byte	0x04, 0x11
        /*0a8e*/ 	.short	(.L_451 - .L_450)
	.align		4
.L_450:
        /*0a90*/ 	.word	index@(_ZN10layer_norm40ln_parallel_residual_bwd_finalize_kernelINS_22Kernel_traits_finalizeILj1536E13__nv_bfloat16S2_S2_S2_fjLb0ELj1024ELj4ENS_18Kernel_traits_baseILj1536ES2_S2_S2_S2_fjLj1024EEEEELb0EEEvNS_9BwdParamsE)
        /*0a94*/ 	.word	0x00000000


	//----- nvinfo : EIATTR_REGCOUNT
	.align		4
.L_451:
        /*0a98*/ 	.byte	0x04, 0x2f
        /*0a9a*/ 	.short	(.L_453 - .L_452)
	.align		4
.L_452:
        /*0a9c*/ 	.word	index@(_ZN10layer_norm22ln_bwd_finalize_kernelINS_22Kernel_traits_finalizeILj1536E13__nv_bfloat16S2_S2_S2_fjLb0ELj1024ELj4ENS_18Kernel_traits_baseILj1536ES2_S2_S2_S2_fjLj1024EEEEELb0ELb0EEEvNS_9BwdParamsE)
        /*0aa0*/ 	.word	0x0000003f


	//----- nvinfo : EIATTR_FRAME_SIZE
	.align		4
.L_453:
        /*0aa4*/ 	.byte	0x04, 0x11
        /*0aa6*/ 	.short	(.L_455 - .L_454)
	.align		4
.L_454:
        /*0aa8*/ 	.word	index@(_ZN10layer_norm22ln_bwd_finalize_kernelINS_22Kernel_traits_finalizeILj1536E13__nv_bfloat16S2_S2_S2_fjLb0ELj1024ELj4ENS_18Kernel_traits_baseILj1536ES2_S2_S2_S2_fjLj1024EEEEELb0ELb0EEEvNS_9BwdParamsE)
        /*0aac*/ 	.word	0x00000000


	//----- nvinfo : EIATTR_REGCOUNT
	.align		4
.L_455:
        /*0ab0*/ 	.byte	0x04, 0x2f
        /*0ab2*/ 	.short	(.L_457 - .L_456)
	.align		4
.L_456:
        /*0ab4*/ 	.word	index@(_ZN10layer_norm31ln_parallel_residual_bwd_kernelINS_13Kernel_traitsI13__nv_bfloat16S2_S2_S2_fjLj1536ELj1ELj1ELj4ELj8ENS_18Kernel_traits_baseILj1536ES2_S2_S2_S2_fjLj128EEEEELb1ELb0ELb1EEEvNS_9BwdParamsE)
        /*0ab8*/ 	.word	0x000000a2


	//----- nvinfo : EIATTR_FRAME_SIZE
	.align		4
.L_457:
        /*0abc*/ 	.byte	0x04, 0x11
        /*0abe*/ 	.short	(.L_459 - .L_458)
	.align		4
.L_458:
        /*0ac0*/ 	.word	index@(_ZN10layer_norm31ln_parallel_residual_bwd_kernelINS_13Kernel_traitsI13__nv_bfloat16S2_S2_S2_fjLj1536ELj1ELj1ELj4ELj8ENS_18Kernel_traits_baseILj1536ES2_S2_S2_S2_fjLj128EEEEELb1ELb0ELb1EEEvNS_9BwdParamsE)
        /*0ac4*/ 	.word	0x00000000


	//----- nvinfo : EIATTR_REGCOUNT
	.align		4
.L_459:
        /*0ac8*/ 	.byte	0x04, 0x2f
        /*0aca*/ 	.short	(.L_461 - .L_460)
	.align		4
.L_460:
        /*0acc*/ 	.word	index@(_ZN10layer_norm31ln_parallel_residual_bwd_kernelINS_13Kernel_traitsI13__nv_bfloat16S2_S2_S2_fjLj1536ELj1ELj1ELj4ELj8ENS_18Kernel_traits_baseILj1536ES2_S2_S2_S2_fjLj128EEEEELb1ELb0ELb0EEEvNS_9BwdParamsE)
        /*0ad0*/ 	.word	0x0000008b


	//----- nvinfo : EIATTR_FRAME_SIZE
	.align		4
.L_461:
        /*0ad4*/ 	.byte	0x04, 0x11
        /*0ad6*/ 	.short	(.L_463 - .L_462)
	.align		4
.L_462:
        /*0ad8*/ 	.word	index@(_ZN10layer_norm31ln_parallel_residual_bwd_kernelINS_13Kernel_traitsI13__nv_bfloat16S2_S2_S2_fjLj1536ELj1ELj1ELj4ELj8ENS_18Kernel_traits_baseILj1536ES2_S2_S2_S2_fjLj128EEEEELb1ELb0ELb0EEEvNS_9BwdParamsE)
        /*0adc*/ 	.word	0x00000000


	//----- nvinfo : EIATTR_REGCOUNT
	.align		4
.L_463:
        /*0ae0*/ 	.byte	0x04, 0x2f
        /*0ae2*/ 	.short	(.L_465 - .L_464)
	.align		4
.L_464:
        /*0ae4*/ 	.word	index@(_ZN10layer_norm31ln_parallel_residual_bwd_kernelINS_13Kernel_traitsI13__nv_bfloat16S2_S2_S2_fjLj1536ELj1ELj1ELj4ELj8ENS_18Kernel_traits_baseILj1536ES2_S2_S2_S2_fjLj128EEEEELb0ELb1ELb1EEEvNS_9BwdParamsE)
        /*0ae8*/ 	.word	0x00000074


	//----- nvinfo : EIATTR_FRAME_SIZE
	.align		4
.L_465:
        /*0aec*/ 	.byte	0x04, 0x11
        /*0aee*/ 	.short	(.L_467 - .L_466)
	.align		4
.L_466:
        /*0af0*/ 	.word	index@(_ZN10layer_norm31ln_parallel_residual_bwd_kernelINS_13Kernel_traitsI13__nv_bfloat16S2_S2_S2_fjLj1536ELj1ELj1ELj4ELj8ENS_18Kernel_traits_baseILj1536ES2_S2_S2_S2_fjLj128EEEEELb0ELb1ELb1EEEvNS_9BwdParamsE)
        /*0af4*/ 	.word	0x00000000


	//----- nvinfo : EIATTR_REGCOUNT
	.align		4
.L_467:
        /*0af8*/ 	.byte	0x04, 0x2f
        /*0afa*/ 	.short	(.L_469 - .L_468)
	.align		4
.L_468:
        /*0afc*/ 	.word	index@(_ZN10layer_norm31ln_parallel_residual_bwd_kernelINS_13Kernel_traitsI13__nv_bfloat16S2_S2_S2_fjLj1536ELj1ELj1ELj4ELj8ENS_18Kernel_traits_baseILj1536ES2_S2_S2_S2_fjLj128EEEEELb0ELb1ELb0EEEvNS_9BwdParamsE)
        /*0b00*/ 	.word	0x0000005a


	//----- nvinfo : EIATTR_FRAME_SIZE
	.align		4
.L_469:
        /*0b04*/ 	.byte	0x04, 0x11
        /*0b06*/ 	.short	(.L_471 - .L_470)
	.align		4
.L_470:
        /*0b08*/ 	.word	index@(_ZN10layer_norm31ln_parallel_residual_bwd_kernelINS_13Kernel_traitsI13__nv_bfloat16S2_S2_S2_fjLj1536ELj1ELj1ELj4ELj8ENS_18Kernel_traits_baseILj1536ES2_S2_S2_S2_fjLj128EEEEELb0ELb1ELb0EEEvNS_9BwdParamsE)
        /*0b0c*/ 	.word	0x00000000


	//----- nvinfo : EIATTR_REGCOUNT
	.align		4
.L_471:
        /*0b10*/ 	.byte	0x04, 0x2f
        /*0b12*/ 	.short	(.L_473 - .L_472)
	.align		4
.L_472:
        /*0b14*/ 	.word	index@(_ZN10layer_norm31ln_parallel_residual_bwd_kernelINS_13Kernel_traitsI13__nv_bfloat16S2_S2_S2_fjLj1536ELj1ELj1ELj4ELj8ENS_18Kernel_traits_baseILj1536ES2_S2_S2_S2_fjLj128EEEEELb0ELb0ELb1EEEvNS_9BwdParamsE)
        /*0b18*/ 	.word	0x00000080


	//----- nvinfo : EIATTR_FRAME_SIZE
	.align		4
.L_473:
        /*0b1c*/ 	.byte	0x04, 0x11
        /*0b1e*/ 	.short	(.L_475 - .L_474)
	.align		4
.L_474:
        /*0b20*/ 	.word	index@(_ZN10layer_norm31ln_parallel_residual_bwd_kernelINS_13Kernel_traitsI13__nv_bfloat16S2_S2_S2_fjLj1536ELj1ELj1ELj4ELj8ENS_18Kernel_traits_baseILj1536ES2_S2_S2_S2_fjLj128EEEEELb0ELb0ELb1EEEvNS_9BwdParamsE)
        /*0b24*/ 	.word	0x00000000


	//----- nvinfo : EIATTR_REGCOUNT
	.align		4
.L_475:
        /*0b28*/ 	.byte	0x04, 0x2f
        /*0b2a*/ 	.short	(.L_477 - .L_476)
	.align		4
.L_476:
        /*0b2c*/ 	.word	index@(_ZN10layer_norm31ln_parallel_residual_bwd_kernelINS_13Kernel_traitsI13__nv_bfloat16S2_S2_S2_fjLj1536ELj1ELj1ELj4ELj8ENS_18Kernel_traits_baseILj1536ES2_S2_S2_S2_fjLj128EEEEELb0ELb0ELb0EEEvNS_9BwdParamsE)
        /*0b30*/ 	.word	0x00000080


	//----- nvinfo : EIATTR_FRAME_SIZE
	.align		4
.L_477:
        /*0b34*/ 	.byte	0x04, 0x11
        /*0b36*/ 	.short	(.L_479 - .L_478)
	.align		4
.L_478:
        /*0b38*/ 	.word	index@(_ZN10layer_norm31ln_parallel_residual_bwd_kernelINS_13Kernel_traitsI13__nv_bfloat16S2_S2_S2_fjLj1536ELj1ELj1ELj4ELj8ENS_18Kernel_traits_baseILj1536ES2_S2_S2_S2_fjLj128EEEEELb0ELb0ELb0EEEvNS_9BwdParamsE)
        /*0b3c*/ 	.word	0x00000000


	//----- nvinfo : EIATTR_MIN_STACK_SIZE
	.align		4
.L_479:
        /*0b40*/ 	.byte	0x04, 0x12
        /*0b42*/ 	.short	(.L_481 - .L_480)
	.align		4
.L_480:
        /*0b44*/ 	.word	index@(_ZN10layer_norm31ln_parallel_residual_bwd_kernelINS_13Kernel_traitsI13__nv_bfloat16S2_S2_S2_fjLj1536ELj1ELj1ELj4ELj8ENS_18Kernel_traits_baseILj1536ES2_S2_S2_S2_fjLj128EEEEELb0ELb0ELb0EEEvNS_9BwdParamsE)
        /*0b48*/ 	.word	0x00000000


	//----- nvinfo : EIATTR_MIN_STACK_SIZE
	.align		4
.L_481:
        /*0b4c*/ 	.byte	0x04, 0x12
        /*0b4e*/ 	.short	(.L_483 - .L_482)
	.align		4
.L_482:
        /*0b50*/ 	.word	index@(_ZN10layer_norm31ln_parallel_residual_bwd_kernelINS_13Kernel_traitsI13__nv_bfloat16S2_S2_S2_fjLj1536ELj1ELj1ELj4ELj8ENS_18Kernel_traits_baseILj1536ES2_S2_S2_S2_fjLj128EEEEELb0ELb0ELb1EEEvNS_9BwdParamsE)
        /*0b54*/ 	.word	0x00000000


	//----- nvinfo : EIATTR_MIN_STACK_SIZE
	.align		4
.L_483:
        /*0b58*/ 	.byte	0x04, 0x12
        /*0b5a*/ 	.short	(.L_485 - .L_484)
	.align		4
.L_484:
        /*0b5c*/ 	.word	index@(_ZN10layer_norm31ln_parallel_residual_bwd_kernelINS_13Kernel_traitsI13__nv_bfloat16S2_S2_S2_fjLj1536ELj1ELj1ELj4ELj8ENS_18Kernel_traits_baseILj1536ES2_S2_S2_S2_fjLj128EEEEELb0ELb1ELb0EEEvNS_9BwdParamsE)
        /*0b60*/ 	.word	0x00000000


	//----- nvinfo : EIATTR_MIN_STACK_SIZE
	.align		4
.L_485:
        /*0b64*/ 	.byte	0x04, 0x12
        /*0b66*/ 	.short	(.L_487 - .L_486)
	.align		4
.L_486:
        /*0b68*/ 	.word	index@(_ZN10layer_norm31ln_parallel_residual_bwd_kernelINS_13Kernel_traitsI13__nv_bfloat16S2_S2_S2_fjLj1536ELj1ELj1ELj4ELj8ENS_18Kernel_traits_baseILj1536ES2_S2_S2_S2_fjLj128EEEEELb0ELb1ELb1EEEvNS_9BwdParamsE)
        /*0b6c*/ 	.word	0x00000000


	//----- nvinfo : EIATTR_MIN_STACK_SIZE
	.align		4
.L_487:
        /*0b70*/ 	.byte	0x04, 0x12
        /*0b72*/ 	.short	(.L_489 - .L_488)
	.align		4
.L_488:
        /*0b74*/ 	.word	index@(_ZN10layer_norm31ln_parallel_residual_bwd_kernelINS_13Kernel_traitsI13__nv_bfloat16S2_S2_S2_fjLj1536ELj1ELj1ELj4ELj8ENS_18Kernel_traits_baseILj1536ES2_S2_S2_S2_fjLj128EEEEELb1ELb0ELb0EEEvNS_9BwdParamsE)
        /*0b78*/ 	.word	0x00000000


	//----- nvinfo : EIATTR_MIN_STACK_SIZE
	.align		4
.L_489:
        /*0b7c*/ 	.byte	0x04, 0x12
        /*0b7e*/ 	.short	(.L_491 - .L_490)
	.align		4
.L_490:
        /*0b80*/ 	.word	index@(_ZN10layer_norm31ln_parallel_residual_bwd_kernelINS_13Kernel_traitsI13__nv_bfloat16S2_S2_S2_fjLj1536ELj1ELj1ELj4ELj8ENS_18Kernel_traits_baseILj1536ES2_S2_S2_S2_fjLj128EEEEELb1ELb0ELb1EEEvNS_9BwdParamsE)
        /*0b84*/ 	.word	0x00000000


	//----- nvinfo : EIATTR_MIN_STACK_SIZE
	.align		4
.L_491:
        /*0b88*/ 	.byte	0x04, 0x12
        /*0b8a*/ 	.short	(.L_493 - .L_492)
	.align		4
.L_492:
        /*0b8c*/ 	.word	index@(_ZN10layer_norm22ln_bwd_finalize_kernelINS_22Kernel_traits_finalizeILj1536E13__nv_bfloat16S2_S2_S2_fjLb0ELj1024ELj4ENS_18Kernel_traits_baseILj1536ES2_S2_S2_S2_fjLj1024EEEEELb0ELb0EEEvNS_9BwdParamsE)
        /*0b90*/ 	.word	0x00000000


	//----- nvinfo : EIATTR_MIN_STACK_SIZE
	.align		4
.L_493:
        /*0b94*/ 	.byte	0x04, 0x12
        /*0b96*/ 	.short	(.L_495 - .L_494)
	.align		4
.L_494:
        /*0b98*/ 	.word	index@(_ZN10layer_norm40ln_parallel_residual_bwd_finalize_kernelINS_22Kernel_traits_finalizeILj1536E13__nv_bfloat16S2_S2_S2_fjLb0ELj1024ELj4ENS_18Kernel_traits_baseILj1536ES2_S2_S2_S2_fjLj1024EEEEELb0EEEvNS_9BwdParamsE)
        /*0b9c*/ 	.word	0x00000000


	//----- nvinfo : EIATTR_MIN_STACK_SIZE
	.align		4
.L_495:
        /*0ba0*/ 	.byte	0x04, 0x12
        /*0ba2*/ 	.short	(.L_497 - .L_496)
	.align		4
.L_496:
        /*0ba4*/ 	.word	index@(_ZN10layer_norm31ln_parallel_residual_bwd_kernelINS_13Kernel_traitsI13__nv_bfloat16S2_S2_S2_fjLj1536ELj1ELj1ELj4ELj8ENS_18Kernel_traits_baseILj1536ES2_S2_S2_S2_fjLj128EEEEELb1ELb1ELb0EEEvNS_9BwdParamsE)
        /*0ba8*/ 	.word	0x00000000


	//----- nvinfo : EIATTR_MIN_STACK_SIZE
	.align		4
.L_497:
        /*0bac*/ 	.byte	0x04, 0x12
        /*0bae*/ 	.short	(.L_499 - .L_498)
	.align		4
.L_498:
        /*0bb0*/ 	.word	index@(_ZN10layer_norm22ln_bwd_finalize_kernelINS_22Kernel_traits_finalizeILj1536E13__nv_bfloat16S2_S2_S2_fjLb0ELj1024ELj4ENS_18Kernel_traits_baseILj1536ES2_S2_S2_S2_fjLj1024EEEEELb0ELb1EEEvNS_9BwdParamsE)
        /*0bb4*/ 	.word	0x00000000


	//----- nvinfo : EIATTR_MIN_STACK_SIZE
	.align		4
.L_499:
        /*0bb8*/ 	.byte	0x04, 0x12
        /*0bba*/ 	.short	(.L_501 - .L_500)
	.align		4
.L_500:
        /*0bbc*/ 	.word	index@(_ZN10layer_norm40ln_parallel_residual_bwd_finalize_kernelINS_22Kernel_traits_finalizeILj1536E13__nv_bfloat16S2_S2_S2_fjLb0ELj1024ELj4ENS_18Kernel_traits_baseILj1536ES2_S2_S2_S2_fjLj1024EEEEELb1EEEvNS_9BwdParamsE)
        /*0bc0*/ 	.word	0x00000000


	//----- nvinfo : EIATTR_MIN_STACK_SIZE
	.align		4
.L_501:
        /*0bc4*/ 	.byte	0x04, 0x12
        /*0bc6*/ 	.short	(.L_503 - .L_502)
	.align		4
.L_502:
        /*0bc8*/ 	.word	index@(_ZN10layer_norm31ln_parallel_residual_bwd_kernelINS_13Kernel_traitsI13__nv_bfloat16S2_S2_S2_fjLj1536ELj1ELj1ELj4ELj8ENS_18Kernel_traits_baseILj1536ES2_S2_S2_S2_fjLj128EEEEELb1ELb1ELb1EEEvNS_9BwdParamsE)
        /*0bcc*/ 	.word	0x00000000


	//----- nvinfo : EIATTR_MIN_STACK_SIZE
	.align		4
.L_503:
        /*0bd0*/ 	.byte	0x04, 0x12
        /*0bd2*/ 	.short	(.L_505 - .L_504)
	.align		4
.L_504:
        /*0bd4*/ 	.word	index@(_ZN10layer_norm31ln_parallel_residual_bwd_kernelINS_13Kernel_traitsI6__halfS2_S2_S2_fjLj1536ELj1ELj1ELj4ELj8ENS_18Kernel_traits_baseILj1536ES2_S2_S2_S2_fjLj128EEEEELb0ELb0ELb0EEEvNS_9BwdParamsE)
        /*0bd8*/ 	.word	0x00000000


	//----- nvinfo : EIATTR_MIN_STACK_SIZE
	.align		4
.L_505:
        /*0bdc*/ 	.byte	0x04, 0x12
        /*0bde*/ 	.short	(.L_507 - .L_506)
	.align		4
.L_506:
        /*0be0*/ 	.word	index@(_ZN10layer_norm31ln_parallel_residual_bwd_kernelINS_13Kernel_traitsI6__halfS2_S2_S2_fjLj1536ELj1ELj1ELj4ELj8ENS_18Kernel_traits_baseILj1536ES2_S2_S2_S2_fjLj128EEEEELb0ELb0ELb1EEEvNS_9BwdParamsE)
        /*0be4*/ 	.word	0x00000000


	//----- nvinfo : EIATTR_MIN_STACK_SIZE
	.align		4
.L_507:
        /*0be8*/ 	.byte	0x04, 0x12
        /*0bea*/ 	.short	(.L_509 - .L_508)
	.align		4
.L_508:
        /*0bec*/ 	.word	index@(_ZN10layer_norm31ln_parallel_residual_bwd_kernelINS_13Kernel_traitsI6__halfS2_S2_S2_fjLj1536ELj1ELj1ELj4ELj8ENS_18Kernel_traits_baseILj1536ES2_S2_S2_S2_fjLj128EEEEELb0ELb1ELb0EEEvNS_9BwdParamsE)
        /*0bf0*/ 	.word	0x00000000


	//----- nvinfo : EIATTR_MIN_STACK_SIZE
	.align		4
.L_509:
        /*0bf4*/ 	.byte	0x04, 0x12
        /*0bf6*/ 	.short	(.L_511 - .L_510)
	.align		4
.L_510:
        /*0bf8*/ 	.word	index@(_ZN10layer_norm31ln_parallel_residual_bwd_kernelINS_13Kernel_traitsI6__halfS2_S2_S2_fjLj1536ELj1ELj1ELj4ELj8ENS_18Kernel_traits_baseILj1536ES2_S2_S2_S2_fjLj128EEEEELb0ELb1ELb1EEEvNS_9BwdParamsE)
        /*0bfc*/ 	.word	0x00000000


	//----- nvinfo : EIATTR_MIN_STACK_SIZE
	.align		4
.L_511:
        /*0c00*/ 	.byte	0x04, 0x12
        /*0c02*/ 	.short	(.L_513 - .L_512)
	.align		4
.L_512:
        /*0c04*/ 	.word	index@(_ZN10layer_norm31ln_parallel_residual_bwd_kernelINS_13Kernel_traitsI6__halfS2_S2_S2_fjLj1536ELj1ELj1ELj4ELj8ENS_18Kernel_traits_baseILj1536ES2_S2_S2_S2_fjLj128EEEEELb1ELb0ELb0EEEvNS_9BwdParamsE)
        /*0c08*/ 	.word	0x00000000


	//----- nvinfo : EIATTR_MIN_STACK_SIZE
	.align		4
.L_513:
        /*0c0c*/ 	.byte	0x04, 0x12
        /*0c0e*/ 	.short	(.L_515 - .L_514)
	.align		4
.L_514:
        /*0c10*/ 	.word	index@(_ZN10layer_norm31ln_parallel_residual_bwd_kernelINS_13Kernel_traitsI6__halfS2_S2_S2_fjLj1536ELj1ELj1ELj4ELj8ENS_18Kernel_traits_baseILj1536ES2_S2_S2_S2_fjLj128EEEEELb1ELb0ELb1EEEvNS_9BwdParamsE)
        /*0c14*/ 	.word	0x00000000


	//----- nvinfo : EIATTR_MIN_STACK_SIZE
	.align		4
.L_515:
        /*0c18*/ 	.byte	0x04, 0x12
        /*0c1a*/ 	.short	(.L_517 - .L_516)
	.align		4
.L_516:
        /*0c1c*/ 	.word	index@(_ZN10layer_norm22ln_bwd_finalize_kernelINS_22Kernel_traits_finalizeILj1536E6__halfS2_S2_S2_fjLb0ELj1024ELj4ENS_18Kernel_traits_baseILj1536ES2_S2_S2_S2_fjLj1024EEEEELb0ELb0EEEvNS_9BwdParamsE)
        /*0c20*/ 	.word	0x00000000


	//----- nvinfo : EIATTR_MIN_STACK_SIZE
	.align		4
.L_517:
        /*0c24*/ 	.byte	0x04, 0x12
        /*0c26*/ 	.short	(.L_519 - .L_518)
	.align		4
.L_518:
        /*0c28*/ 	.word	index@(_ZN10layer_norm40ln_parallel_residual_bwd_finalize_kernelINS_22Kernel_traits_finalizeILj1536E6__halfS2_S2_S2_fjLb0ELj1024ELj4ENS_18Kernel_traits_baseILj1536ES2_S2_S2_S2_fjLj1024EEEEELb0EEEvNS_9BwdParamsE)
        /*0c2c*/ 	.word	0x00000000


	//----- nvinfo : EIATTR_MIN_STACK_SIZE
	.align		4
.L_519:
        /*0c30*/ 	.byte	0x04, 0x12
        /*0c32*/ 	.short	(.L_521 - .L_520)
	.align		4
.L_520:
        /*0c34*/ 	.word	index@(_ZN10layer_norm31ln_parallel_residual_bwd_kernelINS_13Kernel_traitsI6__halfS2_S2_S2_fjLj1536ELj1ELj1ELj4ELj8ENS_18Kernel_traits_baseILj1536ES2_S2_S2_S2_fjLj128EEEEELb1ELb1ELb0EEEvNS_9BwdParamsE)
        /*0c38*/ 	.word	0x00000000


	//----- nvinfo : EIATTR_MIN_STACK_SIZE
	.align		4
.L_521:
        /*0c3c*/ 	.byte	0x04, 0x12
        /*0c3e*/ 	.short	(.L_523 - .L_522)
	.align		4
.L_522:
        /*0c40*/ 	.word	index@(_ZN10layer_norm22ln_bwd_finalize_kernelINS_22Kernel_traits_finalizeILj1536E6__halfS2_S2_S2_fjLb0ELj1024ELj4ENS_18Kernel_traits_baseILj1536ES2_S2_S2_S2_fjLj1024EEEEELb0ELb1EEEvNS_9BwdParamsE)
        /*0c44*/ 	.word	0x00000000


	//----- nvinfo : EIATTR_MIN_STACK_SIZE
	.align		4
.L_523:
        /*0c48*/ 	.byte	0x04, 0x12
        /*0c4a*/ 	.short	(.L_525 - .L_524)
	.align		4
.L_524:
        /*0c4c*/ 	.word	index@(_ZN10layer_norm40ln_parallel_residual_bwd_finalize_kernelINS_22Kernel_traits_finalizeILj1536E6__halfS2_S2_S2_fjLb0ELj1024ELj4ENS_18Kernel_traits_baseILj1536ES2_S2_S2_S2_fjLj1024EEEEELb1EEEvNS_9BwdParamsE)
        /*0c50*/ 	.word	0x00000000


	//----- nvinfo : EIATTR_MIN_STACK_SIZE
	.align		4
.L_525:
        /*0c54*/ 	.byte	0x04, 0x12
        /*0c56*/ 	.short	(.L_527 - .L_526)
	.align		4
.L_526:
        /*0c58*/ 	.word	index@(_ZN10layer_norm31ln_parallel_residual_bwd_kernelINS_13Kernel_traitsI6__halfS2_S2_S2_fjLj1536ELj1ELj1ELj4ELj8ENS_18Kernel_traits_baseILj1536ES2_S2_S2_S2_fjLj128EEEEELb1ELb1ELb1EEEvNS_9BwdParamsE)
        /*0c5c*/ 	.word	0x00000000


	//----- nvinfo : EIATTR_MIN_STACK_SIZE
	.align		4
.L_527:
        /*0c60*/ 	.byte	0x04, 0x12
        /*0c62*/ 	.short	(.L_529 - .L_528)
	.align		4
.L_528:
        /*0c64*/ 	.word	index@(_ZN10layer_norm31ln_parallel_residual_bwd_kernelINS_13Kernel_traitsIf13__nv_bfloat16S2_S2_fjLj1536ELj1ELj1ELj4ELj8ENS_18Kernel_traits_baseILj1536EfS2_S2_S2_fjLj128EEEEELb0ELb0ELb0EEEvNS_9BwdParamsE)
        /*0c68*/ 	.word	0x00000000


	//----- nvinfo : EIATTR_MIN_STACK_SIZE
	.align		4
.L_529:
        /*0c6c*/ 	.byte	0x04, 0x12
        /*0c6e*/ 	.short	(.L_531 - .L_530)
	.align		4
.L_530:
        /*0c70*/ 	.word	index@(_ZN10layer_norm31ln_parallel_residual_bwd_kernelINS_13Kernel_traitsIf13__nv_bfloat16S2_S2_fjLj1536ELj1ELj1ELj4ELj8ENS_18Kernel_traits_baseILj1536EfS2_S2_S2_fjLj128EEEEELb0ELb0ELb1EEEvNS_9BwdParamsE)
        /*0c74*/ 	.word	0x00000000


	//----- nvinfo : EIATTR_MIN_STACK_SIZE
	.align		4
.L_531:
        /*0c78*/ 	.byte	0x04, 0x12
        /*0c7a*/ 	.short	(.L_533 - .L_532)
	.align		4
.L_532:
        /*0c7c*/ 	.word	index@(_ZN10layer_norm31ln_parallel_residual_bwd_kernelINS_13Kernel_traitsIf13__nv_bfloat16S2_S2_fjLj1536ELj1ELj1ELj4ELj8ENS_18Kernel_traits_baseILj1536EfS2_S2_S2_fjLj128EEEEELb0ELb1ELb0EEEvNS_9BwdParamsE)
        /*0c80*/ 	.word	0x00000000


	//----- nvinfo : EIATTR_MIN_STACK_SIZE
	.align		4
.L_533:
        /*0c84*/ 	.byte	0x04, 0x12
        /*0c86*/ 	.short	(.L_535 - .L_534)
	.align		4
.L_534:
        /*0c88*/ 	.word	index@(_ZN10layer_norm31ln_parallel_residual_bwd_kernelINS_13Kernel_traitsIf13__nv_bfloat16S2_S2_fjLj1536ELj1ELj1ELj4ELj8ENS_18Kernel_traits_baseILj1536EfS2_S2_S2_fjLj128EEEEELb0ELb1ELb1EEEvNS_9BwdParamsE)
        /*0c8c*/ 	.word	0x00000000


	//----- nvinfo : EIATTR_MIN_STACK_SIZE
	.align		4
.L_535:
        /*0c90*/ 	.byte	0x04, 0x12
        /*0c92*/ 	.short	(.L_537 - .L_536)
	.align		4
.L_536:
        /*0c94*/ 	.word	index@(_ZN10layer_norm31ln_parallel_residual_bwd_kernelINS_13Kernel_traitsIf13__nv_bfloat16S2_S2_fjLj1536ELj1ELj1ELj4ELj8ENS_18Kernel_traits_baseILj1536EfS2_S2_S2_fjLj128EEEEELb1ELb0ELb0EEEvNS_9BwdParamsE)
        /*0c98*/ 	.word	0x00000000


	//----- nvinfo : EIATTR_MIN_STACK_SIZE
	.align		4
.L_537:
        /*0c9c*/ 	.byte	0x04, 0x12
        /*0c9e*/ 	.short	(.L_539 - .L_538)
	.align		4
.L_538:
        /*0ca0*/ 	.word	index@(_ZN10layer_norm31ln_parallel_residual_bwd_kernelINS_13Kernel_traitsIf13__nv_bfloat16S2_S2_fjLj1536ELj1ELj1ELj4ELj8ENS_18Kernel_traits_baseILj1536EfS2_S2_S2_fjLj128EEEEELb1ELb0ELb1EEEvNS_9BwdParamsE)
        /*0ca4*/ 	.word	0x00000000


	//----- nvinfo : EIATTR_MIN_STACK_SIZE
	.align		4
.L_539:
        /*0ca8*/ 	.byte	0x04, 0x12
        /*0caa*/ 	.short	(.L_541 - .L_540)
	.align		4
.L_540:
        /*0cac*/ 	.word	index@(_ZN10layer_norm22ln_bwd_finalize_kernelINS_22Kernel_traits_finalizeILj1536Ef13__nv_bfloat16S2_S2_fjLb0ELj1024ELj4ENS_18Kernel_traits_baseILj1536EfS2_S2_S2_fjLj1024EEEEELb0ELb0EEEvNS_9BwdParamsE)
        /*0cb0*/ 	.word	0x00000000


	//----- nvinfo : EIATTR_MIN_STACK_SIZE
	.align		4
.L_541:
        /*0cb4*/ 	.byte	0x04, 0x12
        /*0cb6*/ 	.short	(.L_543 - .L_542)
	.align		4
.L_542:
        /*0cb8*/ 	.word	index@(_ZN10layer_norm40ln_parallel_residual_bwd_finalize_kernelINS_22Kernel_traits_finalizeILj1536Ef13__nv_bfloat16S2_S2_fjLb0ELj1024ELj4ENS_18Kernel_traits_baseILj1536EfS2_S2_S2_fjLj1024EEEEELb0EEEvNS_9BwdParamsE)
        /*0cbc*/ 	.word	0x00000000


	//----- nvinfo : EIATTR_MIN_STACK_SIZE
	.align		4
.L_543:
        /*0cc0*/ 	.byte	0x04, 0x12
        /*0cc2*/ 	.short	(.L_545 - .L_544)
	.align		4
.L_544:
        /*0cc4*/ 	.word	index@(_ZN10layer_norm31ln_parallel_residual_bwd_kernelINS_13Kernel_traitsIf13__nv_bfloat16S2_S2_fjLj1536ELj1ELj1ELj4ELj8ENS_18Kernel_traits_baseILj1536EfS2_S2_S2_fjLj128EEEEELb1ELb1ELb0EEEvNS_9BwdParamsE)
        /*0cc8*/ 	.word	0x00000000


	//----- nvinfo : EIATTR_MIN_STACK_SIZE
	.align		4
.L_545:
        /*0ccc*/ 	.byte	0x04, 0x12
        /*0cce*/ 	.short	(.L_547 - .L_546)
	.align		4
.L_546:
        /*0cd0*/ 	.word	index@(_ZN10layer_norm22ln_bwd_finalize_kernelINS_22Kernel_traits_finalizeILj1536Ef13__nv_bfloat16S2_S2_fjLb0ELj1024ELj4ENS_18Kernel_traits_baseILj1536EfS2_S2_S2_fjLj1024EEEEELb0ELb1EEEvNS_9BwdParamsE)
        /*0cd4*/ 	.word	0x00000000


	//----- nvinfo : EIATTR_MIN_STACK_SIZE
	.align		4
.L_547:
        /*0cd8*/ 	.byte	0x04, 0x12
        /*0cda*/ 	.short	(.L_549 - .L_548)
	.align		4
.L_548:
        /*0cdc*/ 	.word	index@(_ZN10layer_norm40ln_parallel_residual_bwd_finalize_kernelINS_22Kernel_traits_finalizeILj1536Ef13__nv_bfloat16S2_S2_fjLb0ELj1024ELj4ENS_18Kernel_traits_baseILj1536EfS2_S2_S2_fjLj1024EEEEELb1EEEvNS_9BwdParamsE)
        /*0ce0*/ 	.word	0x00000000


	//----- nvinfo : EIATTR_MIN_STACK_SIZE
	.align		4
.L_549:
        /*0ce4*/ 	.byte	0x04, 0x12
        /*0ce6*/ 	.short	(.L_551 - .L_550)
	.align		4
.L_550:
        /*0ce8*/ 	.word	index@(_ZN10layer_norm31ln_parallel_residual_bwd_kernelINS_13Kernel_traitsIf13__nv_bfloat16S2_S2_fjLj1536ELj1ELj1ELj4ELj8ENS_18Kernel_traits_baseILj1536EfS2_S2_S2_fjLj128EEEEELb1ELb1ELb1EEEvNS_9BwdParamsE)
        /*0cec*/ 	.word	0x00000000


	//----- nvinfo : EIATTR_MIN_STACK_SIZE
	.align		4
.L_551:
        /*0cf0*/ 	.byte	0x04, 0x12
        /*0cf2*/ 	.short	(.L_553 - .L_552)
	.align		4
.L_552:
        /*0cf4*/ 	.word	index@(_ZN10layer_norm31ln_parallel_residual_bwd_kernelINS_13Kernel_traitsI13__nv_bfloat16S2_fS2_fjLj1536ELj1ELj1ELj4ELj8ENS_18Kernel_traits_baseILj1536ES2_S2_fS2_fjLj128EEEEELb0ELb0ELb0EEEvNS_9BwdParamsE)
        /*0cf8*/ 	.word	0x00000000


	//----- nvinfo : EIATTR_MIN_STACK_SIZE
	.align		4
.L_553:
        /*0cfc*/ 	.byte	0x04, 0x12
        /*0cfe*/ 	.short	(.L_555 - .L_554)
	.align		4
.L_554:
        /*0d00*/ 	.word	index@(_ZN10layer_norm31ln_parallel_residual_bwd_kernelINS_13Kernel_traitsI13__nv_bfloat16S2_fS2_fjLj1536ELj1ELj1ELj4ELj8ENS_18Kernel_traits_baseILj1536ES2_S2_fS2_fjLj128EEEEELb0ELb0ELb1EEEvNS_9BwdParamsE)
        /*0d04*/ 	.word	0x00000000


	//----- nvinfo : EIATTR_MIN_STACK_SIZE
	.align		4
.L_555:
        /*0d08*/ 	.byte	0x04, 0x12
        /*0d0a*/ 	.short	(.L_557 - .L_556)
	.align		4
.L_556:
        /*0d0c*/ 	.word	index@(_ZN10layer_norm31ln_parallel_residual_bwd_kernelINS_13Kernel_traitsI13__nv_bfloat16S2_fS2_fjLj1536ELj1ELj1ELj4ELj8ENS_18Kernel_traits_baseILj1536ES2_S2_fS2_fjLj128EEEEELb0ELb1ELb0EEEvNS_9BwdParamsE)
        /*0d10*/ 	.word	0x00000000


	//----- nvinfo : EIATTR_MIN_STACK_SIZE
	.align		4
.L_557:
        /*0d14*/ 	.byte	0x04, 0x12
        /*0d16*/ 	.short	(.L_559 - .L_558)
	.align		4
.L_558:
        /*0d18*/ 	.word	index@(_ZN10layer_norm31ln_parallel_residual_bwd_kernelINS_13Kernel_traitsI13__nv_bfloat16S2_fS2_fjLj1536ELj1ELj1ELj4ELj8ENS_18Kernel_traits_baseILj1536ES2_S2_fS2_fjLj128EEEEELb0ELb1ELb1EEEvNS_9BwdParamsE)
        /*0d1c*/ 	.word	0x00000000


	//----- nvinfo : EIATTR_MIN_STACK_SIZE
	.align		4
.L_559:
        /*0d20*/ 	.byte	0x04, 0x12
        /*0d22*/ 	.short	(.L_561 - .L_560)
	.align		4
.L_560:
        /*0d24*/ 	.word	index@(_ZN10layer_norm31ln_parallel_residual_bwd_kernelINS_13Kernel_traitsI13__nv_bfloat16S2_fS2_fjLj1536ELj1ELj1ELj4ELj8ENS_18Kernel_traits_baseILj1536ES2_S2_fS2_fjLj128EEEEELb1ELb0ELb0EEEvNS_9BwdParamsE)
        /*0d28*/ 	.word	0x00000000


	//----- nvinfo : EIATTR_MIN_STACK_SIZE
	.align		4
.L_561:
        /*0d2c*/ 	.byte	0x04, 0x12
        /*0d2e*/ 	.short	(.L_563 - .L_562)
	.align		4
.L_562:
        /*0d30*/ 	.word	index@(_ZN10layer_norm31ln_parallel_residual_bwd_kernelINS_13Kernel_traitsI13__nv_bfloat16S2_fS2_fjLj1536ELj1ELj1ELj4ELj8ENS_18Kernel_traits_baseILj1536ES2_S2_fS2_fjLj128EEEEELb1ELb0ELb1EEEvNS_9BwdParamsE)
        /*0d34*/ 	.word	0x00000000


	//----- nvinfo : EIATTR_MIN_STACK_SIZE
	.align		4
.L_563:
        /*0d38*/ 	.byte	0x04, 0x12
        /*0d3a*/ 	.short	(.L_565 - .L_564)
	.align		4
.L_564:
        /*0d3c*/ 	.word	index@(_ZN10layer_norm22ln_bwd_finalize_kernelINS_22Kernel_traits_finalizeILj1536E13__nv_bfloat16S2_fS2_fjLb0ELj1024ELj4ENS_18Kernel_traits_baseILj1536ES2_S2_fS2_fjLj1024EEEEELb0ELb0EEEvNS_9BwdParamsE)
        /*0d40*/ 	.word	0x00000000


	//----- nvinfo : EIATTR_MIN_STACK_SIZE
	.align		4
.L_565:
        /*0d44*/ 	.byte	0x04, 0x12
        /*0d46*/ 	.short	(.L_567 - .L_566)
	.align		4
.L_566:
        /*0d48*/ 	.word	index@(_ZN10layer_norm40ln_parallel_residual_bwd_finalize_kernelINS_22Kernel_traits_finalizeILj1536E13__nv_bfloat16S2_fS2_fjLb0ELj1024ELj4ENS_18Kernel_traits_baseILj1536ES2_S2_fS2_fjLj1024EEEEELb0EEEvNS_9BwdParamsE)
        /*0d4c*/ 	.word	0x00000000


	//----- nvinfo : EIATTR_MIN_STACK_SIZE
	.align		4
.L_567:
        /*0d50*/ 	.byte	0x04, 0x12
        /*0d52*/ 	.short	(.L_569 - .L_568)
	.align		4
.L_568:
        /*0d54*/ 	.word	index@(_ZN10layer_norm31ln_parallel_residual_bwd_kernelINS_13Kernel_traitsI13__nv_bfloat16S2_fS2_fjLj1536ELj1ELj1ELj4ELj8ENS_18Kernel_traits_baseILj1536ES2_S2_fS2_fjLj128EEEEELb1ELb1ELb0EEEvNS_9BwdParamsE)
        /*0d58*/ 	.word	0x00000000


	//----- nvinfo : EIATTR_MIN_STACK_SIZE
	.align		4
.L_569:
        /*0d5c*/ 	.byte	0x04, 0x12
        /*0d5e*/ 	.short	(.L_571 - .L_570)
	.align		4
.L_570:
        /*0d60*/ 	.word	index@(_ZN10layer_norm22ln_bwd_finalize_kernelINS_22Kernel_traits_finalizeILj1536E13__nv_bfloat16S2_fS2_fjLb0ELj1024ELj4ENS_18Kernel_traits_baseILj1536ES2_S2_fS2_fjLj1024EEEEELb0ELb1EEEvNS_9BwdParamsE)
        /*0d64*/ 	.word	0x00000000


	//----- nvinfo : EIATTR_MIN_STACK_SIZE
	.align		4
.L_571:
        /*0d68*/ 	.byte	0x04, 0x12
        /*0d6a*/ 	.short	(.L_573 - .L_572)
	.align		4
.L_572:
        /*0d6c*/ 	.word	index@(_ZN10layer_norm40ln_parallel_residual_bwd_finalize_kernelINS_22Kernel_traits_finalizeILj1536E13__nv_bfloat16S2_fS2_fjLb0ELj1024ELj4ENS_18Kernel_traits_baseILj1536ES2_S2_fS2_fjLj1024EEEEELb1EEEvNS_9BwdParamsE)
        /*0d70*/ 	.word	0x00000000


	//----- nvinfo : EIATTR_MIN_STACK_SIZE
	.align		4
.L_573:
        /*0d74*/ 	.byte	0x04, 0x12
        /*0d76*/ 	.short	(.L_575 - .L_574)
	.align		4
.L_574:
        /*0d78*/ 	.word	index@(_ZN10layer_norm31ln_parallel_residual_bwd_kernelINS_13Kernel_traitsI13__nv_bfloat16S2_fS2_fjLj1536ELj1ELj1ELj4ELj8ENS_18Kernel_traits_baseILj1536ES2_S2_fS2_fjLj128EEEEELb1ELb1ELb1EEEvNS_9BwdParamsE)
        /*0d7c*/ 	.word	0x00000000


	//----- nvinfo : EIATTR_MIN_STACK_SIZE
	.align		4
.L_575:
        /*0d80*/ 	.byte	0x04, 0x12
        /*0d82*/ 	.short	(.L_577 - .L_576)
	.align		4
.L_576:
        /*0d84*/ 	.word	index@(_ZN10layer_norm31ln_parallel_residual_bwd_kernelINS_13Kernel_traitsIf13__nv_bfloat16fS2_fjLj1536ELj1ELj1ELj4ELj8ENS_18Kernel_traits_baseILj1536EfS2_fS2_fjLj128EEEEELb0ELb0ELb0EEEvNS_9BwdParamsE)
        /*0d88*/ 	.word	0x00000000


	//----- nvinfo : EIATTR_MIN_STACK_SIZE
	.align		4
.L_577:
        /*0d8c*/ 	.byte	0x04, 0x12
        /*0d8e*/ 	.short	(.L_579 - .L_578)
	.align		4
.L_578:
        /*0d90*/ 	.word	index@(_ZN10layer_norm31ln_parallel_residual_bwd_kernelINS_13Kernel_traitsIf13__nv_bfloat16fS2_fjLj1536ELj1ELj1ELj4ELj8ENS_18Kernel_traits_baseILj1536EfS2_fS2_fjLj128EEEEELb0ELb0ELb1EEEvNS_9BwdParamsE)
        /*0d94*/ 	.word	0x00000000


	//----- nvinfo : EIATTR_MIN_STACK_SIZE
	.align		4
.L_579:
        /*0d98*/ 	.byte	0x04, 0x12
        /*0d9a*/ 	.short	(.L_581 - .L_580)
	.align		4
.L_580:
        /*0d9c*/ 	.word	index@(_ZN10layer_norm31ln_parallel_residual_bwd_kernelINS_13Kernel_traitsIf13__nv_bfloat16fS2_fjLj1536ELj1ELj1ELj4ELj8ENS_18Kernel_traits_baseILj1536EfS2_fS2_fjLj128EEEEELb0ELb1ELb0EEEvNS_9BwdParamsE)
        /*0da0*/ 	.word	0x00000000


	//----- nvinfo : EIATTR_MIN_STACK_SIZE
	.align		4
.L_581:
        /*0da4*/ 	.byte	0x04, 0x12
        /*0da6*/ 	.short	(.L_583 - .L_582)
	.align		4
.L_582:
        /*0da8*/ 	.word	index@(_ZN10layer_norm31ln_parallel_residual_bwd_kernelINS_13Kernel_traitsIf13__nv_bfloat16fS2_fjLj1536ELj1ELj1ELj4ELj8ENS_18Kernel_traits_baseILj1536EfS2_fS2_fjLj128EEEEELb0ELb1ELb1EEEvNS_9BwdParamsE)
        /*0dac*/ 	.word	0x00000000


	//----- nvinfo : EIATTR_MIN_STACK_SIZE
	.align		4
.L_583:
        /*0db0*/ 	.byte	0x04, 0x12
        /*0db2*/ 	.short	(.L_585 - .L_584)
	.align		4
.L_584:
        /*0db4*/ 	.word	index@(_ZN10layer_norm31ln_parallel_residual_bwd_kernelINS_13Kernel_traitsIf13__nv_bfloat16fS2_fjLj1536ELj1ELj1ELj4ELj8ENS_18Kernel_traits_baseILj1536EfS2_fS2_fjLj128EEEEELb1ELb0ELb0EEEvNS_9BwdParamsE)
        /*0db8*/ 	.word	0x00000000


	//----- nvinfo : EIATTR_MIN_STACK_SIZE
	.align		4
.L_585:
        /*0dbc*/ 	.byte	0x04, 0x12
        /*0dbe*/ 	.short	(.L_587 - .L_586)
	.align		4
.L_586:
        /*0dc0*/ 	.word	index@(_ZN10layer_norm31ln_parallel_residual_bwd_kernelINS_13Kernel_traitsIf13__nv_bfloat16fS2_fjLj1536ELj1ELj1ELj4ELj8ENS_18Kernel_traits_baseILj1536EfS2_fS2_fjLj128EEEEELb1ELb0ELb1EEEvNS_9BwdParamsE)
        /*0dc4*/ 	.word	0x00000000


	//----- nvinfo : EIATTR_MIN_STACK_SIZE
	.align		4
.L_587:
        /*0dc8*/ 	.byte	0x04, 0x12
        /*0dca*/ 	.short	(.L_589 - .L_588)
	.align		4
.L_588:
        /*0dcc*/ 	.word	index@(_ZN10layer_norm22ln_bwd_finalize_kernelINS_22Kernel_traits_finalizeILj1536Ef13__nv_bfloat16fS2_fjLb0ELj1024ELj4ENS_18Kernel_traits_baseILj1536EfS2_fS2_fjLj1024EEEEELb0ELb0EEEvNS_9BwdParamsE)
        /*0dd0*/ 	.word	0x00000000


	//----- nvinfo : EIATTR_MIN_STACK_SIZE
	.align		4
.L_589:
        /*0dd4*/ 	.byte	0x04, 0x12
        /*0dd6*/ 	.short	(.L_591 - .L_590)
	.align		4
.L_590:
        /*0dd8*/ 	.word	index@(_ZN10layer_norm40ln_parallel_residual_bwd_finalize_kernelINS_22Kernel_traits_finalizeILj1536Ef13__nv_bfloat16fS2_fjLb0ELj1024ELj4ENS_18Kernel_traits_baseILj1536EfS2_fS2_fjLj1024EEEEELb0EEEvNS_9BwdParamsE)
        /*0ddc*/ 	.word	0x00000000


	//----- nvinfo : EIATTR_MIN_STACK_SIZE
	.align		4
.L_591:
        /*0de0*/ 	.byte	0x04, 0x12
        /*0de2*/ 	.short	(.L_593 - .L_592)
	.align		4
.L_592:
        /*0de4*/ 	.word	index@(_ZN10layer_norm31ln_parallel_residual_bwd_kernelINS_13Kernel_traitsIf13__nv_bfloat16fS2_fjLj1536ELj1ELj1ELj4ELj8ENS_18Kernel_traits_baseILj1536EfS2_fS2_fjLj128EEEEELb1ELb1ELb0EEEvNS_9BwdParamsE)
        /*0de8*/ 	.word	0x00000000


	//----- nvinfo : EIATTR_MIN_STACK_SIZE
	.align		4
.L_593:
        /*0dec*/ 	.byte	0x04, 0x12
        /*0dee*/ 	.short	(.L_595 - .L_594)
	.align		4
.L_594:
        /*0df0*/ 	.word	index@(_ZN10layer_norm22ln_bwd_finalize_kernelINS_22Kernel_traits_finalizeILj1536Ef13__nv_bfloat16fS2_fjLb0ELj1024ELj4ENS_18Kernel_traits_baseILj1536EfS2_fS2_fjLj1024EEEEELb0ELb1EEEvNS_9BwdParamsE)
        /*0df4*/ 	.word	0x00000000


	//----- nvinfo : EIATTR_MIN_STACK_SIZE
	.align		4
.L_595:
        /*0df8*/ 	.byte	0x04, 0x12
        /*0dfa*/ 	.short	(.L_597 - .L_596)
	.align		4
.L_596:
        /*0dfc*/ 	.word	index@(_ZN10layer_norm40ln_parallel_residual_bwd_finalize_kernelINS_22Kernel_traits_finalizeILj1536Ef13__nv_bfloat16fS2_fjLb0ELj1024ELj4ENS_18Kernel_traits_baseILj1536EfS2_fS2_fjLj1024EEEEELb1EEEvNS_9BwdParamsE)
        /*0e00*/ 	.word	0x00000000


	//----- nvinfo : EIATTR_MIN_STACK_SIZE
	.align		4
.L_597:
        /*0e04*/ 	.byte	0x04, 0x12
        /*0e06*/ 	.short	(.L_599 - .L_598)
	.align		4
.L_598:
        /*0e08*/ 	.word	index@(_ZN10layer_norm31ln_parallel_residual_bwd_kernelINS_13Kernel_traitsIf13__nv_bfloat16fS2_fjLj1536ELj1ELj1ELj4ELj8ENS_18Kernel_traits_baseILj1536EfS2_fS2_fjLj128EEEEELb1ELb1ELb1EEEvNS_9BwdParamsE)
        /*0e0c*/ 	.word	0x00000000


	//----- nvinfo : EIATTR_MIN_STACK_SIZE
	.align		4
.L_599:
        /*0e10*/ 	.byte	0x04, 0x12
        /*0e12*/ 	.short	(.L_601 - .L_600)
	.align		4
.L_600:
        /*0e14*/ 	.word	index@(_ZN10layer_norm31ln_parallel_residual_bwd_kernelINS_13Kernel_traitsIf6__halfS2_S2_fjLj1536ELj1ELj1ELj4ELj8ENS_18Kernel_traits_baseILj1536EfS2_S2_S2_fjLj128EEEEELb0ELb0ELb0EEEvNS_9BwdParamsE)
        /*0e18*/ 	.word	0x00000000


	//----- nvinfo : EIATTR_MIN_STACK_SIZE
	.align		4
.L_601:
        /*0e1c*/ 	.byte	0x04, 0x12
        /*0e1e*/ 	.short	(.L_603 - .L_602)
	.align		4
.L_602:
        /*0e20*/ 	.word	index@(_ZN10layer_norm31ln_parallel_residual_bwd_kernelINS_13Kernel_traitsIf6__halfS2_S2_fjLj1536ELj1ELj1ELj4ELj8ENS_18Kernel_traits_baseILj1536EfS2_S2_S2_fjLj128EEEEELb0ELb0ELb1EEEvNS_9BwdParamsE)
        /*0e24*/ 	.word	0x00000000


	//----- nvinfo : EIATTR_MIN_STACK_SIZE
	.align		4
.L_603:
        /*0e28*/ 	.byte	0x04, 0x12
        /*0e2a*/ 	.short	(.L_605 - .L_604)
	.align		4
.L_604:
        /*0e2c*/ 	.word	index@(_ZN10layer_norm31ln_parallel_residual_bwd_kernelINS_13Kernel_traitsIf6__halfS2_S2_fjLj1536ELj1ELj1ELj4ELj8ENS_18Kernel_traits_baseILj1536EfS2_S2_S2_fjLj128EEEEELb0ELb1ELb0EEEvNS_9BwdParamsE)
        /*0e30*/ 	.word	0x00000000


	//----- nvinfo : EIATTR_MIN_STACK_SIZE
	.align		4
.L_605:
        /*0e34*/ 	.byte	0x04, 0x12
        /*0e36*/ 	.short	(.L_607 - .L_606)
	.align		4
.L_606:
        /*0e38*/ 	.word	index@(_ZN10layer_norm31ln_parallel_residual_bwd_kernelINS_13Kernel_traitsIf6__halfS2_S2_fjLj1536ELj1ELj1ELj4ELj8ENS_18Kernel_traits_baseILj1536EfS2_S2_S2_fjLj128EEEEELb0ELb1ELb1EEEvNS_9BwdParamsE)
        /*0e3c*/ 	.word	0x00000000


	//----- nvinfo : EIATTR_MIN_STACK_SIZE
	.align		4
.L_607:
        /*0e40*/ 	.byte	0x04, 0x12
        /*0e42*/ 	.short	(.L_609 - .L_608)
	.align		4
.L_608:
        /*0e44*/ 	.word	index@(_ZN10layer_norm31ln_parallel_residual_bwd_kernelINS_13Kernel_traitsIf6__halfS2_S2_fjLj1536ELj1ELj1ELj4ELj8ENS_18Kernel_traits_baseILj1536EfS2_S2_S2_fjLj128EEEEELb1ELb0ELb0EEEvNS_9BwdParamsE)
        /*0e48*/ 	.word	0x00000000


	//----- nvinfo : EIATTR_MIN_STACK_SIZE
	.align		4
.L_609:
        /*0e4c*/ 	.byte	0x04, 0x12
        /*0e4e*/ 	.short	(.L_611 - .L_610)
	.align		4
.L_610:
        /*0e50*/ 	.word	index@(_ZN10layer_norm31ln_parallel_residual_bwd_kernelINS_13Kernel_traitsIf6__halfS2_S2_fjLj1536ELj1ELj1ELj4ELj8ENS_18Kernel_traits_baseILj1536EfS2_S2_S2_fjLj128EEEEELb1ELb0ELb1EEEvNS_9BwdParamsE)
        /*0e54*/ 	.word	0x00000000


	//----- nvinfo : EIATTR_MIN_STACK_SIZE
	.align		4
.L_611:
        /*0e58*/ 	.byte	0x04, 0x12
        /*0e5a*/ 	.short	(.L_613 - .L_612)
	.align		4
.L_612:
        /*0e5c*/ 	.word	index@(_ZN10layer_norm22ln_bwd_finalize_kernelINS_22Kernel_traits_finalizeILj1536Ef6__halfS2_S2_fjLb0ELj1024ELj4ENS_18Kernel_traits_baseILj1536EfS2_S2_S2_fjLj1024EEEEELb0ELb0EEEvNS_9BwdParamsE)
        /*0e60*/ 	.word	0x00000000


	//----- nvinfo : EIATTR_MIN_STACK_SIZE
	.align		4
.L_613:
        /*0e64*/ 	.byte	0x04, 0x12
        /*0e66*/ 	.short	(.L_615 - .L_614)
	.align		4
.L_614:
        /*0e68*/ 	.word	index@(_ZN10layer_norm40ln_parallel_residual_bwd_finalize_kernelINS_22Kernel_traits_finalizeILj1536Ef6__halfS2_S2_fjLb0ELj1024ELj4ENS_18Kernel_traits_baseILj1536EfS2_S2_S2_fjLj1024EEEEELb0EEEvNS_9BwdParamsE)
        /*0e6c*/ 	.word	0x00000000


	//----- nvinfo : EIATTR_MIN_STACK_SIZE
	.align		4
.L_615:
        /*0e70*/ 	.byte	0x04, 0x12
        /*0e72*/ 	.short	(.L_617 - .L_616)
	.align		4
.L_616:
        /*0e74*/ 	.word	index@(_ZN10layer_norm31ln_parallel_residual_bwd_kernelINS_13Kernel_traitsIf6__halfS2_S2_fjLj1536ELj1ELj1ELj4ELj8ENS_18Kernel_traits_baseILj1536EfS2_S2_S2_fjLj128EEEEELb1ELb1ELb0EEEvNS_9BwdParamsE)
        /*0e78*/ 	.word	0x00000000


	//----- nvinfo : EIATTR_MIN_STACK_SIZE
	.align		4
.L_617:
        /*0e7c*/ 	.byte	0x04, 0x12
        /*0e7e*/ 	.short	(.L_619 - .L_618)
	.align		4
.L_618:
        /*0e80*/ 	.word	index@(_ZN10layer_norm22ln_bwd_finalize_kernelINS_22Kernel_traits_finalizeILj1536Ef6__halfS2_S2_fjLb0ELj1024ELj4ENS_18Kernel_traits_baseILj1536EfS2_S2_S2_fjLj1024EEEEELb0ELb1EEEvNS_9BwdParamsE)
        /*0e84*/ 	.word	0x00000000


	//----- nvinfo : EIATTR_MIN_STACK_SIZE
	.align		4
.L_619:
        /*0e88*/ 	.byte	0x04, 0x12
        /*0e8a*/ 	.short	(.L_621 - .L_620)
	.align		4
.L_620:
        /*0e8c*/ 	.word	index@(_ZN10layer_norm40ln_parallel_residual_bwd_finalize_kernelINS_22Kernel_traits_finalizeILj1536Ef6__halfS2_S2_fjLb0ELj1024ELj4ENS_18Kernel_traits_baseILj1536EfS2_S2_S2_fjLj1024EEEEELb1EEEvNS_9BwdParamsE)
        /*0e90*/ 	.word	0x00000000


	//----- nvinfo : EIATTR_MIN_STACK_SIZE
	.align		4
.L_621:
        /*0e94*/ 	.byte	0x04, 0x12
        /*0e96*/ 	.short	(.L_623 - .L_622)
	.align		4
.L_622:
        /*0e98*/ 	.word	index@(_ZN10layer_norm31ln_parallel_residual_bwd_kernelINS_13Kernel_traitsIf6__halfS2_S2_fjLj1536ELj1ELj1ELj4ELj8ENS_18Kernel_traits_baseILj1536EfS2_S2_S2_fjLj128EEEEELb1ELb1ELb1EEEvNS_9BwdParamsE)
        /*0e9c*/ 	.word	0x00000000


	//----- nvinfo : EIATTR_MIN_STACK_SIZE
	.align		4
.L_623:
        /*0ea0*/ 	.byte	0x04, 0x12
        /*0ea2*/ 	.short	(.L_625 - .L_624)
	.align		4
.L_624:
        /*0ea4*/ 	.word	index@(_ZN10layer_norm31ln_parallel_residual_bwd_kernelINS_13Kernel_traitsI6__halfS2_fS2_fjLj1536ELj1ELj1ELj4ELj8ENS_18Kernel_traits_baseILj1536ES2_S2_fS2_fjLj128EEEEELb0ELb0ELb0EEEvNS_9BwdParamsE)
        /*0ea8*/ 	.word	0x00000000


	//----- nvinfo : EIATTR_MIN_STACK_SIZE
	.align		4
.L_625:
        /*0eac*/ 	.byte	0x04, 0x12
        /*0eae*/ 	.short	(.L_627 - .L_626)
	.align		4
.L_626:
        /*0eb0*/ 	.word	index@(_ZN10layer_norm31ln_parallel_residual_bwd_kernelINS_13Kernel_traitsI6__halfS2_fS2_fjLj1536ELj1ELj1ELj4ELj8ENS_18Kernel_traits_baseILj1536ES2_S2_fS2_fjLj128EEEEELb0ELb0ELb1EEEvNS_9BwdParamsE)
        /*0eb4*/ 	.word	0x00000000


	//----- nvinfo : EIATTR_MIN_STACK_SIZE
	.align		4
.L_627:
        /*0eb8*/ 	.byte	0x04, 0x12
        /*0eba*/ 	.short	(.L_629 - .L_628)
	.align		4
.L_628:
        /*0ebc*/ 	.word	index@(_ZN10layer_norm31ln_parallel_residual_bwd_kernelINS_13Kernel_traitsI6__halfS2_fS2_fjLj1536ELj1ELj1ELj4ELj8ENS_18Kernel_traits_baseILj1536ES2_S2_fS2_fjLj128EEEEELb0ELb1ELb0EEEvNS_9BwdParamsE)
        /*0ec0*/ 	.word	0x00000000


	//----- nvinfo : EIATTR_MIN_STACK_SIZE
	.align		4
.L_629:
        /*0ec4*/ 	.byte	0x04, 0x12
        /*0ec6*/ 	.short	(.L_631 - .L_630)
	.align		4
.L_630:
        /*0ec8*/ 	.word	index@(_ZN10layer_norm31ln_parallel_residual_bwd_kernelINS_13Kernel_traitsI6__halfS2_fS2_fjLj1536ELj1ELj1ELj4ELj8ENS_18Kernel_traits_baseILj1536ES2_S2_fS2_fjLj128EEEEELb0ELb1ELb1EEEvNS_9BwdParamsE)
        /*0ecc*/ 	.word	0x00000000


	//----- nvinfo : EIATTR_MIN_STACK_SIZE
	.align		4
.L_631:
        /*0ed0*/ 	.byte	0x04, 0x12
        /*0ed2*/ 	.short	(.L_633 - .L_632)
	.align		4
.L_632:
        /*0ed4*/ 	.word	index@(_ZN10layer_norm31ln_parallel_residual_bwd_kernelINS_13Kernel_traitsI6__halfS2_fS2_fjLj1536ELj1ELj1ELj4ELj8ENS_18Kernel_traits_baseILj1536ES2_S2_fS2_fjLj128EEEEELb1ELb0ELb0EEEvNS_9BwdParamsE)
        /*0ed8*/ 	.word	0x00000000


	//----- nvinfo : EIATTR_MIN_STACK_SIZE
	.align		4
.L_633:
        /*0edc*/ 	.byte	0x04, 0x12
        /*0ede*/ 	.short	(.L_635 - .L_634)
	.align		4
.L_634:
        /*0ee0*/ 	.word	index@(_ZN10layer_norm31ln_parallel_residual_bwd_kernelINS_13Kernel_traitsI6__halfS2_fS2_fjLj1536ELj1ELj1ELj4ELj8ENS_18Kernel_traits_baseILj1536ES2_S2_fS2_fjLj128EEEEELb1ELb0ELb1EEEvNS_9BwdParamsE)
        /*0ee4*/ 	.word	0x00000000


	//----- nvinfo : EIATTR_MIN_STACK_SIZE
	.align		4
.L_635:
        /*0ee8*/ 	.byte	0x04, 0x12
        /*0eea*/ 	.short	(.L_637 - .L_636)
	.align		4
.L_636:
        /*0eec*/ 	.word	index@(_ZN10layer_norm22ln_bwd_finalize_kernelINS_22Kernel_traits_finalizeILj1536E6__halfS2_fS2_fjLb0ELj1024ELj4ENS_18Kernel_traits_baseILj1536ES2_S2_fS2_fjLj1024EEEEELb0ELb0EEEvNS_9BwdParamsE)
        /*0ef0*/ 	.word	0x00000000


	//----- nvinfo : EIATTR_MIN_STACK_SIZE
	.align		4
.L_637:
        /*0ef4*/ 	.byte	0x04, 0x12
        /*0ef6*/ 	.short	(.L_639 - .L_638)
	.align		4
.L_638:
        /*0ef8*/ 	.word	index@(_ZN10layer_norm40ln_parallel_residual_bwd_finalize_kernelINS_22Kernel_traits_finalizeILj1536E6__halfS2_fS2_fjLb0ELj1024ELj4ENS_18Kernel_traits_baseILj1536ES2_S2_fS2_fjLj1024EEEEELb0EEEvNS_9BwdParamsE)
        /*0efc*/ 	.word	0x00000000


	//----- nvinfo : EIATTR_MIN_STACK_SIZE
	.align		4
.L_639:
        /*0f00*/ 	.byte	0x04, 0x12
        /*0f02*/ 	.short	(.L_641 - .L_640)
	.align		4
.L_640:
        /*0f04*/ 	.word	index@(_ZN10layer_norm31ln_parallel_residual_bwd_kernelINS_13Kernel_traitsI6__halfS2_fS2_fjLj1536ELj1ELj1ELj4ELj8ENS_18Kernel_traits_baseILj1536ES2_S2_fS2_fjLj128EEEEELb1ELb1ELb0EEEvNS_9BwdParamsE)
        /*0f08*/ 	.word	0x00000000


	//----- nvinfo : EIATTR_MIN_STACK_SIZE
	.align		4
.L_641:
        /*0f0c*/ 	.byte	0x04, 0x12
        /*0f0e*/ 	.short	(.L_643 - .L_642)
	.align		4
.L_642:
        /*0f10*/ 	.word	index@(_ZN10layer_norm22ln_bwd_finalize_kernelINS_22Kernel_traits_finalizeILj1536E6__halfS2_fS2_fjLb0ELj1024ELj4ENS_18Kernel_traits_baseILj1536ES2_S2_fS2_fjLj1024EEEEELb0ELb1EEEvNS_9BwdParamsE)
        /*0f14*/ 	.word	0x00000000


	//----- nvinfo : EIATTR_MIN_STACK_SIZE
	.align		4
.L_643:
        /*0f18*/ 	.byte	0x04, 0x12
        /*0f1a*/ 	.short	(.L_645 - .L_644)
	.align		4
.L_644:
        /*0f1c*/ 	.word	index@(_ZN10layer_norm40ln_parallel_residual_bwd_finalize_kernelINS_22Kernel_traits_finalizeILj1536E6__halfS2_fS2_fjLb0ELj1024ELj4ENS_18Kernel_traits_baseILj1536ES2_S2_fS2_fjLj1024EEEEELb1EEEvNS_9BwdParamsE)
        /*0f20*/ 	.word	0x00000000


	//----- nvinfo : EIATTR_MIN_STACK_SIZE
	.align		4
.L_645:
        /*0f24*/ 	.byte	0x04, 0x12
        /*0f26*/ 	.short	(.L_647 - .L_646)
	.align		4
.L_646:
        /*0f28*/ 	.word	index@(_ZN10layer_norm31ln_parallel_residual_bwd_kernelINS_13Kernel_traitsI6__halfS2_fS2_fjLj1536ELj1ELj1ELj4ELj8ENS_18Kernel_traits_baseILj1536ES2_S2_fS2_fjLj128EEEEELb1ELb1ELb1EEEvNS_9BwdParamsE)
        /*0f2c*/ 	.word	0x00000000


	//----- nvinfo : EIATTR_MIN_STACK_SIZE
	.align		4
.L_647:
        /*0f30*/ 	.byte	0x04, 0x12
        /*0f32*/ 	.short	(.L_649 - .L_648)
	.align		4
.L_648:
        /*0f34*/ 	.word	index@(_ZN10layer_norm31ln_parallel_residual_bwd_kernelINS_13Kernel_traitsIf6__halffS2_fjLj1536ELj1ELj1ELj4ELj8ENS_18Kernel_traits_baseILj1536EfS2_fS2_fjLj128EEEEELb0ELb0ELb0EEEvNS_9BwdParamsE)
        /*0f38*/ 	.word	0x00000000


	//----- nvinfo : EIATTR_MIN_STACK_SIZE
	.align		4
.L_649:
        /*0f3c*/ 	.byte	0x04, 0x12
        /*0f3e*/ 	.short	(.L_651 - .L_650)
	.align		4
.L_650:
        /*0f40*/ 	.word	index@(_ZN10layer_norm31ln_parallel_residual_bwd_kernelINS_13Kernel_traitsIf6__halffS2_fjLj1536ELj1ELj1ELj4ELj8ENS_18Kernel_traits_baseILj1536EfS2_fS2_fjLj128EEEEELb0ELb0ELb1EEEvNS_9BwdParamsE)
        /*0f44*/ 	.word	0x00000000


	//----- nvinfo : EIATTR_MIN_STACK_SIZE
	.align		4
.L_651:
        /*0f48*/ 	.byte	0x04, 0x12
        /*0f4a*/ 	.short	(.L_653 - .L_652)
	.align		4
.L_652:
        /*0f4c*/ 	.word	index@(_ZN10layer_norm31ln_parallel_residual_bwd_kernelINS_13Kernel_traitsIf6__halffS2_fjLj1536ELj1ELj1ELj4ELj8ENS_18Kernel_traits_baseILj1536EfS2_fS2_fjLj128EEEEELb0ELb1ELb0EEEvNS_9BwdParamsE)
        /*0f50*/ 	.word	0x00000000


	//----- nvinfo : EIATTR_MIN_STACK_SIZE
	.align		4
.L_653:
        /*0f54*/ 	.byte	0x04, 0x12
        /*0f56*/ 	.short	(.L_655 - .L_654)
	.align		4
.L_654:
        /*0f58*/ 	.word	index@(_ZN10layer_norm31ln_parallel_residual_bwd_kernelINS_13Kernel_traitsIf6__halffS2_fjLj1536ELj1ELj1ELj4ELj8ENS_18Kernel_traits_baseILj1536EfS2_fS2_fjLj128EEEEELb0ELb1ELb1EEEvNS_9BwdParamsE)
        /*0f5c*/ 	.word	0x00000000


	//----- nvinfo : EIATTR_MIN_STACK_SIZE
	.align		4
.L_655:
        /*0f60*/ 	.byte	0x04, 0x12
        /*0f62*/ 	.short	(.L_657 - .L_656)
	.align		4
.L_656:
        /*0f64*/ 	.word	index@(_ZN10layer_norm31ln_parallel_residual_bwd_kernelINS_13Kernel_traitsIf6__halffS2_fjLj1536ELj1ELj1ELj4ELj8ENS_18Kernel_traits_baseILj1536EfS2_fS2_fjLj128EEEEELb1ELb0ELb0EEEvNS_9BwdParamsE)
        /*0f68*/ 	.word	0x00000000


	//----- nvinfo : EIATTR_MIN_STACK_SIZE
	.align		4
.L_657:
        /*0f6c*/ 	.byte	0x04, 0x12
        /*0f6e*/ 	.short	(.L_659 - .L_658)
	.align		4
.L_658:
        /*0f70*/ 	.word	index@(_ZN10layer_norm31ln_parallel_residual_bwd_kernelINS_13Kernel_traitsIf6__halffS2_fjLj1536ELj1ELj1ELj4ELj8ENS_18Kernel_traits_baseILj1536EfS2_fS2_fjLj128EEEEELb1ELb0ELb1EEEvNS_9BwdParamsE)
        /*0f74*/ 	.word	0x00000000


	//----- nvinfo : EIATTR_MIN_STACK_SIZE
	.align		4
.L_659:
        /*0f78*/ 	.byte	0x04, 0x12
        /*0f7a*/ 	.short	(.L_661 - .L_660)
	.align		4
.L_660:
        /*0f7c*/ 	.word	index@(_ZN10layer_norm22ln_bwd_finalize_kernelINS_22Kernel_traits_finalizeILj1536Ef6__halffS2_fjLb0ELj1024ELj4ENS_18Kernel_traits_baseILj1536EfS2_fS2_fjLj1024EEEEELb0ELb0EEEvNS_9BwdParamsE)
        /*0f80*/ 	.word	0x00000000


	//----- nvinfo : EIATTR_MIN_STACK_SIZE
	.align		4
.L_661:
        /*0f84*/ 	.byte	0x04, 0x12
        /*0f86*/ 	.short	(.L_663 - .L_662)
	.align		4
.L_662:
        /*0f88*/ 	.word	index@(_ZN10layer_norm40ln_parallel_residual_bwd_finalize_kernelINS_22Kernel_traits_finalizeILj1536Ef6__halffS2_fjLb0ELj1024ELj4ENS_18Kernel_traits_baseILj1536EfS2_fS2_fjLj1024EEEEELb0EEEvNS_9BwdParamsE)
        /*0f8c*/ 	.word	0x00000000


	//----- nvinfo : EIATTR_MIN_STACK_SIZE
	.align		4
.L_663:
        /*0f90*/ 	.byte	0x04, 0x12
        /*0f92*/ 	.short	(.L_665 - .L_664)
	.align		4
.L_664:
        /*0f94*/ 	.word	index@(_ZN10layer_norm31ln_parallel_residual_bwd_kernelINS_13Kernel_traitsIf6__halffS2_fjLj1536ELj1ELj1ELj4ELj8ENS_18Kernel_traits_baseILj1536EfS2_fS2_fjLj128EEEEELb1ELb1ELb0EEEvNS_9BwdParamsE)
        /*0f98*/ 	.word	0x00000000


	//----- nvinfo : EIATTR_MIN_STACK_SIZE
	.align		4
.L_665:
        /*0f9c*/ 	.byte	0x04, 0x12
        /*0f9e*/ 	.short	(.L_667 - .L_666)
	.align		4
.L_666:
        /*0fa0*/ 	.word	index@(_ZN10layer_norm22ln_bwd_finalize_kernelINS_22Kernel_traits_finalizeILj1536Ef6__halffS2_fjLb0ELj1024ELj4ENS_18Kernel_traits_baseILj1536EfS2_fS2_fjLj1024EEEEELb0ELb1EEEvNS_9BwdParamsE)
        /*0fa4*/ 	.word	0x00000000


	//----- nvinfo : EIATTR_MIN_STACK_SIZE
	.align		4
.L_667:
        /*0fa8*/ 	.byte	0x04, 0x12
        /*0faa*/ 	.short	(.L_669 - .L_668)
	.align		4
.L_668:
        /*0fac*/ 	.word	index@(_ZN10layer_norm40ln_parallel_residual_bwd_finalize_kernelINS_22Kernel_traits_finalizeILj1536Ef6__halffS2_fjLb0ELj1024ELj4ENS_18Kernel_traits_baseILj1536EfS2_fS2_fjLj1024EEEEELb1EEEvNS_9BwdParamsE)
        /*0fb0*/ 	.word	0x00000000


	//----- nvinfo : EIATTR_MIN_STACK_SIZE
	.align		4
.L_669:
        /*0fb4*/ 	.byte	0x04, 0x12
        /*0fb6*/ 	.short	(.L_671 - .L_670)
	.align		4
.L_670:
        /*0fb8*/ 	.word	index@(_ZN10layer_norm31ln_parallel_residual_bwd_kernelINS_13Kernel_traitsIf6__halffS2_fjLj1536ELj1ELj1ELj4ELj8ENS_18Kernel_traits_baseILj1536EfS2_fS2_fjLj128EEEEELb1ELb1ELb1EEEvNS_9BwdParamsE)
        /*0fbc*/ 	.word	0x00000000


	//----- nvinfo : EIATTR_MIN_STACK_SIZE
	.align		4
.L_671:
        /*0fc0*/ 	.byte	0x04, 0x12
        /*0fc2*/ 	.short	(.L_673 - .L_672)
	.align		4
.L_672:
        /*0fc4*/ 	.word	index@(_ZN10layer_norm31ln_parallel_residual_bwd_kernelINS_13Kernel_traitsI6__halfffffjLj1536ELj1ELj1ELj4ELj16ENS_18Kernel_traits_baseILj1536ES2_ffffjLj128EEEEELb0ELb0ELb0EEEvNS_9BwdParamsE)
        /*0fc8*/ 	.word	0x00000000


	//----- nvinfo : EIATTR_MIN_STACK_SIZE
	.align		4
.L_673:
        /*0fcc*/ 	.byte	0x04, 0x12
        /*0fce*/ 	.short	(.L_675 - .L_674)
	.align		4
.L_674:
        /*0fd0*/ 	.word	index@(_ZN10layer_norm31ln_parallel_residual_bwd_kernelINS_13Kernel_traitsI6__halfffffjLj1536ELj1ELj1ELj4ELj16ENS_18Kernel_traits_baseILj1536ES2_ffffjLj128EEEEELb0ELb0ELb1EEEvNS_9BwdParamsE)
        /*0fd4*/ 	.word	0x00000000


	//----- nvinfo : EIATTR_MIN_STACK_SIZE
	.align		4
.L_675:
        /*0fd8*/ 	.byte	0x04, 0x12
        /*0fda*/ 	.short	(.L_677 - .L_676)
	.align		4
.L_676:
        /*0fdc*/ 	.word	index@(_ZN10layer_norm31ln_parallel_residual_bwd_kernelINS_13Kernel_traitsI6__halfffffjLj1536ELj1ELj1ELj4ELj16ENS_18Kernel_traits_baseILj1536ES2_ffffjLj128EEEEELb0ELb1ELb0EEEvNS_9BwdParamsE)
        /*0fe0*/ 	.word	0x00000000


	//----- nvinfo : EIATTR_MIN_STACK_SIZE
	.align		4
.L_677:
        /*0fe4*/ 	.byte	0x04, 0x12
        /*0fe6*/ 	.short	(.L_679 - .L_678)
	.align		4
.L_678:
        /*0fe8*/ 	.word	index@(_ZN10layer_norm31ln_parallel_residual_bwd_kernelINS_13Kernel_traitsI6__halfffffjLj1536ELj1ELj1ELj4ELj16ENS_18Kernel_traits_baseILj1536ES2_ffffjLj128EEEEELb0ELb1ELb1EEEvNS_9BwdParamsE)
        /*0fec*/ 	.word	0x00000000


	//----- nvinfo : EIATTR_MIN_STACK_SIZE
	.align		4
.L_679:
        /*0ff0*/ 	.byte	0x04, 0x12
        /*0ff2*/ 	.short	(.L_681 - .L_680)
	.align		4
.L_680:
        /*0ff4*/ 	.word	index@(_ZN10layer_norm31ln_parallel_residual_bwd_kernelINS_13Kernel_traitsI6__halfffffjLj1536ELj1ELj1ELj4ELj16ENS_18Kernel_traits_baseILj1536ES2_ffffjLj128EEEEELb1ELb0ELb0EEEvNS_9BwdParamsE)
        /*0ff8*/ 	.word	0x00000000


	//----- nvinfo : EIATTR_MIN_STACK_SIZE
	.align		4
.L_681:
        /*0ffc*/ 	.byte	0x04, 0x12
        /*0ffe*/ 	.short	(.L_683 - .L_682)
	.align		4
.L_682:
        /*1000*/ 	.word	index@(_ZN10layer_norm31ln_parallel_residual_bwd_kernelINS_13Kernel_traitsI6__halfffffjLj1536ELj1ELj1ELj4ELj16ENS_18Kernel_traits_baseILj1536ES2_ffffjLj128EEEEELb1ELb0ELb1EEEvNS_9BwdParamsE)
        /*1004*/ 	.word	0x00000000


	//----- nvinfo : EIATTR_MIN_STACK_SIZE
	.align		4
.L_683:
        /*1008*/ 	.byte	0x04, 0x12
        /*100a*/ 	.short	(.L_685 - .L_684)
	.align		4
.L_684:
        /*100c*/ 	.word	index@(_ZN10layer_norm22ln_bwd_finalize_kernelINS_22Kernel_traits_finalizeILj1536E6__halfffffjLb0ELj1024ELj4ENS_18Kernel_traits_baseILj1536ES2_ffffjLj1024EEEEELb0ELb0EEEvNS_9BwdParamsE)
        /*1010*/ 	.word	0x00000000


	//----- nvinfo : EIATTR_MIN_STACK_SIZE
	.align		4
.L_685:
        /*1014*/ 	.byte	0x04, 0x12
        /*1016*/ 	.short	(.L_687 - .L_686)
	.align		4
.L_686:
        /*1018*/ 	.word	index@(_ZN10layer_norm40ln_parallel_residual_bwd_finalize_kernelINS_22Kernel_traits_finalizeILj1536E6__halfffffjLb0ELj1024ELj4ENS_18Kernel_traits_baseILj1536ES2_ffffjLj1024EEEEELb0EEEvNS_9BwdParamsE)
        /*101c*/ 	.word	0x00000000


	//----- nvinfo : EIATTR_MIN_STACK_SIZE
	.align		4
.L_687:
        /*1020*/ 	.byte	0x04, 0x12
        /*1022*/ 	.short	(.L_689 - .L_688)
	.align		4
.L_688:
        /*1024*/ 	.word	index@(_ZN10layer_norm31ln_parallel_residual_bwd_kernelINS_13Kernel_traitsI6__halfffffjLj1536ELj1ELj1ELj4ELj16ENS_18Kernel_traits_baseILj1536ES2_ffffjLj128EEEEELb1ELb1ELb0EEEvNS_9BwdParamsE)
        /*1028*/ 	.word	0x00000000


	//----- nvinfo : EIATTR_MIN_STACK_SIZE
	.align		4
.L_689:
        /*102c*/ 	.byte	0x04, 0x12
        /*102e*/ 	.short	(.L_691 - .L_690)
	.align		4
.L_690:
        /*1030*/ 	.word	index@(_ZN10layer_norm22ln_bwd_finalize_kernelINS_22Kernel_traits_finalizeILj1536E6__halfffffjLb0ELj1024ELj4ENS_18Kernel_traits_baseILj1536ES2_ffffjLj1024EEEEELb0ELb1EEEvNS_9BwdParamsE)
        /*1034*/ 	.word	0x00000000


	//----- nvinfo : EIATTR_MIN_STACK_SIZE
	.align		4
.L_691:
        /*1038*/ 	.byte	0x04, 0x12
        /*103a*/ 	.short	(.L_693 - .L_692)
	.align		4
.L_692:
        /*103c*/ 	.word	index@(_ZN10layer_norm40ln_parallel_residual_bwd_finalize_kernelINS_22Kernel_traits_finalizeILj1536E6__halfffffjLb0ELj1024ELj4ENS_18Kernel_traits_baseILj1536ES2_ffffjLj1024EEEEELb1EEEvNS_9BwdParamsE)
        /*1040*/ 	.word	0x00000000


	//----- nvinfo : EIATTR_MIN_STACK_SIZE
	.align		4
.L_693:
        /*1044*/ 	.byte	0x04, 0x12
        /*1046*/ 	.short	(.L_695 - .L_694)
	.align		4
.L_694:
        /*1048*/ 	.word	index@(_ZN10layer_norm31ln_parallel_residual_bwd_kernelINS_13Kernel_traitsI6__halfffffjLj1536ELj1ELj1ELj4ELj16ENS_18Kernel_traits_baseILj1536ES2_ffffjLj128EEEEELb1ELb1ELb1EEEvNS_9BwdParamsE)
        /*104c*/ 	.word	0x00000000


	//----- nvinfo : EIATTR_MIN_STACK_SIZE
	.align		4
.L_695:
        /*1050*/ 	.byte	0x04, 0x12
        /*1052*/ 	.short	(.L_697 - .L_696)
	.align		4
.L_696:
        /*1054*/ 	.word	index@(_ZN10layer_norm31ln_parallel_residual_bwd_kernelINS_13Kernel_traitsIfffffjLj1536ELj1ELj1ELj4ELj16ENS_18Kernel_traits_baseILj1536EfffffjLj128EEEEELb0ELb0ELb0EEEvNS_9BwdParamsE)
        /*1058*/ 	.word	0x00000000


	//----- nvinfo : EIATTR_MIN_STACK_SIZE
	.align		4
.L_697:
        /*105c*/ 	.byte	0x04, 0x12
        /*105e*/ 	.short	(.L_699 - .L_698)
	.align		4
.L_698:
        /*1060*/ 	.word	index@(_ZN10layer_norm31ln_parallel_residual_bwd_kernelINS_13Kernel_traitsIfffffjLj1536ELj1ELj1ELj4ELj16ENS_18Kernel_traits_baseILj1536EfffffjLj128EEEEELb0ELb0ELb1EEEvNS_9BwdParamsE)
        /*1064*/ 	.word	0x00000000


	//----- nvinfo : EIATTR_MIN_STACK_SIZE
	.align		4
.L_699:
        /*1068*/ 	.byte	0x04, 0x12
        /*106a*/ 	.short	(.L_701 - .L_700)
	.align		4
.L_700:
        /*106c*/ 	.word	index@(_ZN10layer_norm31ln_parallel_residual_bwd_kernelINS_13Kernel_traitsIfffffjLj1536ELj1ELj1ELj4ELj16ENS_18Kernel_traits_baseILj1536EfffffjLj128EEEEELb0ELb1ELb0EEEvNS_9BwdParamsE)
        /*1070*/ 	.word	0x00000000


	//----- nvinfo : EIATTR_MIN_STACK_SIZE
	.align		4
.L_701:
        /*1074*/ 	.byte	0x04, 0x12
        /*1076*/ 	.short	(.L_703 - .L_702)
	.align		4
.L_702:
        /*1078*/ 	.word	index@(_ZN10layer_norm31ln_parallel_residual_bwd_kernelINS_13Kernel_traitsIfffffjLj1536ELj1ELj1ELj4ELj16ENS_18Kernel_traits_baseILj1536EfffffjLj128EEEEELb0ELb1ELb1EEEvNS_9BwdParamsE)
        /*107c*/ 	.word	0x00000000


	//----- nvinfo : EIATTR_MIN_STACK_SIZE
	.align		4
.L_703:
        /*1080*/ 	.byte	0x04, 0x12
        /*1082*/ 	.short	(.L_705 - .L_704)
	.align		4
.L_704:
        /*1084*/ 	.word	index@(_ZN10layer_norm31ln_parallel_residual_bwd_kernelINS_13Kernel_traitsIfffffjLj1536ELj1ELj1ELj4ELj16ENS_18Kernel_traits_baseILj1536EfffffjLj128EEEEELb1ELb0ELb0EEEvNS_9BwdParamsE)
        /*1088*/ 	.word	0x00000000


	//----- nvinfo : EIATTR_MIN_STACK_SIZE
	.align		4
.L_705:
        /*108c*/ 	.byte	0x04, 0x12
        /*108e*/ 	.short	(.L_707 - .L_706)
	.align		4
.L_706:
        /*1090*/ 	.word	index@(_ZN10layer_norm31ln_parallel_residual_bwd_kernelINS_13Kernel_traitsIfffffjLj1536ELj1ELj1ELj4ELj16ENS_18Kernel_traits_baseILj1536EfffffjLj128EEEEELb1ELb0ELb1EEEvNS_9BwdParamsE)
        /*1094*/ 	.word	0x00000000


	//----- nvinfo : EIATTR_MIN_STACK_SIZE
	.align		4
.L_707:
        /*1098*/ 	.byte	0x04, 0x12
        /*109a*/ 	.short	(.L_709 - .L_708)
	.align		4
.L_708:
        /*109c*/ 	.word	index@(_ZN10layer_norm22ln_bwd_finalize_kernelINS_22Kernel_traits_finalizeILj1536EfffffjLb0ELj1024ELj4ENS_18Kernel_traits_baseILj1536EfffffjLj1024EEEEELb0ELb0EEEvNS_9BwdParamsE)
        /*10a0*/ 	.word	0x00000000


	//----- nvinfo : EIATTR_MIN_STACK_SIZE
	.align		4
.L_709:
        /*10a4*/ 	.byte	0x04, 0x12
        /*10a6*/ 	.short	(.L_711 - .L_710)
	.align		4
.L_710:
        /*10a8*/ 	.word	index@(_ZN10layer_norm40ln_parallel_residual_bwd_finalize_kernelINS_22Kernel_traits_finalizeILj1536EfffffjLb0ELj1024ELj4ENS_18Kernel_traits_baseILj1536EfffffjLj1024EEEEELb0EEEvNS_9BwdParamsE)
        /*10ac*/ 	.word	0x00000000


	//----- nvinfo : EIATTR_MIN_STACK_SIZE
	.align		4
.L_711:
        /*10b0*/ 	.byte	0x04, 0x12
        /*10b2*/ 	.short	(.L_713 - .L_712)
	.align		4
.L_712:
        /*10b4*/ 	.word	index@(_ZN10layer_norm31ln_parallel_residual_bwd_kernelINS_13Kernel_traitsIfffffjLj1536ELj1ELj1ELj4ELj16ENS_18Kernel_traits_baseILj1536EfffffjLj128EEEEELb1ELb1ELb0EEEvNS_9BwdParamsE)
        /*10b8*/ 	.word	0x00000000


	//----- nvinfo : EIATTR_MIN_STACK_SIZE
	.align		4
.L_713:
        /*10bc*/ 	.byte	0x04, 0x12
        /*10be*/ 	.short	(.L_715 - .L_714)
	.align		4
.L_714:
        /*10c0*/ 	.word	index@(_ZN10layer_norm22ln_bwd_finalize_kernelINS_22Kernel_traits_finalizeILj1536EfffffjLb0ELj1024ELj4ENS_18Kernel_traits_baseILj1536EfffffjLj1024EEEEELb0ELb1EEEvNS_9BwdParamsE)
        /*10c4*/ 	.word	0x00000000


	//----- nvinfo : EIATTR_MIN_STACK_SIZE
	.align		4
.L_715:
        /*10c8*/ 	.byte	0x04, 0x12
        /*10ca*/ 	.short	(.L_717 - .L_716)
	.align		4
.L_716:
        /*10cc*/ 	.word	index@(_ZN10layer_norm40ln_parallel_residual_bwd_finalize_kernelINS_22Kernel_traits_finalizeILj1536EfffffjLb0ELj1024ELj4ENS_18Kernel_traits_baseILj1536EfffffjLj1024EEEEELb1EEEvNS_9BwdParamsE)
        /*10d0*/ 	.word	0x00000000


	//----- nvinfo : EIATTR_MIN_STACK_SIZE
	.align		4
.L_717:
        /*10d4*/ 	.byte	0x04, 0x12
        /*10d6*/ 	.short	(.L_719 - .L_718)
	.align		4
.L_718:
        /*10d8*/ 	.word	index@(_ZN10layer_norm31ln_parallel_residual_bwd_kernelINS_13Kernel_traitsIfffffjLj1536ELj1ELj1ELj4ELj16ENS_18Kernel_traits_baseILj1536EfffffjLj128EEEEELb1ELb1ELb1EEEvNS_9BwdParamsE)
        /*10dc*/ 	.word	0x00000000
.L_719:


//--------------------- .nv.compat                --------------------------
	.section	.nv.compat,"",@"SHT_CUDA_COMPAT_INFO"
	.align	4
        /*0000*/ 	.byte	0x02, 0x09, 0x01, 0x00, 0x02, 0x02, 0x01, 0x00, 0x02, 0x05, 0x05, 0x00, 0x03, 0x07, 0x01, 0x01
        /*0010*/ 	.byte	0x02, 0x03, 0x00, 0x00, 0x02, 0x06, 0x01, 0x00, 0x04, 0x0b, 0x08, 0x00, 0x00, 0x00, 0x00, 0x00
        /*0020*/ 	.byte	0x00, 0x00, 0x00, 0x00


//--------------------- .nv.info._ZN10layer_norm31ln_parallel_residual_bwd_kernelINS_13Kernel_traitsI13__nv_bfloat16S2_S2_S2_fjLj1536ELj1ELj1ELj4ELj8ENS_18Kernel_traits_baseILj1536ES2_S2_S2_S2_fjLj128EEEEELb0ELb0ELb0EEEvNS_9BwdParamsE --------------------------
	.section	.nv.info._ZN10layer_norm31ln_parallel_residual_bwd_kernelINS_13Kernel_traitsI13__nv_bfloat16S2_S2_S2_fjLj1536ELj1ELj1ELj4ELj8ENS_18Kernel_traits_baseILj1536ES2_S2_S2_S2_fjLj128EEEEELb0ELb0ELb0EEEvNS_9BwdParamsE,"",@"SHT_CUDA_INFO"
	.sectionflags	@""
	.align	4


	//----- nvinfo : EIATTR_CUDA_API_VERSION
	.align		4
        /*0000*/ 	.byte	0x04, 0x37
        /*0002*/ 	.short	(.L_721 - .L_720)
.L_720:
        /*0004*/ 	.word	0x00000082


	//----- nvinfo : EIATTR_KPARAM_INFO
	.align		4
.L_721:
        /*0008*/ 	.byte	0x04, 0x17
        /*000a*/ 	.short	(.L_723 - .L_722)
.L_722:
        /*000c*/ 	.word	0x00000000
        /*0010*/ 	.short	0x0000
        /*0012*/ 	.short	0x0000
        /*0014*/ 	.byte	0x00, 0xf0, 0xa1, 0x04


	//----- nvinfo : EIATTR_SPARSE_MMA_MASK
	.align		4
.L_723:
        /*0018*/ 	.byte	0x03, 0x50
        /*001a*/ 	.short	0x0000


	//----- nvinfo : EIATTR_MAXREG_COUNT
	.align		4
        /*001c*/ 	.byte	0x03, 0x1b
        /*001e*/ 	.short	0x00ff


	//----- nvinfo : EIATTR_NUM_BARRIERS
	.align		4
        /*0020*/ 	.byte	0x02, 0x4c
        /*0022*/ 	.byte	0x01
	.zero		1


	//----- nvinfo : EIATTR_MERCURY_ISA_VERSION
	.align		4
        /*0024*/ 	.byte	0x03, 0x5f
        /*0026*/ 	.short	0x0101


	//----- nvinfo : EIATTR_COOP_GROUP_MASK_REGIDS
	.align		4
        /*0028*/ 	.byte	0x04, 0x29
        /*002a*/ 	.short	(.L_725 - .L_724)


	//   ....[0]....
.L_724:
        /*002c*/ 	.word	0xffffffff


	//   ....[1]....
        /*0030*/ 	.word	0xffffffff


	//   ....[2]....
        /*0034*/ 	.word	0xffffffff


	//   ....[3]....
        /*0038*/ 	.word	0xffffffff


	//   ....[4]....
        /*003c*/ 	.word	0xffffffff


	//   ....[5]....
        /*0040*/ 	.word	0xffffffff


	//   ....[6]....
        /*0044*/ 	.word	0xffffffff


	//   ....[7]....
        /*0048*/ 	.word	0xffffffff


	//   ....[8]....
        /*004c*/ 	.word	0xffffffff


	//   ....[9]....
        /*0050*/ 	.word	0xffffffff


	//----- nvinfo : EIATTR_COOP_GROUP_INSTR_OFFSETS
	.align		4
.L_725:
        /*0054*/ 	.byte	0x04, 0x28
        /*0056*/ 	.short	(.L_727 - .L_726)


	//   ....[0]....
.L_726:
        /*0058*/ 	.word	0x00001950


	//   ....[1]....
        /*005c*/ 	.word	0x00001970


	//   ....[2]....
        /*0060*/ 	.word	0x000019b0


	//   ....[3]....
        /*0064*/ 	.word	0x000019c0


	//   ....[4]....
        /*0068*/ 	.word	0x00001a00


	//   ....[5]....
        /*006c*/ 	.word	0x00001a10


	//   ....[6]....
        /*0070*/ 	.word	0x00001a40


	//   ....[7]....
        /*0074*/ 	.word	0x00001a50


	//   ....[8]....
        /*0078*/ 	.word	0x00001a80


	//   ....[9]....
        /*007c*/ 	.word	0x00001a90


	//----- nvinfo : EIATTR_VRC_CTA_INIT_COUNT
	.align		4
.L_727:
        /*0080*/ 	.byte	0x02, 0x4a
	.zero		1
	.zero		1


	//----- nvinfo : EIATTR_EXIT_INSTR_OFFSETS
	.align		4
        /*0084*/ 	.byte	0x04, 0x1c
        /*0086*/ 	.short	(.L_729 - .L_728)


	//   ....[0]....
.L_728:
        /*0088*/ 	.word	0x00005110


	//   ....[1]....
        /*008c*/ 	.word	0x000051e0


	//----- nvinfo : EIATTR_MAX_THREADS
	.align		4
.L_729:
        /*0090*/ 	.byte	0x04, 0x05
        /*0092*/ 	.short	(.L_731 - .L_730)
.L_730:
        /*0094*/ 	.word	0x00000080
        /*0098*/ 	.word	0x00000001
        /*009c*/ 	.word	0x00000001


	//----- nvinfo : EIATTR_CRS_STACK_SIZE
	.align		4
.L_731:
        /*00a0*/ 	.byte	0x04, 0x1e
        /*00a2*/ 	.short	(.L_733 - .L_732)
.L_732:
        /*00a4*/ 	.word	0x00000000


	//----- nvinfo : EIATTR_CBANK_PARAM_SIZE
	.align		4
.L_733:
        /*00a8*/ 	.byte	0x03, 0x19
        /*00aa*/ 	.short	0x0128


	//----- nvinfo : EIATTR_PARAM_CBANK
	.align		4
        /*00ac*/ 	.byte	0x04, 0x0a
        /*00ae*/ 	.short	(.L_735 - .L_734)
	.align		4
.L_734:
        /*00b0*/ 	.word	index@(.nv.constant0._ZN10layer_norm31ln_parallel_residual_bwd_kernelINS_13Kernel_traitsI13__nv_bfloat16S2_S2_S2_fjLj1536ELj1ELj1ELj4ELj8ENS_18Kernel_traits_baseILj1536ES2_S2_S2_S2_fjLj128EEEEELb0ELb0ELb0EEEvNS_9BwdParamsE)
        /*00b4*/ 	.short	0x0380
        /*00b6*/ 	.short	0x0128


	//----- nvinfo : EIATTR_SW_WAR
	.align		4
.L_735:
        /*00b8*/ 	.byte	0x04, 0x36
        /*00ba*/ 	.short	(.L_737 - .L_736)
.L_736:
        /*00bc*/ 	.word	0x00000008
.L_737:


//--------------------- .nv.info._ZN10layer_norm31ln_parallel_residual_bwd_kernelINS_13Kernel_traitsI13__nv_bfloat16S2_S2_S2_fjLj1536ELj1ELj1ELj4ELj8ENS_18Kernel_traits_baseILj1536ES2_S2_S2_S2_fjLj128EEEEELb0ELb0ELb1EEEvNS_9BwdParamsE --------------------------
	.section	.nv.info._ZN10layer_norm31ln_parallel_residual_bwd_kernelINS_13Kernel_traitsI13__nv_bfloat16S2_S2_S2_fjLj1536ELj1ELj1ELj4ELj8ENS_18Kernel_traits_baseILj1536ES2_S2_S2_S2_fjLj128EEEEELb0ELb0ELb1EEEvNS_9BwdParamsE,"",@"SHT_CUDA_INFO"
	.sectionflags	@""
	.align	4


	//----- nvinfo : EIATTR_CUDA_API_VERSION
	.align		4
        /*0000*/ 	.byte	0x04, 0x37
        /*0002*/ 	.short	(.L_739 - .L_738)
.L_738:
        /*0004*/ 	.word	0x00000082


	//----- nvinfo : EIATTR_KPARAM_INFO
	.align		4
.L_739:
        /*0008*/ 	.byte	0x04, 0x17
        /*000a*/ 	.short	(.L_741 - .L_740)
.L_740:
        /*000c*/ 	.word	0x00000000
        /*0010*/ 	.short	0x0000
        /*0012*/ 	.short	0x0000
        /*0014*/ 	.byte	0x00, 0xf0, 0xa1, 0x04


	//----- nvinfo : EIATTR_SPARSE_MMA_MASK
	.align		4
.L_741:
        /*0018*/ 	.byte	0x03, 0x50
        /*001a*/ 	.short	0x0000


	//----- nvinfo : EIATTR_MAXREG_COUNT
	.align		4
        /*001c*/ 	.byte	0x03, 0x1b
        /*001e*/ 	.short	0x00ff


	//----- nvinfo : EIATTR_NUM_BARRIERS
	.align		4
        /*0020*/ 	.byte	0x02, 0x4c
        /*0022*/ 	.byte	0x01
	.zero		1


	//----- nvinfo : EIATTR_MERCURY_ISA_VERSION
	.align		4
        /*0024*/ 	.byte	0x03, 0x5f
        /*0026*/ 	.short	0x0101


	//----- nvinfo : EIATTR_COOP_GROUP_MASK_REGIDS
	.align		4
        /*0028*/ 	.byte	0x04, 0x29
        /*002a*/ 	.short	(.L_743 - .L_742)


	//   ....[0]....
.L_742:
        /*002c*/ 	.word	0xffffffff


	//   ....[1]....
        /*0030*/ 	.word	0xffffffff


	//   ....[2]....
        /*0034*/ 	.word	0xffffffff


	//   ....[3]....
        /*0038*/ 	.word	0xffffffff


	//   ....[4]....
        /*003c*/ 	.word	0xffffffff


	//   ....[5]....
        /*0040*/ 	.word	0xffffffff


	//   ....[6]....
        /*0044*/ 	.word	0xffffffff


	//   ....[7]....
        /*0048*/ 	.word	0xffffffff


	//   ....[8]....
        /*004c*/ 	.word	0xffffffff


	//   ....[9]....
        /*0050*/ 	.word	0xffffffff


	//----- nvinfo : EIATTR_COOP_GROUP_INSTR_OFFSETS
	.align		4
.L_743:
        /*0054*/ 	.byte	0x04, 0x28
        /*0056*/ 	.short	(.L_745 - .L_744)


	//   ....[0]....
.L_744:
        /*0058*/ 	.word	0x00001430


	//   ....[1]....
        /*005c*/ 	.word	0x000014e0


	//   ....[2]....
        /*0060*/ 	.word	0x00001500


	//   ....[3]....
        /*0064*/ 	.word	0x00001520


	//   ....[4]....
        /*0068*/ 	.word	0x00001540


	//   ....[5]....
        /*006c*/ 	.word	0x00001560


	//   ....[6]....
        /*0070*/ 	.word	0x00001580


	//   ....[7]....
        /*0074*/ 	.word	0x000015d0


	//   ....[8]....
        /*0078*/ 	.word	0x000015f0


	//   ....[9]....
        /*007c*/ 	.word	0x00001620


	//----- nvinfo : EIATTR_VRC_CTA_INIT_COUNT
	.align		4
.L_745:
        /*0080*/ 	.byte	0x02, 0x4a
	.zero		1
	.zero		1


	//----- nvinfo : EIATTR_EXIT_INSTR_OFFSETS
	.align		4
        /*0084*/ 	.byte	0x04, 0x1c
        /*0086*/ 	.short	(.L_747 - .L_746)


	//   ....[0]....
.L_746:
        /*0088*/ 	.word	0x00004d50


	//----- nvinfo : EIATTR_MAX_THREADS
	.align		4
.L_747:
        /*008c*/ 	.byte	0x04, 0x05
        /*008e*/ 	.short	(.L_749 - .L_748)
.L_748:
        /*0090*/ 	.word	0x00000080
        /*0094*/ 	.word	0x00000001
        /*0098*/ 	.word	0x00000001


	//----- nvinfo : EIATTR_CRS_STACK_SIZE
	.align		4
.L_749:
        /*009c*/ 	.byte	0x04, 0x1e
        /*009e*/ 	.short	(.L_751 - .L_750)
.L_750:
        /*00a0*/ 	.word	0x00000000


	//----- nvinfo : EIATTR_CBANK_PARAM_SIZE
	.align		4
.L_751:
        /*00a4*/ 	.byte	0x03, 0x19
        /*00a6*/ 	.short	0x0128


	//----- nvinfo : EIATTR_PARAM_CBANK
	.align		4
        /*00a8*/ 	.byte	0x04, 0x0a
        /*00aa*/ 	.short	(.L_753 - .L_752)
	.align		4
.L_752:
        /*00ac*/ 	.word	index@(.nv.constant0._ZN10layer_norm31ln_parallel_residual_bwd_kernelINS_13Kernel_traitsI13__nv_bfloat16S2_S2_S2_fjLj1536ELj1ELj1ELj4ELj8ENS_18Kernel_traits_baseILj1536ES2_S2_S2_S2_fjLj128EEEEELb0ELb0ELb1EEEvNS_9BwdParamsE)
        /*00b0*/ 	.short	0x0380
        /*00b2*/ 	.short	0x0128


	//----- nvinfo : EIATTR_SW_WAR
	.align		4
.L_753:
        /*00b4*/ 	.byte	0x04, 0x36
        /*00b6*/ 	.short	(.L_755 - .L_754)
.L_754:
        /*00b8*/ 	.word	0x00000008
.L_755:


//--------------------- .nv.info._ZN10layer_norm31ln_parallel_residual_bwd_kernelINS_13Kernel_traitsI13__nv_bfloat16S2_S2_S2_fjLj1536ELj1ELj1ELj4ELj8ENS_18Kernel_traits_baseILj1536ES2_S2_S2_S2_fjLj128EEEEELb0ELb1ELb0EEEvNS_9BwdParamsE --------------------------
	.section	.nv.info._ZN10layer_norm31ln_parallel_residual_bwd_kernelINS_13Kernel_traitsI13__nv_bfloat16S2_S2_S2_fjLj1536ELj1ELj1ELj4ELj8ENS_18Kernel_traits_baseILj1536ES2_S2_S2_S2_fjLj128EEEEELb0ELb1ELb0EEEvNS_9BwdParamsE,"",@"SHT_CUDA_INFO"
	.sectionflags	@""
	.align	4


	//----- nvinfo : EIATTR_CUDA_API_VERSION
	.align		4
        /*0000*/ 	.byte	0x04, 0x37
        /*0002*/ 	.short	(.L_757 - .L_756)
.L_756:
        /*0004*/ 	.word	0x00000082


	//----- nvinfo : EIATTR_KPARAM_INFO
	.align		4
.L_757:
        /*0008*/ 	.byte	0x04, 0x17
        /*000a*/ 	.short	(.L_759 - .L_758)
.L_758:
        /*000c*/ 	.word	0x00000000
        /*0010*/ 	.short	0x0000
        /*0012*/ 	.short	0x0000
        /*0014*/ 	.byte	0x00, 0xf0, 0xa1, 0x04


	//----- nvinfo : EIATTR_SPARSE_MMA_MASK
	.align		4
.L_759:
        /*0018*/ 	.byte	0x03, 0x50
        /*001a*/ 	.short	0x0000


	//----- nvinfo : EIATTR_MAXREG_COUNT
	.align		4
        /*001c*/ 	.byte	0x03, 0x1b
        /*001e*/ 	.short	0x00ff


	//----- nvinfo : EIATTR_NUM_BARRIERS
	.align		4
        /*0020*/ 	.byte	0x02, 0x4c
        /*0022*/ 	.byte	0x01
	.zero		1


	//----- nvinfo : EIATTR_MERCURY_ISA_VERSION
	.align		4
        /*0024*/ 	.byte	0x03, 0x5f
        /*0026*/ 	.short	0x0101


	//----- nvinfo : EIATTR_COOP_GROUP_MASK_REGIDS
	.align		4
        /*0028*/ 	.byte	0x04, 0x29
        /*002a*/ 	.short	(.L_761 - .L_760)


	//   ....[0]....
.L_760:
        /*002c*/ 	.word	0xffffffff


	//   ....[1]....
        /*0030*/ 	.word	0xffffffff


	//   ....[2]....
        /*0034*/ 	.word	0xffffffff


	//   ....[3]....
        /*0038*/ 	.word	0xffffffff


	//   ....[4]....
        /*003c*/ 	.word	0xffffffff


	//   ....[5]....
        /*0040*/ 	.word	0xffffffff


	//   ....[6]....
        /*0044*/ 	.word	0xffffffff


	//   ....[7]....
        /*0048*/ 	.word	0xffffffff


	//   ....[8]....
        /*004c*/ 	.word	0xffffffff


	//   ....[9]....
        /*0050*/ 	.word	0xffffffff


	//----- nvinfo : EIATTR_COOP_GROUP_INSTR_OFFSETS
	.align		4
.L_761:
        /*0054*/ 	.byte	0x04, 0x28
        /*0056*/ 	.short	(.L_763 - .L_762)


	//   ....[0]....
.L_762:
        /*0058*/ 	.word	0x00001190


	//   ....[1]....
        /*005c*/ 	.word	0x000011b0


	//   ....[2]....
        /*0060*/ 	.word	0x000011f0


	//   ....[3]....
        /*0064*/ 	.word	0x00001200


	//   ....[4]....
        /*0068*/ 	.word	0x00001240


	//   ....[5]....
        /*006c*/ 	.word	0x00001250


	//   ....[6]....
        /*0070*/ 	.word	0x00001280


	//   ....[7]....
        /*0074*/ 	.word	0x00001290


	//   ....[8]....
        /*0078*/ 	.word	0x000012c0


	//   ....[9]....
        /*007c*/ 	.word	0x000012d0


	//----- nvinfo : EIATTR_VRC_CTA_INIT_COUNT
	.align		4
.L_763:
        /*0080*/ 	.byte	0x02, 0x4a
	.zero		1
	.zero		1


	//----- nvinfo : EIATTR_EXIT_INSTR_OFFSETS
	.align		4
        /*0084*/ 	.byte	0x04, 0x1c
        /*0086*/ 	.short	(.L_765 - .L_764)


	//   ....[0]....
.L_764:
        /*0088*/ 	.word	0x00004810


	//   ....[1]....
        /*008c*/ 	.word	0x00004890


	//----- nvinfo : EIATTR_MAX_THREADS
	.align		4
.L_765:
        /*0090*/ 	.byte	0x04, 0x05
        /*0092*/ 	.short	(.L_767 - .L_766)
.L_766:
        /*0094*/ 	.word	0x00000080
        /*0098*/ 	.word	0x00000001
        /*009c*/ 	.word	0x00000001


	//----- nvinfo : EIATTR_CRS_STACK_SIZE
	.align		4
.L_767:
        /*00a0*/ 	.byte	0x04, 0x1e
        /*00a2*/ 	.short	(.L_769 - .L_768)
.L_768:
        /*00a4*/ 	.word	0x00000000


	//----- nvinfo : EIATTR_CBANK_PARAM_SIZE
	.align		4
.L_769:
        /*00a8*/ 	.byte	0x03, 0x19
        /*00aa*/ 	.short	0x0128


	//----- nvinfo : EIATTR_PARAM_CBANK
	.align		4
        /*00ac*/ 	.byte	0x04, 0x0a
        /*00ae*/ 	.short	(.L_771 - .L_770)
	.align		4
.L_770:
        /*00b0*/ 	.word	index@(.nv.constant0._ZN10layer_norm31ln_parallel_residual_bwd_kernelINS_13Kernel_traitsI13__nv_bfloat16S2_S2_S2_fjLj1536ELj1ELj1ELj4ELj8ENS_18Kernel_traits_baseILj1536ES2_S2_S2_S2_fjLj128EEEEELb0ELb1ELb0EEEvNS_9BwdParamsE)
        /*00b4*/ 	.short	0x0380
        /*00b6*/ 	.short	0x0128


	//----- nvinfo : EIATTR_SW_WAR
	.align		4
.L_771:
        /*00b8*/ 	.byte	0x04, 0x36
        /*00ba*/ 	.short	(.L_773 - .L_772)
.L_772:
        /*00bc*/ 	.word	0x00000008
.L_773:


//--------------------- .nv.info._ZN10layer_norm31ln_parallel_residual_bwd_kernelINS_13Kernel_traitsI13__nv_bfloat16S2_S2_S2_fjLj1536ELj1ELj1ELj4ELj8ENS_18Kernel_traits_baseILj1536ES2_S2_S2_S2_fjLj128EEEEELb0ELb1ELb1EEEvNS_9BwdParamsE --------------------------
	.section	.nv.info._ZN10layer_norm31ln_parallel_residual_bwd_kernelINS_13Kernel_traitsI13__nv_bfloat16S2_S2_S2_fjLj1536ELj1ELj1ELj4ELj8ENS_18Kernel_traits_baseILj1536ES2_S2_S2_S2_fjLj128EEEEELb0ELb1ELb1EEEvNS_9BwdParamsE,"",@"SHT_CUDA_INFO"
	.sectionflags	@""
	.align	4


	//----- nvinfo : EIATTR_CUDA_API_VERSION
	.align		4
        /*0000*/ 	.byte	0x04, 0x37
        /*0002*/ 	.short	(.L_775 - .L_774)
.L_774:
        /*0004*/ 	.word	0x00000082


	//----- nvinfo : EIATTR_KPARAM_INFO
	.align		4
.L_775:
        /*0008*/ 	.byte	0x04, 0x17
        /*000a*/ 	.short	(.L_777 - .L_776)
.L_776:
        /*000c*/ 	.word	0x00000000
        /*0010*/ 	.short	0x0000
        /*0012*/ 	.short	0x0000
        /*0014*/ 	.byte	0x00, 0xf0, 0xa1, 0x04


	//----- nvinfo : EIATTR_SPARSE_MMA_MASK
	.align		4
.L_777:
        /*0018*/ 	.byte	0x03, 0x50
        /*001a*/ 	.short	0x0000


	//----- nvinfo : EIATTR_MAXREG_COUNT
	.align		4
        /*001c*/ 	.byte	0x03, 0x1b
        /*001e*/ 	.short	0x00ff


	//----- nvinfo : EIATTR_NUM_BARRIERS
	.align		4
        /*0020*/ 	.byte	0x02, 0x4c
        /*0022*/ 	.byte	0x01
	.zero		1


	//----- nvinfo : EIATTR_MERCURY_ISA_VERSION
	.align		4
        /*0024*/ 	.byte	0x03, 0x5f
        /*0026*/ 	.short	0x0101


	//----- nvinfo : EIATTR_COOP_GROUP_MASK_REGIDS
	.align		4
        /*0028*/ 	.byte	0x04, 0x29
        /*002a*/ 	.short	(.L_779 - .L_778)


	//   ....[0]....
.L_778:
        /*002c*/ 	.word	0xffffffff


	//   ....[1]....
        /*0030*/ 	.word	0xffffffff


	//   ....[2]....
        /*0034*/ 	.word	0xffffffff


	//   ....[3]....
        /*0038*/ 	.word	0xffffffff


	//   ....[4]....
        /*003c*/ 	.word	0xffffffff


	//   ....[5]....
        /*0040*/ 	.word	0xffffffff


	//   ....[6]....
        /*0044*/ 	.word	0xffffffff


	//   ....[7]....
        /*0048*/ 	.word	0xffffffff


	//   ....[8]....
        /*004c*/ 	.word	0xffffffff


	//   ....[9]....
        /*0050*/ 	.word	0xffffffff


	//----- nvinfo : EIATTR_COOP_GROUP_INSTR_OFFSETS
	.align		4
.L_779:
        /*0054*/ 	.byte	0x04, 0x28
        /*0056*/ 	.short	(.L_781 - .L_780)


	//   ....[0]....
.L_780:
        /*0058*/ 	.word	0x000015c0


	//   ....[1]....
        /*005c*/ 	.word	0x000015f0


	//   ....[2]....
        /*0060*/ 	.word	0x00001620


	//   ....[3]....
        /*0064*/ 	.word	0x00001630


	//   ....[4]....
        /*0068*/ 	.word	0x00001660


	//   ....[5]....
        /*006c*/ 	.word	0x00001670


	//   ....[6]....
        /*0070*/ 	.word	0x000016a0


	//   ....[7]....
        /*0074*/ 	.word	0x000016b0


	//   ....[8]....
        /*0078*/ 	.word	0x000016e0


	//   ....[9]....
        /*007c*/ 	.word	0x000016f0


	//----- nvinfo : EIATTR_VRC_CTA_INIT_COUNT
	.align		4
.L_781:
        /*0080*/ 	.byte	0x02, 0x4a
	.zero		1
	.zero		1


	//----- nvinfo : EIATTR_EXIT_INSTR_OFFSETS
	.align		4
        /*0084*/ 	.byte	0x04, 0x1c
        /*0086*/ 	.short	(.L_783 - .L_782)


	//   ....[0]....
.L_782:
        /*0088*/ 	.word	0x00004c70


	//----- nvinfo : EIATTR_MAX_THREADS
	.align		4
.L_783:
        /*008c*/ 	.byte	0x04, 0x05
        /*008e*/ 	.short	(.L_785 - .L_784)
.L_784:
        /*0090*/ 	.word	0x00000080
        /*0094*/ 	.word	0x00000001
        /*0098*/ 	.word	0x00000001


	//----- nvinfo : EIATTR_CRS_STACK_SIZE
	.align		4
.L_785:
        /*009c*/ 	.byte	0x04, 0x1e
        /*009e*/ 	.short	(.L_787 - .L_786)
.L_786:
        /*00a0*/ 	.word	0x00000000


	//----- nvinfo : EIATTR_CBANK_PARAM_SIZE
	.align		4
.L_787:
        /*00a4*/ 	.byte	0x03, 0x19
        /*00a6*/ 	.short	0x0128


	//----- nvinfo : EIATTR_PARAM_CBANK
	.align		4
        /*00a8*/ 	.byte	0x04, 0x0a
        /*00aa*/ 	.short	(.L_789 - .L_788)
	.align		4
.L_788:
        /*00ac*/ 	.word	index@(.nv.constant0._ZN10layer_norm31ln_parallel_residual_bwd_kernelINS_13Kernel_traitsI13__nv_bfloat16S2_S2_S2_fjLj1536ELj1ELj1ELj4ELj8ENS_18Kernel_traits_baseILj1536ES2_S2_S2_S2_fjLj128EEEEELb0ELb1ELb1EEEvNS_9BwdParamsE)
        /*00b0*/ 	.short	0x0380
        /*00b2*/ 	.short	0x0128


	//----- nvinfo : EIATTR_SW_WAR
	.align		4
.L_789:
        /*00b4*/ 	.byte	0x04, 0x36
        /*00b6*/ 	.short	(.L_791 - .L_790)
.L_790:
        /*00b8*/ 	.word	0x00000008
.L_791:


//--------------------- .nv.info._ZN10layer_norm31ln_parallel_residual_bwd_kernelINS_13Kernel_traitsI13__nv_bfloat16S2_S2_S2_fjLj1536ELj1ELj1ELj4ELj8ENS_18Kernel_traits_baseILj1536ES2_S2_S2_S2_fjLj128EEEEELb1ELb0ELb0EEEvNS_9BwdParamsE --------------------------
	.section	.nv.info._ZN10layer_norm31ln_parallel_residual_bwd_kernelINS_13Kernel_traitsI13__nv_bfloat16S2_S2_S2_fjLj1536ELj1ELj1ELj4ELj8ENS_18Kernel_traits_baseILj1536ES2_S2_S2_S2_fjLj128EEEEELb1ELb0ELb0EEEvNS_9BwdParamsE,"",@"SHT_CUDA_INFO"
	.sectionflags	@""
	.align	4


	//----- nvinfo : EIATTR_CUDA_API_VERSION
	.align		4
        /*0000*/ 	.byte	0x04, 0x37
        /*0002*/ 	.short	(.L_793 - .L_792)
.L_792:
        /*0004*/ 	.word	0x00000082


	//----- nvinfo : EIATTR_KPARAM_INFO
	.align		4
.L_793:
        /*0008*/ 	.byte	0x04, 0x17
        /*000a*/ 	.short	(.L_795 - .L_794)
.L_794:
        /*000c*/ 	.word	0x00000000
        /*0010*/ 	.short	0x0000
        /*0012*/ 	.short	0x0000
        /*0014*/ 	.byte	0x00, 0xf0, 0xa1, 0x04


	//----- nvinfo : EIATTR_SPARSE_MMA_MASK
	.align		4
.L_795:
        /*0018*/ 	.byte	0x03, 0x50
        /*001a*/ 	.short	0x0000


	//----- nvinfo : EIATTR_MAXREG_COUNT
	.align		4
        /*001c*/ 	.byte	0x03, 0x1b
        /*001e*/ 	.short	0x00ff


	//----- nvinfo : EIATTR_NUM_BARRIERS
	.align		4
        /*0020*/ 	.byte	0x02, 0x4c
        /*0022*/ 	.byte	0x01
	.zero		1


	//----- nvinfo : EIATTR_MERCURY_ISA_VERSION
	.align		4
        /*0024*/ 	.byte	0x03, 0x5f
        /*0026*/ 	.short	0x0101


	//----- nvinfo : EIATTR_COOP_GROUP_MASK_REGIDS
	.align		4
        /*0028*/ 	.byte	0x04, 0x29
        /*002a*/ 	.short	(.L_797 - .L_796)


	//   ....[0]....
.L_796:
        /*002c*/ 	.word	0xffffffff


	//   ....[1]....
        /*0030*/ 	.word	0xffffffff


	//   ....[2]....
        /*0034*/ 	.word	0xffffffff


	//   ....[3]....
        /*0038*/ 	.word	0xffffffff


	//   ....[4]....
        /*003c*/ 	.word	0xffffffff


	//   ....[5]....
        /*0040*/ 	.word	0xffffffff


	//   ....[6]....
        /*0044*/ 	.word	0xffffffff


	//   ....[7]....
        /*0048*/ 	.word	0xffffffff


	//   ....[8]....
        /*004c*/ 	.word	0xffffffff


	//   ....[9]....
        /*0050*/ 	.word	0xffffffff


	//----- nvinfo : EIATTR_COOP_GROUP_INSTR_OFFSETS
	.align		4
.L_797:
        /*0054*/ 	.byte	0x04, 0x28
        /*0056*/ 	.short	(.L_799 - .L_798)


	//   ....[0]....
.L_798:
        /*0058*/ 	.word	0x00001af0


	//   ....[1]....
        /*005c*/ 	.word	0x00001b20


	//   ....[2]....
        /*0060*/ 	.word	0x00001b50


	//   ....[3]....
        /*0064*/ 	.word	0x00001b60


	//   ....[4]....
        /*0068*/ 	.word	0x00001b90


	//   ....[5]....
        /*006c*/ 	.word	0x00001ba0


	//   ....[6]....
        /*0070*/ 	.word	0x00001bd0


	//   ....[7]....
        /*0074*/ 	.word	0x00001be0


	//   ....[8]....
        /*0078*/ 	.word	0x00001c10


	//   ....[9]....
        /*007c*/ 	.word	0x00001c20


	//----- nvinfo : EIATTR_VRC_CTA_INIT_COUNT
	.align		4
.L_799:
        /*0080*/ 	.byte	0x02, 0x4a
	.zero		1
	.zero		1


	//----- nvinfo : EIATTR_EXIT_INSTR_OFFSETS
	.align		4
        /*0084*/ 	.byte	0x04, 0x1c
        /*0086*/ 	.short	(.L_801 - .L_800)


	//   ....[0]....
.L_800:
        /*0088*/ 	.word	0x00006da0


	//   ....[1]....
        /*008c*/ 	.word	0x00006e70


	//----- nvinfo : EIATTR_MAX_THREADS
	.align		4
.L_801:
        /*0090*/ 	.byte	0x04, 0x05
        /*0092*/ 	.short	(.L_803 - .L_802)
.L_802:
        /*0094*/ 	.word	0x00000080
        /*0098*/ 	.word	0x00000001
        /*009c*/ 	.word	0x00000001


	//----- nvinfo : EIATTR_CRS_STACK_SIZE
	.align		4
.L_803:
        /*00a0*/ 	.byte	0x04, 0x1e
        /*00a2*/ 	.short	(.L_805 - .L_804)
.L_804:
        /*00a4*/ 	.word	0x00000000


	//----- nvinfo : EIATTR_CBANK_PARAM_SIZE
	.align		4
.L_805:
        /*00a8*/ 	.byte	0x03, 0x19
        /*00aa*/ 	.short	0x0128


	//----- nvinfo : EIATTR_PARAM_CBANK
	.align		4
        /*00ac*/ 	.byte	0x04, 0x0a
        /*00ae*/ 	.short	(.L_807 - .L_806)
	.align		4
.L_806:
        /*00b0*/ 	.word	index@(.nv.constant0._ZN10layer_norm31ln_parallel_residual_bwd_kernelINS_13Kernel_traitsI13__nv_bfloat16S2_S2_S2_fjLj1536ELj1ELj1ELj4ELj8ENS_18Kernel_traits_baseILj1536ES2_S2_S2_S2_fjLj128EEEEELb1ELb0ELb0EEEvNS_9BwdParamsE)
        /*00b4*/ 	.short	0x0380
        /*00b6*/ 	.short	0x0128


	//----- nvinfo : EIATTR_SW_WAR
	.align		4
.L_807:
        /*00b8*/ 	.byte	0x04, 0x36
        /*00ba*/ 	.short	(.L_809 - .L_808)
.L_808:
        /*00bc*/ 	.word	0x00000008
.L_809:


//--------------------- .nv.info._ZN10layer_norm31ln_parallel_residual_bwd_kernelINS_13Kernel_traitsI13__nv_bfloat16S2_S2_S2_fjLj1536ELj1ELj1ELj4ELj8ENS_18Kernel_traits_baseILj1536ES2_S2_S2_S2_fjLj128EEEEELb1ELb0ELb1EEEvNS_9BwdParamsE --------------------------
	.section	.nv.info._ZN10layer_norm31ln_parallel_residual_bwd_kernelINS_13Kernel_traitsI13__nv_bfloat16S2_S2_S2_fjLj1536ELj1ELj1ELj4ELj8ENS_18Kernel_traits_baseILj1536ES2_S2_S2_S2_fjLj128EEEEELb1ELb0ELb1EEEvNS_9BwdParamsE,"",@"SHT_CUDA_INFO"
	.sectionflags	@""
	.align	4


	//----- nvinfo : EIATTR_CUDA_API_VERSION
	.align		4
        /*0000*/ 	.byte	0x04, 0x37
        /*0002*/ 	.short	(.L_811 - .L_810)
.L_810:
        /*0004*/ 	.word	0x00000082


	//----- nvinfo : EIATTR_KPARAM_INFO
	.align		4
.L_811:
        /*0008*/ 	.byte	0x04, 0x17
        /*000a*/ 	.short	(.L_813 - .L_812)
.L_812:
        /*000c*/ 	.word	0x00000000
        /*0010*/ 	.short	0x0000
        /*0012*/ 	.short	0x0000
        /*0014*/ 	.byte	0x00, 0xf0, 0xa1, 0x04


	//----- nvinfo : EIATTR_SPARSE_MMA_MASK
	.align		4
.L_813:
        /*0018*/ 	.byte	0x03, 0x50
        /*001a*/ 	.short	0x0000


	//----- nvinfo : EIATTR_MAXREG_COUNT
	.align		4
        /*001c*/ 	.byte	0x03, 0x1b
        /*001e*/ 	.short	0x00ff


	//----- nvinfo : EIATTR_NUM_BARRIERS
	.align		4
        /*0020*/ 	.byte	0x02, 0x4c
        /*0022*/ 	.byte	0x01
	.zero		1


	//----- nvinfo : EIATTR_MERCURY_ISA_VERSION
	.align		4
        /*0024*/ 	.byte	0x03, 0x5f
        /*0026*/ 	.short	0x0101


	//----- nvinfo : EIATTR_COOP_GROUP_MASK_REGIDS
	.align		4
        /*0028*/ 	.byte	0x04, 0x29
        /*002a*/ 	.short	(.L_815 - .L_814)


	//   ....[0]....
.L_814:
        /*002c*/ 	.word	0xffffffff


	//   ....[1]....
        /*0030*/ 	.word	0xffffffff


	//   ....[2]....
        /*0034*/ 	.word	0xffffffff


	//   ....[3]....
        /*0038*/ 	.word	0xffffffff


	//   ....[4]....
        /*003c*/ 	.word	0xffffffff


	//   ....[5]....
        /*0040*/ 	.word	0xffffffff


	//   ....[6]....
        /*0044*/ 	.word	0xffffffff


	//   ....[7]....
        /*0048*/ 	.word	0xffffffff


	//   ....[8]....
        /*004c*/ 	.word	0xffffffff


	//   ....[9]....
        /*0050*/ 	.word	0xffffffff


	//----- nvinfo : EIATTR_COOP_GROUP_INSTR_OFFSETS
	.align		4
.L_815:
        /*0054*/ 	.byte	0x04, 0x28
        /*0056*/ 	.short	(.L_817 - .L_816)


	//   ....[0]....
.L_816:
        /*0058*/ 	.word	0x000014a0


	//   ....[1]....
        /*005c*/ 	.word	0x000014b0


	//   ....[2]....
        /*0060*/ 	.word	0x000014e0


	//   ....[3]....
        /*0064*/ 	.word	0x000014f0


	//   ....[4]....
        /*0068*/ 	.word	0x00001520


	//   ....[5]....
        /*006c*/ 	.word	0x00001530


	//   ....[6]....
        /*0070*/ 	.word	0x00001570


	//   ....[7]....
        /*0074*/ 	.word	0x00001580


	//   ....[8]....
        /*0078*/ 	.word	0x000015f0


	//   ....[9]....
        /*007c*/ 	.word	0x00001610


	//----- nvinfo : EIATTR_VRC_CTA_INIT_COUNT
	.align		4
.L_817:
        /*0080*/ 	.byte	0x02, 0x4a
	.zero		1
	.zero		1


	//----- nvinfo : EIATTR_EXIT_INSTR_OFFSETS
	.align		4
        /*0084*/ 	.byte	0x04, 0x1c
        /*0086*/ 	.short	(.L_819 - .L_818)


	//   ....[0]....
.L_818:
        /*0088*/ 	.word	0x000068f0


	//----- nvinfo : EIATTR_MAX_THREADS
	.align		4
.L_819:
        /*008c*/ 	.byte	0x04, 0x05
        /*008e*/ 	.short	(.L_821 - .L_820)
.L_820:
        /*0090*/ 	.word	0x00000080
        /*0094*/ 	.word	0x00000001
        /*0098*/ 	.word	0x00000001


	//----- nvinfo : EIATTR_CBANK_PARAM_SIZE
	.align		4
.L_821:
        /*009c*/ 	.byte	0x03, 0x19
        /*009e*/ 	.short	0x0128


	//----- nvinfo : EIATTR_PARAM_CBANK
	.align		4
        /*00a0*/ 	.byte	0x04, 0x0a
        /*00a2*/ 	.short	(.L_823 - .L_822)
	.align		4
.L_822:
        /*00a4*/ 	.word	index@(.nv.constant0._ZN10layer_norm31ln_parallel_residual_bwd_kernelINS_13Kernel_traitsI13__nv_bfloat16S2_S2_S2_fjLj1536ELj1ELj1ELj4ELj8ENS_18Kernel_traits_baseILj1536ES2_S2_S2_S2_fjLj128EEEEELb1ELb0ELb1EEEvNS_9BwdParamsE)
        /*00a8*/ 	.short	0x0380
        /*00aa*/ 	.short	0x0128


	//----- nvinfo : EIATTR_SW_WAR
	.align		4
.L_823:
        /*00ac*/ 	.byte	0x04, 0x36
        /*00ae*/ 	.short	(.L_825 - .L_824)
.L_824:
        /*00b0*/ 	.word	0x00000008
.L_825:


//--------------------- .nv.info._ZN10layer_norm22ln_bwd_finalize_kernelINS_22Kernel_traits_finalizeILj1536E13__nv_bfloat16S2_S2_S2_fjLb0ELj1024ELj4ENS_18Kernel_traits_baseILj1536ES2_S2_S2_S2_fjLj1024EEEEELb0ELb0EEEvNS_9BwdParamsE --------------------------
	.section	.nv.info._ZN10layer_norm22ln_bwd_finalize_kernelINS_22Kernel_traits_finalizeILj1536E13__nv_bfloat16S2_S2_S2_fjLb0ELj1024ELj4ENS_18Kernel_traits_baseILj1536ES2_S2_S2_S2_fjLj1024EEEEELb0ELb0EEEvNS_9BwdParamsE,"",@"SHT_CUDA_INFO"
	.sectionflags	@""
	.align	4


	//----- nvinfo : EIATTR_CUDA_API_VERSION
	.align		4
        /*0000*/ 	.byte	0x04, 0x37
        /*0002*/ 	.short	(.L_827 - .L_826)
.L_826:
        /*0004*/ 	.word	0x00000082


	//----- nvinfo : EIATTR_KPARAM_INFO
	.align		4
.L_827:
        /*0008*/ 	.byte	0x04, 0x17
        /*000a*/ 	.short	(.L_829 - .L_828)
.L_828:
        /*000c*/ 	.word	0x00000000
        /*0010*/ 	.short	0x0000
        /*0012*/ 	.short	0x0000
        /*0014*/ 	.byte	0x00, 0xf0, 0xa1, 0x04


	//----- nvinfo : EIATTR_SPARSE_MMA_MASK
	.align		4
.L_829:
        /*0018*/ 	.byte	0x03, 0x50
        /*001a*/ 	.short	0x0000


	//----- nvinfo : EIATTR_MAXREG_COUNT
	.align		4
        /*001c*/ 	.byte	0x03, 0x1b
        /*001e*/ 	.short	0x0040


	//----- nvinfo : EIATTR_NUM_BARRIERS
	.align		4
        /*0020*/ 	.byte	0x02, 0x4c
        /*0022*/ 	.byte	0x01
	.zero		1


	//----- nvinfo : EIATTR_MERCURY_ISA_VERSION
	.align		4
        /*0024*/ 	.byte	0x03, 0x5f
        /*0026*/ 	.short	0x0101


	//----- nvinfo : EIATTR_COOP_GROUP_MASK_REGIDS
	.align		4
        /*0028*/ 	.byte	0x04, 0x29
        /*002a*/ 	.short	(.L_831 - .L_830)


	//   ....[0]....
.L_830:
        /*002c*/ 	.word	0xffffffff


	//   ....[1]....
        /*0030*/ 	.word	0xffffffff


	//   ....[2]....
        /*0034*/ 	.word	0xffffffff


	//   ....[3]....
        /*0038*/ 	.word	0xffffffff


	//   ....[4]....
        /*003c*/ 	.word	0xffffffff


	//   ....[5]....
        /*0040*/ 	.word	0xffffffff


	//   ....[6]....
        /*0044*/ 	.word	0xffffffff


	//   ....[7]....
        /*0048*/ 	.word	0xffffffff


	//   ....[8]....
        /*004c*/ 	.word	0xffffffff


	//   ....[9]....
        /*0050*/ 	.word	0xffffffff


	//----- nvinfo : EIATTR_COOP_GROUP_INSTR_OFFSETS
	.align		4
.L_831:
        /*0054*/ 	.byte	0x04, 0x28
        /*0056*/ 	.short	(.L_833 - .L_832)


	//   ....[0]....
.L_832:
        /*0058*/ 	.word	0x000015e0


	//   ....[1]....
        /*005c*/ 	.word	0x000015f0


	//   ....[2]....
        /*0060*/ 	.word	0x00001620


	//   ....[3]....
        /*0064*/ 	.word	0x00001630


	//   ....[4]....
        /*0068*/ 	.word	0x00001660


	//   ....[5]....
        /*006c*/ 	.word	0x00001670


	//   ....[6]....
        /*0070*/ 	.word	0x000016b0


	//   ....[7]....
        /*0074*/ 	.word	0x000016e0


	//   ....[8]....
        /*0078*/ 	.word	0x00001710


	//   ....[9]....
        /*007c*/ 	.word	0x00001720


	//----- nvinfo : EIATTR_VRC_CTA_INIT_COUNT
	.align		4
.L_833:
        /*0080*/ 	.byte	0x02, 0x4a
	.zero		1
	.zero		1


	//----- nvinfo : EIATTR_EXIT_INSTR_OFFSETS
	.align		4
        /*0084*/ 	.byte	0x04, 0x1c
        /*0086*/ 	.short	(.L_835 - .L_834)


	//   ....[0]....
.L_834:
        /*0088*/ 	.word	0x00000060


	//   ....[1]....
        /*008c*/ 	.word	0x00001780


	//   ....[2]....
        /*0090*/ 	.word	0x000017b0


	//   ....[3]....
        /*0094*/ 	.word	0x00001870


	//----- nvinfo : EIATTR_MAX_THREADS
	.align		4
.L_835:
        /*0098*/ 	.byte	0x04, 0x05
        /*009a*/ 	.short	(.L_837 - .L_836)
.L_836:
        /*009c*/ 	.word	0x00000400
        /*00a0*/ 	.word	0x00000001
        /*00a4*/ 	.word	0x00000001


	//----- nvinfo : EIATTR_CRS_STACK_SIZE
	.align		4
.L_837:
        /*00a8*/ 	.byte	0x04, 0x1e
        /*00aa*/ 	.short	(.L_839 - .L_838)
.L_838:
        /*00ac*/ 	.word	0x00000000


	//----- nvinfo : EIATTR_CBANK_PARAM_SIZE
	.align		4
.L_839:
        /*00b0*/ 	.byte	0x03, 0x19
        /*00b2*/ 	.short	0x0128


	//----- nvinfo : EIATTR_PARAM_CBANK
	.align		4
        /*00b4*/ 	.byte	0x04, 0x0a
        /*00b6*/ 	.short	(.L_841 - .L_840)
	.align		4
.L_840:
        /*00b8*/ 	.word	index@(.nv.constant0._ZN10layer_norm22ln_bwd_finalize_kernelINS_22Kernel_traits_finalizeILj1536E13__nv_bfloat16S2_S2_S2_fjLb0ELj1024ELj4ENS_18Kernel_traits_baseILj1536ES2_S2_S2_S2_fjLj1024EEEEELb0ELb0EEEvNS_9BwdParamsE)
        /*00bc*/ 	.short	0x0380
        /*00be*/ 	.short	0x0128


	//----- nvinfo : EIATTR_SW_WAR
	.align		4
.L_841:
        /*00c0*/ 	.byte	0x04, 0x36
        /*00c2*/ 	.short	(.L_843 - .L_842)
.L_842:
        /*00c4*/ 	.word	0x00000008
.L_843:


//--------------------- .nv.info._ZN10layer_norm40ln_parallel_residual_bwd_finalize_kernelINS_22Kernel_traits_finalizeILj1536E13__nv_bfloat16S2_S2_S2_fjLb0ELj1024ELj4ENS_18Kernel_traits_baseILj1536ES2_S2_S2_S2_fjLj1024EEEEELb0EEEvNS_9BwdParamsE --------------------------
	.section	.nv.info._ZN10layer_norm40ln_parallel_residual_bwd_finalize_kernelINS_22Kernel_traits_finalizeILj1536E13__nv_bfloat16S2_S2_S2_fjLb0ELj1024ELj4ENS_18Kernel_traits_baseILj1536ES2_S2_S2_S2_fjLj1024EEEEELb0EEEvNS_9BwdParamsE,"",@"SHT_CUDA_INFO"
	.sectionflags	@""
	.align	4


	//----- nvinfo : EIATTR_CUDA_API_VERSION
	.align		4
        /*0000*/ 	.byte	0x04, 0x37
        /*0002*/ 	.short	(.L_845 - .L_844)
.L_844:
        /*0004*/ 	.word	0x00000082


	//----- nvinfo : EIATTR_KPARAM_INFO
	.align		4
.L_845:
        /*0008*/ 	.byte	0x04, 0x17
        /*000a*/ 	.short	(.L_847 - .L_846)
.L_846:
        /*000c*/ 	.word	0x00000000
        /*0010*/ 	.short	0x0000
        /*0012*/ 	.short	0x0000
        /*0014*/ 	.byte	0x00, 0xf0, 0xa1, 0x04


	//----- nvinfo : EIATTR_SPARSE_MMA_MASK
	.align		4
.L_847:
        /*0018*/ 	.byte	0x03, 0x50
        /*001a*/ 	.short	0x0000


	//----- nvinfo : EIATTR_MAXREG_COUNT
	.align		4
        /*001c*/ 	.byte	0x03, 0x1b
        /*001e*/ 	.short	0x0040


	//----- nvinfo : EIATTR_NUM_BARRIERS
	.align		4
        /*0020*/ 	.byte	0x02, 0x4c
        /*0022*/ 	.byte	0x01
	.zero		1


	//----- nvinfo : EIATTR_MERCURY_ISA_VERSION
	.align		4
        /*0024*/ 	.byte	0x03, 0x5f
        /*0026*/ 	.short	0x0101


	//----- nvinfo : EIATTR_COOP_GROUP_MASK_REGIDS
	.align		4
        /*0028*/ 	.byte	0x04, 0x29
        /*002a*/ 	.short	(.L_849 - .L_848)


	//   ....[0]....
.L_848:
        /*002c*/ 	.word	0xffffffff


	//   ....[1]....
        /*0030*/ 	.word	0xffffffff


	//   ....[2]....
        /*0034*/ 	.word	0xffffffff


	//   ....[3]....
        /*0038*/ 	.word	0xffffffff


	//   ....[4]....
        /*003c*/ 	.word	0xffffffff


	//   ....[5]....
        /*0040*/ 	.word	0xffffffff


	//   ....[6]....
        /*0044*/ 	.word	0xffffffff


	//   ....[7]....
        /*0048*/ 	.word	0xffffffff


	//   ....[8]....
        /*004c*/ 	.word	0xffffffff


	//   ....[9]....
        /*0050*/ 	.word	0xffffffff


	//   ....[10]....
        /*0054*/ 	.word	0xffffffff


	//   ....[11]....
        /*0058*/ 	.word	0xffffffff


	//   ....[12]....
        /*005c*/ 	.word	0xffffffff


	//   ....[13]....
        /*0060*/ 	.word	0xffffffff


	//   ....[14]....
        /*0064*/ 	.word	0xffffffff


	//   ....[15]....
        /*0068*/ 	.word	0xffffffff


	//   ....[16]....
        /*006c*/ 	.word	0xffffffff


	//   ....[17]....
        /*0070*/ 	.word	0xffffffff


	//   ....[18]....
        /*0074*/ 	.word	0xffffffff


	//   ....[19]....
        /*0078*/ 	.word	0xffffffff


	//----- nvinfo : EIATTR_COOP_GROUP_INSTR_OFFSETS
	.align		4
.L_849:
        /*007c*/ 	.byte	0x04, 0x28
        /*007e*/ 	.short	(.L_851 - .L_850)


	//   ....[0]....
.L_850:
        /*0080*/ 	.word	0x000013b0


	//   ....[1]....
        /*0084*/ 	.word	0x000013c0


	//   ....[2]....
        /*0088*/ 	.word	0x000013d0


	//   ....[3]....
        /*008c*/ 	.word	0x000013e0


	//   ....[4]....
        /*0090*/ 	.word	0x00001410


	//   ....[5]....
        /*0094*/ 	.word	0x00001430


	//   ....[6]....
        /*0098*/ 	.word	0x00001450


	//   ....[7]....
        /*009c*/ 	.word	0x00001460


	//   ....[8]....
        /*00a0*/ 	.word	0x000014a0


	//   ....[9]....
        /*00a4*/ 	.word	0x000014c0


	//   ....[10]....
        /*00a8*/ 	.word	0x000014d0


	//   ....[11]....
        /*00ac*/ 	.word	0x000014e0


	//   ....[12]....
        /*00b0*/ 	.word	0x00001510


	//   ....[13]....
        /*00b4*/ 	.word	0x00001530


	//   ....[14]....
        /*00b8*/ 	.word	0x00001550


	//   ....[15]....
        /*00bc*/ 	.word	0x00001560


	//   ....[16]....
        /*00c0*/ 	.word	0x000015a0


	//   ....[17]....
        /*00c4*/ 	.word	0x000015d0


	//   ....[18]....
        /*00c8*/ 	.word	0x00001600


	//   ....[19]....
        /*00cc*/ 	.word	0x00001610


	//----- nvinfo : EIATTR_VRC_CTA_INIT_COUNT
	.align		4
.L_851:
        /*00d0*/ 	.byte	0x02, 0x4a
	.zero		1
	.zero		1


	//----- nvinfo : EIATTR_EXIT_INSTR_OFFSETS
	.align		4
        /*00d4*/ 	.byte	0x04, 0x1c
        /*00d6*/ 	.short	(.L_853 - .L_852)


	//   ....[0]....
.L_852:
        /*00d8*/ 	.word	0x00000060


	//   ....[1]....
        /*00dc*/ 	.word	0x000016b0


	//   ....[2]....
        /*00e0*/ 	.word	0x000016e0


	//   ....[3]....
        /*00e4*/ 	.word	0x00001840


	//----- nvinfo : EIATTR_MAX_THREADS
	.align		4
.L_853:
        /*00e8*/ 	.byte	0x04, 0x05
        /*00ea*/ 	.short	(.L_855 - .L_854)
.L_854:
        /*00ec*/ 	.word	0x00000400
        /*00f0*/ 	.word	0x00000001
        /*00f4*/ 	.word	0x00000001


	//----- nvinfo : EIATTR_CRS_STACK_SIZE
	.align		4
.L_855:
        /*00f8*/ 	.byte	0x04, 0x1e
        /*00fa*/ 	.short	(.L_857 - .L_856)
.L_856:
        /*00fc*/ 	.word	0x00000000


	//----- nvinfo : EIATTR_CBANK_PARAM_SIZE
	.align		4
.L_857:
        /*0100*/ 	.byte	0x03, 0x19
        /*0102*/ 	.short	0x0128


	//----- nvinfo : EIATTR_PARAM_CBANK
	.align		4
        /*0104*/ 	.byte	0x04, 0x0a
        /*0106*/ 	.short	(.L_859 - .L_858)
	.align		4
.L_858:
        /*0108*/ 	.word	index@(.nv.constant0._ZN10layer_norm40ln_parallel_residual_bwd_finalize_kernelINS_22Kernel_traits_finalizeILj1536E13__nv_bfloat16S2_S2_S2_fjLb0ELj1024ELj4ENS_18Kernel_traits_baseILj1536ES2_S2_S2_S2_fjLj1024EEEEELb0EEEvNS_9BwdParamsE)
        /*010c*/ 	.short	0x0380
        /*010e*/ 	.short	0x0128


	//----- nvinfo : EIATTR_SW_WAR
	.align		4
.L_859:
        /*0110*/ 	.byte	0x04, 0x36
        /*0112*/ 	.short	(.L_861 - .L_860)
.L_860:
        /*0114*/ 	.word	0x00000008
.L_861:


//--------------------- .nv.info._ZN10layer_norm31ln_parallel_residual_bwd_kernelINS_13Kernel_traitsI13__nv_bfloat16S2_S2_S2_fjLj1536ELj1ELj1ELj4ELj8ENS_18Kernel_traits_baseILj1536ES2_S2_S2_S2_fjLj128EEEEELb1ELb1ELb0EEEvNS_9BwdParamsE --------------------------
	.section	.nv.info._ZN10layer_norm31ln_parallel_residual_bwd_kernelINS_13Kernel_traitsI13__nv_bfloat16S2_S2_S2_fjLj1536ELj1ELj1ELj4ELj8ENS_18Kernel_traits_baseILj1536ES2_S2_S2_S2_fjLj128EEEEELb1ELb1ELb0EEEvNS_9BwdParamsE,"",@"SHT_CUDA_INFO"
	.sectionflags	@""
	.align	4


	//----- nvinfo : EIATTR_CUDA_API_VERSION
	.align		4
        /*0000*/ 	.byte	0x04, 0x37
        /*0002*/ 	.short	(.L_863 - .L_862)
.L_862:
        /*0004*/ 	.word	0x00000082


	//----- nvinfo : EIATTR_KPARAM_INFO
	.align		4
.L_863:
        /*0008*/ 	.byte	0x04, 0x17
        /*000a*/ 	.short	(.L_865 - .L_864)
.L_864:
        /*000c*/ 	.word	0x00000000
        /*0010*/ 	.short	0x0000
        /*0012*/ 	.short	0x0000
        /*0014*/ 	.byte	0x00, 0xf0, 0xa1, 0x04


	//----- nvinfo : EIATTR_SPARSE_MMA_MASK
	.align		4
.L_865:
        /*0018*/ 	.byte	0x03, 0x50
        /*001a*/ 	.short	0x0000


	//----- nvinfo : EIATTR_MAXREG_COUNT
	.align		4
        /*001c*/ 	.byte	0x03, 0x1b
        /*001e*/ 	.short	0x00ff


	//----- nvinfo : EIATTR_NUM_BARRIERS
	.align		4
        /*0020*/ 	.byte	0x02, 0x4c
        /*0022*/ 	.byte	0x01
	.zero		1


	//----- nvinfo : EIATTR_MERCURY_ISA_VERSION
	.align		4
        /*0024*/ 	.byte	0x03, 0x5f
        /*0026*/ 	.short	0x0101


	//----- nvinfo : EIATTR_COOP_GROUP_MASK_REGIDS
	.align		4
        /*0028*/ 	.byte	0x04, 0x29
        /*002a*/ 	.short	(.L_867 - .L_866)


	//   ....[0]....
.L_866:
        /*002c*/ 	.word	0xffffffff


	//   ....[1]....
        /*0030*/ 	.word	0xffffffff


	//   ....[2]....
        /*0034*/ 	.word	0xffffffff


	//   ....[3]....
        /*0038*/ 	.word	0xffffffff


	//   ....[4]....
        /*003c*/ 	.word	0xffffffff


	//   ....[5]....
        /*0040*/ 	.word	0xffffffff


	//   ....[6]....
        /*0044*/ 	.word	0xffffffff


	//   ....[7]....
        /*0048*/ 	.word	0xffffffff


	//   ....[8]....
        /*004c*/ 	.word	0xffffffff


	//   ....[9]....
        /*0050*/ 	.word	0xffffffff


	//----- nvinfo : EIATTR_COOP_GROUP_INSTR_OFFSETS
	.align		4
.L_867:
        /*0054*/ 	.byte	0x04, 0x28
        /*0056*/ 	.short	(.L_869 - .L_868)


	//   ....[0]....
.L_868:
        /*0058*/ 	.word	0x00001330


	//   ....[1]....
        /*005c*/ 	.word	0x00001360


	//   ....[2]....
        /*0060*/ 	.word	0x00001390


	//   ....[3]....
        /*0064*/ 	.word	0x000013a0


	//   ....[4]....
        /*0068*/ 	.word	0x000013d0


	//   ....[5]....
        /*006c*/ 	.word	0x000013e0


	//   ....[6]....
        /*0070*/ 	.word	0x00001410


	//   ....[7]....
        /*0074*/ 	.word	0x00001420


	//   ....[8]....
        /*0078*/ 	.word	0x00001450


	//   ....[9]....
        /*007c*/ 	.word	0x00001460


	//----- nvinfo : EIATTR_VRC_CTA_INIT_COUNT
	.align		4
.L_869:
        /*0080*/ 	.byte	0x02, 0x4a
	.zero		1
	.zero		1


	//----- nvinfo : EIATTR_EXIT_INSTR_OFFSETS
	.align		4
        /*0084*/ 	.byte	0x04, 0x1c
        /*0086*/ 	.short	(.L_871 - .L_870)


	//   ....[0]....
.L_870:
        /*0088*/ 	.word	0x00006190


	//   ....[1]....
        /*008c*/ 	.word	0x00006210


	//----- nvinfo : EIATTR_MAX_THREADS
	.align		4
.L_871:
        /*0090*/ 	.byte	0x04, 0x05
        /*0092*/ 	.short	(.L_873 - .L_872)
.L_872:
        /*0094*/ 	.word	0x00000080
        /*0098*/ 	.word	0x00000001
        /*009c*/ 	.word	0x00000001


	//----- nvinfo : EIATTR_CRS_STACK_SIZE
	.align		4
.L_873:
        /*00a0*/ 	.byte	0x04, 0x1e
        /*00a2*/ 	.short	(.L_875 - .L_874)
.L_874:
        /*00a4*/ 	.word	0x00000000


	//----- nvinfo : EIATTR_CBANK_PARAM_SIZE
	.align		4
.L_875:
        /*00a8*/ 	.byte	0x03, 0x19
        /*00aa*/ 	.short	0x0128


	//----- nvinfo : EIATTR_PARAM_CBANK
	.align		4
        /*00ac*/ 	.byte	0x04, 0x0a
        /*00ae*/ 	.short	(.L_877 - .L_876)
	.align		4
.L_876:
        /*00b0*/ 	.word	index@(.nv.constant0._ZN10layer_norm31ln_parallel_residual_bwd_kernelINS_13Kernel_traitsI13__nv_bfloat16S2_S2_S2_fjLj1536ELj1ELj1ELj4ELj8ENS_18Kernel_traits_baseILj1536ES2_S2_S2_S2_fjLj128EEEEELb1ELb1ELb0EEEvNS_9BwdParamsE)
        /*00b4*/ 	.short	0x0380
        /*00b6*/ 	.short	0x0128


	//----- nvinfo : EIATTR_SW_WAR
	.align		4
.L_877:
        /*00b8*/ 	.byte	0x04, 0x36
        /*00ba*/ 	.short	(.L_879 - .L_878)
.L_878:
        /*00bc*/ 	.word	0x00000008
.L_879:


//--------------------- .nv.info._ZN10layer_norm22ln_bwd_finalize_kernelINS_22Kernel_traits_finalizeILj1536E13__nv_bfloat16S2_S2_S2_fjLb0ELj1024ELj4ENS_18Kernel_traits_baseILj1536ES2_S2_S2_S2_fjLj1024EEEEELb0ELb1EEEvNS_9BwdParamsE --------------------------
	.section	.nv.info._ZN10layer_norm22ln_bwd_finalize_kernelINS_22Kernel_traits_finalizeILj1536E13__nv_bfloat16S2_S2_S2_fjLb0ELj1024ELj4ENS_18Kernel_traits_baseILj1536ES2_S2_S2_S2_fjLj1024EEEEELb0ELb1EEEvNS_9BwdParamsE,"",@"SHT_CUDA_INFO"
	.sectionflags	@""
	.align	4


	//----- nvinfo : EIATTR_CUDA_API_VERSION
	.align		4
        /*0000*/ 	.byte	0x04, 0x37
        /*0002*/ 	.short	(.L_881 - .L_880)
.L_880:
        /*0004*/ 	.word	0x00000082


	//----- nvinfo : EIATTR_KPARAM_INFO
	.align		4
.L_881:
        /*0008*/ 	.byte	0x04, 0x17
        /*000a*/ 	.short	(.L_883 - .L_882)
.L_882:
        /*000c*/ 	.word	0x00000000
        /*0010*/ 	.short	0x0000
        /*0012*/ 	.short	0x0000
        /*0014*/ 	.byte	0x00, 0xf0, 0xa1, 0x04


	//----- nvinfo : EIATTR_SPARSE_MMA_MASK
	.align		4
.L_883:
        /*0018*/ 	.byte	0x03, 0x50
        /*001a*/ 	.short	0x0000


	//----- nvinfo : EIATTR_MAXREG_COUNT
	.align		4
        /*001c*/ 	.byte	0x03, 0x1b
        /*001e*/ 	.short	0x0040


	//----- nvinfo : EIATTR_NUM_BARRIERS
	.align		4
        /*0020*/ 	.byte	0x02, 0x4c
        /*0022*/ 	.byte	0x01
	.zero		1


	//----- nvinfo : EIATTR_MERCURY_ISA_VERSION
	.align		4
        /*0024*/ 	.byte	0x03, 0x5f
        /*0026*/ 	.short	0x0101


	//----- nvinfo : EIATTR_COOP_GROUP_MASK_REGIDS
	.align		4
        /*0028*/ 	.byte	0x04, 0x29
        /*002a*/ 	.short	(.L_885 - .L_884)


	//   ....[0]....
.L_884:
        /*002c*/ 	.word	0xffffffff


	//   ....[1]....
        /*0030*/ 	.word	0xffffffff


	//   ....[2]....
        /*0034*/ 	.word	0xffffffff


	//   ....[3]....
        /*0038*/ 	.word	0xffffffff


	//   ....[4]....
        /*003c*/ 	.word	0xffffffff


	//   ....[5]....
        /*0040*/ 	.word	0xffffffff


	//   ....[6]....
        /*0044*/ 	.word	0xffffffff


	//   ....[7]....
        /*0048*/ 	.word	0xffffffff


	//   ....[8]....
        /*004c*/ 	.word	0xffffffff


	//   ....[9]....
        /*0050*/ 	.word	0xffffffff


	//----- nvinfo : EIATTR_COOP_GROUP_INSTR_OFFSETS
	.align		4
.L_885:
        /*0054*/ 	.byte	0x04, 0x28
        /*0056*/ 	.short	(.L_887 - .L_886)


	//   ....[0]....
.L_886:
        /*0058*/ 	.word	0x00001630


	//   ....[1]....
        /*005c*/ 	.word	0x00001640


	//   ....[2]....
        /*0060*/ 	.word	0x00001670


	//   ....[3]....
        /*0064*/ 	.word	0x00001680


	//   ....[4]....
        /*0068*/ 	.word	0x000016b0


	//   ....[5]....
        /*006c*/ 	.word	0x000016d0


	//   ....[6]....
        /*0070*/ 	.word	0x00001700


	//   ....[7]....
        /*0074*/ 	.word	0x00001710


	//   ....[8]....
        /*0078*/ 	.word	0x00001740


	//   ....[9]....
        /*007c*/ 	.word	0x00001750


	//----- nvinfo : EIATTR_VRC_CTA_INIT_COUNT
	.align		4
.L_887:
        /*0080*/ 	.byte	0x02, 0x4a
	.zero		1
	.zero		1


	//----- nvinfo : EIATTR_EXIT_INSTR_OFFSETS
	.align		4
        /*0084*/ 	.byte	0x04, 0x1c
        /*0086*/ 	.short	(.L_889 - .L_888)


	//   ....[0]....
.L_888:
        /*0088*/ 	.word	0x00000070


	//   ....[1]....
        /*008c*/ 	.word	0x000017b0


	//   ....[2]....
        /*0090*/ 	.word	0x00001880


	//----- nvinfo : EIATTR_MAX_THREADS
	.align		4
.L_889:
        /*0094*/ 	.byte	0x04, 0x05
        /*0096*/ 	.short	(.L_891 - .L_890)
.L_890:
        /*0098*/ 	.word	0x00000400
        /*009c*/ 	.word	0x00000001
        /*00a0*/ 	.word	0x00000001


	//----- nvinfo : EIATTR_CRS_STACK_SIZE
	.align		4
.L_891:
        /*00a4*/ 	.byte	0x04, 0x1e
        /*00a6*/ 	.short	(.L_893 - .L_892)
.L_892:
        /*00a8*/ 	.word	0x00000000


	//----- nvinfo : EIATTR_CBANK_PARAM_SIZE
	.align		4
.L_893:
        /*00ac*/ 	.byte	0x03, 0x19
        /*00ae*/ 	.short	0x0128


	//----- nvinfo : EIATTR_PARAM_CBANK
	.align		4
        /*00b0*/ 	.byte	0x04, 0x0a
        /*00b2*/ 	.short	(.L_895 - .L_894)
	.align		4
.L_894:
        /*00b4*/ 	.word	index@(.nv.constant0._ZN10layer_norm22ln_bwd_finalize_kernelINS_22Kernel_traits_finalizeILj1536E13__nv_bfloat16S2_S2_S2_fjLb0ELj1024ELj4ENS_18Kernel_traits_baseILj1536ES2_S2_S2_S2_fjLj1024EEEEELb0ELb1EEEvNS_9BwdParamsE)
        /*00b8*/ 	.short	0x0380
        /*00ba*/ 	.short	0x0128


	//----- nvinfo : EIATTR_SW_WAR
	.align		4
.L_895:
        /*00bc*/ 	.byte	0x04, 0x36
        /*00be*/ 	.short	(.L_897 - .L_896)
.L_896:
        /*00c0*/ 	.word	0x00000008
.L_897:


//--------------------- .nv.info._ZN10layer_norm40ln_parallel_residual_bwd_finalize_kernelINS_22Kernel_traits_finalizeILj1536E13__nv_bfloat16S2_S2_S2_fjLb0ELj1024ELj4ENS_18Kernel_traits_baseILj1536ES2_S2_S2_S2_fjLj1024EEEEELb1EEEvNS_9BwdParamsE --------------------------
	.section	.nv.info._ZN10layer_norm40ln_parallel_residual_bwd_finalize_kernelINS_22Kernel_traits_finalizeILj1536E13__nv_bfloat16S2_S2_S2_fjLb0ELj1024ELj4ENS_18Kernel_traits_baseILj1536ES2_S2_S2_S2_fjLj1024EEEEELb1EEEvNS_9BwdParamsE,"",@"SHT_CUDA_INFO"
	.sectionflags	@""
	.align	4


	//----- nvinfo : EIATTR_CUDA_API_VERSION
	.align		4
        /*0000*/ 	.byte	0x04, 0x37
        /*0002*/ 	.short	(.L_899 - .L_898)
.L_898:
        /*0004*/ 	.word	0x00000082


	//----- nvinfo : EIATTR_KPARAM_INFO
	.align		4
.L_899:
        /*0008*/ 	.byte	0x04, 0x17
        /*000a*/ 	.short	(.L_901 - .L_900)
.L_900:
        /*000c*/ 	.word	0x00000000
        /*0010*/ 	.short	0x0000
        /*0012*/ 	.short	0x0000
        /*0014*/ 	.byte	0x00, 0xf0, 0xa1, 0x04


	//----- nvinfo : EIATTR_SPARSE_MMA_MASK
	.align		4
.L_901:
        /*0018*/ 	.byte	0x03, 0x50
        /*001a*/ 	.short	0x0000


	//----- nvinfo : EIATTR_MAXREG_COUNT
	.align		4
        /*001c*/ 	.byte	0x03, 0x1b
        /*001e*/ 	.short	0x0040


	//----- nvinfo : EIATTR_NUM_BARRIERS
	.align		4
        /*0020*/ 	.byte	0x02, 0x4c
        /*0022*/ 	.byte	0x01
	.zero		1


	//----- nvinfo : EIATTR_MERCURY_ISA_VERSION
	.align		4
        /*0024*/ 	.byte	0x03, 0x5f
        /*0026*/ 	.short	0x0101


	//----- nvinfo : EIATTR_COOP_GROUP_MASK_REGIDS
	.align		4
        /*0028*/ 	.byte	0x04, 0x29
        /*002a*/ 	.short	(.L_903 - .L_902)


	//   ....[0]....
.L_902:
        /*002c*/ 	.word	0xffffffff


	//   ....[1]....
        /*0030*/ 	.word	0xffffffff


	//   ....[2]....
        /*0034*/ 	.word	0xffffffff


	//   ....[3]....
        /*0038*/ 	.word	0xffffffff


	//   ....[4]....
        /*003c*/ 	.word	0xffffffff


	//   ....[5]....
        /*0040*/ 	.word	0xffffffff


	//   ....[6]....
        /*0044*/ 	.word	0xffffffff


	//   ....[7]....
        /*0048*/ 	.word	0xffffffff


	//   ....[8]....
        /*004c*/ 	.word	0xffffffff


	//   ....[9]....
        /*0050*/ 	.word	0xffffffff


	//   ....[10]....
        /*0054*/ 	.word	0xffffffff


	//   ....[11]....
        /*0058*/ 	.word	0xffffffff


	//   ....[12]....
        /*005c*/ 	.word	0xffffffff


	//   ....[13]....
        /*0060*/ 	.word	0xffffffff


	//   ....[14]....
        /*0064*/ 	.word	0xffffffff


	//   ....[15]....
        /*0068*/ 	.word	0xffffffff


	//   ....[16]....
        /*006c*/ 	.word	0xffffffff


	//   ....[17]....
        /*0070*/ 	.word	0xffffffff


	//   ....[18]....
        /*0074*/ 	.word	0xffffffff


	//   ....[19]....
        /*0078*/ 	.word	0xffffffff


	//----- nvinfo : EIATTR_COOP_GROUP_INSTR_OFFSETS
	.align		4
.L_903:
        /*007c*/ 	.byte	0x04, 0x28
        /*007e*/ 	.short	(.L_905 - .L_904)


	//   ....[0]....
.L_904:
        /*0080*/ 	.word	0x00001410


	//   ....[1]....
        /*0084*/ 	.word	0x00001420


	//   ....[2]....
        /*0088*/ 	.word	0x00001430


	//   ....[3]....
        /*008c*/ 	.word	0x00001440


	//   ....[4]....
        /*0090*/ 	.word	0x00001480


	//   ....[5]....
        /*0094*/ 	.word	0x000014a0


	//   ....[6]....
        /*0098*/ 	.word	0x000014b0


	//   ....[7]....
        /*009c*/ 	.word	0x000014c0


	//   ....[8]....
        /*00a0*/ 	.word	0x000014f0


	//   ....[9]....
        /*00a4*/ 	.word	0x00001520


	//   ....[10]....
        /*00a8*/ 	.word	0x00001530


	//   ....[11]....
        /*00ac*/ 	.word	0x00001540


	//   ....[12]....
        /*00b0*/ 	.word	0x00001560


	//   ....[13]....
        /*00b4*/ 	.word	0x00001590


	//   ....[14]....
        /*00b8*/ 	.word	0x000015b0


	//   ....[15]....
        /*00bc*/ 	.word	0x000015c0


	//   ....[16]....
        /*00c0*/ 	.word	0x000015e0


	//   ....[17]....
        /*00c4*/ 	.word	0x00001610


	//   ....[18]....
        /*00c8*/ 	.word	0x00001630


	//   ....[19]....
        /*00cc*/ 	.word	0x00001640


	//----- nvinfo : EIATTR_VRC_CTA_INIT_COUNT
	.align		4
.L_905:
        /*00d0*/ 	.byte	0x02, 0x4a
	.zero		1
	.zero		1


	//----- nvinfo : EIATTR_EXIT_INSTR_OFFSETS
	.align		4
        /*00d4*/ 	.byte	0x04, 0x1c
        /*00d6*/ 	.short	(.L_907 - .L_906)


	//   ....[0]....
.L_906:
        /*00d8*/ 	.word	0x00000060


	//   ....[1]....
        /*00dc*/ 	.word	0x000016e0


	//   ....[2]....
        /*00e0*/ 	.word	0x00001850


	//----- nvinfo : EIATTR_MAX_THREADS
	.align		4
.L_907:
        /*00e4*/ 	.byte	0x04, 0x05
        /*00e6*/ 	.short	(.L_909 - .L_908)
.L_908:
        /*00e8*/ 	.word	0x00000400
        /*00ec*/ 	.word	0x00000001
        /*00f0*/ 	.word	0x00000001


	//----- nvinfo : EIATTR_CRS_STACK_SIZE
	.align		4
.L_909:
        /*00f4*/ 	.byte	0x04, 0x1e
        /*00f6*/ 	.short	(.L_911 - .L_910)
.L_910:
        /*00f8*/ 	.word	0x00000000


	//----- nvinfo : EIATTR_CBANK_PARAM_SIZE
	.align		4
.L_911:
        /*00fc*/ 	.byte	0x03, 0x19
        /*00fe*/ 	.short	0x0128


	//----- nvinfo : EIATTR_PARAM_CBANK
	.align		4
        /*0100*/ 	.byte	0x04, 0x0a
        /*0102*/ 	.short	(.L_913 - .L_912)
	.align		4
.L_912:
        /*0104*/ 	.word	index@(.nv.constant0._ZN10layer_norm40ln_parallel_residual_bwd_finalize_kernelINS_22Kernel_traits_finalizeILj1536E13__nv_bfloat16S2_S2_S2_fjLb0ELj1024ELj4ENS_18Kernel_traits_baseILj1536ES2_S2_S2_S2_fjLj1024EEEEELb1EEEvNS_9BwdParamsE)
        /*0108*/ 	.short	0x0380
        /*010a*/ 	.short	0x0128


	//----- nvinfo : EIATTR_SW_WAR
	.align		4
.L_913:
        /*010c*/ 	.byte	0x04, 0x36
        /*010e*/ 	.short	(.L_915 - .L_914)
.L_914:
        /*0110*/ 	.word	0x00000008
.L_915:


//--------------------- .nv.info._ZN10layer_norm31ln_parallel_residual_bwd_kernelINS_13Kernel_traitsI13__nv_bfloat16S2_S2_S2_fjLj1536ELj1ELj1ELj4ELj8ENS_18Kernel_traits_baseILj1536ES2_S2_S2_S2_fjLj128EEEEELb1ELb1ELb1EEEvNS_9BwdParamsE --------------------------
	.section	.nv.info._ZN10layer_norm31ln_parallel_residual_bwd_kernelINS_13Kernel_traitsI13__nv_bfloat16S2_S2_S2_fjLj1536ELj1ELj1ELj4ELj8ENS_18Kernel_traits_baseILj1536ES2_S2_S2_S2_fjLj128EEEEELb1ELb1ELb1EEEvNS_9BwdParamsE,"",@"SHT_CUDA_INFO"
	.sectionflags	@""
	.align	4


	//----- nvinfo : EIATTR_CUDA_API_VERSION
	.align		4
        /*0000*/ 	.byte	0x04, 0x37
        /*0002*/ 	.short	(.L_917 - .L_916)
.L_916:
        /*0004*/ 	.word	0x00000082


	//----- nvinfo : EIATTR_KPARAM_INFO
	.align		4
.L_917:
        /*0008*/ 	.byte	0x04, 0x17
        /*000a*/ 	.short	(.L_919 - .L_918)
.L_918:
        /*000c*/ 	.word	0x00000000
        /*0010*/ 	.short	0x0000
        /*0012*/ 	.short	0x0000
        /*0014*/ 	.byte	0x00, 0xf0, 0xa1, 0x04


	//----- nvinfo : EIATTR_SPARSE_MMA_MASK
	.align		4
.L_919:
        /*0018*/ 	.byte	0x03, 0x50
        /*001a*/ 	.short	0x0000


	//----- nvinfo : EIATTR_MAXREG_COUNT
	.align		4
        /*001c*/ 	.byte	0x03, 0x1b
        /*001e*/ 	.short	0x00ff


	//----- nvinfo : EIATTR_NUM_BARRIERS
	.align		4
        /*0020*/ 	.byte	0x02, 0x4c
        /*0022*/ 	.byte	0x01
	.zero		1


	//----- nvinfo : EIATTR_MERCURY_ISA_VERSION
	.align		4
        /*0024*/ 	.byte	0x03, 0x5f
        /*0026*/ 	.short	0x0101


	//----- nvinfo : EIATTR_COOP_GROUP_MASK_REGIDS
	.align		4
        /*0028*/ 	.byte	0x04, 0x29
        /*002a*/ 	.short	(.L_921 - .L_920)


	//   ....[0]....
.L_920:
        /*002c*/ 	.word	0xffffffff


	//   ....[1]....
        /*0030*/ 	.word	0xffffffff


	//   ....[2]....
        /*0034*/ 	.word	0xffffffff


	//   ....[3]....
        /*0038*/ 	.word	0xffffffff


	//   ....[4]....
        /*003c*/ 	.word	0xffffffff


	//   ....[5]....
        /*0040*/ 	.word	0xffffffff


	//   ....[6]....
        /*0044*/ 	.word	0xffffffff


	//   ....[7]....
        /*0048*/ 	.word	0xffffffff


	//   ....[8]....
        /*004c*/ 	.word	0xffffffff


	//   ....[9]....
        /*0050*/ 	.word	0xffffffff


	//----- nvinfo : EIATTR_COOP_GROUP_INSTR_OFFSETS
	.align		4
.L_921:
        /*0054*/ 	.byte	0x04, 0x28
        /*0056*/ 	.short	(.L_923 - .L_922)


	//   ....[0]....
.L_922:
        /*0058*/ 	.word	0x00000db0


	//   ....[1]....
        /*005c*/ 	.word	0x00000e70


	//   ....[2]....
        /*0060*/ 	.word	0x00000e80


	//   ....[3]....
        /*0064*/ 	.word	0x00000eb0


	//   ....[4]....
        /*0068*/ 	.word	0x00000ec0


	//   ....[5]....
        /*006c*/ 	.word	0x00000ef0


	//   ....[6]....
        /*0070*/ 	.word	0x00000f20


	//   ....[7]....
        /*0074*/ 	.word	0x00000f40


	//   ....[8]....
        /*0078*/ 	.word	0x00000fa0


	//   ....[9]....
        /*007c*/ 	.word	0x00000fc0


	//----- nvinfo : EIATTR_VRC_CTA_INIT_COUNT
	.align		4
.L_923:
        /*0080*/ 	.byte	0x02, 0x4a
	.zero		1
	.zero		1


	//----- nvinfo : EIATTR_EXIT_INSTR_OFFSETS
	.align		4
        /*0084*/ 	.byte	0x04, 0x1c
        /*0086*/ 	.short	(.L_925 - .L_924)


	//   ....[0]....
.L_924:
        /*0088*/ 	.word	0x00006010


	//----- nvinfo : EIATTR_MAX_THREADS
	.align		4
.L_925:
        /*008c*/ 	.byte	0x04, 0x05
        /*008e*/ 	.short	(.L_927 - .L_926)
.L_926:
        /*0090*/ 	.word	0x00000080
        /*0094*/ 	.word	0x00000001
        /*0098*/ 	.word	0x00000001


	//----- nvinfo : EIATTR_CBANK_PARAM_SIZE
	.align		4
.L_927:
        /*009c*/ 	.byte	0x03, 0x19
        /*009e*/ 	.short	0x0128


	//----- nvinfo : EIATTR_PARAM_CBANK
	.align		4
        /*00a0*/ 	.byte	0x04, 0x0a
        /*00a2*/ 	.short	(.L_929 - .L_928)
	.align		4
.L_928:
        /*00a4*/ 	.word	index@(.nv.constant0._ZN10layer_norm31ln_parallel_residual_bwd_kernelINS_13Kernel_traitsI13__nv_bfloat16S2_S2_S2_fjLj1536ELj1ELj1ELj4ELj8ENS_18Kernel_traits_baseILj1536ES2_S2_S2_S2_fjLj128EEEEELb1ELb1ELb1EEEvNS_9BwdParamsE)
        /*00a8*/ 	.short	0x0380
        /*00aa*/ 	.short	0x0128


	//----- nvinfo : EIATTR_SW_WAR
	.align		4
.L_929:
        /*00ac*/ 	.byte	0x04, 0x36
        /*00ae*/ 	.short	(.L_931 - .L_930)
.L_930:
        /*00b0*/ 	.word	0x00000008
.L_931:


//--------------------- .nv.info._ZN10layer_norm31ln_parallel_residual_bwd_kernelINS_13Kernel_traitsI6__halfS2_S2_S2_fjLj1536ELj1ELj1ELj4ELj8ENS_18Kernel_traits_baseILj1536ES2_S2_S2_S2_fjLj128EEEEELb0ELb0ELb0EEEvNS_9BwdParamsE --------------------------
	.section	.nv.info._ZN10layer_norm31ln_parallel_residual_bwd_kernelINS_13Kernel_traitsI6__halfS2_S2_S2_fjLj1536ELj1ELj1ELj4ELj8ENS_18Kernel_traits_baseILj1536ES2_S2_S2_S2_fjLj128EEEEELb0ELb0ELb0EEEvNS_9BwdParamsE,"",@"SHT_CUDA_INFO"
	.sectionflags	@""
	.align	4


	//----- nvinfo : EIATTR_CUDA_API_VERSION
	.align		4
        /*0000*/ 	.byte	0x04, 0x37
        /*0002*/ 	.short	(.L_933 - .L_932)
.L_932:
        /*0004*/ 	.word	0x00000082


	//----- nvinfo : EIATTR_KPARAM_INFO
	.align		4
.L_933:
        /*0008*/ 	.byte	0x04, 0x17
        /*000a*/ 	.short	(.L_935 - .L_934)
.L_934:
        /*000c*/ 	.word	0x00000000
        /*0010*/ 	.short	0x0000
        /*0012*/ 	.short	0x0000
        /*0014*/ 	.byte	0x00, 0xf0, 0xa1, 0x04


	//----- nvinfo : EIATTR_SPARSE_MMA_MASK
	.align		4
.L_935:
        /*0018*/ 	.byte	0x03, 0x50
        /*001a*/ 	.short	0x0000


	//----- nvinfo : EIATTR_MAXREG_COUNT
	.align		4
        /*001c*/ 	.byte	0x03, 0x1b
        /*001e*/ 	.short	0x00ff


	//----- nvinfo : EIATTR_NUM_BARRIERS
	.align		4
        /*0020*/ 	.byte	0x02, 0x4c
        /*0022*/ 	.byte	0x01
	.zero		1


	//----- nvinfo : EIATTR_MERCURY_ISA_VERSION
	.align		4
        /*0024*/ 	.byte	0x03, 0x5f
        /*0026*/ 	.short	0x0101


	//----- nvinfo : EIATTR_COOP_GROUP_MASK_REGIDS
	.align		4
        /*0028*/ 	.byte	0x04, 0x29
        /*002a*/ 	.short	(.L_937 - .L_936)


	//   ....[0]....
.L_936:
        /*002c*/ 	.word	0xffffffff


	//   ....[1]....
        /*0030*/ 	.word	0xffffffff


	//   ....[2]....
        /*0034*/ 	.word	0xffffffff


	//   ....[3]....
        /*0038*/ 	.word	0xffffffff


	//   ....[4]....
        /*003c*/ 	.word	0xffffffff


	//   ....[5]....
        /*0040*/ 	.word	0xffffffff


	//   ....[6]....
        /*0044*/ 	.word	0xffffffff


	//   ....[7]....
        /*0048*/ 	.word	0xffffffff


	//   ....[8]....
        /*004c*/ 	.word	0xffffffff


	//   ....[9]....
        /*0050*/ 	.word	0xffffffff


	//----- nvinfo : EIATTR_COOP_GROUP_INSTR_OFFSETS
	.align		4
.L_937:
        /*0054*/ 	.byte	0x04, 0x28
        /*0056*/ 	.short	(.L_939 - .L_938)


	//   ....[0]....
.L_938:
        /*0058*/ 	.word	0x00001a30


	//   ....[1]....
        /*005c*/ 	.word	0x00001a50


	//   ....[2]....
        /*0060*/ 	.word	0x00001a90


	//   ....[3]....
        /*0064*/ 	.word	0x00001aa0


	//   ....[4]....
        /*0068*/ 	.word	0x00001ae0


	//   ....[5]....
        /*006c*/ 	.word	0x00001af0


	//   ....[6]....
        /*0070*/ 	.word	0x00001b20


	//   ....[7]....
        /*0074*/ 	.word	0x00001b30


	//   ....[8]....
        /*0078*/ 	.word	0x00001b60


	//   ....[9]....
        /*007c*/ 	.word	0x00001b70


	//----- nvinfo : EIATTR_VRC_CTA_INIT_COUNT
	.align		4
.L_939:
        /*0080*/ 	.byte	0x02, 0x4a
	.zero		1
	.zero		1


	//----- nvinfo : EIATTR_EXIT_INSTR_OFFSETS
	.align		4
        /*0084*/ 	.byte	0x04, 0x1c
        /*0086*/ 	.short	(.L_941 - .L_940)


	//   ....[0]....
.L_940:
        /*0088*/ 	.word	0x00005230


	//   ....[1]....
        /*008c*/ 	.word	0x00005300


	//----- nvinfo : EIATTR_MAX_THREADS
	.align		4
.L_941:
        /*0090*/ 	.byte	0x04, 0x05
        /*0092*/ 	.short	(.L_943 - .L_942)
.L_942:
        /*0094*/ 	.word	0x00000080
        /*0098*/ 	.word	0x00000001
        /*009c*/ 	.word	0x00000001


	//----- nvinfo : EIATTR_CRS_STACK_SIZE
	.align		4
.L_943:
        /*00a0*/ 	.byte	0x04, 0x1e
        /*00a2*/ 	.short	(.L_945 - .L_944)
.L_944:
        /*00a4*/ 	.word	0x00000000


	//----- nvinfo : EIATTR_CBANK_PARAM_SIZE
	.align		4
.L_945:
        /*00a8*/ 	.byte	0x03, 0x19
        /*00aa*/ 	.short	0x0128


	//----- nvinfo : EIATTR_PARAM_CBANK
	.align		4
        /*00ac*/ 	.byte	0x04, 0x0a
        /*00ae*/ 	.short	(.L_947 - .L_946)
	.align		4
.L_946:
        /*00b0*/ 	.word	index@(.nv.constant0._ZN10layer_norm31ln_parallel_residual_bwd_kernelINS_13Kernel_traitsI6__halfS2_S2_S2_fjLj1536ELj1ELj1ELj4ELj8ENS_18Kernel_traits_baseILj1536ES2_S2_S2_S2_fjLj128EEEEELb0ELb0ELb0EEEvNS_9BwdParamsE)
        /*00b4*/ 	.short	0x0380
        /*00b6*/ 	.short	0x0128


	//----- nvinfo : EIATTR_SW_WAR
	.align		4
.L_947:
        /*00b8*/ 	.byte	0x04, 0x36
        /*00ba*/ 	.short	(.L_949 - .L_948)
.L_948:
        /*00bc*/ 	.word	0x00000008
.L_949:


//--------------------- .nv.info._ZN10layer_norm31ln_parallel_residual_bwd_kernelINS_13Kernel_traitsI6__halfS2_S2_S2_fjLj1536ELj1ELj1ELj4ELj8ENS_18Kernel_traits_baseILj1536ES2_S2_S2_S2_fjLj128EEEEELb0ELb0ELb1EEEvNS_9BwdParamsE --------------------------
	.section	.nv.info._ZN10layer_norm31ln_parallel_residual_bwd_kernelINS_13Kernel_traitsI6__halfS2_S2_S2_fjLj1536ELj1ELj1ELj4ELj8ENS_18Kernel_traits_baseILj1536ES2_S2_S2_S2_fjLj128EEEEELb0ELb0ELb1EEEvNS_9BwdParamsE,"",@"SHT_CUDA_INFO"
	.sectionflags	@""
	.align	4


	//----- nvinfo : EIATTR_CUDA_API_VERSION
	.align		4
        /*0000*/ 	.byte	0x04, 0x37
        /*0002*/ 	.short	(.L_951 - .L_950)
.L_950:
        /*0004*/ 	.word	0x00000082


	//----- nvinfo : EIATTR_KPARAM_INFO
	.align		4
.L_951:
        /*0008*/ 	.byte	0x04, 0x17
        /*000a*/ 	.short	(.L_953 - .L_952)
.L_952:
        /*000c*/ 	.word	0x00000000
        /*0010*/ 	.short	0x0000
        /*0012*/ 	.short	0x0000
        /*0014*/ 	.byte	0x00, 0xf0, 0xa1, 0x04


	//----- nvinfo : EIATTR_SPARSE_MMA_MASK
	.align		4
.L_953:
        /*0018*/ 	.byte	0x03, 0x50
        /*001a*/ 	.short	0x0000


	//----- nvinfo : EIATTR_MAXREG_COUNT
	.align		4
        /*001c*/ 	.byte	0x03, 0x1b
        /*001e*/ 	.short	0x00ff


	//----- nvinfo : EIATTR_NUM_BARRIERS
	.align		4
        /*0020*/ 	.byte	0x02, 0x4c
        /*0022*/ 	.byte	0x01
	.zero		1


	//----- nvinfo : EIATTR_MERCURY_ISA_VERSION
	.align		4
        /*0024*/ 	.byte	0x03, 0x5f
        /*0026*/ 	.short	0x0101


	//----- nvinfo : EIATTR_COOP_GROUP_MASK_REGIDS
	.align		4
        /*0028*/ 	.byte	0x04, 0x29
        /*002a*/ 	.short	(.L_955 - .L_954)


	//   ....[0]....
.L_954:
        /*002c*/ 	.word	0xffffffff


	//   ....[1]....
        /*0030*/ 	.word	0xffffffff


	//   ....[2]....
        /*0034*/ 	.word	0xffffffff


	//   ....[3]....
        /*0038*/ 	.word	0xffffffff


	//   ....[4]....
        /*003c*/ 	.word	0xffffffff


	//   ....[5]....
        /*0040*/ 	.word	0xffffffff


	//   ....[6]....
        /*0044*/ 	.word	0xffffffff


	//   ....[7]....
        /*0048*/ 	.word	0xffffffff


	//   ....[8]....
        /*004c*/ 	.word	0xffffffff


	//   ....[9]....
        /*0050*/ 	.word	0xffffffff


	//----- nvinfo : EIATTR_COOP_GROUP_INSTR_OFFSETS
	.align		4
.L_955:
        /*0054*/ 	.byte	0x04, 0x28
        /*0056*/ 	.short	(.L_957 - .L_956)


	//   ....[0]....
.L_956:
        /*0058*/ 	.word	0x00001430


	//   ....[1]....
        /*005c*/ 	.word	0x000014e0


	//   ....[2]....
        /*0060*/ 	.word	0x00001500


	//   ....[3]....
        /*0064*/ 	.word	0x00001520


	//   ....[4]....
        /*0068*/ 	.word	0x00001540


	//   ....[5]....
        /*006c*/ 	.word	0x00001560


	//   ....[6]....
        /*0070*/ 	.word	0x00001580


	//   ....[7]....
        /*0074*/ 	.word	0x000015d0


	//   ....[8]....
        /*0078*/ 	.word	0x000015f0


	//   ....[9]....
        /*007c*/ 	.word	0x00001620


	//----- nvinfo : EIATTR_VRC_CTA_INIT_COUNT
	.align		4
.L_957:
        /*0080*/ 	.byte	0x02, 0x4a
	.zero		1
	.zero		1


	//----- nvinfo : EIATTR_EXIT_INSTR_OFFSETS
	.align		4
        /*0084*/ 	.byte	0x04, 0x1c
        /*0086*/ 	.short	(.L_959 - .L_958)


	//   ....[0]....
.L_958:
        /*0088*/ 	.word	0x00004d50


	//----- nvinfo : EIATTR_MAX_THREADS
	.align		4
.L_959:
        /*008c*/ 	.byte	0x04, 0x05
        /*008e*/ 	.short	(.L_961 - .L_960)
.L_960:
        /*0090*/ 	.word	0x00000080
        /*0094*/ 	.word	0x00000001
        /*0098*/ 	.word	0x00000001


	//----- nvinfo : EIATTR_CRS_STACK_SIZE
	.align		4
.L_961:
        /*009c*/ 	.byte	0x04, 0x1e
        /*009e*/ 	.short	(.L_963 - .L_962)
.L_962:
        /*00a0*/ 	.word	0x00000000


	//----- nvinfo : EIATTR_CBANK_PARAM_SIZE
	.align		4
.L_963:
        /*00a4*/ 	.byte	0x03, 0x19
        /*00a6*/ 	.short	0x0128


	//----- nvinfo : EIATTR_PARAM_CBANK
	.align		4
        /*00a8*/ 	.byte	0x04, 0x0a
        /*00aa*/ 	.short	(.L_965 - .L_964)
	.align		4
.L_964:
        /*00ac*/ 	.word	index@(.nv.constant0._ZN10layer_norm31ln_parallel_residual_bwd_kernelINS_13Kernel_traitsI6__halfS2_S2_S2_fjLj1536ELj1ELj1ELj4ELj8ENS_18Kernel_traits_baseILj1536ES2_S2_S2_S2_fjLj128EEEEELb0ELb0ELb1EEEvNS_9BwdParamsE)
        /*00b0*/ 	.short	0x0380
        /*00b2*/ 	.short	0x0128


	//----- nvinfo : EIATTR_SW_WAR
	.align		4
.L_965:
        /*00b4*/ 	.byte	0x04, 0x36
        /*00b6*/ 	.short	(.L_967 - .L_966)
.L_966:
        /*00b8*/ 	.word	0x00000008
.L_967:


//--------------------- .nv.info._ZN10layer_norm31ln_parallel_residual_bwd_kernelINS_13Kernel_traitsI6__halfS2_S2_S2_fjLj1536ELj1ELj1ELj4ELj8ENS_18Kernel_traits_baseILj1536ES2_S2_S2_S2_fjLj128EEEEELb0ELb1ELb0EEEvNS_9BwdParamsE --------------------------
	.section	.nv.info._ZN10layer_norm31ln_parallel_residual_bwd_kernelINS_13Kernel_traitsI6__halfS2_S2_S2_fjLj1536ELj1ELj1ELj4ELj8ENS_18Kernel_traits_baseILj1536ES2_S2_S2_S2_fjLj128EEEEELb0ELb1ELb0EEEvNS_9BwdParamsE,"",@"SHT_CUDA_INFO"
	.sectionflags	@""
	.align	4


	//----- nvinfo : EIATTR_CUDA_API_VERSION
	.align		4
        /*0000*/ 	.byte	0x04, 0x37
        /*0002*/ 	.short	(.L_969 - .L_968)
.L_968:
        /*0004*/ 	.word	0x00000082


	//----- nvinfo : EIATTR_KPARAM_INFO
	.align		4
.L_969:
        /*0008*/ 	.byte	0x04, 0x17
        /*000a*/ 	.short	(.L_971 - .L_970)
.L_970:
        /*000c*/ 	.word	0x00000000
        /*0010*/ 	.short	0x0000
        /*0012*/ 	.short	0x0000
        /*0014*/ 	.byte	0x00, 0xf0, 0xa1, 0x04


	//----- nvinfo : EIATTR_SPARSE_MMA_MASK
	.align		4
.L_971:
        /*0018*/ 	.byte	0x03, 0x50
        /*001a*/ 	.short	0x0000


	//----- nvinfo : EIATTR_MAXREG_COUNT
	.align		4
        /*001c*/ 	.byte	0x03, 0x1b
        /*001e*/ 	.short	0x00ff


	//----- nvinfo : EIATTR_NUM_BARRIERS
	.align		4
        /*0020*/ 	.byte	0x02, 0x4c
        /*0022*/ 	.byte	0x01
	.zero		1


	//----- nvinfo : EIATTR_MERCURY_ISA_VERSION
	.align		4
        /*0024*/ 	.byte	0x03, 0x5f
        /*0026*/ 	.short	0x0101


	//----- nvinfo : EIATTR_COOP_GROUP_MASK_REGIDS
	.align		4
        /*0028*/ 	.byte	0x04, 0x29
        /*002a*/ 	.short	(.L_973 - .L_972)


	//   ....[0]....
.L_972:
        /*002c*/ 	.word	0xffffffff


	//   ....[1]....
        /*0030*/ 	.word	0xffffffff


	//   ....[2]....
        /*0034*/ 	.word	0xffffffff


	//   ....[3]....
        /*0038*/ 	.word	0xffffffff


	//   ....[4]....
        /*003c*/ 	.word	0xffffffff


	//   ....[5]....
        /*0040*/ 	.word	0xffffffff


	//   ....[6]....
        /*0044*/ 	.word	0xffffffff


	//   ....[7]....
        /*0048*/ 	.word	0xffffffff


	//   ....[8]....
        /*004c*/ 	.word	0xffffffff


	//   ....[9]....
        /*0050*/ 	.word	0xffffffff


	//----- nvinfo : EIATTR_COOP_GROUP_INSTR_OFFSETS
	.align		4
.L_973:
        /*0054*/ 	.byte	0x04, 0x28
        /*0056*/ 	.short	(.L_975 - .L_974)


	//   ....[0]....
.L_974:
        /*0058*/ 	.word	0x000011f0


	//   ....[1]....
        /*005c*/ 	.word	0x00001210


	//   ....[2]....
        /*0060*/ 	.word	0x00001240


	//   ....[3]....
        /*0064*/ 	.word	0x00001250


	//   ....[4]....
        /*0068*/ 	.word	0x00001280


	//   ....[5]....
        /*006c*/ 	.word	0x00001290


	//   ....[6]....
        /*0070*/ 	.word	0x000012d0


	//   ....[7]....
        /*0074*/ 	.word	0x000012e0


	//   ....[8]....
        /*0078*/ 	.word	0x00001310


	//   ....[9]....
        /*007c*/ 	.word	0x00001330


	//----- nvinfo : EIATTR_VRC_CTA_INIT_COUNT
	.align		4
.L_975:
        /*0080*/ 	.byte	0x02, 0x4a
	.zero		1
	.zero		1


	//----- nvinfo : EIATTR_EXIT_INSTR_OFFSETS
	.align		4
        /*0084*/ 	.byte	0x04, 0x1c
        /*0086*/ 	.short	(.L_977 - .L_976)


	//   ....[0]....
.L_976:
        /*0088*/ 	.word	0x000048a0


	//   ....[1]....
        /*008c*/ 	.word	0x00004920


	//----- nvinfo : EIATTR_MAX_THREADS
	.align		4
.L_977:
        /*0090*/ 	.byte	0x04, 0x05
        /*0092*/ 	.short	(.L_979 - .L_978)
.L_978:
        /*0094*/ 	.word	0x00000080
        /*0098*/ 	.word	0x00000001
        /*009c*/ 	.word	0x00000001


	//----- nvinfo : EIATTR_CRS_STACK_SIZE
	.align		4
.L_979:
        /*00a0*/ 	.byte	0x04, 0x1e
        /*00a2*/ 	.short	(.L_981 - .L_980)
.L_980:
        /*00a4*/ 	.word	0x00000000


	//----- nvinfo : EIATTR_CBANK_PARAM_SIZE
	.align		4
.L_981:
        /*00a8*/ 	.byte	0x03, 0x19
        /*00aa*/ 	.short	0x0128


	//----- nvinfo : EIATTR_PARAM_CBANK
	.align		4
        /*00ac*/ 	.byte	0x04, 0x0a
        /*00ae*/ 	.short	(.L_983 - .L_982)
	.align		4
.L_982:
        /*00b0*/ 	.word	index@(.nv.constant0._ZN10layer_norm31ln_parallel_residual_bwd_kernelINS_13Kernel_traitsI6__halfS2_S2_S2_fjLj1536ELj1ELj1ELj4ELj8ENS_18Kernel_traits_baseILj1536ES2_S2_S2_S2_fjLj128EEEEELb0ELb1ELb0EEEvNS_9BwdParamsE)
        /*00b4*/ 	.short	0x0380
        /*00b6*/ 	.short	0x0128


	//----- nvinfo : EIATTR_SW_WAR
	.align		4
.L_983:
        /*00b8*/ 	.byte	0x04, 0x36
        /*00ba*/ 	.short	(.L_985 - .L_984)
.L_984:
        /*00bc*/ 	.word	0x00000008
.L_985:


//--------------------- .nv.info._ZN10layer_norm31ln_parallel_residual_bwd_kernelINS_13Kernel_traitsI6__halfS2_S2_S2_fjLj1536ELj1ELj1ELj4ELj8ENS_18Kernel_traits_baseILj1536ES2_S2_S2_S2_fjLj128EEEEELb0ELb1ELb1EEEvNS_9BwdParamsE --------------------------
	.section	.nv.info._ZN10layer_norm31ln_parallel_residual_bwd_kernelINS_13Kernel_traitsI6__halfS2_S2_S2_fjLj1536ELj1ELj1ELj4ELj8ENS_18Kernel_traits_baseILj1536ES2_S2_S2_S2_fjLj128EEEEELb0ELb1ELb1EEEvNS_9BwdParamsE,"",@"SHT_CUDA_INFO"
	.sectionflags	@""
	.align	4


	//----- nvinfo : EIATTR_CUDA_API_VERSION
	.align		4
        /*0000*/ 	.byte	0x04, 0x37
        /*0002*/ 	.short	(.L_987 - .L_986)
.L_986:
        /*0004*/ 	.word	0x00000082


	//----- nvinfo : EIATTR_KPARAM_INFO
	.align		4
.L_987:
        /*0008*/ 	.byte	0x04, 0x17
        /*000a*/ 	.short	(.L_989 - .L_988)
.L_988:
        /*000c*/ 	.word	0x00000000
        /*0010*/ 	.short	0x0000
        /*0012*/ 	.short	0x0000
        /*0014*/ 	.byte	0x00, 0xf0, 0xa1, 0x04


	//----- nvinfo : EIATTR_SPARSE_MMA_MASK
	.align		4
.L_989:
        /*0018*/ 	.byte	0x03, 0x50
        /*001a*/ 	.short	0x0000


	//----- nvinfo : EIATTR_MAXREG_COUNT
	.align		4
        /*001c*/ 	.byte	0x03, 0x1b
        /*001e*/ 	.short	0x00ff


	//----- nvinfo : EIATTR_NUM_BARRIERS
	.align		4
        /*0020*/ 	.byte	0x02, 0x4c
        /*0022*/ 	.byte	0x01
	.zero		1


	//----- nvinfo : EIATTR_MERCURY_ISA_VERSION
	.align		4
        /*0024*/ 	.byte	0x03, 0x5f
        /*0026*/ 	.short	0x0101


	//----- nvinfo : EIATTR_COOP_GROUP_MASK_REGIDS
	.align		4
        /*0028*/ 	.byte	0x04, 0x29
        /*002a*/ 	.short	(.L_991 - .L_990)


	//   ....[0]....
.L_990:
        /*002c*/ 	.word	0xffffffff


	//   ....[1]....
        /*0030*/ 	.word	0xffffffff


	//   ....[2]....
        /*0034*/ 	.word	0xffffffff


	//   ....[3]....
        /*0038*/ 	.word	0xffffffff


	//   ....[4]....
        /*003c*/ 	.word	0xffffffff


	//   ....[5]....
        /*0040*/ 	.word	0xffffffff


	//   ....[6]....
        /*0044*/ 	.word	0xffffffff


	//   ....[7]....
        /*0048*/ 	.word	0xffffffff


	//   ....[8]....
        /*004c*/ 	.word	0xffffffff


	//   ....[9]....
        /*0050*/ 	.word	0xffffffff


	//----- nvinfo : EIATTR_COOP_GROUP_INSTR_OFFSETS
	.align		4
.L_991:
        /*0054*/ 	.byte	0x04, 0x28
        /*0056*/ 	.short	(.L_993 - .L_992)


	//   ....[0]....
.L_992:
        /*0058*/ 	.word	0x00001610


	//   ....[1]....
        /*005c*/ 	.word	0x00001640


	//   ....[2]....
        /*0060*/ 	.word	0x00001670


	//   ....[3]....
        /*0064*/ 	.word	0x00001680


	//   ....[4]....
        /*0068*/ 	.word	0x000016b0


	//   ....[5]....
        /*006c*/ 	.word	0x000016c0


	//   ....[6]....
        /*0070*/ 	.word	0x000016f0


	//   ....[7]....
        /*0074*/ 	.word	0x00001700


	//   ....[8]....
        /*0078*/ 	.word	0x00001730


	//   ....[9]....
        /*007c*/ 	.word	0x00001740


	//----- nvinfo : EIATTR_VRC_CTA_INIT_COUNT
	.align		4
.L_993:
        /*0080*/ 	.byte	0x02, 0x4a
	.zero		1
	.zero		1


	//----- nvinfo : EIATTR_EXIT_INSTR_OFFSETS
	.align		4
        /*0084*/ 	.byte	0x04, 0x1c
        /*0086*/ 	.short	(.L_995 - .L_994)


	//   ....[0]....
.L_994:
        /*0088*/ 	.word	0x00004cc0


	//----- nvinfo : EIATTR_MAX_THREADS
	.align		4
.L_995:
        /*008c*/ 	.byte	0x04, 0x05
        /*008e*/ 	.short	(.L_997 - .L_996)
.L_996:
        /*0090*/ 	.word	0x00000080
        /*0094*/ 	.word	0x00000001
        /*0098*/ 	.word	0x00000001


	//----- nvinfo : EIATTR_CRS_STACK_SIZE
	.align		4
.L_997:
        /*009c*/ 	.byte	0x04, 0x1e
        /*009e*/ 	.short	(.L_999 - .L_998)
.L_998:
        /*00a0*/ 	.word	0x00000000


	//----- nvinfo : EIATTR_CBANK_PARAM_SIZE
	.align		4
.L_999:
        /*00a4*/ 	.byte	0x03, 0x19
        /*00a6*/ 	.short	0x0128


	//----- nvinfo : EIATTR_PARAM_CBANK
	.align		4
        /*00a8*/ 	.byte	0x04, 0x0a
        /*00aa*/ 	.short	(.L_1001 - .L_1000)
	.align		4
.L_1000:
        /*00ac*/ 	.word	index@(.nv.constant0._ZN10layer_norm31ln_parallel_residual_bwd_kernelINS_13Kernel_traitsI6__halfS2_S2_S2_fjLj1536ELj1ELj1ELj4ELj8ENS_18Kernel_traits_baseILj1536ES2_S2_S2_S2_fjLj128EEEEELb0ELb1ELb1EEEvNS_9BwdParamsE)
        /*00b0*/ 	.short	0x0380
        /*00b2*/ 	.short	0x0128


	//----- nvinfo : EIATTR_SW_WAR
	.align		4
.L_1001:
        /*00b4*/ 	.byte	0x04, 0x36
        /*00b6*/ 	.short	(.L_1003 - .L_1002)
.L_1002:
        /*00b8*/ 	.word	0x00000008
.L_1003:


//--------------------- .nv.info._ZN10layer_norm31ln_parallel_residual_bwd_kernelINS_13Kernel_traitsI6__halfS2_S2_S2_fjLj1536ELj1ELj1ELj4ELj8ENS_18Kernel_traits_baseILj1536ES2_S2_S2_S2_fjLj128EEEEELb1ELb0ELb0EEEvNS_9BwdParamsE --------------------------
	.section	.nv.info._ZN10layer_norm31ln_parallel_residual_bwd_kernelINS_13Kernel_traitsI6__halfS2_S2_S2_fjLj1536ELj1ELj1ELj4ELj8ENS_18Kernel_traits_baseILj1536ES2_S2_S2_S2_fjLj128EEEEELb1ELb0ELb0EEEvNS_9BwdParamsE,"",@"SHT_CUDA_INFO"
	.sectionflags	@""
	.align	4


	//----- nvinfo : EIATTR_CUDA_API_VERSION
	.align		4
        /*0000*/ 	.byte	0x04, 0x37
        /*0002*/ 	.short	(.L_1005 - .L_1004)
.L_1004:
        /*0004*/ 	.word	0x00000082


	//----- nvinfo : EIATTR_KPARAM_INFO
	.align		4
.L_1005:
        /*0008*/ 	.byte	0x04, 0x17
        /*000a*/ 	.short	(.L_1007 - .L_1006)
.L_1006:
        /*000c*/ 	.word	0x00000000
        /*0010*/ 	.short	0x0000
        /*0012*/ 	.short	0x0000
        /*0014*/ 	.byte	0x00, 0xf0, 0xa1, 0x04


	//----- nvinfo : EIATTR_SPARSE_MMA_MASK
	.align		4
.L_1007:
        /*0018*/ 	.byte	0x03, 0x50
        /*001a*/ 	.short	0x0000


	//----- nvinfo : EIATTR_MAXREG_COUNT
	.align		4
        /*001c*/ 	.byte	0x03, 0x1b
        /*001e*/ 	.short	0x00ff


	//----- nvinfo : EIATTR_NUM_BARRIERS
	.align		4
        /*0020*/ 	.byte	0x02, 0x4c
        /*0022*/ 	.byte	0x01
	.zero		1


	//----- nvinfo : EIATTR_MERCURY_ISA_VERSION
	.align		4
        /*0024*/ 	.byte	0x03, 0x5f
        /*0026*/ 	.short	0x0101


	//----- nvinfo : EIATTR_COOP_GROUP_MASK_REGIDS
	.align		4
        /*0028*/ 	.byte	0x04, 0x29
        /*002a*/ 	.short	(.L_1009 - .L_1008)


	//   ....[0]....
.L_1008:
        /*002c*/ 	.word	0xffffffff


	//   ....[1]....
        /*0030*/ 	.word	0xffffffff


	//   ....[2]....
        /*0034*/ 	.word	0xffffffff


	//   ....[3]....
        /*0038*/ 	.word	0xffffffff


	//   ....[4]....
        /*003c*/ 	.word	0xffffffff


	//   ....[5]....
        /*0040*/ 	.word	0xffffffff


	//   ....[6]....
        /*0044*/ 	.word	0xffffffff


	//   ....[7]....
        /*0048*/ 	.word	0xffffffff


	//   ....[8]....
        /*004c*/ 	.word	0xffffffff


	//   ....[9]....
        /*0050*/ 	.word	0xffffffff


	//----- nvinfo : EIATTR_COOP_GROUP_INSTR_OFFSETS
	.align		4
.L_1009:
        /*0054*/ 	.byte	0x04, 0x28
        /*0056*/ 	.short	(.L_1011 - .L_1010)


	//   ....[0]....
.L_1010:
        /*0058*/ 	.word	0x00001bd0


	//   ....[1]....
        /*005c*/ 	.word	0x00001c00


	//   ....[2]....
        /*0060*/ 	.word	0x00001c30


	//   ....[3]....
        /*0064*/ 	.word	0x00001c40


	//   ....[4]....
        /*0068*/ 	.word	0x00001c70


	//   ....[5]....
        /*006c*/ 	.word	0x00001c80


	//   ....[6]....
        /*0070*/ 	.word	0x00001cb0


	//   ....[7]....
        /*0074*/ 	.word	0x00001cc0


	//   ....[8]....
        /*0078*/ 	.word	0x00001cf0


	//   ....[9]....
        /*007c*/ 	.word	0x00001d00


	//----- nvinfo : EIATTR_VRC_CTA_INIT_COUNT
	.align		4
.L_1011:
        /*0080*/ 	.byte	0x02, 0x4a
	.zero		1
	.zero		1


	//----- nvinfo : EIATTR_EXIT_INSTR_OFFSETS
	.align		4
        /*0084*/ 	.byte	0x04, 0x1c
        /*0086*/ 	.short	(.L_1013 - .L_1012)


	//   ....[0]....
.L_1012:
        /*0088*/ 	.word	0x00006db0


	//   ....[1]....
        /*008c*/ 	.word	0x00006e80


	//----- nvinfo : EIATTR_MAX_THREADS
	.align		4
.L_1013:
        /*0090*/ 	.byte	0x04, 0x05
        /*0092*/ 	.short	(.L_1015 - .L_1014)
.L_1014:
        /*0094*/ 	.word	0x00000080
        /*0098*/ 	.word	0x00000001
        /*009c*/ 	.word	0x00000001


	//----- nvinfo : EIATTR_CRS_STACK_SIZE
	.align		4
.L_1015:
        /*00a0*/ 	.byte	0x04, 0x1e
        /*00a2*/ 	.short	(.L_1017 - .L_1016)
.L_1016:
        /*00a4*/ 	.word	0x00000000


	//----- nvinfo : EIATTR_CBANK_PARAM_SIZE
	.align		4
.L_1017:
        /*00a8*/ 	.byte	0x03, 0x19
        /*00aa*/ 	.short	0x0128


	//----- nvinfo : EIATTR_PARAM_CBANK
	.align		4
        /*00ac*/ 	.byte	0x04, 0x0a
        /*00ae*/ 	.short	(.L_1019 - .L_1018)
	.align		4
.L_1018:
        /*00b0*/ 	.word	index@(.nv.constant0._ZN10layer_norm31ln_parallel_residual_bwd_kernelINS_13Kernel_traitsI6__halfS2_S2_S2_fjLj1536ELj1ELj1ELj4ELj8ENS_18Kernel_traits_baseILj1536ES2_S2_S2_S2_fjLj128EEEEELb1ELb0ELb0EEEvNS_9BwdParamsE)
        /*00b4*/ 	.short	0x0380
        /*00b6*/ 	.short	0x0128


	//----- nvinfo : EIATTR_SW_WAR
	.align		4
.L_1019:
        /*00b8*/ 	.byte	0x04, 0x36
        /*00ba*/ 	.short	(.L_1021 - .L_1020)
.L_1020:
        /*00bc*/ 	.word	0x00000008
.L_1021:


//--------------------- .nv.info._ZN10layer_norm31ln_parallel_residual_bwd_kernelINS_13Kernel_traitsI6__halfS2_S2_S2_fjLj1536ELj1ELj1ELj4ELj8ENS_18Kernel_traits_baseILj1536ES2_S2_S2_S2_fjLj128EEEEELb1ELb0ELb1EEEvNS_9BwdParamsE --------------------------
	.section	.nv.info._ZN10layer_norm31ln_parallel_residual_bwd_kernelINS_13Kernel_traitsI6__halfS2_S2_S2_fjLj1536ELj1ELj1ELj4ELj8ENS_18Kernel_traits_baseILj1536ES2_S2_S2_S2_fjLj128EEEEELb1ELb0ELb1EEEvNS_9BwdParamsE,"",@"SHT_CUDA_INFO"
	.sectionflags	@""
	.align	4


	//----- nvinfo : EIATTR_CUDA_API_VERSION
	.align		4
        /*0000*/ 	.byte	0x04, 0x37
        /*0002*/ 	.short	(.L_1023 - .L_1022)
.L_1022:
        /*0004*/ 	.word	0x00000082


	//----- nvinfo : EIATTR_KPARAM_INFO
	.align		4
.L_1023:
        /*0008*/ 	.byte	0x04, 0x17
        /*000a*/ 	.short	(.L_1025 - .L_1024)
.L_1024:
        /*000c*/ 	.word	0x00000000
        /*0010*/ 	.short	0x0000
        /*0012*/ 	.short	0x0000
        /*0014*/ 	.byte	0x00, 0xf0, 0xa1, 0x04


	//----- nvinfo : EIATTR_SPARSE_MMA_MASK
	.align		4
.L_1025:
        /*0018*/ 	.byte	0x03, 0x50
        /*001a*/ 	.short	0x0000


	//----- nvinfo : EIATTR_MAXREG_COUNT
	.align		4
        /*001c*/ 	.byte	0x03, 0x1b
        /*001e*/ 	.short	0x00ff


	//----- nvinfo : EIATTR_NUM_BARRIERS
	.align		4
        /*0020*/ 	.byte	0x02, 0x4c
        /*0022*/ 	.byte	0x01
	.zero		1


	//----- nvinfo : EIATTR_MERCURY_ISA_VERSION
	.align		4
        /*0024*/ 	.byte	0x03, 0x5f
        /*0026*/ 	.short	0x0101


	//----- nvinfo : EIATTR_COOP_GROUP_MASK_REGIDS
	.align		4
        /*0028*/ 	.byte	0x04, 0x29
        /*002a*/ 	.short	(.L_1027 - .L_1026)


	//   ....[0]....
.L_1026:
        /*002c*/ 	.word	0xffffffff


	//   ....[1]....
        /*0030*/ 	.word	0xffffffff


	//   ....[2]....
        /*0034*/ 	.word	0xffffffff


	//   ....[3]....
        /*0038*/ 	.word	0xffffffff


	//   ....[4]....
        /*003c*/ 	.word	0xffffffff


	//   ....[5]....
        /*0040*/ 	.word	0xffffffff


	//   ....[6]....
        /*0044*/ 	.word	0xffffffff


	//   ....[7]....
        /*0048*/ 	.word	0xffffffff


	//   ....[8]....
        /*004c*/ 	.word	0xffffffff


	//   ....[9]....
        /*0050*/ 	.word	0xffffffff


	//----- nvinfo : EIATTR_COOP_GROUP_INSTR_OFFSETS
	.align		4
.L_1027:
        /*0054*/ 	.byte	0x04, 0x28
        /*0056*/ 	.short	(.L_1029 - .L_1028)


	//   ....[0]....
.L_1028:
        /*0058*/ 	.word	0x000014a0


	//   ....[1]....
        /*005c*/ 	.word	0x000014b0


	//   ....[2]....
        /*0060*/ 	.word	0x000014e0


	//   ....[3]....
        /*0064*/ 	.word	0x000014f0


	//   ....[4]....
        /*0068*/ 	.word	0x00001520


	//   ....[5]....
        /*006c*/ 	.word	0x00001530


	//   ....[6]....
        /*0070*/ 	.word	0x00001570


	//   ....[7]....
        /*0074*/ 	.word	0x00001580


	//   ....[8]....
        /*0078*/ 	.word	0x00001600


	//   ....[9]....
        /*007c*/ 	.word	0x00001610


	//----- nvinfo : EIATTR_VRC_CTA_INIT_COUNT
	.align		4
.L_1029:
        /*0080*/ 	.byte	0x02, 0x4a
	.zero		1
	.zero		1


	//----- nvinfo : EIATTR_EXIT_INSTR_OFFSETS
	.align		4
        /*0084*/ 	.byte	0x04, 0x1c
        /*0086*/ 	.short	(.L_1031 - .L_1030)


	//   ....[0]....
.L_1030:
        /*0088*/ 	.word	0x000068e0


	//----- nvinfo : EIATTR_MAX_THREADS
	.align		4
.L_1031:
        /*008c*/ 	.byte	0x04, 0x05
        /*008e*/ 	.short	(.L_1033 - .L_1032)
.L_1032:
        /*0090*/ 	.word	0x00000080
        /*0094*/ 	.word	0x00000001
        /*0098*/ 	.word	0x00000001


	//----- nvinfo : EIATTR_CBANK_PARAM_SIZE
	.align		4
.L_1033:
        /*009c*/ 	.byte	0x03, 0x19
        /*009e*/ 	.short	0x0128


	//----- nvinfo : EIATTR_PARAM_CBANK
	.align		4
        /*00a0*/ 	.byte	0x04, 0x0a
        /*00a2*/ 	.short	(.L_1035 - .L_1034)
	.align		4
.L_1034:
        /*00a4*/ 	.word	index@(.nv.constant0._ZN10layer_norm31ln_parallel_residual_bwd_kernelINS_13Kernel_traitsI6__halfS2_S2_S2_fjLj1536ELj1ELj1ELj4ELj8ENS_18Kernel_traits_baseILj1536ES2_S2_S2_S2_fjLj128EEEEELb1ELb0ELb1EEEvNS_9BwdParamsE)
        /*00a8*/ 	.short	0x0380
        /*00aa*/ 	.short	0x0128


	//----- nvinfo : EIATTR_SW_WAR
	.align		4
.L_1035:
        /*00ac*/ 	.byte	0x04, 0x36
        /*00ae*/ 	.short	(.L_1037 - .L_1036)
.L_1036:
        /*00b0*/ 	.word	0x00000008
.L_1037:


//--------------------- .nv.info._ZN10layer_norm22ln_bwd_finalize_kernelINS_22Kernel_traits_finalizeILj1536E6__halfS2_S2_S2_fjLb0ELj1024ELj4ENS_18Kernel_traits_baseILj1536ES2_S2_S2_S2_fjLj1024EEEEELb0ELb0EEEvNS_9BwdParamsE --------------------------
	.section	.nv.info._ZN10layer_norm22ln_bwd_finalize_kernelINS_22Kernel_traits_finalizeILj1536E6__halfS2_S2_S2_fjLb0ELj1024ELj4ENS_18Kernel_traits_baseILj1536ES2_S2_S2_S2_fjLj1024EEEEELb0ELb0EEEvNS_9BwdParamsE,"",@"SHT_CUDA_INFO"
	.sectionflags	@""
	.align	4


	//----- nvinfo : EIATTR_CUDA_API_VERSION
	.align		4
        /*0000*/ 	.byte	0x04, 0x37
        /*0002*/ 	.short	(.L_1039 - .L_1038)
.L_1038:
        /*0004*/ 	.word	0x00000082


	//----- nvinfo : EIATTR_KPARAM_INFO
	.align		4
.L_1039:
        /*0008*/ 	.byte	0x04, 0x17
        /*000a*/ 	.short	(.L_1041 - .L_1040)
.L_1040:
        /*000c*/ 	.word	0x00000000
        /*0010*/ 	.short	0x0000
        /*0012*/ 	.short	0x0000
        /*0014*/ 	.byte	0x00, 0xf0, 0xa1, 0x04


	//----- nvinfo : EIATTR_SPARSE_MMA_MASK
	.align		4
.L_1041:
        /*0018*/ 	.byte	0x03, 0x50
        /*001a*/ 	.short	0x0000


	//----- nvinfo : EIATTR_MAXREG_COUNT
	.align		4
        /*001c*/ 	.byte	0x03, 0x1b
        /*001e*/ 	.short	0x0040


	//----- nvinfo : EIATTR_NUM_BARRIERS
	.align		4
        /*0020*/ 	.byte	0x02, 0x4c
        /*0022*/ 	.byte	0x01
	.zero		1


	//----- nvinfo : EIATTR_MERCURY_ISA_VERSION
	.align		4
        /*0024*/ 	.byte	0x03, 0x5f
        /*0026*/ 	.short	0x0101


	//----- nvinfo : EIATTR_COOP_GROUP_MASK_REGIDS
	.align		4
        /*0028*/ 	.byte	0x04, 0x29
        /*002a*/ 	.short	(.L_1043 - .L_1042)


	//   ....[0]....
.L_1042:
        /*002c*/ 	.word	0xffffffff


	//   ....[1]....
        /*0030*/ 	.word	0xffffffff


	//   ....[2]....
        /*0034*/ 	.word	0xffffffff


	//   ....[3]....
        /*0038*/ 	.word	0xffffffff


	//   ....[4]....
        /*003c*/ 	.word	0xffffffff


	//   ....[5]....
        /*0040*/ 	.word	0xffffffff


	//   ....[6]....
        /*0044*/ 	.word	0xffffffff


	//   ....[7]....
        /*0048*/ 	.word	0xffffffff


	//   ....[8]....
        /*004c*/ 	.word	0xffffffff


	//   ....[9]....
        /*0050*/ 	.word	0xffffffff


	//----- nvinfo : EIATTR_COOP_GROUP_INSTR_OFFSETS
	.align		4
.L_1043:
        /*0054*/ 	.byte	0x04, 0x28
        /*0056*/ 	.short	(.L_1045 - .L_1044)


	//   ....[0]....
.L_1044:
        /*0058*/ 	.word	0x000015e0


	//   ....[1]....
        /*005c*/ 	.word	0x000015f0


	//   ....[2]....
        /*0060*/ 	.word	0x00001620


	//   ....[3]....
        /*0064*/ 	.word	0x00001630


	//   ....[4]....
        /*0068*/ 	.word	0x00001660


	//   ....[5]....
        /*006c*/ 	.word	0x00001670


	//   ....[6]....
        /*0070*/ 	.word	0x000016b0


	//   ....[7]....
        /*0074*/ 	.word	0x000016e0


	//   ....[8]....
        /*0078*/ 	.word	0x00001710


	//   ....[9]....
        /*007c*/ 	.word	0x00001720


	//----- nvinfo : EIATTR_VRC_CTA_INIT_COUNT
	.align		4
.L_1045:
        /*0080*/ 	.byte	0x02, 0x4a
	.zero		1
	.zero		1


	//----- nvinfo : EIATTR_EXIT_INSTR_OFFSETS
	.align		4
        /*0084*/ 	.byte	0x04, 0x1c
        /*0086*/ 	.short	(.L_1047 - .L_1046)


	//   ....[0]....
.L_1046:
        /*0088*/ 	.word	0x00000060


	//   ....[1]....
        /*008c*/ 	.word	0x00001780


	//   ....[2]....
        /*0090*/ 	.word	0x000017b0


	//   ....[3]....
        /*0094*/ 	.word	0x00001870


	//----- nvinfo : EIATTR_MAX_THREADS
	.align		4
.L_1047:
        /*0098*/ 	.byte	0x04, 0x05
        /*009a*/ 	.short	(.L_1049 - .L_1048)
.L_1048:
        /*009c*/ 	.word	0x00000400
        /*00a0*/ 	.word	0x00000001
        /*00a4*/ 	.word	0x00000001


	//----- nvinfo : EIATTR_CRS_STACK_SIZE
	.align		4
.L_1049:
        /*00a8*/ 	.byte	0x04, 0x1e
        /*00aa*/ 	.short	(.L_1051 - .L_1050)
.L_1050:
        /*00ac*/ 	.word	0x00000000


	//----- nvinfo : EIATTR_CBANK_PARAM_SIZE
	.align		4
.L_1051:
        /*00b0*/ 	.byte	0x03, 0x19
        /*00b2*/ 	.short	0x0128


	//----- nvinfo : EIATTR_PARAM_CBANK
	.align		4
        /*00b4*/ 	.byte	0x04, 0x0a
        /*00b6*/ 	.short	(.L_1053 - .L_1052)
	.align		4
.L_1052:
        /*00b8*/ 	.word	index@(.nv.constant0._ZN10layer_norm22ln_bwd_finalize_kernelINS_22Kernel_traits_finalizeILj1536E6__halfS2_S2_S2_fjLb0ELj1024ELj4ENS_18Kernel_traits_baseILj1536ES2_S2_S2_S2_fjLj1024EEEEELb0ELb0EEEvNS_9BwdParamsE)
        /*00bc*/ 	.short	0x0380
        /*00be*/ 	.short	0x0128


	//----- nvinfo : EIATTR_SW_WAR
	.align		4
.L_1053:
        /*00c0*/ 	.byte	0x04, 0x36
        /*00c2*/ 	.short	(.L_1055 - .L_1054)
.L_1054:
        /*00c4*/ 	.word	0x00000008
.L_1055:


//--------------------- .nv.info._ZN10layer_norm40ln_parallel_residual_bwd_finalize_kernelINS_22Kernel_traits_finalizeILj1536E6__halfS2_S2_S2_fjLb0ELj1024ELj4ENS_18Kernel_traits_baseILj1536ES2_S2_S2_S2_fjLj1024EEEEELb0EEEvNS_9BwdParamsE --------------------------
	.section	.nv.info._ZN10layer_norm40ln_parallel_residual_bwd_finalize_kernelINS_22Kernel_traits_finalizeILj1536E6__halfS2_S2_S2_fjLb0ELj1024ELj4ENS_18Kernel_traits_baseILj1536ES2_S2_S2_S2_fjLj1024EEEEELb0EEEvNS_9BwdParamsE,"",@"SHT_CUDA_INFO"
	.sectionflags	@""
	.align	4


	//----- nvinfo : EIATTR_CUDA_API_VERSION
	.align		4
        /*0000*/ 	.byte	0x04, 0x37
        /*0002*/ 	.short	(.L_1057 - .L_1056)
.L_1056:
        /*0004*/ 	.word	0x00000082


	//----- nvinfo : EIATTR_KPARAM_INFO
	.align		4
.L_1057:
        /*0008*/ 	.byte	0x04, 0x17
        /*000a*/ 	.short	(.L_1059 - .L_1058)
.L_1058:
        /*000c*/ 	.word	0x00000000
        /*0010*/ 	.short	0x0000
        /*0012*/ 	.short	0x0000
        /*0014*/ 	.byte	0x00, 0xf0, 0xa1, 0x04


	//----- nvinfo : EIATTR_SPARSE_MMA_MASK
	.align		4
.L_1059:
        /*0018*/ 	.byte	0x03, 0x50
        /*001a*/ 	.short	0x0000


	//----- nvinfo : EIATTR_MAXREG_COUNT
	.align		4
        /*001c*/ 	.byte	0x03, 0x1b
        /*001e*/ 	.short	0x0040


	//----- nvinfo : EIATTR_NUM_BARRIERS
	.align		4
        /*0020*/ 	.byte	0x02, 0x4c
        /*0022*/ 	.byte	0x01
	.zero		1


	//----- nvinfo : EIATTR_MERCURY_ISA_VERSION
	.align		4
        /*0024*/ 	.byte	0x03, 0x5f
        /*0026*/ 	.short	0x0101


	//----- nvinfo : EIATTR_COOP_GROUP_MASK_REGIDS
	.align		4
        /*0028*/ 	.byte	0x04, 0x29
        /*002a*/ 	.short	(.L_1061 - .L_1060)


	//   ....[0]....
.L_1060:
        /*002c*/ 	.word	0xffffffff


	//   ....[1]....
        /*0030*/ 	.word	0xffffffff


	//   ....[2]....
        /*0034*/ 	.word	0xffffffff


	//   ....[3]....
        /*0038*/ 	.word	0xffffffff


	//   ....[4]....
        /*003c*/ 	.word	0xffffffff


	//   ....[5]....
        /*0040*/ 	.word	0xffffffff


	//   ....[6]....
        /*0044*/ 	.word	0xffffffff


	//   ....[7]....
        /*0048*/ 	.word	0xffffffff


	//   ....[8]....
        /*004c*/ 	.word	0xffffffff


	//   ....[9]....
        /*0050*/ 	.word	0xffffffff


	//   ....[10]....
        /*0054*/ 	.word	0xffffffff


	//   ....[11]....
        /*0058*/ 	.word	0xffffffff


	//   ....[12]....
        /*005c*/ 	.word	0xffffffff


	//   ....[13]....
        /*0060*/ 	.word	0xffffffff


	//   ....[14]....
        /*0064*/ 	.word	0xffffffff


	//   ....[15]....
        /*0068*/ 	.word	0xffffffff


	//   ....[16]....
        /*006c*/ 	.word	0xffffffff


	//   ....[17]....
        /*0070*/ 	.word	0xffffffff


	//   ....[18]....
        /*0074*/ 	.word	0xffffffff


	//   ....[19]....
        /*0078*/ 	.word	0xffffffff


	//----- nvinfo : EIATTR_COOP_GROUP_INSTR_OFFSETS
	.align		4
.L_1061:
        /*007c*/ 	.byte	0x04, 0x28
        /*007e*/ 	.short	(.L_1063 - .L_1062)


	//   ....[0]....
.L_1062:
        /*0080*/ 	.word	0x000013b0


	//   ....[1]....
        /*0084*/ 	.word	0x000013c0


	//   ....[2]....
        /*0088*/ 	.word	0x000013d0


	//   ....[3]....
        /*008c*/ 	.word	0x000013e0


	//   ....[4]....
        /*0090*/ 	.word	0x00001410


	//   ....[5]....
        /*0094*/ 	.word	0x00001430


	//   ....[6]....
        /*0098*/ 	.word	0x00001450


	//   ....[7]....
        /*009c*/ 	.word	0x00001460


	//   ....[8]....
        /*00a0*/ 	.word	0x000014a0


	//   ....[9]....
        /*00a4*/ 	.word	0x000014c0


	//   ....[10]....
        /*00a8*/ 	.word	0x000014d0


	//   ....[11]....
        /*00ac*/ 	.word	0x000014e0


	//   ....[12]....
        /*00b0*/ 	.word	0x00001510


	//   ....[13]....
        /*00b4*/ 	.word	0x00001530


	//   ....[14]....
        /*00b8*/ 	.word	0x00001550


	//   ....[15]....
        /*00bc*/ 	.word	0x00001560


	//   ....[16]....
        /*00c0*/ 	.word	0x000015a0


	//   ....[17]....
        /*00c4*/ 	.word	0x000015d0


	//   ....[18]....
        /*00c8*/ 	.word	0x00001600


	//   ....[19]....
        /*00cc*/ 	.word	0x00001610


	//----- nvinfo : EIATTR_VRC_CTA_INIT_COUNT
	.align		4
.L_1063:
        /*00d0*/ 	.byte	0x02, 0x4a
	.zero		1
	.zero		1


	//----- nvinfo : EIATTR_EXIT_INSTR_OFFSETS
	.align		4
        /*00d4*/ 	.byte	0x04, 0x1c
        /*00d6*/ 	.short	(.L_1065 - .L_1064)


	//   ....[0]....
.L_1064:
        /*00d8*/ 	.word	0x00000060


	//   ....[1]....
        /*00dc*/ 	.word	0x000016b0


	//   ....[2]....
        /*00e0*/ 	.word	0x000016e0


	//   ....[3]....
        /*00e4*/ 	.word	0x00001840


	//----- nvinfo : EIATTR_MAX_THREADS
	.align		4
.L_1065:
        /*00e8*/ 	.byte	0x04, 0x05
        /*00ea*/ 	.short	(.L_1067 - .L_1066)
.L_1066:
        /*00ec*/ 	.word	0x00000400
        /*00f0*/ 	.word	0x00000001
        /*00f4*/ 	.word	0x00000001


	//----- nvinfo : EIATTR_CRS_STACK_SIZE
	.align		4
.L_1067:
        /*00f8*/ 	.byte	0x04, 0x1e
        /*00fa*/ 	.short	(.L_1069 - .L_1068)
.L_1068:
        /*00fc*/ 	.word	0x00000000


	//----- nvinfo : EIATTR_CBANK_PARAM_SIZE
	.align		4
.L_1069:
        /*0100*/ 	.byte	0x03, 0x19
        /*0102*/ 	.short	0x0128


	//----- nvinfo : EIATTR_PARAM_CBANK
	.align		4
        /*0104*/ 	.byte	0x04, 0x0a
        /*0106*/ 	.short	(.L_1071 - .L_1070)
	.align		4
.L_1070:
        /*0108*/ 	.word	index@(.nv.constant0._ZN10layer_norm40ln_parallel_residual_bwd_finalize_kernelINS_22Kernel_traits_finalizeILj1536E6__halfS2_S2_S2_fjLb0ELj1024ELj4ENS_18Kernel_traits_baseILj1536ES2_S2_S2_S2_fjLj1024EEEEELb0EEEvNS_9BwdParamsE)
        /*010c*/ 	.short	0x0380
        /*010e*/ 	.short	0x0128


	//----- nvinfo : EIATTR_SW_WAR
	.align		4
.L_1071:
        /*0110*/ 	.byte	0x04, 0x36
        /*0112*/ 	.short	(.L_1073 - .L_1072)
.L_1072:
        /*0114*/ 	.word	0x00000008
.L_1073:


//--------------------- .nv.info._ZN10layer_norm31ln_parallel_residual_bwd_kernelINS_13Kernel_traitsI6__halfS2_S2_S2_fjLj1536ELj1ELj1ELj4ELj8ENS_18Kernel_traits_baseILj1536ES2_S2_S2_S2_fjLj128EEEEELb1ELb1ELb0EEEvNS_9BwdParamsE --------------------------
	.section	.nv.info._ZN10layer_norm31ln_parallel_residual_bwd_kernelINS_13Kernel_traitsI6__halfS2_S2_S2_fjLj1536ELj1ELj1ELj4ELj8ENS_18Kernel_traits_baseILj1536ES2_S2_S2_S2_fjLj128EEEEELb1ELb1ELb0EEEvNS_9BwdParamsE,"",@"SHT_CUDA_INFO"
	.sectionflags	@""
	.align	4


	//----- nvinfo : EIATTR_CUDA_API_VERSION
	.align		4
        /*0000*/ 	.byte	0x04, 0x37
        /*0002*/ 	.short	(.L_1075 - .L_1074)
.L_1074:
        /*0004*/ 	.word	0x00000082


	//----- nvinfo : EIATTR_KPARAM_INFO
	.align		4
.L_1075:
        /*0008*/ 	.byte	0x04, 0x17
        /*000a*/ 	.short	(.L_1077 - .L_1076)
.L_1076:
        /*000c*/ 	.word	0x00000000
        /*0010*/ 	.short	0x0000
        /*0012*/ 	.short	0x0000
        /*0014*/ 	.byte	0x00, 0xf0, 0xa1, 0x04


	//----- nvinfo : EIATTR_SPARSE_MMA_MASK
	.align		4
.L_1077:
        /*0018*/ 	.byte	0x03, 0x50
        /*001a*/ 	.short	0x0000


	//----- nvinfo : EIATTR_MAXREG_COUNT
	.align		4
        /*001c*/ 	.byte	0x03, 0x1b
        /*001e*/ 	.short	0x00ff


	//----- nvinfo : EIATTR_NUM_BARRIERS
	.align		4
        /*0020*/ 	.byte	0x02, 0x4c
        /*0022*/ 	.byte	0x01
	.zero		1


	//----- nvinfo : EIATTR_MERCURY_ISA_VERSION
	.align		4
        /*0024*/ 	.byte	0x03, 0x5f
        /*0026*/ 	.short	0x0101


	//----- nvinfo : EIATTR_COOP_GROUP_MASK_REGIDS
	.align		4
        /*0028*/ 	.byte	0x04, 0x29
        /*002a*/ 	.short	(.L_1079 - .L_1078)


	//   ....[0]....
.L_1078:
        /*002c*/ 	.word	0xffffffff


	//   ....[1]....
        /*0030*/ 	.word	0xffffffff


	//   ....[2]....
        /*0034*/ 	.word	0xffffffff


	//   ....[3]....
        /*0038*/ 	.word	0xffffffff


	//   ....[4]....
        /*003c*/ 	.word	0xffffffff


	//   ....[5]....
        /*0040*/ 	.word	0xffffffff


	//   ....[6]....
        /*0044*/ 	.word	0xffffffff


	//   ....[7]....
        /*0048*/ 	.word	0xffffffff


	//   ....[8]....
        /*004c*/ 	.word	0xffffffff


	//   ....[9]....
        /*0050*/ 	.word	0xffffffff


	//----- nvinfo : EIATTR_COOP_GROUP_INSTR_OFFSETS
	.align		4
.L_1079:
        /*0054*/ 	.byte	0x04, 0x28
        /*0056*/ 	.short	(.L_1081 - .L_1080)


	//   ....[0]....
.L_1080:
        /*0058*/ 	.word	0x000013b0


	//   ....[1]....
        /*005c*/ 	.word	0x000013e0


	//   ....[2]....
        /*0060*/ 	.word	0x00001410


	//   ....[3]....
        /*0064*/ 	.word	0x00001420


	//   ....[4]....
        /*0068*/ 	.word	0x00001450


	//   ....[5]....
        /*006c*/ 	.word	0x00001460


	//   ....[6]....
        /*0070*/ 	.word	0x00001490


	//   ....[7]....
        /*0074*/ 	.word	0x000014a0


	//   ....[8]....
        /*0078*/ 	.word	0x000014d0


	//   ....[9]....
        /*007c*/ 	.word	0x000014e0


	//----- nvinfo : EIATTR_VRC_CTA_INIT_COUNT
	.align		4
.L_1081:
        /*0080*/ 	.byte	0x02, 0x4a
	.zero		1
	.zero		1


	//----- nvinfo : EIATTR_EXIT_INSTR_OFFSETS
	.align		4
        /*0084*/ 	.byte	0x04, 0x1c
        /*0086*/ 	.short	(.L_1083 - .L_1082)


	//   ....[0]....
.L_1082:
        /*0088*/ 	.word	0x000064f0


	//   ....[1]....
        /*008c*/ 	.word	0x00006570


	//----- nvinfo : EIATTR_MAX_THREADS
	.align		4
.L_1083:
        /*0090*/ 	.byte	0x04, 0x05
        /*0092*/ 	.short	(.L_1085 - .L_1084)
.L_1084:
        /*0094*/ 	.word	0x00000080
        /*0098*/ 	.word	0x00000001
        /*009c*/ 	.word	0x00000001


	//----- nvinfo : EIATTR_CRS_STACK_SIZE
	.align		4
.L_1085:
        /*00a0*/ 	.byte	0x04, 0x1e
        /*00a2*/ 	.short	(.L_1087 - .L_1086)
.L_1086:
        /*00a4*/ 	.word	0x00000000


	//----- nvinfo : EIATTR_CBANK_PARAM_SIZE
	.align		4
.L_1087:
        /*00a8*/ 	.byte	0x03, 0x19
        /*00aa*/ 	.short	0x0128


	//----- nvinfo : EIATTR_PARAM_CBANK
	.align		4
        /*00ac*/ 	.byte	0x04, 0x0a
        /*00ae*/ 	.short	(.L_1089 - .L_1088)
	.align		4
.L_1088:
        /*00b0*/ 	.word	index@(.nv.constant0._ZN10layer_norm31ln_parallel_residual_bwd_kernelINS_13Kernel_traitsI6__halfS2_S2_S2_fjLj1536ELj1ELj1ELj4ELj8ENS_18Kernel_traits_baseILj1536ES2_S2_S2_S2_fjLj128EEEEELb1ELb1ELb0EEEvNS_9BwdParamsE)
        /*00b4*/ 	.short	0x0380
        /*00b6*/ 	.short	0x0128


	//----- nvinfo : EIATTR_SW_WAR
	.align		4
.L_1089:
        /*00b8*/ 	.byte	0x04, 0x36
        /*00ba*/ 	.short	(.L_1091 - .L_1090)
.L_1090:
        /*00bc*/ 	.word	0x00000008
.L_1091:


//--------------------- .nv.info._ZN10layer_norm22ln_bwd_finalize_kernelINS_22Kernel_traits_finalizeILj1536E6__halfS2_S2_S2_fjLb0ELj1024ELj4ENS_18Kernel_traits_baseILj1536ES2_S2_S2_S2_fjLj1024EEEEELb0ELb1EEEvNS_9BwdParamsE --------------------------
	.section	.nv.info._ZN10layer_norm22ln_bwd_finalize_kernelINS_22Kernel_traits_finalizeILj1536E6__halfS2_S2_S2_fjLb0ELj1024ELj4ENS_18Kernel_traits_baseILj1536ES2_S2_S2_S2_fjLj1024EEEEELb0ELb1EEEvNS_9BwdParamsE,"",@"SHT_CUDA_INFO"
	.sectionflags	@""
	.align	4


	//----- nvinfo : EIATTR_CUDA_API_VERSION
	.align		4
        /*0000*/ 	.byte	0x04, 0x37
        /*0002*/ 	.short	(.L_1093 - .L_1092)
.L_1092:
        /*0004*/ 	.word	0x00000082


	//----- nvinfo : EIATTR_KPARAM_INFO
	.align		4
.L_1093:
        /*0008*/ 	.byte	0x04, 0x17
        /*000a*/ 	.short	(.L_1095 - .L_1094)
.L_1094:
        /*000c*/ 	.word	0x00000000
        /*0010*/ 	.short	0x0000
        /*0012*/ 	.short	0x0000
        /*0014*/ 	.byte	0x00, 0xf0, 0xa1, 0x04


	//----- nvinfo : EIATTR_SPARSE_MMA_MASK
	.align		4
.L_1095:
        /*0018*/ 	.byte	0x03, 0x50
        /*001a*/ 	.short	0x0000


	//----- nvinfo : EIATTR_MAXREG_COUNT
	.align		4
        /*001c*/ 	.byte	0x03, 0x1b
        /*001e*/ 	.short	0x0040


	//----- nvinfo : EIATTR_NUM_BARRIERS
	.align		4
        /*0020*/ 	.byte	0x02, 0x4c
        /*0022*/ 	.byte	0x01
	.zero		1


	//----- nvinfo : EIATTR_MERCURY_ISA_VERSION
	.align		4
        /*0024*/ 	.byte	0x03, 0x5f
        /*0026*/ 	.short	0x0101


	//----- nvinfo : EIATTR_COOP_GROUP_MASK_REGIDS
	.align		4
        /*0028*/ 	.byte	0x04, 0x29
        /*002a*/ 	.short	(.L_1097 - .L_1096)


	//   ....[0]....
.L_1096:
        /*002c*/ 	.word	0xffffffff


	//   ....[1]....
        /*0030*/ 	.word	0xffffffff


	//   ....[2]....
        /*0034*/ 	.word	0xffffffff


	//   ....[3]....
        /*0038*/ 	.word	0xffffffff


	//   ....[4]....
        /*003c*/ 	.word	0xffffffff


	//   ....[5]....
        /*0040*/ 	.word	0xffffffff


	//   ....[6]....
        /*0044*/ 	.word	0xffffffff


	//   ....[7]....
        /*0048*/ 	.word	0xffffffff


	//   ....[8]....
        /*004c*/ 	.word	0xffffffff


	//   ....[9]....
        /*0050*/ 	.word	0xffffffff


	//----- nvinfo : EIATTR_COOP_GROUP_INSTR_OFFSETS
	.align		4
.L_1097:
        /*0054*/ 	.byte	0x04, 0x28
        /*0056*/ 	.short	(.L_1099 - .L_1098)


	//   ....[0]....
.L_1098:
        /*0058*/ 	.word	0x00001630


	//   ....[1]....
        /*005c*/ 	.word	0x00001640


	//   ....[2]....
        /*0060*/ 	.word	0x00001670


	//   ....[3]....
        /*0064*/ 	.word	0x00001680


	//   ....[4]....
        /*0068*/ 	.word	0x000016b0


	//   ....[5]....
        /*006c*/ 	.word	0x000016d0


	//   ....[6]....
        /*0070*/ 	.word	0x00001700


	//   ....[7]....
        /*0074*/ 	.word	0x00001710


	//   ....[8]....
        /*0078*/ 	.word	0x00001740


	//   ....[9]....
        /*007c*/ 	.word	0x00001750


	//----- nvinfo : EIATTR_VRC_CTA_INIT_COUNT
	.align		4
.L_1099:
        /*0080*/ 	.byte	0x02, 0x4a
	.zero		1
	.zero		1


	//----- nvinfo : EIATTR_EXIT_INSTR_OFFSETS
	.align		4
        /*0084*/ 	.byte	0x04, 0x1c
        /*0086*/ 	.short	(.L_1101 - .L_1100)


	//   ....[0]....
.L_1100:
        /*0088*/ 	.word	0x00000070


	//   ....[1]....
        /*008c*/ 	.word	0x000017b0


	//   ....[2]....
        /*0090*/ 	.word	0x00001880


	//----- nvinfo : EIATTR_MAX_THREADS
	.align		4
.L_1101:
        /*0094*/ 	.byte	0x04, 0x05
        /*0096*/ 	.short	(.L_1103 - .L_1102)
.L_1102:
        /*0098*/ 	.word	0x00000400
        /*009c*/ 	.word	0x00000001
        /*00a0*/ 	.word	0x00000001


	//----- nvinfo : EIATTR_CRS_STACK_SIZE
	.align		4
.L_1103:
        /*00a4*/ 	.byte	0x04, 0x1e
        /*00a6*/ 	.short	(.L_1105 - .L_1104)
.L_1104:
        /*00a8*/ 	.word	0x00000000


	//----- nvinfo : EIATTR_CBANK_PARAM_SIZE
	.align		4
.L_1105:
        /*00ac*/ 	.byte	0x03, 0x19
        /*00ae*/ 	.short	0x0128


	//----- nvinfo : EIATTR_PARAM_CBANK
	.align		4
        /*00b0*/ 	.byte	0x04, 0x0a
        /*00b2*/ 	.short	(.L_1107 - .L_1106)
	.align		4
.L_1106:
        /*00b4*/ 	.word	index@(.nv.constant0._ZN10layer_norm22ln_bwd_finalize_kernelINS_22Kernel_traits_finalizeILj1536E6__halfS2_S2_S2_fjLb0ELj1024ELj4ENS_18Kernel_traits_baseILj1536ES2_S2_S2_S2_fjLj1024EEEEELb0ELb1EEEvNS_9BwdParamsE)
        /*00b8*/ 	.short	0x0380
        /*00ba*/ 	.short	0x0128


	//----- nvinfo : EIATTR_SW_WAR
	.align		4
.L_1107:
        /*00bc*/ 	.byte	0x04, 0x36
        /*00be*/ 	.short	(.L_1109 - .L_1108)
.L_1108:
        /*00c0*/ 	.word	0x00000008
.L_1109:


//--------------------- .nv.info._ZN10layer_norm40ln_parallel_residual_bwd_finalize_kernelINS_22Kernel_traits_finalizeILj1536E6__halfS2_S2_S2_fjLb0ELj1024ELj4ENS_18Kernel_traits_baseILj1536ES2_S2_S2_S2_fjLj1024EEEEELb1EEEvNS_9BwdParamsE --------------------------
	.section	.nv.info._ZN10layer_norm40ln_parallel_residual_bwd_finalize_kernelINS_22Kernel_traits_finalizeILj1536E6__halfS2_S2_S2_fjLb0ELj1024ELj4ENS_18Kernel_traits_baseILj1536ES2_S2_S2_S2_fjLj1024EEEEELb1EEEvNS_9BwdParamsE,"",@"SHT_CUDA_INFO"
	.sectionflags	@""
	.align	4


	//----- nvinfo : EIATTR_CUDA_API_VERSION
	.align		4
        /*0000*/ 	.byte	0x04, 0x37
        /*0002*/ 	.short	(.L_1111 - .L_1110)
.L_1110:
        /*0004*/ 	.word	0x00000082


	//----- nvinfo : EIATTR_KPARAM_INFO
	.align		4
.L_1111:
        /*0008*/ 	.byte	0x04, 0x17
        /*000a*/ 	.short	(.L_1113 - .L_1112)
.L_1112:
        /*000c*/ 	.word	0x00000000
        /*0010*/ 	.short	0x0000
        /*0012*/ 	.short	0x0000
        /*0014*/ 	.byte	0x00, 0xf0, 0xa1, 0x04


	//----- nvinfo : EIATTR_SPARSE_MMA_MASK
	.align		4
.L_1113:
        /*0018*/ 	.byte	0x03, 0x50
        /*001a*/ 	.short	0x0000


	//----- nvinfo : EIATTR_MAXREG_COUNT
	.align		4
        /*001c*/ 	.byte	0x03, 0x1b
        /*001e*/ 	.short	0x0040


	//----- nvinfo : EIATTR_NUM_BARRIERS
	.align		4
        /*0020*/ 	.byte	0x02, 0x4c
        /*0022*/ 	.byte	0x01
	.zero		1


	//----- nvinfo : EIATTR_MERCURY_ISA_VERSION
	.align		4
        /*0024*/ 	.byte	0x03, 0x5f
        /*0026*/ 	.short	0x0101


	//----- nvinfo : EIATTR_COOP_GROUP_MASK_REGIDS
	.align		4
        /*0028*/ 	.byte	0x04, 0x29
        /*002a*/ 	.short	(.L_1115 - .L_1114)


	//   ....[0]....
.L_1114:
        /*002c*/ 	.word	0xffffffff


	//   ....[1]....
        /*0030*/ 	.word	0xffffffff


	//   ....[2]....
        /*0034*/ 	.word	0xffffffff


	//   ....[3]....
        /*0038*/ 	.word	0xffffffff


	//   ....[4]....
        /*003c*/ 	.word	0xffffffff


	//   ....[5]....
        /*0040*/ 	.word	0xffffffff


	//   ....[6]....
        /*0044*/ 	.word	0xffffffff


	//   ....[7]....
        /*0048*/ 	.word	0xffffffff


	//   ....[8]....
        /*004c*/ 	.word	0xffffffff


	//   ....[9]....
        /*0050*/ 	.word	0xffffffff


	//   ....[10]....
        /*0054*/ 	.word	0xffffffff


	//   ....[11]....
        /*0058*/ 	.word	0xffffffff


	//   ....[12]....
        /*005c*/ 	.word	0xffffffff


	//   ....[13]....
        /*0060*/ 	.word	0xffffffff


	//   ....[14]....
        /*0064*/ 	.word	0xffffffff


	//   ....[15]....
        /*0068*/ 	.word	0xffffffff


	//   ....[16]....
        /*006c*/ 	.word	0xffffffff


	//   ....[17]....
        /*0070*/ 	.word	0xffffffff


	//   ....[18]....
        /*0074*/ 	.word	0xffffffff


	//   ....[19]....
        /*0078*/ 	.word	0xffffffff


	//----- nvinfo : EIATTR_COOP_GROUP_INSTR_OFFSETS
	.align		4
.L_1115:
        /*007c*/ 	.byte	0x04, 0x28
        /*007e*/ 	.short	(.L_1117 - .L_1116)


	//   ....[0]....
.L_1116:
        /*0080*/ 	.word	0x00001410


	//   ....[1]....
        /*0084*/ 	.word	0x00001420


	//   ....[2]....
        /*0088*/ 	.word	0x00001430


	//   ....[3]....
        /*008c*/ 	.word	0x00001440


	//   ....[4]....
        /*0090*/ 	.word	0x00001480


	//   ....[5]....
        /*0094*/ 	.word	0x000014a0


	//   ....[6]....
        /*0098*/ 	.word	0x000014b0


	//   ....[7]....
        /*009c*/ 	.word	0x000014c0


	//   ....[8]....
        /*00a0*/ 	.word	0x000014f0


	//   ....[9]....
        /*00a4*/ 	.word	0x00001520


	//   ....[10]....
        /*00a8*/ 	.word	0x00001530


	//   ....[11]....
        /*00ac*/ 	.word	0x00001540


	//   ....[12]....
        /*00b0*/ 	.word	0x00001560


	//   ....[13]....
        /*00b4*/ 	.word	0x00001590


	//   ....[14]....
        /*00b8*/ 	.word	0x000015b0


	//   ....[15]....
        /*00bc*/ 	.word	0x000015c0


	//   ....[16]....
        /*00c0*/ 	.word	0x000015e0


	//   ....[17]....
        /*00c4*/ 	.word	0x00001610


	//   ....[18]....
        /*00c8*/ 	.word	0x00001630


	//   ....[19]....
        /*00cc*/ 	.word	0x00001640


	//----- nvinfo : EIATTR_VRC_CTA_INIT_COUNT
	.align		4
.L_1117:
        /*00d0*/ 	.byte	0x02, 0x4a
	.zero		1
	.zero		1


	//----- nvinfo : EIATTR_EXIT_INSTR_OFFSETS
	.align		4
        /*00d4*/ 	.byte	0x04, 0x1c
        /*00d6*/ 	.short	(.L_1119 - .L_1118)


	//   ....[0]....
.L_1118:
        /*00d8*/ 	.word	0x00000060


	//   ....[1]....
        /*00dc*/ 	.word	0x000016e0


	//   ....[2]....
        /*00e0*/ 	.word	0x00001850


	//----- nvinfo : EIATTR_MAX_THREADS
	.align		4
.L_1119:
        /*00e4*/ 	.byte	0x04, 0x05
        /*00e6*/ 	.short	(.L_1121 - .L_1120)
.L_1120:
        /*00e8*/ 	.word	0x00000400
        /*00ec*/ 	.word	0x00000001
        /*00f0*/ 	.word	0x00000001


	//----- nvinfo : EIATTR_CRS_STACK_SIZE
	.align		4
.L_1121:
        /*00f4*/ 	.byte	0x04, 0x1e
        /*00f6*/ 	.short	(.L_1123 - .L_1122)
.L_1122:
        /*00f8*/ 	.word	0x00000000


	//----- nvinfo : EIATTR_CBANK_PARAM_SIZE
	.align		4
.L_1123:
        /*00fc*/ 	.byte	0x03, 0x19
        /*00fe*/ 	.short	0x0128


	//----- nvinfo : EIATTR_PARAM_CBANK
	.align		4
        /*0100*/ 	.byte	0x04, 0x0a
        /*0102*/ 	.short	(.L_1125 - .L_1124)
	.align		4
.L_1124:
        /*0104*/ 	.word	index@(.nv.constant0._ZN10layer_norm40ln_parallel_residual_bwd_finalize_kernelINS_22Kernel_traits_finalizeILj1536E6__halfS2_S2_S2_fjLb0ELj1024ELj4ENS_18Kernel_traits_baseILj1536ES2_S2_S2_S2_fjLj1024EEEEELb1EEEvNS_9BwdParamsE)
        /*0108*/ 	.short	0x0380
        /*010a*/ 	.short	0x0128


	//----- nvinfo : EIATTR_SW_WAR
	.align		4
.L_1125:
        /*010c*/ 	.byte	0x04, 0x36
        /*010e*/ 	.short	(.L_1127 - .L_1126)
.L_1126:
        /*0110*/ 	.word	0x00000008
.L_1127:


//--------------------- .nv.info._ZN10layer_norm31ln_parallel_residual_bwd_kernelINS_13Kernel_traitsI6__halfS2_S2_S2_fjLj1536ELj1ELj1ELj4ELj8ENS_18Kernel_traits_baseILj1536ES2_S2_S2_S2_fjLj128EEEEELb1ELb1ELb1EEEvNS_9BwdParamsE --------------------------
	.section	.nv.info._ZN10layer_norm31ln_parallel_residual_bwd_kernelINS_13Kernel_traitsI6__halfS2_S2_S2_fjLj1536ELj1ELj1ELj4ELj8ENS_18Kernel_traits_baseILj1536ES2_S2_S2_S2_fjLj128EEEEELb1ELb1ELb1EEEvNS_9BwdParamsE,"",@"SHT_CUDA_INFO"
	.sectionflags	@""
	.align	4


	//----- nvinfo : EIATTR_CUDA_API_VERSION
	.align		4
        /*0000*/ 	.byte	0x04, 0x37
        /*0002*/ 	.short	(.L_1129 - .L_1128)
.L_1128:
        /*0004*/ 	.word	0x00000082


	//----- nvinfo : EIATTR_KPARAM_INFO
	.align		4
.L_1129:
        /*0008*/ 	.byte	0x04, 0x17
        /*000a*/ 	.short	(.L_1131 - .L_1130)
.L_1130:
        /*000c*/ 	.word	0x00000000
        /*0010*/ 	.short	0x0000
        /*0012*/ 	.short	0x0000
        /*0014*/ 	.byte	0x00, 0xf0, 0xa1, 0x04


	//----- nvinfo : EIATTR_SPARSE_MMA_MASK
	.align		4
.L_1131:
        /*0018*/ 	.byte	0x03, 0x50
        /*001a*/ 	.short	0x0000


	//----- nvinfo : EIATTR_MAXREG_COUNT
	.align		4
        /*001c*/ 	.byte	0x03, 0x1b
        /*001e*/ 	.short	0x00ff


	//----- nvinfo : EIATTR_NUM_BARRIERS
	.align		4
        /*0020*/ 	.byte	0x02, 0x4c
        /*0022*/ 	.byte	0x01
	.zero		1


	//----- nvinfo : EIATTR_MERCURY_ISA_VERSION
	.align		4
        /*0024*/ 	.byte	0x03, 0x5f
        /*0026*/ 	.short	0x0101


	//----- nvinfo : EIATTR_COOP_GROUP_MASK_REGIDS
	.align		4
        /*0028*/ 	.byte	0x04, 0x29
        /*002a*/ 	.short	(.L_1133 - .L_1132)


	//   ....[0]....
.L_1132:
        /*002c*/ 	.word	0xffffffff


	//   ....[1]....
        /*0030*/ 	.word	0xffffffff


	//   ....[2]....
        /*0034*/ 	.word	0xffffffff


	//   ....[3]....
        /*0038*/ 	.word	0xffffffff


	//   ....[4]....
        /*003c*/ 	.word	0xffffffff


	//   ....[5]....
        /*0040*/ 	.word	0xffffffff


	//   ....[6]....
        /*0044*/ 	.word	0xffffffff


	//   ....[7]....
        /*0048*/ 	.word	0xffffffff


	//   ....[8]....
        /*004c*/ 	.word	0xffffffff


	//   ....[9]....
        /*0050*/ 	.word	0xffffffff


	//----- nvinfo : EIATTR_COOP_GROUP_INSTR_OFFSETS
	.align		4
.L_1133:
        /*0054*/ 	.byte	0x04, 0x28
        /*0056*/ 	.short	(.L_1135 - .L_1134)


	//   ....[0]....
.L_1134:
        /*0058*/ 	.word	0x00000db0


	//   ....[1]....
        /*005c*/ 	.word	0x00000e70


	//   ....[2]....
        /*0060*/ 	.word	0x00000e80


	//   ....[3]....
        /*0064*/ 	.word	0x00000eb0


	//   ....[4]....
        /*0068*/ 	.word	0x00000ec0


	//   ....[5]....
        /*006c*/ 	.word	0x00000ef0


	//   ....[6]....
        /*0070*/ 	.word	0x00000f20


	//   ....[7]....
        /*0074*/ 	.word	0x00000f40


	//   ....[8]....
        /*0078*/ 	.word	0x00000fa0


	//   ....[9]....
        /*007c*/ 	.word	0x00000fc0


	//----- nvinfo : EIATTR_VRC_CTA_INIT_COUNT
	.align		4
.L_1135:
        /*0080*/ 	.byte	0x02, 0x4a
	.zero		1
	.zero		1


	//----- nvinfo : EIATTR_EXIT_INSTR_OFFSETS
	.align		4
        /*0084*/ 	.byte	0x04, 0x1c
        /*0086*/ 	.short	(.L_1137 - .L_1136)


	//   ....[0]....
.L_1136:
        /*0088*/ 	.word	0x00006010


	//----- nvinfo : EIATTR_MAX_THREADS
	.align		4
.L_1137:
        /*008c*/ 	.byte	0x04, 0x05
        /*008e*/ 	.short	(.L_1139 - .L_1138)
.L_1138:
        /*0090*/ 	.word	0x00000080
        /*0094*/ 	.word	0x00000001
        /*0098*/ 	.word	0x00000001


	//----- nvinfo : EIATTR_CBANK_PARAM_SIZE
	.align		4
.L_1139:
        /*009c*/ 	.byte	0x03, 0x19
        /*009e*/ 	.short	0x0128


	//----- nvinfo : EIATTR_PARAM_CBANK
	.align		4
        /*00a0*/ 	.byte	0x04, 0x0a
        /*00a2*/ 	.short	(.L_1141 - .L_1140)
	.align		4
.L_1140:
        /*00a4*/ 	.word	index@(.nv.constant0._ZN10layer_norm31ln_parallel_residual_bwd_kernelINS_13Kernel_traitsI6__halfS2_S2_S2_fjLj1536ELj1ELj1ELj4ELj8ENS_18Kernel_traits_baseILj1536ES2_S2_S2_S2_fjLj128EEEEELb1ELb1ELb1EEEvNS_9BwdParamsE)
        /*00a8*/ 	.short	0x0380
        /*00aa*/ 	.short	0x0128


	//----- nvinfo : EIATTR_SW_WAR
	.align		4
.L_1141:
        /*00ac*/ 	.byte	0x04, 0x36
        /*00ae*/ 	.short	(.L_1143 - .L_1142)
.L_1142:
        /*00b0*/ 	.word	0x00000008
.L_1143:


//--------------------- .nv.info._ZN10layer_norm31ln_parallel_residual_bwd_kernelINS_13Kernel_traitsIf13__nv_bfloat16S2_S2_fjLj1536ELj1ELj1ELj4ELj8ENS_18Kernel_traits_baseILj1536EfS2_S2_S2_fjLj128EEEEELb0ELb0ELb0EEEvNS_9BwdParamsE --------------------------
	.section	.nv.info._ZN10layer_norm31ln_parallel_residual_bwd_kernelINS_13Kernel_traitsIf13__nv_bfloat16S2_S2_fjLj1536ELj1ELj1ELj4ELj8ENS_18Kernel_traits_baseILj1536EfS2_S2_S2_fjLj128EEEEELb0ELb0ELb0EEEvNS_9BwdParamsE,"",@"SHT_CUDA_INFO"
	.sectionflags	@""
	.align	4


	//----- nvinfo : EIATTR_CUDA_API_VERSION
	.align		4
        /*0000*/ 	.byte	0x04, 0x37
        /*0002*/ 	.short	(.L_1145 - .L_1144)
.L_1144:
        /*0004*/ 	.word	0x00000082


	//----- nvinfo : EIATTR_KPARAM_INFO
	.align		4
.L_1145:
        /*0008*/ 	.byte	0x04, 0x17
        /*000a*/ 	.short	(.L_1147 - .L_1146)
.L_1146:
        /*000c*/ 	.word	0x00000000
        /*0010*/ 	.short	0x0000
        /*0012*/ 	.short	0x0000
        /*0014*/ 	.byte	0x00, 0xf0, 0xa1, 0x04


	//----- nvinfo : EIATTR_SPARSE_MMA_MASK
	.align		4
.L_1147:
        /*0018*/ 	.byte	0x03, 0x50
        /*001a*/ 	.short	0x0000


	//----- nvinfo : EIATTR_MAXREG_COUNT
	.align		4
        /*001c*/ 	.byte	0x03, 0x1b
        /*001e*/ 	.short	0x00ff


	//----- nvinfo : EIATTR_NUM_BARRIERS
	.align		4
        /*0020*/ 	.byte	0x02, 0x4c
        /*0022*/ 	.byte	0x01
	.zero		1


	//----- nvinfo : EIATTR_MERCURY_ISA_VERSION
	.align		4
        /*0024*/ 	.byte	0x03, 0x5f
        /*0026*/ 	.short	0x0101


	//----- nvinfo : EIATTR_COOP_GROUP_MASK_REGIDS
	.align		4
        /*0028*/ 	.byte	0x04, 0x29
        /*002a*/ 	.short	(.L_1149 - .L_1148)


	//   ....[0]....
.L_1148:
        /*002c*/ 	.word	0xffffffff


	//   ....[1]....
        /*0030*/ 	.word	0xffffffff


	//   ....[2]....
        /*0034*/ 	.word	0xffffffff


	//   ....[3]....
        /*0038*/ 	.word	0xffffffff


	//   ....[4]....
        /*003c*/ 	.word	0xffffffff


	//   ....[5]....
        /*0040*/ 	.word	0xffffffff


	//   ....[6]....
        /*0044*/ 	.word	0xffffffff


	//   ....[7]....
        /*0048*/ 	.word	0xffffffff


	//   ....[8]....
        /*004c*/ 	.word	0xffffffff


	//   ....[9]....
        /*0050*/ 	.word	0xffffffff


	//----- nvinfo : EIATTR_COOP_GROUP_INSTR_OFFSETS
	.align		4
.L_1149:
        /*0054*/ 	.byte	0x04, 0x28
        /*0056*/ 	.short	(.L_1151 - .L_1150)


	//   ....[0]....
.L_1150:
        /*0058*/ 	.word	0x00001640


	//   ....[1]....
        /*005c*/ 	.word	0x00001660


	//   ....[2]....
        /*0060*/ 	.word	0x000016a0


	//   ....[3]....
        /*0064*/ 	.word	0x000016b0


	//   ....[4]....
        /*0068*/ 	.word	0x000016f0


	//   ....[5]....
        /*006c*/ 	.word	0x00001700


	//   ....[6]....
        /*0070*/ 	.word	0x00001730


	//   ....[7]....
        /*0074*/ 	.word	0x00001740


	//   ....[8]....
        /*0078*/ 	.word	0x00001770


	//   ....[9]....
        /*007c*/ 	.word	0x00001780


	//----- nvinfo : EIATTR_VRC_CTA_INIT_COUNT
	.align		4
.L_1151:
        /*0080*/ 	.byte	0x02, 0x4a
	.zero		1
	.zero		1


	//----- nvinfo : EIATTR_EXIT_INSTR_OFFSETS
	.align		4
        /*0084*/ 	.byte	0x04, 0x1c
        /*0086*/ 	.short	(.L_1153 - .L_1152)


	//   ....[0]....
.L_1152:
        /*0088*/ 	.word	0x00004e90


	//   ....[1]....
        /*008c*/ 	.word	0x00004f60


	//----- nvinfo : EIATTR_MAX_THREADS
	.align		4
.L_1153:
        /*0090*/ 	.byte	0x04, 0x05
        /*0092*/ 	.short	(.L_1155 - .L_1154)
.L_1154:
        /*0094*/ 	.word	0x00000080
        /*0098*/ 	.word	0x00000001
        /*009c*/ 	.word	0x00000001


	//----- nvinfo : EIATTR_CRS_STACK_SIZE
	.align		4
.L_1155:
        /*00a0*/ 	.byte	0x04, 0x1e
        /*00a2*/ 	.short	(.L_1157 - .L_1156)
.L_1156:
        /*00a4*/ 	.word	0x00000000


	//----- nvinfo : EIATTR_CBANK_PARAM_SIZE
	.align		4
.L_1157:
        /*00a8*/ 	.byte	0x03, 0x19
        /*00aa*/ 	.short	0x0128


	//----- nvinfo : EIATTR_PARAM_CBANK
	.align		4
        /*00ac*/ 	.byte	0x04, 0x0a
        /*00ae*/ 	.short	(.L_1159 - .L_1158)
	.align		4
.L_1158:
        /*00b0*/ 	.word	index@(.nv.constant0._ZN10layer_norm31ln_parallel_residual_bwd_kernelINS_13Kernel_traitsIf13__nv_bfloat16S2_S2_fjLj1536ELj1ELj1ELj4ELj8ENS_18Kernel_traits_baseILj1536EfS2_S2_S2_fjLj128EEEEELb0ELb0ELb0EEEvNS_9BwdParamsE)
        /*00b4*/ 	.short	0x0380
        /*00b6*/ 	.short	0x0128


	//----- nvinfo : EIATTR_SW_WAR
	.align		4
.L_1159:
        /*00b8*/ 	.byte	0x04, 0x36
        /*00ba*/ 	.short	(.L_1161 - .L_1160)
.L_1160:
        /*00bc*/ 	.word	0x00000008
.L_1161:


//--------------------- .nv.info._ZN10layer_norm31ln_parallel_residual_bwd_kernelINS_13Kernel_traitsIf13__nv_bfloat16S2_S2_fjLj1536ELj1ELj1ELj4ELj8ENS_18Kernel_traits_baseILj1536EfS2_S2_S2_fjLj128EEEEELb0ELb0ELb1EEEvNS_9BwdParamsE --------------------------
	.section	.nv.info._ZN10layer_norm31ln_parallel_residual_bwd_kernelINS_13Kernel_traitsIf13__nv_bfloat16S2_S2_fjLj1536ELj1ELj1ELj4ELj8ENS_18Kernel_traits_baseILj1536EfS2_S2_S2_fjLj128EEEEELb0ELb0ELb1EEEvNS_9BwdParamsE,"",@"SHT_CUDA_INFO"
	.sectionflags	@""
	.align	4


	//----- nvinfo : EIATTR_CUDA_API_VERSION
	.align		4
        /*0000*/ 	.byte	0x04, 0x37
        /*0002*/ 	.short	(.L_1163 - .L_1162)
.L_1162:
        /*0004*/ 	.word	0x00000082


	//----- nvinfo : EIATTR_KPARAM_INFO
	.align		4
.L_1163:
        /*0008*/ 	.byte	0x04, 0x17
        /*000a*/ 	.short	(.L_1165 - .L_1164)
.L_1164:
        /*000c*/ 	.word	0x00000000
        /*0010*/ 	.short	0x0000
        /*0012*/ 	.short	0x0000
        /*0014*/ 	.byte	0x00, 0xf0, 0xa1, 0x04


	//----- nvinfo : EIATTR_SPARSE_MMA_MASK
	.align		4
.L_1165:
        /*0018*/ 	.byte	0x03, 0x50
        /*001a*/ 	.short	0x0000


	//----- nvinfo : EIATTR_MAXREG_COUNT
	.align		4
        /*001c*/ 	.byte	0x03, 0x1b
        /*001e*/ 	.short	0x00ff


	//----- nvinfo : EIATTR_NUM_BARRIERS
	.align		4
        /*0020*/ 	.byte	0x02, 0x4c
        /*0022*/ 	.byte	0x01
	.zero		1


	//----- nvinfo : EIATTR_MERCURY_ISA_VERSION
	.align		4
        /*0024*/ 	.byte	0x03, 0x5f
        /*0026*/ 	.short	0x0101


	//----- nvinfo : EIATTR_COOP_GROUP_MASK_REGIDS
	.align		4
        /*0028*/ 	.byte	0x04, 0x29
        /*002a*/ 	.short	(.L_1167 - .L_1166)


	//   ....[0]....
.L_1166:
        /*002c*/ 	.word	0xffffffff


	//   ....[1]....
        /*0030*/ 	.word	0xffffffff


	//   ....[2]....
        /*0034*/ 	.word	0xffffffff


	//   ....[3]....
        /*0038*/ 	.word	0xffffffff


	//   ....[4]....
        /*003c*/ 	.word	0xffffffff


	//   ....[5]....
        /*0040*/ 	.word	0xffffffff


	//   ....[6]....
        /*0044*/ 	.word	0xffffffff


	//   ....[7]....
        /*0048*/ 	.word	0xffffffff


	//   ....[8]....
        /*004c*/ 	.word	0xffffffff


	//   ....[9]....
        /*0050*/ 	.word	0xffffffff


	//----- nvinfo : EIATTR_COOP_GROUP_INSTR_OFFSETS
	.align		4
.L_1167:
        /*0054*/ 	.byte	0x04, 0x28
        /*0056*/ 	.short	(.L_1169 - .L_1168)


	//   ....[0]....
.L_1168:
        /*0058*/ 	.word	0x00001210


	//   ....[1]....
        /*005c*/ 	.word	0x000012b0


	//   ....[2]....
        /*0060*/ 	.word	0x000012c0


	//   ....[3]....
        /*0064*/ 	.word	0x000012f0


	//   ....[4]....
        /*0068*/ 	.word	0x00001300


	//   ....[5]....
        /*006c*/ 	.word	0x00001330


	//   ....[6]....
        /*0070*/ 	.word	0x00001340


	//   ....[7]....
        /*0074*/ 	.word	0x000013a0


	//   ....[8]....
        /*0078*/ 	.word	0x000013b0


	//   ....[9]....
        /*007c*/ 	.word	0x000013e0


	//----- nvinfo : EIATTR_VRC_CTA_INIT_COUNT
	.align		4
.L_1169:
        /*0080*/ 	.byte	0x02, 0x4a
	.zero		1
	.zero		1


	//----- nvinfo : EIATTR_EXIT_INSTR_OFFSETS
	.align		4
        /*0084*/ 	.byte	0x04, 0x1c
        /*0086*/ 	.short	(.L_1171 - .L_1170)


	//   ....[0]....
.L_1170:
        /*0088*/ 	.word	0x00004c30


	//----- nvinfo : EIATTR_MAX_THREADS
	.align		4
.L_1171:
        /*008c*/ 	.byte	0x04, 0x05
        /*008e*/ 	.short	(.L_1173 - .L_1172)
.L_1172:
        /*0090*/ 	.word	0x00000080
        /*0094*/ 	.word	0x00000001
        /*0098*/ 	.word	0x00000001


	//----- nvinfo : EIATTR_CRS_STACK_SIZE
	.align		4
.L_1173:
        /*009c*/ 	.byte	0x04, 0x1e
        /*009e*/ 	.short	(.L_1175 - .L_1174)
.L_1174:
        /*00a0*/ 	.word	0x00000000


	//----- nvinfo : EIATTR_CBANK_PARAM_SIZE
	.align		4
.L_1175:
        /*00a4*/ 	.byte	0x03, 0x19
        /*00a6*/ 	.short	0x0128


	//----- nvinfo : EIATTR_PARAM_CBANK
	.align		4
        /*00a8*/ 	.byte	0x04, 0x0a
        /*00aa*/ 	.short	(.L_1177 - .L_1176)
	.align		4
.L_1176:
        /*00ac*/ 	.word	index@(.nv.constant0._ZN10layer_norm31ln_parallel_residual_bwd_kernelINS_13Kernel_traitsIf13__nv_bfloat16S2_S2_fjLj1536ELj1ELj1ELj4ELj8ENS_18Kernel_traits_baseILj1536EfS2_S2_S2_fjLj128EEEEELb0ELb0ELb1EEEvNS_9BwdParamsE)
        /*00b0*/ 	.short	0x0380
        /*00b2*/ 	.short	0x0128


	//----- nvinfo : EIATTR_SW_WAR
	.align		4
.L_1177:
        /*00b4*/ 	.byte	0x04, 0x36
        /*00b6*/ 	.short	(.L_1179 - .L_1178)
.L_1178:
        /*00b8*/ 	.word	0x00000008
.L_1179:


//--------------------- .nv.info._ZN10layer_norm31ln_parallel_residual_bwd_kernelINS_13Kernel_traitsIf13__nv_bfloat16S2_S2_fjLj1536ELj1ELj1ELj4ELj8ENS_18Kernel_traits_baseILj1536EfS2_S2_S2_fjLj128EEEEELb0ELb1ELb0EEEvNS_9BwdParamsE --------------------------
	.section	.nv.info._ZN10layer_norm31ln_parallel_residual_bwd_kernelINS_13Kernel_traitsIf13__nv_bfloat16S2_S2_fjLj1536ELj1ELj1ELj4ELj8ENS_18Kernel_traits_baseILj1536EfS2_S2_S2_fjLj128EEEEELb0ELb1ELb0EEEvNS_9BwdParamsE,"",@"SHT_CUDA_INFO"
	.sectionflags	@""
	.align	4


	//----- nvinfo : EIATTR_CUDA_API_VERSION
	.align		4
        /*0000*/ 	.byte	0x04, 0x37
        /*0002*/ 	.short	(.L_1181 - .L_1180)
.L_1180:
        /*0004*/ 	.word	0x00000082


	//----- nvinfo : EIATTR_KPARAM_INFO
	.align		4
.L_1181:
        /*0008*/ 	.byte	0x04, 0x17
        /*000a*/ 	.short	(.L_1183 - .L_1182)
.L_1182:
        /*000c*/ 	.word	0x00000000
        /*0010*/ 	.short	0x0000
        /*0012*/ 	.short	0x0000
        /*0014*/ 	.byte	0x00, 0xf0, 0xa1, 0x04


	//----- nvinfo : EIATTR_SPARSE_MMA_MASK
	.align		4
.L_1183:
        /*0018*/ 	.byte	0x03, 0x50
        /*001a*/ 	.short	0x0000


	//----- nvinfo : EIATTR_MAXREG_COUNT
	.align		4
        /*001c*/ 	.byte	0x03, 0x1b
        /*001e*/ 	.short	0x00ff


	//----- nvinfo : EIATTR_NUM_BARRIERS
	.align		4
        /*0020*/ 	.byte	0x02, 0x4c
        /*0022*/ 	.byte	0x01
	.zero		1


	//----- nvinfo : EIATTR_MERCURY_ISA_VERSION
	.align		4
        /*0024*/ 	.byte	0x03, 0x5f
        /*0026*/ 	.short	0x0101


	//----- nvinfo : EIATTR_COOP_GROUP_MASK_REGIDS
	.align		4
        /*0028*/ 	.byte	0x04, 0x29
        /*002a*/ 	.short	(.L_1185 - .L_1184)


	//   ....[0]....
.L_1184:
        /*002c*/ 	.word	0xffffffff


	//   ....[1]....
        /*0030*/ 	.word	0xffffffff


	//   ....[2]....
        /*0034*/ 	.word	0xffffffff


	//   ....[3]....
        /*0038*/ 	.word	0xffffffff


	//   ....[4]....
        /*003c*/ 	.word	0xffffffff


	//   ....[5]....
        /*0040*/ 	.word	0xffffffff


	//   ....[6]....
        /*0044*/ 	.word	0xffffffff


	//   ....[7]....
        /*0048*/ 	.word	0xffffffff


	//   ....[8]....
        /*004c*/ 	.word	0xffffffff


	//   ....[9]....
        /*0050*/ 	.word	0xffffffff


	//----- nvinfo : EIATTR_COOP_GROUP_INSTR_OFFSETS
	.align		4
.L_1185:
        /*0054*/ 	.byte	0x04, 0x28
        /*0056*/ 	.short	(.L_1187 - .L_1186)


	//   ....[0]....
.L_1186:
        /*0058*/ 	.word	0x00000fe0


	//   ....[1]....
        /*005c*/ 	.word	0x00001000


	//   ....[2]....
        /*0060*/ 	.word	0x00001040


	//   ....[3]....
        /*0064*/ 	.word	0x00001050


	//   ....[4]....
        /*0068*/ 	.word	0x00001080


	//   ....[5]....
        /*006c*/ 	.word	0x000010a0


	//   ....[6]....
        /*0070*/ 	.word	0x000010d0


	//   ....[7]....
        /*0074*/ 	.word	0x000010e0


	//   ....[8]....
        /*0078*/ 	.word	0x00001110


	//   ....[9]....
        /*007c*/ 	.word	0x00001120


	//----- nvinfo : EIATTR_VRC_CTA_INIT_COUNT
	.align		4
.L_1187:
        /*0080*/ 	.byte	0x02, 0x4a
	.zero		1
	.zero		1


	//----- nvinfo : EIATTR_EXIT_INSTR_OFFSETS
	.align		4
        /*0084*/ 	.byte	0x04, 0x1c
        /*0086*/ 	.short	(.L_1189 - .L_1188)


	//   ....[0]....
.L_1188:
        /*0088*/ 	.word	0x00004740


	//   ....[1]....
        /*008c*/ 	.word	0x000047c0


	//----- nvinfo : EIATTR_MAX_THREADS
	.align		4
.L_1189:
        /*0090*/ 	.byte	0x04, 0x05
        /*0092*/ 	.short	(.L_1191 - .L_1190)
.L_1190:
        /*0094*/ 	.word	0x00000080
        /*0098*/ 	.word	0x00000001
        /*009c*/ 	.word	0x00000001


	//----- nvinfo : EIATTR_CRS_STACK_SIZE
	.align		4
.L_1191:
        /*00a0*/ 	.byte	0x04, 0x1e
        /*00a2*/ 	.short	(.L_1193 - .L_1192)
.L_1192:
        /*00a4*/ 	.word	0x00000000


	//----- nvinfo : EIATTR_CBANK_PARAM_SIZE
	.align		4
.L_1193:
        /*00a8*/ 	.byte	0x03, 0x19
        /*00aa*/ 	.short	0x0128


	//----- nvinfo : EIATTR_PARAM_CBANK
	.align		4
        /*00ac*/ 	.byte	0x04, 0x0a
        /*00ae*/ 	.short	(.L_1195 - .L_1194)
	.align		4
.L_1194:
        /*00b0*/ 	.word	index@(.nv.constant0._ZN10layer_norm31ln_parallel_residual_bwd_kernelINS_13Kernel_traitsIf13__nv_bfloat16S2_S2_fjLj1536ELj1ELj1ELj4ELj8ENS_18Kernel_traits_baseILj1536EfS2_S2_S2_fjLj128EEEEELb0ELb1ELb0EEEvNS_9BwdParamsE)
        /*00b4*/ 	.short	0x0380
        /*00b6*/ 	.short	0x0128


	//----- nvinfo : EIATTR_SW_WAR
	.align		4
.L_1195:
        /*00b8*/ 	.byte	0x04, 0x36
        /*00ba*/ 	.short	(.L_1197 - .L_1196)
.L_1196:
        /*00bc*/ 	.word	0x00000008
.L_1197:


//--------------------- .nv.info._ZN10layer_norm31ln_parallel_residual_bwd_kernelINS_13Kernel_traitsIf13__nv_bfloat16S2_S2_fjLj1536ELj1ELj1ELj4ELj8ENS_18Kernel_traits_baseILj1536EfS2_S2_S2_fjLj128EEEEELb0ELb1ELb1EEEvNS_9BwdParamsE --------------------------
	.section	.nv.info._ZN10layer_norm31ln_parallel_residual_bwd_kernelINS_13Kernel_traitsIf13__nv_bfloat16S2_S2_fjLj1536ELj1ELj1ELj4ELj8ENS_18Kernel_traits_baseILj1536EfS2_S2_S2_fjLj128EEEEELb0ELb1ELb1EEEvNS_9BwdParamsE,"",@"SHT_CUDA_INFO"
	.sectionflags	@""
	.align	4


	//----- nvinfo : EIATTR_CUDA_API_VERSION
	.align		4
        /*0000*/ 	.byte	0x04, 0x37
        /*0002*/ 	.short	(.L_1199 - .L_1198)
.L_1198:
        /*0004*/ 	.word	0x00000082


	//----- nvinfo : EIATTR_KPARAM_INFO
	.align		4
.L_1199:
        /*0008*/ 	.byte	0x04, 0x17
        /*000a*/ 	.short	(.L_1201 - .L_1200)
.L_1200:
        /*000c*/ 	.word	0x00000000
        /*0010*/ 	.short	0x0000
        /*0012*/ 	.short	0x0000
        /*0014*/ 	.byte	0x00, 0xf0, 0xa1, 0x04


	//----- nvinfo : EIATTR_SPARSE_MMA_MASK
	.align		4
.L_1201:
        /*0018*/ 	.byte	0x03, 0x50
        /*001a*/ 	.short	0x0000


	//----- nvinfo : EIATTR_MAXREG_COUNT
	.align		4
        /*001c*/ 	.byte	0x03, 0x1b
        /*001e*/ 	.short	0x00ff


	//----- nvinfo : EIATTR_NUM_BARRIERS
	.align		4
        /*0020*/ 	.byte	0x02, 0x4c
        /*0022*/ 	.byte	0x01
	.zero		1


	//----- nvinfo : EIATTR_MERCURY_ISA_VERSION
	.align		4
        /*0024*/ 	.byte	0x03, 0x5f
        /*0026*/ 	.short	0x0101


	//----- nvinfo : EIATTR_COOP_GROUP_MASK_REGIDS
	.align		4
        /*0028*/ 	.byte	0x04, 0x29
        /*002a*/ 	.short	(.L_1203 - .L_1202)


	//   ....[0]....
.L_1202:
        /*002c*/ 	.word	0xffffffff


	//   ....[1]....
        /*0030*/ 	.word	0xffffffff


	//   ....[2]....
        /*0034*/ 	.word	0xffffffff


	//   ....[3]....
        /*0038*/ 	.word	0xffffffff


	//   ....[4]....
        /*003c*/ 	.word	0xffffffff


	//   ....[5]....
        /*0040*/ 	.word	0xffffffff


	//   ....[6]....
        /*0044*/ 	.word	0xffffffff


	//   ....[7]....
        /*0048*/ 	.word	0xffffffff


	//   ....[8]....
        /*004c*/ 	.word	0xffffffff


	//   ....[9]....
        /*0050*/ 	.word	0xffffffff


	//----- nvinfo : EIATTR_COOP_GROUP_INSTR_OFFSETS
	.align		4
.L_1203:
        /*0054*/ 	.byte	0x04, 0x28
        /*0056*/ 	.short	(.L_1205 - .L_1204)


	//   ....[0]....
.L_1204:
        /*0058*/ 	.word	0x000013e0


	//   ....[1]....
        /*005c*/ 	.word	0x00001410


	//   ....[2]....
        /*0060*/ 	.word	0x00001440


	//   ....[3]....
        /*0064*/ 	.word	0x00001450


	//   ....[4]....
        /*0068*/ 	.word	0x00001480


	//   ....[5]....
        /*006c*/ 	.word	0x00001490


	//   ....[6]....
        /*0070*/ 	.word	0x000014c0


	//   ....[7]....
        /*0074*/ 	.word	0x000014d0


	//   ....[8]....
        /*0078*/ 	.word	0x00001500


	//   ....[9]....
        /*007c*/ 	.word	0x00001510


	//----- nvinfo : EIATTR_VRC_CTA_INIT_COUNT
	.align		4
.L_1205:
        /*0080*/ 	.byte	0x02, 0x4a
	.zero		1
	.zero		1


	//----- nvinfo : EIATTR_EXIT_INSTR_OFFSETS
	.align		4
        /*0084*/ 	.byte	0x04, 0x1c
        /*0086*/ 	.short	(.L_1207 - .L_1206)


	//   ....[0]....
.L_1206:
        /*0088*/ 	.word	0x00004a70


	//----- nvinfo : EIATTR_MAX_THREADS
	.align		4
.L_1207:
        /*008c*/ 	.byte	0x04, 0x05
        /*008e*/ 	.short	(.L_1209 - .L_1208)
.L_1208:
        /*0090*/ 	.word	0x00000080
        /*0094*/ 	.word	0x00000001
        /*0098*/ 	.word	0x00000001


	//----- nvinfo : EIATTR_CRS_STACK_SIZE
	.align		4
.L_1209:
        /*009c*/ 	.byte	0x04, 0x1e
        /*009e*/ 	.short	(.L_1211 - .L_1210)
.L_1210:
        /*00a0*/ 	.word	0x00000000


	//----- nvinfo : EIATTR_CBANK_PARAM_SIZE
	.align		4
.L_1211:
        /*00a4*/ 	.byte	0x03, 0x19
        /*00a6*/ 	.short	0x0128


	//----- nvinfo : EIATTR_PARAM_CBANK
	.align		4
        /*00a8*/ 	.byte	0x04, 0x0a
        /*00aa*/ 	.short	(.L_1213 - .L_1212)
	.align		4
.L_1212:
        /*00ac*/ 	.word	index@(.nv.constant0._ZN10layer_norm31ln_parallel_residual_bwd_kernelINS_13Kernel_traitsIf13__nv_bfloat16S2_S2_fjLj1536ELj1ELj1ELj4ELj8ENS_18Kernel_traits_baseILj1536EfS2_S2_S2_fjLj128EEEEELb0ELb1ELb1EEEvNS_9BwdParamsE)
        /*00b0*/ 	.short	0x0380
        /*00b2*/ 	.short	0x0128


	//----- nvinfo : EIATTR_SW_WAR
	.align		4
.L_1213:
        /*00b4*/ 	.byte	0x04, 0x36
        /*00b6*/ 	.short	(.L_1215 - .L_1214)
.L_1214:
        /*00b8*/ 	.word	0x00000008
.L_1215:


//--------------------- .nv.info._ZN10layer_norm31ln_parallel_residual_bwd_kernelINS_13Kernel_traitsIf13__nv_bfloat16S2_S2_fjLj1536ELj1ELj1ELj4ELj8ENS_18Kernel_traits_baseILj1536EfS2_S2_S2_fjLj128EEEEELb1ELb0ELb0EEEvNS_9BwdParamsE --------------------------
	.section	.nv.info._ZN10layer_norm31ln_parallel_residual_bwd_kernelINS_13Kernel_traitsIf13__nv_bfloat16S2_S2_fjLj1536ELj1ELj1ELj4ELj8ENS_18Kernel_traits_baseILj1536EfS2_S2_S2_fjLj128EEEEELb1ELb0ELb0EEEvNS_9BwdParamsE,"",@"SHT_CUDA_INFO"
	.sectionflags	@""
	.align	4


	//----- nvinfo : EIATTR_CUDA_API_VERSION
	.align		4
        /*0000*/ 	.byte	0x04, 0x37
        /*0002*/ 	.short	(.L_1217 - .L_1216)
.L_1216:
        /*0004*/ 	.word	0x00000082


	//----- nvinfo : EIATTR_KPARAM_INFO
	.align		4
.L_1217:
        /*0008*/ 	.byte	0x04, 0x17
        /*000a*/ 	.short	(.L_1219 - .L_1218)
.L_1218:
        /*000c*/ 	.word	0x00000000
        /*0010*/ 	.short	0x0000
        /*0012*/ 	.short	0x0000
        /*0014*/ 	.byte	0x00, 0xf0, 0xa1, 0x04


	//----- nvinfo : EIATTR_SPARSE_MMA_MASK
	.align		4
.L_1219:
        /*0018*/ 	.byte	0x03, 0x50
        /*001a*/ 	.short	0x0000


	//----- nvinfo : EIATTR_MAXREG_COUNT
	.align		4
        /*001c*/ 	.byte	0x03, 0x1b
        /*001e*/ 	.short	0x00ff


	//----- nvinfo : EIATTR_NUM_BARRIERS
	.align		4
        /*0020*/ 	.byte	0x02, 0x4c
        /*0022*/ 	.byte	0x01
	.zero		1


	//----- nvinfo : EIATTR_MERCURY_ISA_VERSION
	.align		4
        /*0024*/ 	.byte	0x03, 0x5f
        /*0026*/ 	.short	0x0101


	//----- nvinfo : EIATTR_COOP_GROUP_MASK_REGIDS
	.align		4
        /*0028*/ 	.byte	0x04, 0x29
        /*002a*/ 	.short	(.L_1221 - .L_1220)


	//   ....[0]....
.L_1220:
        /*002c*/ 	.word	0xffffffff


	//   ....[1]....
        /*0030*/ 	.word	0xffffffff


	//   ....[2]....
        /*0034*/ 	.word	0xffffffff


	//   ....[3]....
        /*0038*/ 	.word	0xffffffff


	//   ....[4]....
        /*003c*/ 	.word	0xffffffff


	//   ....[5]....
        /*0040*/ 	.word	0xffffffff


	//   ....[6]....
        /*0044*/ 	.word	0xffffffff


	//   ....[7]....
        /*0048*/ 	.word	0xffffffff


	//   ....[8]....
        /*004c*/ 	.word	0xffffffff


	//   ....[9]....
        /*0050*/ 	.word	0xffffffff


	//----- nvinfo : EIATTR_COOP_GROUP_INSTR_OFFSETS
	.align		4
.L_1221:
        /*0054*/ 	.byte	0x04, 0x28
        /*0056*/ 	.short	(.L_1223 - .L_1222)


	//   ....[0]....
.L_1222:
        /*0058*/ 	.word	0x00001830


	//   ....[1]....
        /*005c*/ 	.word	0x00001860


	//   ....[2]....
        /*0060*/ 	.word	0x00001890


	//   ....[3]....
        /*0064*/ 	.word	0x000018a0


	//   ....[4]....
        /*0068*/ 	.word	0x000018d0


	//   ....[5]....
        /*006c*/ 	.word	0x000018e0


	//   ....[6]....
        /*0070*/ 	.word	0x00001910


	//   ....[7]....
        /*0074*/ 	.word	0x00001920


	//   ....[8]....
        /*0078*/ 	.word	0x00001950


	//   ....[9]....
        /*007c*/ 	.word	0x00001960


	//----- nvinfo : EIATTR_VRC_CTA_INIT_COUNT
	.align		4
.L_1223:
        /*0080*/ 	.byte	0x02, 0x4a
	.zero		1
	.zero		1


	//----- nvinfo : EIATTR_EXIT_INSTR_OFFSETS
	.align		4
        /*0084*/ 	.byte	0x04, 0x1c
        /*0086*/ 	.short	(.L_1225 - .L_1224)


	//   ....[0]....
.L_1224:
        /*0088*/ 	.word	0x00006ad0


	//   ....[1]....
        /*008c*/ 	.word	0x00006ba0


	//----- nvinfo : EIATTR_MAX_THREADS
	.align		4
.L_1225:
        /*0090*/ 	.byte	0x04, 0x05
        /*0092*/ 	.short	(.L_1227 - .L_1226)
.L_1226:
        /*0094*/ 	.word	0x00000080
        /*0098*/ 	.word	0x00000001
        /*009c*/ 	.word	0x00000001


	//----- nvinfo : EIATTR_CRS_STACK_SIZE
	.align		4
.L_1227:
        /*00a0*/ 	.byte	0x04, 0x1e
        /*00a2*/ 	.short	(.L_1229 - .L_1228)
.L_1228:
        /*00a4*/ 	.word	0x00000000


	//----- nvinfo : EIATTR_CBANK_PARAM_SIZE
	.align		4
.L_1229:
        /*00a8*/ 	.byte	0x03, 0x19
        /*00aa*/ 	.short	0x0128


	//----- nvinfo : EIATTR_PARAM_CBANK
	.align		4
        /*00ac*/ 	.byte	0x04, 0x0a
        /*00ae*/ 	.short	(.L_1231 - .L_1230)
	.align		4
.L_1230:
        /*00b0*/ 	.word	index@(.nv.constant0._ZN10layer_norm31ln_parallel_residual_bwd_kernelINS_13Kernel_traitsIf13__nv_bfloat16S2_S2_fjLj1536ELj1ELj1ELj4ELj8ENS_18Kernel_traits_baseILj1536EfS2_S2_S2_fjLj128EEEEELb1ELb0ELb0EEEvNS_9BwdParamsE)
        /*00b4*/ 	.short	0x0380
        /*00b6*/ 	.short	0x0128


	//----- nvinfo : EIATTR_SW_WAR
	.align		4
.L_1231:
        /*00b8*/ 	.byte	0x04, 0x36
        /*00ba*/ 	.short	(.L_1233 - .L_1232)
.L_1232:
        /*00bc*/ 	.word	0x00000008
.L_1233:


//--------------------- .nv.info._ZN10layer_norm31ln_parallel_residual_bwd_kernelINS_13Kernel_traitsIf13__nv_bfloat16S2_S2_fjLj1536ELj1ELj1ELj4ELj8ENS_18Kernel_traits_baseILj1536EfS2_S2_S2_fjLj128EEEEELb1ELb0ELb1EEEvNS_9BwdParamsE --------------------------
	.section	.nv.info._ZN10layer_norm31ln_parallel_residual_bwd_kernelINS_13Kernel_traitsIf13__nv_bfloat16S2_S2_fjLj1536ELj1ELj1ELj4ELj8ENS_18Kernel_traits_baseILj1536EfS2_S2_S2_fjLj128EEEEELb1ELb0ELb1EEEvNS_9BwdParamsE,"",@"SHT_CUDA_INFO"
	.sectionflags	@""
	.align	4


	//----- nvinfo : EIATTR_CUDA_API_VERSION
	.align		4
        /*0000*/ 	.byte	0x04, 0x37
        /*0002*/ 	.short	(.L_1235 - .L_1234)
.L_1234:
        /*0004*/ 	.word	0x00000082


	//----- nvinfo : EIATTR_KPARAM_INFO
	.align		4
.L_1235:
        /*0008*/ 	.byte	0x04, 0x17
        /*000a*/ 	.short	(.L_1237 - .L_1236)
.L_1236:
        /*000c*/ 	.word	0x00000000
        /*0010*/ 	.short	0x0000
        /*0012*/ 	.short	0x0000
        /*0014*/ 	.byte	0x00, 0xf0, 0xa1, 0x04


	//----- nvinfo : EIATTR_SPARSE_MMA_MASK
	.align		4
.L_1237:
        /*0018*/ 	.byte	0x03, 0x50
        /*001a*/ 	.short	0x0000


	//----- nvinfo : EIATTR_MAXREG_COUNT
	.align		4
        /*001c*/ 	.byte	0x03, 0x1b
        /*001e*/ 	.short	0x00ff


	//----- nvinfo : EIATTR_NUM_BARRIERS
	.align		4
        /*0020*/ 	.byte	0x02, 0x4c
        /*0022*/ 	.byte	0x01
	.zero		1


	//----- nvinfo : EIATTR_MERCURY_ISA_VERSION
	.align		4
        /*0024*/ 	.byte	0x03, 0x5f
        /*0026*/ 	.short	0x0101


	//----- nvinfo : EIATTR_COOP_GROUP_MASK_REGIDS
	.align		4
        /*0028*/ 	.byte	0x04, 0x29
        /*002a*/ 	.short	(.L_1239 - .L_1238)


	//   ....[0]....
.L_1238:
        /*002c*/ 	.word	0xffffffff


	//   ....[1]....
        /*0030*/ 	.word	0xffffffff


	//   ....[2]....
        /*0034*/ 	.word	0xffffffff


	//   ....[3]....
        /*0038*/ 	.word	0xffffffff


	//   ....[4]....
        /*003c*/ 	.word	0xffffffff


	//   ....[5]....
        /*0040*/ 	.word	0xffffffff


	//   ....[6]....
        /*0044*/ 	.word	0xffffffff


	//   ....[7]....
        /*0048*/ 	.word	0xffffffff


	//   ....[8]....
        /*004c*/ 	.word	0xffffffff


	//   ....[9]....
        /*0050*/ 	.word	0xffffffff


	//----- nvinfo : EIATTR_COOP_GROUP_INSTR_OFFSETS
	.align		4
.L_1239:
        /*0054*/ 	.byte	0x04, 0x28
        /*0056*/ 	.short	(.L_1241 - .L_1240)


	//   ....[0]....
.L_1240:
        /*0058*/ 	.word	0x00001250


	//   ....[1]....
        /*005c*/ 	.word	0x00001260


	//   ....[2]....
        /*0060*/ 	.word	0x00001290


	//   ....[3]....
        /*0064*/ 	.word	0x000012a0


	//   ....[4]....
        /*0068*/ 	.word	0x000012d0


	//   ....[5]....
        /*006c*/ 	.word	0x000012e0


	//   ....[6]....
        /*0070*/ 	.word	0x00001320


	//   ....[7]....
        /*0074*/ 	.word	0x00001330


	//   ....[8]....
        /*0078*/ 	.word	0x000013b0


	//   ....[9]....
        /*007c*/ 	.word	0x000013c0


	//----- nvinfo : EIATTR_VRC_CTA_INIT_COUNT
	.align		4
.L_1241:
        /*0080*/ 	.byte	0x02, 0x4a
	.zero		1
	.zero		1


	//----- nvinfo : EIATTR_EXIT_INSTR_OFFSETS
	.align		4
        /*0084*/ 	.byte	0x04, 0x1c
        /*0086*/ 	.short	(.L_1243 - .L_1242)


	//   ....[0]....
.L_1242:
        /*0088*/ 	.word	0x000066b0


	//----- nvinfo : EIATTR_MAX_THREADS
	.align		4
.L_1243:
        /*008c*/ 	.byte	0x04, 0x05
        /*008e*/ 	.short	(.L_1245 - .L_1244)
.L_1244:
        /*0090*/ 	.word	0x00000080
        /*0094*/ 	.word	0x00000001
        /*0098*/ 	.word	0x00000001


	//----- nvinfo : EIATTR_CBANK_PARAM_SIZE
	.align		4
.L_1245:
        /*009c*/ 	.byte	0x03, 0x19
        /*009e*/ 	.short	0x0128


	//----- nvinfo : EIATTR_PARAM_CBANK
	.align		4
        /*00a0*/ 	.byte	0x04, 0x0a
        /*00a2*/ 	.short	(.L_1247 - .L_1246)
	.align		4
.L_1246:
        /*00a4*/ 	.word	index@(.nv.constant0._ZN10layer_norm31ln_parallel_residual_bwd_kernelINS_13Kernel_traitsIf13__nv_bfloat16S2_S2_fjLj1536ELj1ELj1ELj4ELj8ENS_18Kernel_traits_baseILj1536EfS2_S2_S2_fjLj128EEEEELb1ELb0ELb1EEEvNS_9BwdParamsE)
        /*00a8*/ 	.short	0x0380
        /*00aa*/ 	.short	0x0128


	//----- nvinfo : EIATTR_SW_WAR
	.align		4
.L_1247:
        /*00ac*/ 	.byte	0x04, 0x36
        /*00ae*/ 	.short	(.L_1249 - .L_1248)
.L_1248:
        /*00b0*/ 	.word	0x00000008
.L_1249:


//--------------------- .nv.info._ZN10layer_norm22ln_bwd_finalize_kernelINS_22Kernel_traits_finalizeILj1536Ef13__nv_bfloat16S2_S2_fjLb0ELj1024ELj4ENS_18Kernel_traits_baseILj1536EfS2_S2_S2_fjLj1024EEEEELb0ELb0EEEvNS_9BwdParamsE --------------------------
	.section	.nv.info._ZN10layer_norm22ln_bwd_finalize_kernelINS_22Kernel_traits_finalizeILj1536Ef13__nv_bfloat16S2_S2_fjLb0ELj1024ELj4ENS_18Kernel_traits_baseILj1536EfS2_S2_S2_fjLj1024EEEEELb0ELb0EEEvNS_9BwdParamsE,"",@"SHT_CUDA_INFO"
	.sectionflags	@""
	.align	4


	//----- nvinfo : EIATTR_CUDA_API_VERSION
	.align		4
        /*0000*/ 	.byte	0x04, 0x37
        /*0002*/ 	.short	(.L_1251 - .L_1250)
.L_1250:
        /*0004*/ 	.word	0x00000082


	//----- nvinfo : EIATTR_KPARAM_INFO
	.align		4
.L_1251:
        /*0008*/ 	.byte	0x04, 0x17
        /*000a*/ 	.short	(.L_1253 - .L_1252)
.L_1252:
        /*000c*/ 	.word	0x00000000
        /*0010*/ 	.short	0x0000
        /*0012*/ 	.short	0x0000
        /*0014*/ 	.byte	0x00, 0xf0, 0xa1, 0x04


	//----- nvinfo : EIATTR_SPARSE_MMA_MASK
	.align		4
.L_1253:
        /*0018*/ 	.byte	0x03, 0x50
        /*001a*/ 	.short	0x0000


	//----- nvinfo : EIATTR_MAXREG_COUNT
	.align		4
        /*001c*/ 	.byte	0x03, 0x1b
        /*001e*/ 	.short	0x0040


	//----- nvinfo : EIATTR_NUM_BARRIERS
	.align		4
        /*0020*/ 	.byte	0x02, 0x4c
        /*0022*/ 	.byte	0x01
	.zero		1


	//----- nvinfo : EIATTR_MERCURY_ISA_VERSION
	.align		4
        /*0024*/ 	.byte	0x03, 0x5f
        /*0026*/ 	.short	0x0101


	//----- nvinfo : EIATTR_COOP_GROUP_MASK_REGIDS
	.align		4
        /*0028*/ 	.byte	0x04, 0x29
        /*002a*/ 	.short	(.L_1255 - .L_1254)


	//   ....[0]....
.L_1254:
        /*002c*/ 	.word	0xffffffff


	//   ....[1]....
        /*0030*/ 	.word	0xffffffff


	//   ....[2]....
        /*0034*/ 	.word	0xffffffff


	//   ....[3]....
        /*0038*/ 	.word	0xffffffff


	//   ....[4]....
        /*003c*/ 	.word	0xffffffff


	//   ....[5]....
        /*0040*/ 	.word	0xffffffff


	//   ....[6]....
        /*0044*/ 	.word	0xffffffff


	//   ....[7]....
        /*0048*/ 	.word	0xffffffff


	//   ....[8]....
        /*004c*/ 	.word	0xffffffff


	//   ....[9]....
        /*0050*/ 	.word	0xffffffff


	//----- nvinfo : EIATTR_COOP_GROUP_INSTR_OFFSETS
	.align		4
.L_1255:
        /*0054*/ 	.byte	0x04, 0x28
        /*0056*/ 	.short	(.L_1257 - .L_1256)


	//   ....[0]....
.L_1256:
        /*0058*/ 	.word	0x000015e0


	//   ....[1]....
        /*005c*/ 	.word	0x000015f0


	//   ....[2]....
        /*0060*/ 	.word	0x00001620


	//   ....[3]....
        /*0064*/ 	.word	0x00001630


	//   ....[4]....
        /*0068*/ 	.word	0x00001660


	//   ....[5]....
        /*006c*/ 	.word	0x00001670


	//   ....[6]....
        /*0070*/ 	.word	0x000016b0


	//   ....[7]....
        /*0074*/ 	.word	0x000016e0


	//   ....[8]....
        /*0078*/ 	.word	0x00001710


	//   ....[9]....
        /*007c*/ 	.word	0x00001720


	//----- nvinfo : EIATTR_VRC_CTA_INIT_COUNT
	.align		4
.L_1257:
        /*0080*/ 	.byte	0x02, 0x4a
	.zero		1
	.zero		1


	//----- nvinfo : EIATTR_EXIT_INSTR_OFFSETS
	.align		4
        /*0084*/ 	.byte	0x04, 0x1c
        /*0086*/ 	.short	(.L_1259 - .L_1258)


	//   ....[0]....
.L_1258:
        /*0088*/ 	.word	0x00000060


	//   ....[1]....
        /*008c*/ 	.word	0x00001780


	//   ....[2]....
        /*0090*/ 	.word	0x000017b0


	//   ....[3]....
        /*0094*/ 	.word	0x00001850


	//----- nvinfo : EIATTR_MAX_THREADS
	.align		4
.L_1259:
        /*0098*/ 	.byte	0x04, 0x05
        /*009a*/ 	.short	(.L_1261 - .L_1260)
.L_1260:
        /*009c*/ 	.word	0x00000400
        /*00a0*/ 	.word	0x00000001
        /*00a4*/ 	.word	0x00000001


	//----- nvinfo : EIATTR_CRS_STACK_SIZE
	.align		4
.L_1261:
        /*00a8*/ 	.byte	0x04, 0x1e
        /*00aa*/ 	.short	(.L_1263 - .L_1262)
.L_1262:
        /*00ac*/ 	.word	0x00000000


	//----- nvinfo : EIATTR_CBANK_PARAM_SIZE
	.align		4
.L_1263:
        /*00b0*/ 	.byte	0x03, 0x19
        /*00b2*/ 	.short	0x0128


	//----- nvinfo : EIATTR_PARAM_CBANK
	.align		4
        /*00b4*/ 	.byte	0x04, 0x0a
        /*00b6*/ 	.short	(.L_1265 - .L_1264)
	.align		4
.L_1264:
        /*00b8*/ 	.word	index@(.nv.constant0._ZN10layer_norm22ln_bwd_finalize_kernelINS_22Kernel_traits_finalizeILj1536Ef13__nv_bfloat16S2_S2_fjLb0ELj1024ELj4ENS_18Kernel_traits_baseILj1536EfS2_S2_S2_fjLj1024EEEEELb0ELb0EEEvNS_9BwdParamsE)
        /*00bc*/ 	.short	0x0380
        /*00be*/ 	.short	0x0128


	//----- nvinfo : EIATTR_SW_WAR
	.align		4
.L_1265:
        /*00c0*/ 	.byte	0x04, 0x36
        /*00c2*/ 	.short	(.L_1267 - .L_1266)
.L_1266:
        /*00c4*/ 	.word	0x00000008
.L_1267:


//--------------------- .nv.info._ZN10layer_norm40ln_parallel_residual_bwd_finalize_kernelINS_22Kernel_traits_finalizeILj1536Ef13__nv_bfloat16S2_S2_fjLb0ELj1024ELj4ENS_18Kernel_traits_baseILj1536EfS2_S2_S2_fjLj1024EEEEELb0EEEvNS_9BwdParamsE --------------------------
	.section	.nv.info._ZN10layer_norm40ln_parallel_residual_bwd_finalize_kernelINS_22Kernel_traits_finalizeILj1536Ef13__nv_bfloat16S2_S2_fjLb0ELj1024ELj4ENS_18Kernel_traits_baseILj1536EfS2_S2_S2_fjLj1024EEEEELb0EEEvNS_9BwdParamsE,"",@"SHT_CUDA_INFO"
	.sectionflags	@""
	.align	4


	//----- nvinfo : EIATTR_CUDA_API_VERSION
	.align		4
        /*0000*/ 	.byte	0x04, 0x37
        /*0002*/ 	.short	(.L_1269 - .L_1268)
.L_1268:
        /*0004*/ 	.word	0x00000082


	//----- nvinfo : EIATTR_KPARAM_INFO
	.align		4
.L_1269:
        /*0008*/ 	.byte	0x04, 0x17
        /*000a*/ 	.short	(.L_1271 - .L_1270)
.L_1270:
        /*000c*/ 	.word	0x00000000
        /*0010*/ 	.short	0x0000
        /*0012*/ 	.short	0x0000
        /*0014*/ 	.byte	0x00, 0xf0, 0xa1, 0x04


	//----- nvinfo : EIATTR_SPARSE_MMA_MASK
	.align		4
.L_1271:
        /*0018*/ 	.byte	0x03, 0x50
        /*001a*/ 	.short	0x0000


	//----- nvinfo : EIATTR_MAXREG_COUNT
	.align		4
        /*001c*/ 	.byte	0x03, 0x1b
        /*001e*/ 	.short	0x0040


	//----- nvinfo : EIATTR_NUM_BARRIERS
	.align		4
        /*0020*/ 	.byte	0x02, 0x4c
        /*0022*/ 	.byte	0x01
	.zero		1


	//----- nvinfo : EIATTR_MERCURY_ISA_VERSION
	.align		4
        /*0024*/ 	.byte	0x03, 0x5f
        /*0026*/ 	.short	0x0101


	//----- nvinfo : EIATTR_COOP_GROUP_MASK_REGIDS
	.align		4
        /*0028*/ 	.byte	0x04, 0x29
        /*002a*/ 	.short	(.L_1273 - .L_1272)


	//   ....[0]....
.L_1272:
        /*002c*/ 	.word	0xffffffff


	//   ....[1]....
        /*0030*/ 	.word	0xffffffff


	//   ....[2]....
        /*0034*/ 	.word	0xffffffff


	//   ....[3]....
        /*0038*/ 	.word	0xffffffff


	//   ....[4]....
        /*003c*/ 	.word	0xffffffff


	//   ....[5]....
        /*0040*/ 	.word	0xffffffff


	//   ....[6]....
        /*0044*/ 	.word	0xffffffff


	//   ....[7]....
        /*0048*/ 	.word	0xffffffff


	//   ....[8]....
        /*004c*/ 	.word	0xffffffff


	//   ....[9]....
        /*0050*/ 	.word	0xffffffff


	//   ....[10]....
        /*0054*/ 	.word	0xffffffff


	//   ....[11]....
        /*0058*/ 	.word	0xffffffff


	//   ....[12]....
        /*005c*/ 	.word	0xffffffff


	//   ....[13]....
        /*0060*/ 	.word	0xffffffff


	//   ....[14]....
        /*0064*/ 	.word	0xffffffff


	//   ....[15]....
        /*0068*/ 	.word	0xffffffff


	//   ....[16]....
        /*006c*/ 	.word	0xffffffff


	//   ....[17]....
        /*0070*/ 	.word	0xffffffff


	//   ....[18]....
        /*0074*/ 	.word	0xffffffff


	//   ....[19]....
        /*0078*/ 	.word	0xffffffff


	//----- nvinfo : EIATTR_COOP_GROUP_INSTR_OFFSETS
	.align		4
.L_1273:
        /*007c*/ 	.byte	0x04, 0x28
        /*007e*/ 	.short	(.L_1275 - .L_1274)


	//   ....[0]....
.L_1274:
        /*0080*/ 	.word	0x000013b0


	//   ....[1]....
        /*0084*/ 	.word	0x000013c0


	//   ....[2]....
        /*0088*/ 	.word	0x000013d0


	//   ....[3]....
        /*008c*/ 	.word	0x000013e0


	//   ....[4]....
        /*0090*/ 	.word	0x00001410


	//   ....[5]....
        /*0094*/ 	.word	0x00001430


	//   ....[6]....
        /*0098*/ 	.word	0x00001450


	//   ....[7]....
        /*009c*/ 	.word	0x00001460


	//   ....[8]....
        /*00a0*/ 	.word	0x000014a0


	//   ....[9]....
        /*00a4*/ 	.word	0x000014c0


	//   ....[10]....
        /*00a8*/ 	.word	0x000014d0


	//   ....[11]....
        /*00ac*/ 	.word	0x000014e0


	//   ....[12]....
        /*00b0*/ 	.word	0x00001510


	//   ....[13]....
        /*00b4*/ 	.word	0x00001530


	//   ....[14]....
        /*00b8*/ 	.word	0x00001550


	//   ....[15]....
        /*00bc*/ 	.word	0x00001560


	//   ....[16]....
        /*00c0*/ 	.word	0x000015a0


	//   ....[17]....
        /*00c4*/ 	.word	0x000015d0


	//   ....[18]....
        /*00c8*/ 	.word	0x00001600


	//   ....[19]....
        /*00cc*/ 	.word	0x00001610


	//----- nvinfo : EIATTR_VRC_CTA_INIT_COUNT
	.align		4
.L_1275:
        /*00d0*/ 	.byte	0x02, 0x4a
	.zero		1
	.zero		1


	//----- nvinfo : EIATTR_EXIT_INSTR_OFFSETS
	.align		4
        /*00d4*/ 	.byte	0x04, 0x1c
        /*00d6*/ 	.short	(.L_1277 - .L_1276)


	//   ....[0]....
.L_1276:
        /*00d8*/ 	.word	0x00000060


	//   ....[1]....
        /*00dc*/ 	.word	0x000016b0


	//   ....[2]....
        /*00e0*/ 	.word	0x000016e0


	//   ....[3]....
        /*00e4*/ 	.word	0x00001800


	//----- nvinfo : EIATTR_MAX_THREADS
	.align		4
.L_1277:
        /*00e8*/ 	.byte	0x04, 0x05
        /*00ea*/ 	.short	(.L_1279 - .L_1278)
.L_1278:
        /*00ec*/ 	.word	0x00000400
        /*00f0*/ 	.word	0x00000001
        /*00f4*/ 	.word	0x00000001


	//----- nvinfo : EIATTR_CRS_STACK_SIZE
	.align		4
.L_1279:
        /*00f8*/ 	.byte	0x04, 0x1e
        /*00fa*/ 	.short	(.L_1281 - .L_1280)
.L_1280:
        /*00fc*/ 	.word	0x00000000


	//----- nvinfo : EIATTR_CBANK_PARAM_SIZE
	.align		4
.L_1281:
        /*0100*/ 	.byte	0x03, 0x19
        /*0102*/ 	.short	0x0128


	//----- nvinfo : EIATTR_PARAM_CBANK
	.align		4
        /*0104*/ 	.byte	0x04, 0x0a
        /*0106*/ 	.short	(.L_1283 - .L_1282)
	.align		4
.L_1282:
        /*0108*/ 	.word	index@(.nv.constant0._ZN10layer_norm40ln_parallel_residual_bwd_finalize_kernelINS_22Kernel_traits_finalizeILj1536Ef13__nv_bfloat16S2_S2_fjLb0ELj1024ELj4ENS_18Kernel_traits_baseILj1536EfS2_S2_S2_fjLj1024EEEEELb0EEEvNS_9BwdParamsE)
        /*010c*/ 	.short	0x0380
        /*010e*/ 	.short	0x0128


	//----- nvinfo : EIATTR_SW_WAR
	.align		4
.L_1283:
        /*0110*/ 	.byte	0x04, 0x36
        /*0112*/ 	.short	(.L_1285 - .L_1284)
.L_1284:
        /*0114*/ 	.word	0x00000008
.L_1285:


//--------------------- .nv.info._ZN10layer_norm31ln_parallel_residual_bwd_kernelINS_13Kernel_traitsIf13__nv_bfloat16S2_S2_fjLj1536ELj1ELj1ELj4ELj8ENS_18Kernel_traits_baseILj1536EfS2_S2_S2_fjLj128EEEEELb1ELb1ELb0EEEvNS_9BwdParamsE --------------------------
	.section	.nv.info._ZN10layer_norm31ln_parallel_residual_bwd_kernelINS_13Kernel_traitsIf13__nv_bfloat16S2_S2_fjLj1536ELj1ELj1ELj4ELj8ENS_18Kernel_traits_baseILj1536EfS2_S2_S2_fjLj128EEEEELb1ELb1ELb0EEEvNS_9BwdParamsE,"",@"SHT_CUDA_INFO"
	.sectionflags	@""
	.align	4


	//----- nvinfo : EIATTR_CUDA_API_VERSION
	.align		4
        /*0000*/ 	.byte	0x04, 0x37
        /*0002*/ 	.short	(.L_1287 - .L_1286)
.L_1286:
        /*0004*/ 	.word	0x00000082


	//----- nvinfo : EIATTR_KPARAM_INFO
	.align		4
.L_1287:
        /*0008*/ 	.byte	0x04, 0x17
        /*000a*/ 	.short	(.L_1289 - .L_1288)
.L_1288:
        /*000c*/ 	.word	0x00000000
        /*0010*/ 	.short	0x0000
        /*0012*/ 	.short	0x0000
        /*0014*/ 	.byte	0x00, 0xf0, 0xa1, 0x04


	//----- nvinfo : EIATTR_SPARSE_MMA_MASK
	.align		4
.L_1289:
        /*0018*/ 	.byte	0x03, 0x50
        /*001a*/ 	.short	0x0000


	//----- nvinfo : EIATTR_MAXREG_COUNT
	.align		4
        /*001c*/ 	.byte	0x03, 0x1b
        /*001e*/ 	.short	0x00ff


	//----- nvinfo : EIATTR_NUM_BARRIERS
	.align		4
        /*0020*/ 	.byte	0x02, 0x4c
        /*0022*/ 	.byte	0x01
	.zero		1


	//----- nvinfo : EIATTR_MERCURY_ISA_VERSION
	.align		4
        /*0024*/ 	.byte	0x03, 0x5f
        /*0026*/ 	.short	0x0101


	//----- nvinfo : EIATTR_COOP_GROUP_MASK_REGIDS
	.align		4
        /*0028*/ 	.byte	0x04, 0x29
        /*002a*/ 	.short	(.L_1291 - .L_1290)


	//   ....[0]....
.L_1290:
        /*002c*/ 	.word	0xffffffff


	//   ....[1]....
        /*0030*/ 	.word	0xffffffff


	//   ....[2]....
        /*0034*/ 	.word	0xffffffff


	//   ....[3]....
        /*0038*/ 	.word	0xffffffff


	//   ....[4]....
        /*003c*/ 	.word	0xffffffff


	//   ....[5]....
        /*0040*/ 	.word	0xffffffff


	//   ....[6]....
        /*0044*/ 	.word	0xffffffff


	//   ....[7]....
        /*0048*/ 	.word	0xffffffff


	//   ....[8]....
        /*004c*/ 	.word	0xffffffff


	//   ....[9]....
        /*0050*/ 	.word	0xffffffff


	//----- nvinfo : EIATTR_COOP_GROUP_INSTR_OFFSETS
	.align		4
.L_1291:
        /*0054*/ 	.byte	0x04, 0x28
        /*0056*/ 	.short	(.L_1293 - .L_1292)


	//   ....[0]....
.L_1292:
        /*0058*/ 	.word	0x000011d0


	//   ....[1]....
        /*005c*/ 	.word	0x00001200


	//   ....[2]....
        /*0060*/ 	.word	0x00001230


	//   ....[3]....
        /*0064*/ 	.word	0x00001240


	//   ....[4]....
        /*0068*/ 	.word	0x00001270


	//   ....[5]....
        /*006c*/ 	.word	0x00001280


	//   ....[6]....
        /*0070*/ 	.word	0x000012b0


	//   ....[7]....
        /*0074*/ 	.word	0x000012c0


	//   ....[8]....
        /*0078*/ 	.word	0x000012f0


	//   ....[9]....
        /*007c*/ 	.word	0x00001300


	//----- nvinfo : EIATTR_VRC_CTA_INIT_COUNT
	.align		4
.L_1293:
        /*0080*/ 	.byte	0x02, 0x4a
	.zero		1
	.zero		1


	//----- nvinfo : EIATTR_EXIT_INSTR_OFFSETS
	.align		4
        /*0084*/ 	.byte	0x04, 0x1c
        /*0086*/ 	.short	(.L_1295 - .L_1294)


	//   ....[0]....
.L_1294:
        /*0088*/ 	.word	0x00006030


	//   ....[1]....
        /*008c*/ 	.word	0x000060b0


	//----- nvinfo : EIATTR_MAX_THREADS
	.align		4
.L_1295:
        /*0090*/ 	.byte	0x04, 0x05
        /*0092*/ 	.short	(.L_1297 - .L_1296)
.L_1296:
        /*0094*/ 	.word	0x00000080
        /*0098*/ 	.word	0x00000001
        /*009c*/ 	.word	0x00000001


	//----- nvinfo : EIATTR_CRS_STACK_SIZE
	.align		4
.L_1297:
        /*00a0*/ 	.byte	0x04, 0x1e
        /*00a2*/ 	.short	(.L_1299 - .L_1298)
.L_1298:
        /*00a4*/ 	.word	0x00000000


	//----- nvinfo : EIATTR_CBANK_PARAM_SIZE
	.align		4
.L_1299:
        /*00a8*/ 	.byte	0x03, 0x19
        /*00aa*/ 	.short	0x0128


	//----- nvinfo : EIATTR_PARAM_CBANK
	.align		4
        /*00ac*/ 	.byte	0x04, 0x0a
        /*00ae*/ 	.short	(.L_1301 - .L_1300)
	.align		4
.L_1300:
        /*00b0*/ 	.word	index@(.nv.constant0._ZN10layer_norm31ln_parallel_residual_bwd_kernelINS_13Kernel_traitsIf13__nv_bfloat16S2_S2_fjLj1536ELj1ELj1ELj4ELj8ENS_18Kernel_traits_baseILj1536EfS2_S2_S2_fjLj128EEEEELb1ELb1ELb0EEEvNS_9BwdParamsE)
        /*00b4*/ 	.short	0x0380
        /*00b6*/ 	.short	0x0128


	//----- nvinfo : EIATTR_SW_WAR
	.align		4
.L_1301:
        /*00b8*/ 	.byte	0x04, 0x36
        /*00ba*/ 	.short	(.L_1303 - .L_1302)
.L_1302:
        /*00bc*/ 	.word	0x00000008
.L_1303:


//--------------------- .nv.info._ZN10layer_norm22ln_bwd_finalize_kernelINS_22Kernel_traits_finalizeILj1536Ef13__nv_bfloat16S2_S2_fjLb0ELj1024ELj4ENS_18Kernel_traits_baseILj1536EfS2_S2_S2_fjLj1024EEEEELb0ELb1EEEvNS_9BwdParamsE --------------------------
	.section	.nv.info._ZN10layer_norm22ln_bwd_finalize_kernelINS_22Kernel_traits_finalizeILj1536Ef13__nv_bfloat16S2_S2_fjLb0ELj1024ELj4ENS_18Kernel_traits_baseILj1536EfS2_S2_S2_fjLj1024EEEEELb0ELb1EEEvNS_9BwdParamsE,"",@"SHT_CUDA_INFO"
	.sectionflags	@""
	.align	4


	//----- nvinfo : EIATTR_CUDA_API_VERSION
	.align		4
        /*0000*/ 	.byte	0x04, 0x37
        /*0002*/ 	.short	(.L_1305 - .L_1304)
.L_1304:
        /*0004*/ 	.word	0x00000082


	//----- nvinfo : EIATTR_KPARAM_INFO
	.align		4
.L_1305:
        /*0008*/ 	.byte	0x04, 0x17
        /*000a*/ 	.short	(.L_1307 - .L_1306)
.L_1306:
        /*000c*/ 	.word	0x00000000
        /*0010*/ 	.short	0x0000
        /*0012*/ 	.short	0x0000
        /*0014*/ 	.byte	0x00, 0xf0, 0xa1, 0x04


	//----- nvinfo : EIATTR_SPARSE_MMA_MASK
	.align		4
.L_1307:
        /*0018*/ 	.byte	0x03, 0x50
        /*001a*/ 	.short	0x0000


	//----- nvinfo : EIATTR_MAXREG_COUNT
	.align		4
        /*001c*/ 	.byte	0x03, 0x1b
        /*001e*/ 	.short	0x0040


	//----- nvinfo : EIATTR_NUM_BARRIERS
	.align		4
        /*0020*/ 	.byte	0x02, 0x4c
        /*0022*/ 	.byte	0x01
	.zero		1


	//----- nvinfo : EIATTR_MERCURY_ISA_VERSION
	.align		4
        /*0024*/ 	.byte	0x03, 0x5f
        /*0026*/ 	.short	0x0101


	//----- nvinfo : EIATTR_COOP_GROUP_MASK_REGIDS
	.align		4
        /*0028*/ 	.byte	0x04, 0x29
        /*002a*/ 	.short	(.L_1309 - .L_1308)


	//   ....[0]....
.L_1308:
        /*002c*/ 	.word	0xffffffff


	//   ....[1]....
        /*0030*/ 	.word	0xffffffff


	//   ....[2]....
        /*0034*/ 	.word	0xffffffff


	//   ....[3]....
        /*0038*/ 	.word	0xffffffff


	//   ....[4]....
        /*003c*/ 	.word	0xffffffff


	//   ....[5]....
        /*0040*/ 	.word	0xffffffff


	//   ....[6]....
        /*0044*/ 	.word	0xffffffff


	//   ....[7]....
        /*0048*/ 	.word	0xffffffff


	//   ....[8]....
        /*004c*/ 	.word	0xffffffff


	//   ....[9]....
        /*0050*/ 	.word	0xffffffff


	//----- nvinfo : EIATTR_COOP_GROUP_INSTR_OFFSETS
	.align		4
.L_1309:
        /*0054*/ 	.byte	0x04, 0x28
        /*0056*/ 	.short	(.L_1311 - .L_1310)


	//   ....[0]....
.L_1310:
        /*0058*/ 	.word	0x00001630


	//   ....[1]....
        /*005c*/ 	.word	0x00001640


	//   ....[2]....
        /*0060*/ 	.word	0x00001670


	//   ....[3]....
        /*0064*/ 	.word	0x00001680


	//   ....[4]....
        /*0068*/ 	.word	0x000016b0


	//   ....[5]....
        /*006c*/ 	.word	0x000016c0


	//   ....[6]....
        /*0070*/ 	.word	0x000016f0


	//   ....[7]....
        /*0074*/ 	.word	0x00001710


	//   ....[8]....
        /*0078*/ 	.word	0x00001740


	//   ....[9]....
        /*007c*/ 	.word	0x00001750


	//----- nvinfo : EIATTR_VRC_CTA_INIT_COUNT
	.align		4
.L_1311:
        /*0080*/ 	.byte	0x02, 0x4a
	.zero		1
	.zero		1


	//----- nvinfo : EIATTR_EXIT_INSTR_OFFSETS
	.align		4
        /*0084*/ 	.byte	0x04, 0x1c
        /*0086*/ 	.short	(.L_1313 - .L_1312)


	//   ....[0]....
.L_1312:
        /*0088*/ 	.word	0x00000070


	//   ....[1]....
        /*008c*/ 	.word	0x000017b0


	//   ....[2]....
        /*0090*/ 	.word	0x00001860


	//----- nvinfo : EIATTR_MAX_THREADS
	.align		4
.L_1313:
        /*0094*/ 	.byte	0x04, 0x05
        /*0096*/ 	.short	(.L_1315 - .L_1314)
.L_1314:
        /*0098*/ 	.word	0x00000400
        /*009c*/ 	.word	0x00000001
        /*00a0*/ 	.word	0x00000001


	//----- nvinfo : EIATTR_CRS_STACK_SIZE
	.align		4
.L_1315:
        /*00a4*/ 	.byte	0x04, 0x1e
        /*00a6*/ 	.short	(.L_1317 - .L_1316)
.L_1316:
        /*00a8*/ 	.word	0x00000000


	//----- nvinfo : EIATTR_CBANK_PARAM_SIZE
	.align		4
.L_1317:
        /*00ac*/ 	.byte	0x03, 0x19
        /*00ae*/ 	.short	0x0128


	//----- nvinfo : EIATTR_PARAM_CBANK
	.align		4
        /*00b0*/ 	.byte	0x04, 0x0a
        /*00b2*/ 	.short	(.L_1319 - .L_1318)
	.align		4
.L_1318:
        /*00b4*/ 	.word	index@(.nv.constant0._ZN10layer_norm22ln_bwd_finalize_kernelINS_22Kernel_traits_finalizeILj1536Ef13__nv_bfloat16S2_S2_fjLb0ELj1024ELj4ENS_18Kernel_traits_baseILj1536EfS2_S2_S2_fjLj1024EEEEELb0ELb1EEEvNS_9BwdParamsE)
        /*00b8*/ 	.short	0x0380
        /*00ba*/ 	.short	0x0128


	//----- nvinfo : EIATTR_SW_WAR
	.align		4
.L_1319:
        /*00bc*/ 	.byte	0x04, 0x36
        /*00be*/ 	.short	(.L_1321 - .L_1320)
.L_1320:
        /*00c0*/ 	.word	0x00000008
.L_1321:


//--------------------- .nv.info._ZN10layer_norm40ln_parallel_residual_bwd_finalize_kernelINS_22Kernel_traits_finalizeILj1536Ef13__nv_bfloat16S2_S2_fjLb0ELj1024ELj4ENS_18Kernel_traits_baseILj1536EfS2_S2_S2_fjLj1024EEEEELb1EEEvNS_9BwdParamsE --------------------------
	.section	.nv.info._ZN10layer_norm40ln_parallel_residual_bwd_finalize_kernelINS_22Kernel_traits_finalizeILj1536Ef13__nv_bfloat16S2_S2_fjLb0ELj1024ELj4ENS_18Kernel_traits_baseILj1536EfS2_S2_S2_fjLj1024EEEEELb1EEEvNS_9BwdParamsE,"",@"SHT_CUDA_INFO"
	.sectionflags	@""
	.align	4


	//----- nvinfo : EIATTR_CUDA_API_VERSION
	.align		4
        /*0000*/ 	.byte	0x04, 0x37
        /*0002*/ 	.short	(.L_1323 - .L_1322)
.L_1322:
        /*0004*/ 	.word	0x00000082


	//----- nvinfo : EIATTR_KPARAM_INFO
	.align		4
.L_1323:
        /*0008*/ 	.byte	0x04, 0x17
        /*000a*/ 	.short	(.L_1325 - .L_1324)
.L_1324:
        /*000c*/ 	.word	0x00000000
        /*0010*/ 	.short	0x0000
        /*0012*/ 	.short	0x0000
        /*0014*/ 	.byte	0x00, 0xf0, 0xa1, 0x04


	//----- nvinfo : EIATTR_SPARSE_MMA_MASK
	.align		4
.L_1325:
        /*0018*/ 	.byte	0x03, 0x50
        /*001a*/ 	.short	0x0000


	//----- nvinfo : EIATTR_MAXREG_COUNT
	.align		4
        /*001c*/ 	.byte	0x03, 0x1b
        /*001e*/ 	.short	0x0040


	//----- nvinfo : EIATTR_NUM_BARRIERS
	.align		4
        /*0020*/ 	.byte	0x02, 0x4c
        /*0022*/ 	.byte	0x01
	.zero		1


	//----- nvinfo : EIATTR_MERCURY_ISA_VERSION
	.align		4
        /*0024*/ 	.byte	0x03, 0x5f
        /*0026*/ 	.short	0x0101


	//----- nvinfo : EIATTR_COOP_GROUP_MASK_REGIDS
	.align		4
        /*0028*/ 	.byte	0x04, 0x29
        /*002a*/ 	.short	(.L_1327 - .L_1326)


	//   ....[0]....
.L_1326:
        /*002c*/ 	.word	0xffffffff


	//   ....[1]....
        /*0030*/ 	.word	0xffffffff


	//   ....[2]....
        /*0034*/ 	.word	0xffffffff


	//   ....[3]....
        /*0038*/ 	.word	0xffffffff


	//   ....[4]....
        /*003c*/ 	.word	0xffffffff


	//   ....[5]....
        /*0040*/ 	.word	0xffffffff


	//   ....[6]....
        /*0044*/ 	.word	0xffffffff


	//   ....[7]....
        /*0048*/ 	.word	0xffffffff


	//   ....[8]....
        /*004c*/ 	.word	0xffffffff


	//   ....[9]....
        /*0050*/ 	.word	0xffffffff


	//   ....[10]....
        /*0054*/ 	.word	0xffffffff


	//   ....[11]....
        /*0058*/ 	.word	0xffffffff


	//   ....[12]....
        /*005c*/ 	.word	0xffffffff


	//   ....[13]....
        /*0060*/ 	.word	0xffffffff


	//   ....[14]....
        /*0064*/ 	.word	0xffffffff


	//   ....[15]....
        /*0068*/ 	.word	0xffffffff


	//   ....[16]....
        /*006c*/ 	.word	0xffffffff


	//   ....[17]....
        /*0070*/ 	.word	0xffffffff


	//   ....[18]....
        /*0074*/ 	.word	0xffffffff


	//   ....[19]....
        /*0078*/ 	.word	0xffffffff


	//----- nvinfo : EIATTR_COOP_GROUP_INSTR_OFFSETS
	.align		4
.L_1327:
        /*007c*/ 	.byte	0x04, 0x28
        /*007e*/ 	.short	(.L_1329 - .L_1328)


	//   ....[0]....
.L_1328:
        /*0080*/ 	.word	0x00001410


	//   ....[1]....
        /*0084*/ 	.word	0x00001420


	//   ....[2]....
        /*0088*/ 	.word	0x00001430


	//   ....[3]....
        /*008c*/ 	.word	0x00001440


	//   ....[4]....
        /*0090*/ 	.word	0x00001470


	//   ....[5]....
        /*0094*/ 	.word	0x00001490


	//   ....[6]....
        /*0098*/ 	.word	0x000014b0


	//   ....[7]....
        /*009c*/ 	.word	0x000014c0


	//   ....[8]....
        /*00a0*/ 	.word	0x000014f0


	//   ....[9]....
        /*00a4*/ 	.word	0x00001510


	//   ....[10]....
        /*00a8*/ 	.word	0x00001530


	//   ....[11]....
        /*00ac*/ 	.word	0x00001540


	//   ....[12]....
        /*00b0*/ 	.word	0x00001570


	//   ....[13]....
        /*00b4*/ 	.word	0x00001590


	//   ....[14]....
        /*00b8*/ 	.word	0x000015b0


	//   ....[15]....
        /*00bc*/ 	.word	0x000015c0


	//   ....[16]....
        /*00c0*/ 	.word	0x000015f0


	//   ....[17]....
        /*00c4*/ 	.word	0x00001620


	//   ....[18]....
        /*00c8*/ 	.word	0x00001630


	//   ....[19]....
        /*00cc*/ 	.word	0x00001640


	//----- nvinfo : EIATTR_VRC_CTA_INIT_COUNT
	.align		4
.L_1329:
        /*00d0*/ 	.byte	0x02, 0x4a
	.zero		1
	.zero		1


	//----- nvinfo : EIATTR_EXIT_INSTR_OFFSETS
	.align		4
        /*00d4*/ 	.byte	0x04, 0x1c
        /*00d6*/ 	.short	(.L_1331 - .L_1330)


	//   ....[0]....
.L_1330:
        /*00d8*/ 	.word	0x00000060


	//   ....[1]....
        /*00dc*/ 	.word	0x000016e0


	//   ....[2]....
        /*00e0*/ 	.word	0x00001810


	//----- nvinfo : EIATTR_MAX_THREADS
	.align		4
.L_1331:
        /*00e4*/ 	.byte	0x04, 0x05
        /*00e6*/ 	.short	(.L_1333 - .L_1332)
.L_1332:
        /*00e8*/ 	.word	0x00000400
        /*00ec*/ 	.word	0x00000001
        /*00f0*/ 	.word	0x00000001


	//----- nvinfo : EIATTR_CRS_STACK_SIZE
	.align		4
.L_1333:
        /*00f4*/ 	.byte	0x04, 0x1e
        /*00f6*/ 	.short	(.L_1335 - .L_1334)
.L_1334:
        /*00f8*/ 	.word	0x00000000


	//----- nvinfo : EIATTR_CBANK_PARAM_SIZE
	.align		4
.L_1335:
        /*00fc*/ 	.byte	0x03, 0x19
        /*00fe*/ 	.short	0x0128


	//----- nvinfo : EIATTR_PARAM_CBANK
	.align		4
        /*0100*/ 	.byte	0x04, 0x0a
        /*0102*/ 	.short	(.L_1337 - .L_1336)
	.align		4
.L_1336:
        /*0104*/ 	.word	index@(.nv.constant0._ZN10layer_norm40ln_parallel_residual_bwd_finalize_kernelINS_22Kernel_traits_finalizeILj1536Ef13__nv_bfloat16S2_S2_fjLb0ELj1024ELj4ENS_18Kernel_traits_baseILj1536EfS2_S2_S2_fjLj1024EEEEELb1EEEvNS_9BwdParamsE)
        /*0108*/ 	.short	0x0380
        /*010a*/ 	.short	0x0128


	//----- nvinfo : EIATTR_SW_WAR
	.align		4
.L_1337:
        /*010c*/ 	.byte	0x04, 0x36
        /*010e*/ 	.short	(.L_1339 - .L_1338)
.L_1338:
        /*0110*/ 	.word	0x00000008
.L_1339:


//--------------------- .nv.info._ZN10layer_norm31ln_parallel_residual_bwd_kernelINS_13Kernel_traitsIf13__nv_bfloat16S2_S2_fjLj1536ELj1ELj1ELj4ELj8ENS_18Kernel_traits_baseILj1536EfS2_S2_S2_fjLj128EEEEELb1ELb1ELb1EEEvNS_9BwdParamsE --------------------------
	.section	.nv.info._ZN10layer_norm31ln_parallel_residual_bwd_kernelINS_13Kernel_traitsIf13__nv_bfloat16S2_S2_fjLj1536ELj1ELj1ELj4ELj8ENS_18Kernel_traits_baseILj1536EfS2_S2_S2_fjLj128EEEEELb1ELb1ELb1EEEvNS_9BwdParamsE,"",@"SHT_CUDA_INFO"
	.sectionflags	@""
	.align	4


	//----- nvinfo : EIATTR_CUDA_API_VERSION
	.align		4
        /*0000*/ 	.byte	0x04, 0x37
        /*0002*/ 	.short	(.L_1341 - .L_1340)
.L_1340:
        /*0004*/ 	.word	0x00000082


	//----- nvinfo : EIATTR_KPARAM_INFO
	.align		4
.L_1341:
        /*0008*/ 	.byte	0x04, 0x17
        /*000a*/ 	.short	(.L_1343 - .L_1342)
.L_1342:
        /*000c*/ 	.word	0x00000000
        /*0010*/ 	.short	0x0000
        /*0012*/ 	.short	0x0000
        /*0014*/ 	.byte	0x00, 0xf0, 0xa1, 0x04


	//----- nvinfo : EIATTR_SPARSE_MMA_MASK
	.align		4
.L_1343:
        /*0018*/ 	.byte	0x03, 0x50
        /*001a*/ 	.short	0x0000


	//----- nvinfo : EIATTR_MAXREG_COUNT
	.align		4
        /*001c*/ 	.byte	0x03, 0x1b
        /*001e*/ 	.short	0x00ff


	//----- nvinfo : EIATTR_NUM_BARRIERS
	.align		4
        /*0020*/ 	.byte	0x02, 0x4c
        /*0022*/ 	.byte	0x01
	.zero		1


	//----- nvinfo : EIATTR_MERCURY_ISA_VERSION
	.align		4
        /*0024*/ 	.byte	0x03, 0x5f
        /*0026*/ 	.short	0x0101


	//----- nvinfo : EIATTR_COOP_GROUP_MASK_REGIDS
	.align		4
        /*0028*/ 	.byte	0x04, 0x29
        /*002a*/ 	.short	(.L_1345 - .L_1344)


	//   ....[0]....
.L_1344:
        /*002c*/ 	.word	0xffffffff


	//   ....[1]....
        /*0030*/ 	.word	0xffffffff


	//   ....[2]....
        /*0034*/ 	.word	0xffffffff


	//   ....[3]....
        /*0038*/ 	.word	0xffffffff


	//   ....[4]....
        /*003c*/ 	.word	0xffffffff


	//   ....[5]....
        /*0040*/ 	.word	0xffffffff


	//   ....[6]....
        /*0044*/ 	.word	0xffffffff


	//   ....[7]....
        /*0048*/ 	.word	0xffffffff


	//   ....[8]....
        /*004c*/ 	.word	0xffffffff


	//   ....[9]....
        /*0050*/ 	.word	0xffffffff


	//----- nvinfo : EIATTR_COOP_GROUP_INSTR_OFFSETS
	.align		4
.L_1345:
        /*0054*/ 	.byte	0x04, 0x28
        /*0056*/ 	.short	(.L_1347 - .L_1346)


	//   ....[0]....
.L_1346:
        /*0058*/ 	.word	0x00000c80


	//   ....[1]....
        /*005c*/ 	.word	0x00000d50


	//   ....[2]....
        /*0060*/ 	.word	0x00000d60


	//   ....[3]....
        /*0064*/ 	.word	0x00000d90


	//   ....[4]....
        /*0068*/ 	.word	0x00000da0


	//   ....[5]....
        /*006c*/ 	.word	0x00000dd0


	//   ....[6]....
        /*0070*/ 	.word	0x00000e00


	//   ....[7]....
        /*0074*/ 	.word	0x00000e20


	//   ....[8]....
        /*0078*/ 	.word	0x00000e80


	//   ....[9]....
        /*007c*/ 	.word	0x00000ea0


	//----- nvinfo : EIATTR_VRC_CTA_INIT_COUNT
	.align		4
.L_1347:
        /*0080*/ 	.byte	0x02, 0x4a
	.zero		1
	.zero		1


	//----- nvinfo : EIATTR_EXIT_INSTR_OFFSETS
	.align		4
        /*0084*/ 	.byte	0x04, 0x1c
        /*0086*/ 	.short	(.L_1349 - .L_1348)


	//   ....[0]....
.L_1348:
        /*0088*/ 	.word	0x00005f00


	//----- nvinfo : EIATTR_MAX_THREADS
	.align		4
.L_1349:
        /*008c*/ 	.byte	0x04, 0x05
        /*008e*/ 	.short	(.L_1351 - .L_1350)
.L_1350:
        /*0090*/ 	.word	0x00000080
        /*0094*/ 	.word	0x00000001
        /*0098*/ 	.word	0x00000001


	//----- nvinfo : EIATTR_CBANK_PARAM_SIZE
	.align		4
.L_1351:
        /*009c*/ 	.byte	0x03, 0x19
        /*009e*/ 	.short	0x0128


	//----- nvinfo : EIATTR_PARAM_CBANK
	.align		4
        /*00a0*/ 	.byte	0x04, 0x0a
        /*00a2*/ 	.short	(.L_1353 - .L_1352)
	.align		4
.L_1352:
        /*00a4*/ 	.word	index@(.nv.constant0._ZN10layer_norm31ln_parallel_residual_bwd_kernelINS_13Kernel_traitsIf13__nv_bfloat16S2_S2_fjLj1536ELj1ELj1ELj4ELj8ENS_18Kernel_traits_baseILj1536EfS2_S2_S2_fjLj128EEEEELb1ELb1ELb1EEEvNS_9BwdParamsE)
        /*00a8*/ 	.short	0x0380
        /*00aa*/ 	.short	0x0128


	//----- nvinfo : EIATTR_SW_WAR
	.align		4
.L_1353:
        /*00ac*/ 	.byte	0x04, 0x36
        /*00ae*/ 	.short	(.L_1355 - .L_1354)
.L_1354:
        /*00b0*/ 	.word	0x00000008
.L_1355:


//--------------------- .nv.info._ZN10layer_norm31ln_parallel_residual_bwd_kernelINS_13Kernel_traitsI13__nv_bfloat16S2_fS2_fjLj1536ELj1ELj1ELj4ELj8ENS_18Kernel_traits_baseILj1536ES2_S2_fS2_fjLj128EEEEELb0ELb0ELb0EEEvNS_9BwdParamsE --------------------------
	.section	.nv.info._ZN10layer_norm31ln_parallel_residual_bwd_kernelINS_13Kernel_traitsI13__nv_bfloat16S2_fS2_fjLj1536ELj1ELj1ELj4ELj8ENS_18Kernel_traits_baseILj1536ES2_S2_fS2_fjLj128EEEEELb0ELb0ELb0EEEvNS_9BwdParamsE,"",@"SHT_CUDA_INFO"
	.sectionflags	@""
	.align	4


	//----- nvinfo : EIATTR_CUDA_API_VERSION
	.align		4
        /*0000*/ 	.byte	0x04, 0x37
        /*0002*/ 	.short	(.L_1357 - .L_1356)
.L_1356:
        /*0004*/ 	.word	0x00000082


	//----- nvinfo : EIATTR_KPARAM_INFO
	.align		4
.L_1357:
        /*0008*/ 	.byte	0x04, 0x17
        /*000a*/ 	.short	(.L_1359 - .L_1358)
.L_1358:
        /*000c*/ 	.word	0x00000000
        /*0010*/ 	.short	0x0000
        /*0012*/ 	.short	0x0000
        /*0014*/ 	.byte	0x00, 0xf0, 0xa1, 0x04


	//----- nvinfo : EIATTR_SPARSE_MMA_MASK
	.align		4
.L_1359:
        /*0018*/ 	.byte	0x03, 0x50
        /*001a*/ 	.short	0x0000


	//----- nvinfo : EIATTR_MAXREG_COUNT
	.align		4
        /*001c*/ 	.byte	0x03, 0x1b
        /*001e*/ 	.short	0x00ff


	//----- nvinfo : EIATTR_NUM_BARRIERS
	.align		4
        /*0020*/ 	.byte	0x02, 0x4c
        /*0022*/ 	.byte	0x01
	.zero		1


	//----- nvinfo : EIATTR_MERCURY_ISA_VERSION
	.align		4
        /*0024*/ 	.byte	0x03, 0x5f
        /*0026*/ 	.short	0x0101


	//----- nvinfo : EIATTR_COOP_GROUP_MASK_REGIDS
	.align		4
        /*0028*/ 	.byte	0x04, 0x29
        /*002a*/ 	.short	(.L_1361 - .L_1360)


	//   ....[0]....
.L_1360:
        /*002c*/ 	.word	0xffffffff


	//   ....[1]....
        /*0030*/ 	.word	0xffffffff


	//   ....[2]....
        /*0034*/ 	.word	0xffffffff


	//   ....[3]....
        /*0038*/ 	.word	0xffffffff


	//   ....[4]....
        /*003c*/ 	.word	0xffffffff


	//   ....[5]....
        /*0040*/ 	.word	0xffffffff


	//   ....[6]....
        /*0044*/ 	.word	0xffffffff


	//   ....[7]....
        /*0048*/ 	.word	0xffffffff


	//   ....[8]....
        /*004c*/ 	.word	0xffffffff


	//   ....[9]....
        /*0050*/ 	.word	0xffffffff


	//----- nvinfo : EIATTR_COOP_GROUP_INSTR_OFFSETS
	.align		4
.L_1361:
        /*0054*/ 	.byte	0x04, 0x28
        /*0056*/ 	.short	(.L_1363 - .L_1362)


	//   ....[0]....
.L_1362:
        /*0058*/ 	.word	0x00001850


	//   ....[1]....
        /*005c*/ 	.word	0x00001870


	//   ....[2]....
        /*0060*/ 	.word	0x000018b0


	//   ....[3]....
        /*0064*/ 	.word	0x000018c0


	//   ....[4]....
        /*0068*/ 	.word	0x00001900


	//   ....[5]....
        /*006c*/ 	.word	0x00001910


	//   ....[6]....
        /*0070*/ 	.word	0x00001940


	//   ....[7]....
        /*0074*/ 	.word	0x00001950


	//   ....[8]....
        /*0078*/ 	.word	0x00001980


	//   ....[9]....
        /*007c*/ 	.word	0x00001990


	//----- nvinfo : EIATTR_VRC_CTA_INIT_COUNT
	.align		4
.L_1363:
        /*0080*/ 	.byte	0x02, 0x4a
	.zero		1
	.zero		1


	//----- nvinfo : EIATTR_EXIT_INSTR_OFFSETS
	.align		4
        /*0084*/ 	.byte	0x04, 0x1c
        /*0086*/ 	.short	(.L_1365 - .L_1364)


	//   ....[0]....
.L_1364:
        /*0088*/ 	.word	0x000045c0


	//   ....[1]....
        /*008c*/ 	.word	0x00004690


	//----- nvinfo : EIATTR_MAX_THREADS
	.align		4
.L_1365:
        /*0090*/ 	.byte	0x04, 0x05
        /*0092*/ 	.short	(.L_1367 - .L_1366)
.L_1366:
        /*0094*/ 	.word	0x00000080
        /*0098*/ 	.word	0x00000001
        /*009c*/ 	.word	0x00000001


	//----- nvinfo : EIATTR_CRS_STACK_SIZE
	.align		4
.L_1367:
        /*00a0*/ 	.byte	0x04, 0x1e
        /*00a2*/ 	.short	(.L_1369 - .L_1368)
.L_1368:
        /*00a4*/ 	.word	0x00000000


	//----- nvinfo : EIATTR_CBANK_PARAM_SIZE
	.align		4
.L_1369:
        /*00a8*/ 	.byte	0x03, 0x19
        /*00aa*/ 	.short	0x0128


	//----- nvinfo : EIATTR_PARAM_CBANK
	.align		4
        /*00ac*/ 	.byte	0x04, 0x0a
        /*00ae*/ 	.short	(.L_1371 - .L_1370)
	.align		4
.L_1370:
        /*00b0*/ 	.word	index@(.nv.constant0._ZN10layer_norm31ln_parallel_residual_bwd_kernelINS_13Kernel_traitsI13__nv_bfloat16S2_fS2_fjLj1536ELj1ELj1ELj4ELj8ENS_18Kernel_traits_baseILj1536ES2_S2_fS2_fjLj128EEEEELb0ELb0ELb0EEEvNS_9BwdParamsE)
        /*00b4*/ 	.short	0x0380
        /*00b6*/ 	.short	0x0128


	//----- nvinfo : EIATTR_SW_WAR
	.align		4
.L_1371:
        /*00b8*/ 	.byte	0x04, 0x36
        /*00ba*/ 	.short	(.L_1373 - .L_1372)
.L_1372:
        /*00bc*/ 	.word	0x00000008
.L_1373:


//--------------------- .nv.info._ZN10layer_norm31ln_parallel_residual_bwd_kernelINS_13Kernel_traitsI13__nv_bfloat16S2_fS2_fjLj1536ELj1ELj1ELj4ELj8ENS_18Kernel_traits_baseILj1536ES2_S2_fS2_fjLj128EEEEELb0ELb0ELb1EEEvNS_9BwdParamsE --------------------------
	.section	.nv.info._ZN10layer_norm31ln_parallel_residual_bwd_kernelINS_13Kernel_traitsI13__nv_bfloat16S2_fS2_fjLj1536ELj1ELj1ELj4ELj8ENS_18Kernel_traits_baseILj1536ES2_S2_fS2_fjLj128EEEEELb0ELb0ELb1EEEvNS_9BwdParamsE,"",@"SHT_CUDA_INFO"
	.sectionflags	@""
	.align	4


	//----- nvinfo : EIATTR_CUDA_API_VERSION
	.align		4
        /*0000*/ 	.byte	0x04, 0x37
        /*0002*/ 	.short	(.L_1375 - .L_1374)
.L_1374:
        /*0004*/ 	.word	0x00000082


	//----- nvinfo : EIATTR_KPARAM_INFO
	.align		4
.L_1375:
        /*0008*/ 	.byte	0x04, 0x17
        /*000a*/ 	.short	(.L_1377 - .L_1376)
.L_1376:
        /*000c*/ 	.word	0x00000000
        /*0010*/ 	.short	0x0000
        /*0012*/ 	.short	0x0000
        /*0014*/ 	.byte	0x00, 0xf0, 0xa1, 0x04


	//----- nvinfo : EIATTR_SPARSE_MMA_MASK
	.align		4
.L_1377:
        /*0018*/ 	.byte	0x03, 0x50
        /*001a*/ 	.short	0x0000


	//----- nvinfo : EIATTR_MAXREG_COUNT
	.align		4
        /*001c*/ 	.byte	0x03, 0x1b
        /*001e*/ 	.short	0x00ff


	//----- nvinfo : EIATTR_NUM_BARRIERS
	.align		4
        /*0020*/ 	.byte	0x02, 0x4c
        /*0022*/ 	.byte	0x01
	.zero		1


	//----- nvinfo : EIATTR_MERCURY_ISA_VERSION
	.align		4
        /*0024*/ 	.byte	0x03, 0x5f
        /*0026*/ 	.short	0x0101


	//----- nvinfo : EIATTR_COOP_GROUP_MASK_REGIDS
	.align		4
        /*0028*/ 	.byte	0x04, 0x29
        /*002a*/ 	.short	(.L_1379 - .L_1378)


	//   ....[0]....
.L_1378:
        /*002c*/ 	.word	0xffffffff


	//   ....[1]....
        /*0030*/ 	.word	0xffffffff


	//   ....[2]....
        /*0034*/ 	.word	0xffffffff


	//   ....[3]....
        /*0038*/ 	.word	0xffffffff


	//   ....[4]....
        /*003c*/ 	.word	0xffffffff


	//   ....[5]....
        /*0040*/ 	.word	0xffffffff


	//   ....[6]....
        /*0044*/ 	.word	0xffffffff


	//   ....[7]....
        /*0048*/ 	.word	0xffffffff


	//   ....[8]....
        /*004c*/ 	.word	0xffffffff


	//   ....[9]....
        /*0050*/ 	.word	0xffffffff


	//----- nvinfo : EIATTR_COOP_GROUP_INSTR_OFFSETS
	.align		4
.L_1379:
        /*0054*/ 	.byte	0x04, 0x28
        /*0056*/ 	.short	(.L_1381 - .L_1380)


	//   ....[0]....
.L_1380:
        /*0058*/ 	.word	0x00001190


	//   ....[1]....
        /*005c*/ 	.word	0x000011a0


	//   ....[2]....
        /*0060*/ 	.word	0x000011d0


	//   ....[3]....
        /*0064*/ 	.word	0x000011e0


	//   ....[4]....
        /*0068*/ 	.word	0x00001210


	//   ....[5]....
        /*006c*/ 	.word	0x00001220


	//   ....[6]....
        /*0070*/ 	.word	0x00001250


	//   ....[7]....
        /*0074*/ 	.word	0x00001260


	//   ....[8]....
        /*0078*/ 	.word	0x000012a0


	//   ....[9]....
        /*007c*/ 	.word	0x000012b0


	//----- nvinfo : EIATTR_VRC_CTA_INIT_COUNT
	.align		4
.L_1381:
        /*0080*/ 	.byte	0x02, 0x4a
	.zero		1
	.zero		1


	//----- nvinfo : EIATTR_EXIT_INSTR_OFFSETS
	.align		4
        /*0084*/ 	.byte	0x04, 0x1c
        /*0086*/ 	.short	(.L_1383 - .L_1382)


	//   ....[0]....
.L_1382:
        /*0088*/ 	.word	0x00004150


	//----- nvinfo : EIATTR_MAX_THREADS
	.align		4
.L_1383:
        /*008c*/ 	.byte	0x04, 0x05
        /*008e*/ 	.short	(.L_1385 - .L_1384)
.L_1384:
        /*0090*/ 	.word	0x00000080
        /*0094*/ 	.word	0x00000001
        /*0098*/ 	.word	0x00000001


	//----- nvinfo : EIATTR_CRS_STACK_SIZE
	.align		4
.L_1385:
        /*009c*/ 	.byte	0x04, 0x1e
        /*009e*/ 	.short	(.L_1387 - .L_1386)
.L_1386:
        /*00a0*/ 	.word	0x00000000


	//----- nvinfo : EIATTR_CBANK_PARAM_SIZE
	.align		4
.L_1387:
        /*00a4*/ 	.byte	0x03, 0x19
        /*00a6*/ 	.short	0x0128


	//----- nvinfo : EIATTR_PARAM_CBANK
	.align		4
        /*00a8*/ 	.byte	0x04, 0x0a
        /*00aa*/ 	.short	(.L_1389 - .L_1388)
	.align		4
.L_1388:
        /*00ac*/ 	.word	index@(.nv.constant0._ZN10layer_norm31ln_parallel_residual_bwd_kernelINS_13Kernel_traitsI13__nv_bfloat16S2_fS2_fjLj1536ELj1ELj1ELj4ELj8ENS_18Kernel_traits_baseILj1536ES2_S2_fS2_fjLj128EEEEELb0ELb0ELb1EEEvNS_9BwdParamsE)
        /*00b0*/ 	.short	0x0380
        /*00b2*/ 	.short	0x0128


	//----- nvinfo : EIATTR_SW_WAR
	.align		4
.L_1389:
        /*00b4*/ 	.byte	0x04, 0x36
        /*00b6*/ 	.short	(.L_1391 - .L_1390)
.L_1390:
        /*00b8*/ 	.word	0x00000008
.L_1391:


//--------------------- .nv.info._ZN10layer_norm31ln_parallel_residual_bwd_kernelINS_13Kernel_traitsI13__nv_bfloat16S2_fS2_fjLj1536ELj1ELj1ELj4ELj8ENS_18Kernel_traits_baseILj1536ES2_S2_fS2_fjLj128EEEEELb0ELb1ELb0EEEvNS_9BwdParamsE --------------------------
	.section	.nv.info._ZN10layer_norm31ln_parallel_residual_bwd_kernelINS_13Kernel_traitsI13__nv_bfloat16S2_fS2_fjLj1536ELj1ELj1ELj4ELj8ENS_18Kernel_traits_baseILj1536ES2_S2_fS2_fjLj128EEEEELb0ELb1ELb0EEEvNS_9BwdParamsE,"",@"SHT_CUDA_INFO"
	.sectionflags	@""
	.align	4


	//----- nvinfo : EIATTR_CUDA_API_VERSION
	.align		4
        /*0000*/ 	.byte	0x04, 0x37
        /*0002*/ 	.short	(.L_1393 - .L_1392)
.L_1392:
        /*0004*/ 	.word	0x00000082


	//----- nvinfo : EIATTR_KPARAM_INFO
	.align		4
.L_1393:
        /*0008*/ 	.byte	0x04, 0x17
        /*000a*/ 	.short	(.L_1395 - .L_1394)
.L_1394:
        /*000c*/ 	.word	0x00000000
        /*0010*/ 	.short	0x0000
        /*0012*/ 	.short	0x0000
        /*0014*/ 	.byte	0x00, 0xf0, 0xa1, 0x04


	//----- nvinfo : EIATTR_SPARSE_MMA_MASK
	.align		4
.L_1395:
        /*0018*/ 	.byte	0x03, 0x50
        /*001a*/ 	.short	0x0000


	//----- nvinfo : EIATTR_MAXREG_COUNT
	.align		4
        /*001c*/ 	.byte	0x03, 0x1b
        /*001e*/ 	.short	0x00ff


	//----- nvinfo : EIATTR_NUM_BARRIERS
	.align		4
        /*0020*/ 	.byte	0x02, 0x4c
        /*0022*/ 	.byte	0x01
	.zero		1


	//----- nvinfo : EIATTR_MERCURY_ISA_VERSION
	.align		4
        /*0024*/ 	.byte	0x03, 0x5f
        /*0026*/ 	.short	0x0101


	//----- nvinfo : EIATTR_COOP_GROUP_MASK_REGIDS
	.align		4
        /*0028*/ 	.byte	0x04, 0x29
        /*002a*/ 	.short	(.L_1397 - .L_1396)


	//   ....[0]....
.L_1396:
        /*002c*/ 	.word	0xffffffff


	//   ....[1]....
        /*0030*/ 	.word	0xffffffff


	//   ....[2]....
        /*0034*/ 	.word	0xffffffff


	//   ....[3]....
        /*0038*/ 	.word	0xffffffff


	//   ....[4]....
        /*003c*/ 	.word	0xffffffff


	//   ....[5]....
        /*0040*/ 	.word	0xffffffff


	//   ....[6]....
        /*0044*/ 	.word	0xffffffff


	//   ....[7]....
        /*0048*/ 	.word	0xffffffff


	//   ....[8]....
        /*004c*/ 	.word	0xffffffff


	//   ....[9]....
        /*0050*/ 	.word	0xffffffff


	//----- nvinfo : EIATTR_COOP_GROUP_INSTR_OFFSETS
	.align		4
.L_1397:
        /*0054*/ 	.byte	0x04, 0x28
        /*0056*/ 	.short	(.L_1399 - .L_1398)


	//   ....[0]....
.L_1398:
        /*0058*/ 	.word	0x00001070


	//   ....[1]....
        /*005c*/ 	.word	0x00001090


	//   ....[2]....
        /*0060*/ 	.word	0x000010c0


	//   ....[3]....
        /*0064*/ 	.word	0x000010d0


	//   ....[4]....
        /*0068*/ 	.word	0x00001100


	//   ....[5]....
        /*006c*/ 	.word	0x00001110


	//   ....[6]....
        /*0070*/ 	.word	0x00001140


	//   ....[7]....
        /*0074*/ 	.word	0x00001150


	//   ....[8]....
        /*0078*/ 	.word	0x00001190


	//   ....[9]....
        /*007c*/ 	.word	0x000011a0


	//----- nvinfo : EIATTR_VRC_CTA_INIT_COUNT
	.align		4
.L_1399:
        /*0080*/ 	.byte	0x02, 0x4a
	.zero		1
	.zero		1


	//----- nvinfo : EIATTR_EXIT_INSTR_OFFSETS
	.align		4
        /*0084*/ 	.byte	0x04, 0x1c
        /*0086*/ 	.short	(.L_1401 - .L_1400)


	//   ....[0]....
.L_1400:
        /*0088*/ 	.word	0x00003c00


	//   ....[1]....
        /*008c*/ 	.word	0x00003c80


	//----- nvinfo : EIATTR_MAX_THREADS
	.align		4
.L_1401:
        /*0090*/ 	.byte	0x04, 0x05
        /*0092*/ 	.short	(.L_1403 - .L_1402)
.L_1402:
        /*0094*/ 	.word	0x00000080
        /*0098*/ 	.word	0x00000001
        /*009c*/ 	.word	0x00000001


	//----- nvinfo : EIATTR_CRS_STACK_SIZE
	.align		4
.L_1403:
        /*00a0*/ 	.byte	0x04, 0x1e
        /*00a2*/ 	.short	(.L_1405 - .L_1404)
.L_1404:
        /*00a4*/ 	.word	0x00000000


	//----- nvinfo : EIATTR_CBANK_PARAM_SIZE
	.align		4
.L_1405:
        /*00a8*/ 	.byte	0x03, 0x19
        /*00aa*/ 	.short	0x0128


	//----- nvinfo : EIATTR_PARAM_CBANK
	.align		4
        /*00ac*/ 	.byte	0x04, 0x0a
        /*00ae*/ 	.short	(.L_1407 - .L_1406)
	.align		4
.L_1406:
        /*00b0*/ 	.word	index@(.nv.constant0._ZN10layer_norm31ln_parallel_residual_bwd_kernelINS_13Kernel_traitsI13__nv_bfloat16S2_fS2_fjLj1536ELj1ELj1ELj4ELj8ENS_18Kernel_traits_baseILj1536ES2_S2_fS2_fjLj128EEEEELb0ELb1ELb0EEEvNS_9BwdParamsE)
        /*00b4*/ 	.short	0x0380
        /*00b6*/ 	.short	0x0128


	//----- nvinfo : EIATTR_SW_WAR
	.align		4
.L_1407:
        /*00b8*/ 	.byte	0x04, 0x36
        /*00ba*/ 	.short	(.L_1409 - .L_1408)
.L_1408:
        /*00bc*/ 	.word	0x00000008
.L_1409:


//--------------------- .nv.info._ZN10layer_norm31ln_parallel_residual_bwd_kernelINS_13Kernel_traitsI13__nv_bfloat16S2_fS2_fjLj1536ELj1ELj1ELj4ELj8ENS_18Kernel_traits_baseILj1536ES2_S2_fS2_fjLj128EEEEELb0ELb1ELb1EEEvNS_9BwdParamsE --------------------------
	.section	.nv.info._ZN10layer_norm31ln_parallel_residual_bwd_kernelINS_13Kernel_traitsI13__nv_bfloat16S2_fS2_fjLj1536ELj1ELj1ELj4ELj8ENS_18Kernel_traits_baseILj1536ES2_S2_fS2_fjLj128EEEEELb0ELb1ELb1EEEvNS_9BwdParamsE,"",@"SHT_CUDA_INFO"
	.sectionflags	@""
	.align	4


	//----- nvinfo : EIATTR_CUDA_API_VERSION
	.align		4
        /*0000*/ 	.byte	0x04, 0x37
        /*0002*/ 	.short	(.L_1411 - .L_1410)
.L_1410:
        /*0004*/ 	.word	0x00000082


	//----- nvinfo : EIATTR_KPARAM_INFO
	.align		4
.L_1411:
        /*0008*/ 	.byte	0x04, 0x17
        /*000a*/ 	.short	(.L_1413 - .L_1412)
.L_1412:
        /*000c*/ 	.word	0x00000000
        /*0010*/ 	.short	0x0000
        /*0012*/ 	.short	0x0000
        /*0014*/ 	.byte	0x00, 0xf0, 0xa1, 0x04


	//----- nvinfo : EIATTR_SPARSE_MMA_MASK
	.align		4
.L_1413:
        /*0018*/ 	.byte	0x03, 0x50
        /*001a*/ 	.short	0x0000


	//----- nvinfo : EIATTR_MAXREG_COUNT
	.align		4
        /*001c*/ 	.byte	0x03, 0x1b
        /*001e*/ 	.short	0x00ff


	//----- nvinfo : EIATTR_NUM_BARRIERS
	.align		4
        /*0020*/ 	.byte	0x02, 0x4c
        /*0022*/ 	.byte	0x01
	.zero		1


	//----- nvinfo : EIATTR_MERCURY_ISA_VERSION
	.align		4
        /*0024*/ 	.byte	0x03, 0x5f
        /*0026*/ 	.short	0x0101


	//----- nvinfo : EIATTR_COOP_GROUP_MASK_REGIDS
	.align		4
        /*0028*/ 	.byte	0x04, 0x29
        /*002a*/ 	.short	(.L_1415 - .L_1414)


	//   ....[0]....
.L_1414:
        /*002c*/ 	.word	0xffffffff


	//   ....[1]....
        /*0030*/ 	.word	0xffffffff


	//   ....[2]....
        /*0034*/ 	.word	0xffffffff


	//   ....[3]....
        /*0038*/ 	.word	0xffffffff


	//   ....[4]....
        /*003c*/ 	.word	0xffffffff


	//   ....[5]....
        /*0040*/ 	.word	0xffffffff


	//   ....[6]....
        /*0044*/ 	.word	0xffffffff


	//   ....[7]....
        /*0048*/ 	.word	0xffffffff


	//   ....[8]....
        /*004c*/ 	.word	0xffffffff


	//   ....[9]....
        /*0050*/ 	.word	0xffffffff


	//----- nvinfo : EIATTR_COOP_GROUP_INSTR_OFFSETS
	.align		4
.L_1415:
        /*0054*/ 	.byte	0x04, 0x28
        /*0056*/ 	.short	(.L_1417 - .L_1416)


	//   ....[0]....
.L_1416:
        /*0058*/ 	.word	0x00000cc0


	//   ....[1]....
        /*005c*/ 	.word	0x00000d90


	//   ....[2]....
        /*0060*/ 	.word	0x00000da0


	//   ....[3]....
        /*0064*/ 	.word	0x00000dc0


	//   ....[4]....
        /*0068*/ 	.word	0x00000df0


	//   ....[5]....
        /*006c*/ 	.word	0x00000e00


	//   ....[6]....
        /*0070*/ 	.word	0x00000e30


	//   ....[7]....
        /*0074*/ 	.word	0x00000e40


	//   ....[8]....
        /*0078*/ 	.word	0x00000e90


	//   ....[9]....
        /*007c*/ 	.word	0x00000ec0


	//----- nvinfo : EIATTR_VRC_CTA_INIT_COUNT
	.align		4
.L_1417:
        /*0080*/ 	.byte	0x02, 0x4a
	.zero		1
	.zero		1


	//----- nvinfo : EIATTR_EXIT_INSTR_OFFSETS
	.align		4
        /*0084*/ 	.byte	0x04, 0x1c
        /*0086*/ 	.short	(.L_1419 - .L_1418)


	//   ....[0]....
.L_1418:
        /*0088*/ 	.word	0x00003890


	//----- nvinfo : EIATTR_MAX_THREADS
	.align		4
.L_1419:
        /*008c*/ 	.byte	0x04, 0x05
        /*008e*/ 	.short	(.L_1421 - .L_1420)
.L_1420:
        /*0090*/ 	.word	0x00000080
        /*0094*/ 	.word	0x00000001
        /*0098*/ 	.word	0x00000001


	//----- nvinfo : EIATTR_CRS_STACK_SIZE
	.align		4
.L_1421:
        /*009c*/ 	.byte	0x04, 0x1e
        /*009e*/ 	.short	(.L_1423 - .L_1422)
.L_1422:
        /*00a0*/ 	.word	0x00000000


	//----- nvinfo : EIATTR_CBANK_PARAM_SIZE
	.align		4
.L_1423:
        /*00a4*/ 	.byte	0x03, 0x19
        /*00a6*/ 	.short	0x0128


	//----- nvinfo : EIATTR_PARAM_CBANK
	.align		4
        /*00a8*/ 	.byte	0x04, 0x0a
        /*00aa*/ 	.short	(.L_1425 - .L_1424)
	.align		4
.L_1424:
        /*00ac*/ 	.word	index@(.nv.constant0._ZN10layer_norm31ln_parallel_residual_bwd_kernelINS_13Kernel_traitsI13__nv_bfloat16S2_fS2_fjLj1536ELj1ELj1ELj4ELj8ENS_18Kernel_traits_baseILj1536ES2_S2_fS2_fjLj128EEEEELb0ELb1ELb1EEEvNS_9BwdParamsE)
        /*00b0*/ 	.short	0x0380
        /*00b2*/ 	.short	0x0128


	//----- nvinfo : EIATTR_SW_WAR
	.align		4
.L_1425:
        /*00b4*/ 	.byte	0x04, 0x36
        /*00b6*/ 	.short	(.L_1427 - .L_1426)
.L_1426:
        /*00b8*/ 	.word	0x00000008
.L_1427:


//--------------------- .nv.info._ZN10layer_norm31ln_parallel_residual_bwd_kernelINS_13Kernel_traitsI13__nv_bfloat16S2_fS2_fjLj1536ELj1ELj1ELj4ELj8ENS_18Kernel_traits_baseILj1536ES2_S2_fS2_fjLj128EEEEELb1ELb0ELb0EEEvNS_9BwdParamsE --------------------------
	.section	.nv.info._ZN10layer_norm31ln_parallel_residual_bwd_kernelINS_13Kernel_traitsI13__nv_bfloat16S2_fS2_fjLj1536ELj1ELj1ELj4ELj8ENS_18Kernel_traits_baseILj1536ES2_S2_fS2_fjLj128EEEEELb1ELb0ELb0EEEvNS_9BwdParamsE,"",@"SHT_CUDA_INFO"
	.sectionflags	@""
	.align	4


	//----- nvinfo : EIATTR_CUDA_API_VERSION
	.align		4
        /*0000*/ 	.byte	0x04, 0x37
        /*0002*/ 	.short	(.L_1429 - .L_1428)
.L_1428:
        /*0004*/ 	.word	0x00000082


	//----- nvinfo : EIATTR_KPARAM_INFO
	.align		4
.L_1429:
        /*0008*/ 	.byte	0x04, 0x17
        /*000a*/ 	.short	(.L_1431 - .L_1430)
.L_1430:
        /*000c*/ 	.word	0x00000000
        /*0010*/ 	.short	0x0000
        /*0012*/ 	.short	0x0000
        /*0014*/ 	.byte	0x00, 0xf0, 0xa1, 0x04


	//----- nvinfo : EIATTR_SPARSE_MMA_MASK
	.align		4
.L_1431:
        /*0018*/ 	.byte	0x03, 0x50
        /*001a*/ 	.short	0x0000


	//----- nvinfo : EIATTR_MAXREG_COUNT
	.align		4
        /*001c*/ 	.byte	0x03, 0x1b
        /*001e*/ 	.short	0x00ff


	//----- nvinfo : EIATTR_NUM_BARRIERS
	.align		4
        /*0020*/ 	.byte	0x02, 0x4c
        /*0022*/ 	.byte	0x01
	.zero		1


	//----- nvinfo : EIATTR_MERCURY_ISA_VERSION
	.align		4
        /*0024*/ 	.byte	0x03, 0x5f
        /*0026*/ 	.short	0x0101


	//----- nvinfo : EIATTR_COOP_GROUP_MASK_REGIDS
	.align		4
        /*0028*/ 	.byte	0x04, 0x29
        /*002a*/ 	.short	(.L_1433 - .L_1432)


	//   ....[0]....
.L_1432:
        /*002c*/ 	.word	0xffffffff


	//   ....[1]....
        /*0030*/ 	.word	0xffffffff


	//   ....[2]....
        /*0034*/ 	.word	0xffffffff


	//   ....[3]....
        /*0038*/ 	.word	0xffffffff


	//   ....[4]....
        /*003c*/ 	.word	0xffffffff


	//   ....[5]....
        /*0040*/ 	.word	0xffffffff


	//   ....[6]....
        /*0044*/ 	.word	0xffffffff


	//   ....[7]....
        /*0048*/ 	.word	0xffffffff


	//   ....[8]....
        /*004c*/ 	.word	0xffffffff


	//   ....[9]....
        /*0050*/ 	.word	0xffffffff


	//----- nvinfo : EIATTR_COOP_GROUP_INSTR_OFFSETS
	.align		4
.L_1433:
        /*0054*/ 	.byte	0x04, 0x28
        /*0056*/ 	.short	(.L_1435 - .L_1434)


	//   ....[0]....
.L_1434:
        /*0058*/ 	.word	0x00001900


	//   ....[1]....
        /*005c*/ 	.word	0x00001930


	//   ....[2]....
        /*0060*/ 	.word	0x00001960


	//   ....[3]....
        /*0064*/ 	.word	0x00001970


	//   ....[4]....
        /*0068*/ 	.word	0x000019a0


	//   ....[5]....
        /*006c*/ 	.word	0x000019b0


	//   ....[6]....
        /*0070*/ 	.word	0x000019e0


	//   ....[7]....
        /*0074*/ 	.word	0x000019f0


	//   ....[8]....
        /*0078*/ 	.word	0x00001a20


	//   ....[9]....
        /*007c*/ 	.word	0x00001a30


	//----- nvinfo : EIATTR_VRC_CTA_INIT_COUNT
	.align		4
.L_1435:
        /*0080*/ 	.byte	0x02, 0x4a
	.zero		1
	.zero		1


	//----- nvinfo : EIATTR_EXIT_INSTR_OFFSETS
	.align		4
        /*0084*/ 	.byte	0x04, 0x1c
        /*0086*/ 	.short	(.L_1437 - .L_1436)


	//   ....[0]....
.L_1436:
        /*0088*/ 	.word	0x000060e0


	//   ....[1]....
        /*008c*/ 	.word	0x000061b0


	//----- nvinfo : EIATTR_MAX_THREADS
	.align		4
.L_1437:
        /*0090*/ 	.byte	0x04, 0x05
        /*0092*/ 	.short	(.L_1439 - .L_1438)
.L_1438:
        /*0094*/ 	.word	0x00000080
        /*0098*/ 	.word	0x00000001
        /*009c*/ 	.word	0x00000001


	//----- nvinfo : EIATTR_CRS_STACK_SIZE
	.align		4
.L_1439:
        /*00a0*/ 	.byte	0x04, 0x1e
        /*00a2*/ 	.short	(.L_1441 - .L_1440)
.L_1440:
        /*00a4*/ 	.word	0x00000000


	//----- nvinfo : EIATTR_CBANK_PARAM_SIZE
	.align		4
.L_1441:
        /*00a8*/ 	.byte	0x03, 0x19
        /*00aa*/ 	.short	0x0128


	//----- nvinfo : EIATTR_PARAM_CBANK
	.align		4
        /*00ac*/ 	.byte	0x04, 0x0a
        /*00ae*/ 	.short	(.L_1443 - .L_1442)
	.align		4
.L_1442:
        /*00b0*/ 	.word	index@(.nv.constant0._ZN10layer_norm31ln_parallel_residual_bwd_kernelINS_13Kernel_traitsI13__nv_bfloat16S2_fS2_fjLj1536ELj1ELj1ELj4ELj8ENS_18Kernel_traits_baseILj1536ES2_S2_fS2_fjLj128EEEEELb1ELb0ELb0EEEvNS_9BwdParamsE)
        /*00b4*/ 	.short	0x0380
        /*00b6*/ 	.short	0x0128


	//----- nvinfo : EIATTR_SW_WAR
	.align		4
.L_1443:
        /*00b8*/ 	.byte	0x04, 0x36
        /*00ba*/ 	.short	(.L_1445 - .L_1444)
.L_1444:
        /*00bc*/ 	.word	0x00000008
.L_1445:


//--------------------- .nv.info._ZN10layer_norm31ln_parallel_residual_bwd_kernelINS_13Kernel_traitsI13__nv_bfloat16S2_fS2_fjLj1536ELj1ELj1ELj4ELj8ENS_18Kernel_traits_baseILj1536ES2_S2_fS2_fjLj128EEEEELb1ELb0ELb1EEEvNS_9BwdParamsE --------------------------
	.section	.nv.info._ZN10layer_norm31ln_parallel_residual_bwd_kernelINS_13Kernel_traitsI13__nv_bfloat16S2_fS2_fjLj1536ELj1ELj1ELj4ELj8ENS_18Kernel_traits_baseILj1536ES2_S2_fS2_fjLj128EEEEELb1ELb0ELb1EEEvNS_9BwdParamsE,"",@"SHT_CUDA_INFO"
	.sectionflags	@""
	.align	4


	//----- nvinfo : EIATTR_CUDA_API_VERSION
	.align		4
        /*0000*/ 	.byte	0x04, 0x37
        /*0002*/ 	.short	(.L_1447 - .L_1446)
.L_1446:
        /*0004*/ 	.word	0x00000082


	//----- nvinfo : EIATTR_KPARAM_INFO
	.align		4
.L_1447:
        /*0008*/ 	.byte	0x04, 0x17
        /*000a*/ 	.short	(.L_1449 - .L_1448)
.L_1448:
        /*000c*/ 	.word	0x00000000
        /*0010*/ 	.short	0x0000
        /*0012*/ 	.short	0x0000
        /*0014*/ 	.byte	0x00, 0xf0, 0xa1, 0x04


	//----- nvinfo : EIATTR_SPARSE_MMA_MASK
	.align		4
.L_1449:
        /*0018*/ 	.byte	0x03, 0x50
        /*001a*/ 	.short	0x0000


	//----- nvinfo : EIATTR_MAXREG_COUNT
	.align		4
        /*001c*/ 	.byte	0x03, 0x1b
        /*001e*/ 	.short	0x00ff


	//----- nvinfo : EIATTR_NUM_BARRIERS
	.align		4
        /*0020*/ 	.byte	0x02, 0x4c
        /*0022*/ 	.byte	0x01
	.zero		1


	//----- nvinfo : EIATTR_MERCURY_ISA_VERSION
	.align		4
        /*0024*/ 	.byte	0x03, 0x5f
        /*0026*/ 	.short	0x0101


	//----- nvinfo : EIATTR_COOP_GROUP_MASK_REGIDS
	.align		4
        /*0028*/ 	.byte	0x04, 0x29
        /*002a*/ 	.short	(.L_1451 - .L_1450)


	//   ....[0]....
.L_1450:
        /*002c*/ 	.word	0xffffffff


	//   ....[1]....
        /*0030*/ 	.word	0xffffffff


	//   ....[2]....
        /*0034*/ 	.word	0xffffffff


	//   ....[3]....
        /*0038*/ 	.word	0xffffffff


	//   ....[4]....
        /*003c*/ 	.word	0xffffffff


	//   ....[5]....
        /*0040*/ 	.word	0xffffffff


	//   ....[6]....
        /*0044*/ 	.word	0xffffffff


	//   ....[7]....
        /*0048*/ 	.word	0xffffffff


	//   ....[8]....
        /*004c*/ 	.word	0xffffffff


	//   ....[9]....
        /*0050*/ 	.word	0xffffffff


	//----- nvinfo : EIATTR_COOP_GROUP_INSTR_OFFSETS
	.align		4
.L_1451:
        /*0054*/ 	.byte	0x04, 0x28
        /*0056*/ 	.short	(.L_1453 - .L_1452)


	//   ....[0]....
.L_1452:
        /*0058*/ 	.word	0x000012a0


	//   ....[1]....
        /*005c*/ 	.word	0x000012b0


	//   ....[2]....
        /*0060*/ 	.word	0x000012e0


	//   ....[3]....
        /*0064*/ 	.word	0x000012f0


	//   ....[4]....
        /*0068*/ 	.word	0x00001320


	//   ....[5]....
        /*006c*/ 	.word	0x00001330


	//   ....[6]....
        /*0070*/ 	.word	0x00001360


	//   ....[7]....
        /*0074*/ 	.word	0x00001370


	//   ....[8]....
        /*0078*/ 	.word	0x000013b0


	//   ....[9]....
        /*007c*/ 	.word	0x000013c0


	//----- nvinfo : EIATTR_VRC_CTA_INIT_COUNT
	.align		4
.L_1453:
        /*0080*/ 	.byte	0x02, 0x4a
	.zero		1
	.zero		1


	//----- nvinfo : EIATTR_EXIT_INSTR_OFFSETS
	.align		4
        /*0084*/ 	.byte	0x04, 0x1c
        /*0086*/ 	.short	(.L_1455 - .L_1454)


	//   ....[0]....
.L_1454:
        /*0088*/ 	.word	0x00005c60


	//----- nvinfo : EIATTR_MAX_THREADS
	.align		4
.L_1455:
        /*008c*/ 	.byte	0x04, 0x05
        /*008e*/ 	.short	(.L_1457 - .L_1456)
.L_1456:
        /*0090*/ 	.word	0x00000080
        /*0094*/ 	.word	0x00000001
        /*0098*/ 	.word	0x00000001


	//----- nvinfo : EIATTR_CRS_STACK_SIZE
	.align		4
.L_1457:
        /*009c*/ 	.byte	0x04, 0x1e
        /*009e*/ 	.short	(.L_1459 - .L_1458)
.L_1458:
        /*00a0*/ 	.word	0x00000000


	//----- nvinfo : EIATTR_CBANK_PARAM_SIZE
	.align		4
.L_1459:
        /*00a4*/ 	.byte	0x03, 0x19
        /*00a6*/ 	.short	0x0128


	//----- nvinfo : EIATTR_PARAM_CBANK
	.align		4
        /*00a8*/ 	.byte	0x04, 0x0a
        /*00aa*/ 	.short	(.L_1461 - .L_1460)
	.align		4
.L_1460:
        /*00ac*/ 	.word	index@(.nv.constant0._ZN10layer_norm31ln_parallel_residual_bwd_kernelINS_13Kernel_traitsI13__nv_bfloat16S2_fS2_fjLj1536ELj1ELj1ELj4ELj8ENS_18Kernel_traits_baseILj1536ES2_S2_fS2_fjLj128EEEEELb1ELb0ELb1EEEvNS_9BwdParamsE)
        /*00b0*/ 	.short	0x0380
        /*00b2*/ 	.short	0x0128


	//----- nvinfo : EIATTR_SW_WAR
	.align		4
.L_1461:
        /*00b4*/ 	.byte	0x04, 0x36
        /*00b6*/ 	.short	(.L_1463 - .L_1462)
.L_1462:
        /*00b8*/ 	.word	0x00000008
.L_1463:


//--------------------- .nv.info._ZN10layer_norm22ln_bwd_finalize_kernelINS_22Kernel_traits_finalizeILj1536E13__nv_bfloat16S2_fS2_fjLb0ELj1024ELj4ENS_18Kernel_traits_baseILj1536ES2_S2_fS2_fjLj1024EEEEELb0ELb0EEEvNS_9BwdParamsE --------------------------
	.section	.nv.info._ZN10layer_norm22ln_bwd_finalize_kernelINS_22Kernel_traits_finalizeILj1536E13__nv_bfloat16S2_fS2_fjLb0ELj1024ELj4ENS_18Kernel_traits_baseILj1536ES2_S2_fS2_fjLj1024EEEEELb0ELb0EEEvNS_9BwdParamsE,"",@"SHT_CUDA_INFO"
	.sectionflags	@""
	.align	4


	//----- nvinfo : EIATTR_CUDA_API_VERSION
	.align		4
        /*0000*/ 	.byte	0x04, 0x37
        /*0002*/ 	.short	(.L_1465 - .L_1464)
.L_1464:
        /*0004*/ 	.word	0x00000082


	//----- nvinfo : EIATTR_KPARAM_INFO
	.align		4
.L_1465:
        /*0008*/ 	.byte	0x04, 0x17
        /*000a*/ 	.short	(.L_1467 - .L_1466)
.L_1466:
        /*000c*/ 	.word	0x00000000
        /*0010*/ 	.short	0x0000
        /*0012*/ 	.short	0x0000
        /*0014*/ 	.byte	0x00, 0xf0, 0xa1, 0x04


	//----- nvinfo : EIATTR_SPARSE_MMA_MASK
	.align		4
.L_1467:
        /*0018*/ 	.byte	0x03, 0x50
        /*001a*/ 	.short	0x0000


	//----- nvinfo : EIATTR_MAXREG_COUNT
	.align		4
        /*001c*/ 	.byte	0x03, 0x1b
        /*001e*/ 	.short	0x0040


	//----- nvinfo : EIATTR_NUM_BARRIERS
	.align		4
        /*0020*/ 	.byte	0x02, 0x4c
        /*0022*/ 	.byte	0x01
	.zero		1


	//----- nvinfo : EIATTR_MERCURY_ISA_VERSION
	.align		4
        /*0024*/ 	.byte	0x03, 0x5f
        /*0026*/ 	.short	0x0101


	//----- nvinfo : EIATTR_COOP_GROUP_MASK_REGIDS
	.align		4
        /*0028*/ 	.byte	0x04, 0x29
        /*002a*/ 	.short	(.L_1469 - .L_1468)


	//   ....[0]....
.L_1468:
        /*002c*/ 	.word	0xffffffff


	//   ....[1]....
        /*0030*/ 	.word	0xffffffff


	//   ....[2]....
        /*0034*/ 	.word	0xffffffff


	//   ....[3]....
        /*0038*/ 	.word	0xffffffff


	//   ....[4]....
        /*003c*/ 	.word	0xffffffff


	//   ....[5]....
        /*0040*/ 	.word	0xffffffff


	//   ....[6]....
        /*0044*/ 	.word	0xffffffff


	//   ....[7]....
        /*0048*/ 	.word	0xffffffff


	//   ....[8]....
        /*004c*/ 	.word	0xffffffff


	//   ....[9]....
        /*0050*/ 	.word	0xffffffff


	//----- nvinfo : EIATTR_COOP_GROUP_INSTR_OFFSETS
	.align		4
.L_1469:
        /*0054*/ 	.byte	0x04, 0x28
        /*0056*/ 	.short	(.L_1471 - .L_1470)


	//   ....[0]....
.L_1470:
        /*0058*/ 	.word	0x000015e0


	//   ....[1]....
        /*005c*/ 	.word	0x000015f0


	//   ....[2]....
        /*0060*/ 	.word	0x00001620


	//   ....[3]....
        /*0064*/ 	.word	0x00001630


	//   ....[4]....
        /*0068*/ 	.word	0x00001660


	//   ....[5]....
        /*006c*/ 	.word	0x00001670


	//   ....[6]....
        /*0070*/ 	.word	0x000016b0


	//   ....[7]....
        /*0074*/ 	.word	0x000016e0


	//   ....[8]....
        /*0078*/ 	.word	0x00001710


	//   ....[9]....
        /*007c*/ 	.word	0x00001720


	//----- nvinfo : EIATTR_VRC_CTA_INIT_COUNT
	.align		4
.L_1471:
        /*0080*/ 	.byte	0x02, 0x4a
	.zero		1
	.zero		1


	//----- nvinfo : EIATTR_EXIT_INSTR_OFFSETS
	.align		4
        /*0084*/ 	.byte	0x04, 0x1c
        /*0086*/ 	.short	(.L_1473 - .L_1472)


	//   ....[0]....
.L_1472:
        /*0088*/ 	.word	0x00000060


	//   ....[1]....
        /*008c*/ 	.word	0x00001780


	//   ....[2]....
        /*0090*/ 	.word	0x000017b0


	//   ....[3]....
        /*0094*/ 	.word	0x00001870


	//----- nvinfo : EIATTR_MAX_THREADS
	.align		4
.L_1473:
        /*0098*/ 	.byte	0x04, 0x05
        /*009a*/ 	.short	(.L_1475 - .L_1474)
.L_1474:
        /*009c*/ 	.word	0x00000400
        /*00a0*/ 	.word	0x00000001
        /*00a4*/ 	.word	0x00000001


	//----- nvinfo : EIATTR_CRS_STACK_SIZE
	.align		4
.L_1475:
        /*00a8*/ 	.byte	0x04, 0x1e
        /*00aa*/ 	.short	(.L_1477 - .L_1476)
.L_1476:
        /*00ac*/ 	.word	0x00000000


	//----- nvinfo : EIATTR_CBANK_PARAM_SIZE
	.align		4
.L_1477:
        /*00b0*/ 	.byte	0x03, 0x19
        /*00b2*/ 	.short	0x0128


	//----- nvinfo : EIATTR_PARAM_CBANK
	.align		4
        /*00b4*/ 	.byte	0x04, 0x0a
        /*00b6*/ 	.short	(.L_1479 - .L_1478)
	.align		4
.L_1478:
        /*00b8*/ 	.word	index@(.nv.constant0._ZN10layer_norm22ln_bwd_finalize_kernelINS_22Kernel_traits_finalizeILj1536E13__nv_bfloat16S2_fS2_fjLb0ELj1024ELj4ENS_18Kernel_traits_baseILj1536ES2_S2_fS2_fjLj1024EEEEELb0ELb0EEEvNS_9BwdParamsE)
        /*00bc*/ 	.short	0x0380
        /*00be*/ 	.short	0x0128


	//----- nvinfo : EIATTR_SW_WAR
	.align		4
.L_1479:
        /*00c0*/ 	.byte	0x04, 0x36
        /*00c2*/ 	.short	(.L_1481 - .L_1480)
.L_1480:
        /*00c4*/ 	.word	0x00000008
.L_1481:


//--------------------- .nv.info._ZN10layer_norm40ln_parallel_residual_bwd_finalize_kernelINS_22Kernel_traits_finalizeILj1536E13__nv_bfloat16S2_fS2_fjLb0ELj1024ELj4ENS_18Kernel_traits_baseILj1536ES2_S2_fS2_fjLj1024EEEEELb0EEEvNS_9BwdParamsE --------------------------
	.section	.nv.info._ZN10layer_norm40ln_parallel_residual_bwd_finalize_kernelINS_22Kernel_traits_finalizeILj1536E13__nv_bfloat16S2_fS2_fjLb0ELj1024ELj4ENS_18Kernel_traits_baseILj1536ES2_S2_fS2_fjLj1024EEEEELb0EEEvNS_9BwdParamsE,"",@"SHT_CUDA_INFO"
	.sectionflags	@""
	.align	4


	//----- nvinfo : EIATTR_CUDA_API_VERSION
	.align		4
        /*0000*/ 	.byte	0x04, 0x37
        /*0002*/ 	.short	(.L_1483 - .L_1482)
.L_1482:
        /*0004*/ 	.word	0x00000082


	//----- nvinfo : EIATTR_KPARAM_INFO
	.align		4
.L_1483:
        /*0008*/ 	.byte	0x04, 0x17
        /*000a*/ 	.short	(.L_1485 - .L_1484)
.L_1484:
        /*000c*/ 	.word	0x00000000
        /*0010*/ 	.short	0x0000
        /*0012*/ 	.short	0x0000
        /*0014*/ 	.byte	0x00, 0xf0, 0xa1, 0x04


	//----- nvinfo : EIATTR_SPARSE_MMA_MASK
	.align		4
.L_1485:
        /*0018*/ 	.byte	0x03, 0x50
        /*001a*/ 	.short	0x0000


	//----- nvinfo : EIATTR_MAXREG_COUNT
	.align		4
        /*001c*/ 	.byte	0x03, 0x1b
        /*001e*/ 	.short	0x0040


	//----- nvinfo : EIATTR_NUM_BARRIERS
	.align		4
        /*0020*/ 	.byte	0x02, 0x4c
        /*0022*/ 	.byte	0x01
	.zero		1


	//----- nvinfo : EIATTR_MERCURY_ISA_VERSION
	.align		4
        /*0024*/ 	.byte	0x03, 0x5f
        /*0026*/ 	.short	0x0101


	//----- nvinfo : EIATTR_COOP_GROUP_MASK_REGIDS
	.align		4
        /*0028*/ 	.byte	0x04, 0x29
        /*002a*/ 	.short	(.L_1487 - .L_1486)


	//   ....[0]....
.L_1486:
        /*002c*/ 	.word	0xffffffff


	//   ....[1]....
        /*0030*/ 	.word	0xffffffff


	//   ....[2]....
        /*0034*/ 	.word	0xffffffff


	//   ....[3]....
        /*0038*/ 	.word	0xffffffff


	//   ....[4]....
        /*003c*/ 	.word	0xffffffff


	//   ....[5]....
        /*0040*/ 	.word	0xffffffff


	//   ....[6]....
        /*0044*/ 	.word	0xffffffff


	//   ....[7]....
        /*0048*/ 	.word	0xffffffff


	//   ....[8]....
        /*004c*/ 	.word	0xffffffff


	//   ....[9]....
        /*0050*/ 	.word	0xffffffff


	//   ....[10]....
        /*0054*/ 	.word	0xffffffff


	//   ....[11]....
        /*0058*/ 	.word	0xffffffff


	//   ....[12]....
        /*005c*/ 	.word	0xffffffff


	//   ....[13]....
        /*0060*/ 	.word	0xffffffff


	//   ....[14]....
        /*0064*/ 	.word	0xffffffff


	//   ....[15]....
        /*0068*/ 	.word	0xffffffff


	//   ....[16]....
        /*006c*/ 	.word	0xffffffff


	//   ....[17]....
        /*0070*/ 	.word	0xffffffff


	//   ....[18]....
        /*0074*/ 	.word	0xffffffff


	//   ....[19]....
        /*0078*/ 	.word	0xffffffff


	//----- nvinfo : EIATTR_COOP_GROUP_INSTR_OFFSETS
	.align		4
.L_1487:
        /*007c*/ 	.byte	0x04, 0x28
        /*007e*/ 	.short	(.L_1489 - .L_1488)


	//   ....[0]....
.L_1488:
        /*0080*/ 	.word	0x000013b0


	//   ....[1]....
        /*0084*/ 	.word	0x000013c0


	//   ....[2]....
        /*0088*/ 	.word	0x000013d0


	//   ....[3]....
        /*008c*/ 	.word	0x000013e0


	//   ....[4]....
        /*0090*/ 	.word	0x00001410


	//   ....[5]....
        /*0094*/ 	.word	0x00001430


	//   ....[6]....
        /*0098*/ 	.word	0x00001450


	//   ....[7]....
        /*009c*/ 	.word	0x00001460


	//   ....[8]....
        /*00a0*/ 	.word	0x000014a0


	//   ....[9]....
        /*00a4*/ 	.word	0x000014c0


	//   ....[10]....
        /*00a8*/ 	.word	0x000014d0


	//   ....[11]....
        /*00ac*/ 	.word	0x000014e0


	//   ....[12]....
        /*00b0*/ 	.word	0x00001510


	//   ....[13]....
        /*00b4*/ 	.word	0x00001530


	//   ....[14]....
        /*00b8*/ 	.word	0x00001550


	//   ....[15]....
        /*00bc*/ 	.word	0x00001560


	//   ....[16]....
        /*00c0*/ 	.word	0x000015a0


	//   ....[17]....
        /*00c4*/ 	.word	0x000015d0


	//   ....[18]....
        /*00c8*/ 	.word	0x00001600


	//   ....[19]....
        /*00cc*/ 	.word	0x00001610


	//----- nvinfo : EIATTR_VRC_CTA_INIT_COUNT
	.align		4
.L_1489:
        /*00d0*/ 	.byte	0x02, 0x4a
	.zero		1
	.zero		1


	//----- nvinfo : EIATTR_EXIT_INSTR_OFFSETS
	.align		4
        /*00d4*/ 	.byte	0x04, 0x1c
        /*00d6*/ 	.short	(.L_1491 - .L_1490)


	//   ....[0]....
.L_1490:
        /*00d8*/ 	.word	0x00000060


	//   ....[1]....
        /*00dc*/ 	.word	0x000016b0


	//   ....[2]....
        /*00e0*/ 	.word	0x000016e0


	//   ....[3]....
        /*00e4*/ 	.word	0x00001840


	//----- nvinfo : EIATTR_MAX_THREADS
	.align		4
.L_1491:
        /*00e8*/ 	.byte	0x04, 0x05
        /*00ea*/ 	.short	(.L_1493 - .L_1492)
.L_1492:
        /*00ec*/ 	.word	0x00000400
        /*00f0*/ 	.word	0x00000001
        /*00f4*/ 	.word	0x00000001


	//----- nvinfo : EIATTR_CRS_STACK_SIZE
	.align		4
.L_1493:
        /*00f8*/ 	.byte	0x04, 0x1e
        /*00fa*/ 	.short	(.L_1495 - .L_1494)
.L_1494:
        /*00fc*/ 	.word	0x00000000


	//----- nvinfo : EIATTR_CBANK_PARAM_SIZE
	.align		4
.L_1495:
        /*0100*/ 	.byte	0x03, 0x19
        /*0102*/ 	.short	0x0128


	//----- nvinfo : EIATTR_PARAM_CBANK
	.align		4
        /*0104*/ 	.byte	0x04, 0x0a
        /*0106*/ 	.short	(.L_1497 - .L_1496)
	.align		4
.L_1496:
        /*0108*/ 	.word	index@(.nv.constant0._ZN10layer_norm40ln_parallel_residual_bwd_finalize_kernelINS_22Kernel_traits_finalizeILj1536E13__nv_bfloat16S2_fS2_fjLb0ELj1024ELj4ENS_18Kernel_traits_baseILj1536ES2_S2_fS2_fjLj1024EEEEELb0EEEvNS_9BwdParamsE)
        /*010c*/ 	.short	0x0380
        /*010e*/ 	.short	0x0128


	//----- nvinfo : EIATTR_SW_WAR
	.align		4
.L_1497:
        /*0110*/ 	.byte	0x04, 0x36
        /*0112*/ 	.short	(.L_1499 - .L_1498)
.L_1498:
        /*0114*/ 	.word	0x00000008
.L_1499:


//--------------------- .nv.info._ZN10layer_norm31ln_parallel_residual_bwd_kernelINS_13Kernel_traitsI13__nv_bfloat16S2_fS2_fjLj1536ELj1ELj1ELj4ELj8ENS_18Kernel_traits_baseILj1536ES2_S2_fS2_fjLj128EEEEELb1ELb1ELb0EEEvNS_9BwdParamsE --------------------------
	.section	.nv.info._ZN10layer_norm31ln_parallel_residual_bwd_kernelINS_13Kernel_traitsI13__nv_bfloat16S2_fS2_fjLj1536ELj1ELj1ELj4ELj8ENS_18Kernel_traits_baseILj1536ES2_S2_fS2_fjLj128EEEEELb1ELb1ELb0EEEvNS_9BwdParamsE,"",@"SHT_CUDA_INFO"
	.sectionflags	@""
	.align	4


	//----- nvinfo : EIATTR_CUDA_API_VERSION
	.align		4
        /*0000*/ 	.byte	0x04, 0x37
        /*0002*/ 	.short	(.L_1501 - .L_1500)
.L_1500:
        /*0004*/ 	.word	0x00000082


	//----- nvinfo : EIATTR_KPARAM_INFO
	.align		4
.L_1501:
        /*0008*/ 	.byte	0x04, 0x17
        /*000a*/ 	.short	(.L_1503 - .L_1502)
.L_1502:
        /*000c*/ 	.word	0x00000000
        /*0010*/ 	.short	0x0000
        /*0012*/ 	.short	0x0000
        /*0014*/ 	.byte	0x00, 0xf0, 0xa1, 0x04


	//----- nvinfo : EIATTR_SPARSE_MMA_MASK
	.align		4
.L_1503:
        /*0018*/ 	.byte	0x03, 0x50
        /*001a*/ 	.short	0x0000


	//----- nvinfo : EIATTR_MAXREG_COUNT
	.align		4
        /*001c*/ 	.byte	0x03, 0x1b
        /*001e*/ 	.short	0x00ff


	//----- nvinfo : EIATTR_NUM_BARRIERS
	.align		4
        /*0020*/ 	.byte	0x02, 0x4c
        /*0022*/ 	.byte	0x01
	.zero		1


	//----- nvinfo : EIATTR_MERCURY_ISA_VERSION
	.align		4
        /*0024*/ 	.byte	0x03, 0x5f
        /*0026*/ 	.short	0x0101


	//----- nvinfo : EIATTR_COOP_GROUP_MASK_REGIDS
	.align		4
        /*0028*/ 	.byte	0x04, 0x29
        /*002a*/ 	.short	(.L_1505 - .L_1504)


	//   ....[0]....
.L_1504:
        /*002c*/ 	.word	0xffffffff


	//   ....[1]....
        /*0030*/ 	.word	0xffffffff


	//   ....[2]....
        /*0034*/ 	.word	0xffffffff


	//   ....[3]....
        /*0038*/ 	.word	0xffffffff


	//   ....[4]....
        /*003c*/ 	.word	0xffffffff


	//   ....[5]....
        /*0040*/ 	.word	0xffffffff


	//   ....[6]....
        /*0044*/ 	.word	0xffffffff


	//   ....[7]....
        /*0048*/ 	.word	0xffffffff


	//   ....[8]....
        /*004c*/ 	.word	0xffffffff


	//   ....[9]....
        /*0050*/ 	.word	0xffffffff


	//----- nvinfo : EIATTR_COOP_GROUP_INSTR_OFFSETS
	.align		4
.L_1505:
        /*0054*/ 	.byte	0x04, 0x28
        /*0056*/ 	.short	(.L_1507 - .L_1506)


	//   ....[0]....
.L_1506:
        /*0058*/ 	.word	0x000011b0


	//   ....[1]....
        /*005c*/ 	.word	0x000011e0


	//   ....[2]....
        /*0060*/ 	.word	0x00001210


	//   ....[3]....
        /*0064*/ 	.word	0x00001220


	//   ....[4]....
        /*0068*/ 	.word	0x00001250


	//   ....[5]....
        /*006c*/ 	.word	0x00001260


	//   ....[6]....
        /*0070*/ 	.word	0x00001290


	//   ....[7]....
        /*0074*/ 	.word	0x000012a0


	//   ....[8]....
        /*0078*/ 	.word	0x000012d0


	//   ....[9]....
        /*007c*/ 	.word	0x000012e0


	//----- nvinfo : EIATTR_VRC_CTA_INIT_COUNT
	.align		4
.L_1507:
        /*0080*/ 	.byte	0x02, 0x4a
	.zero		1
	.zero		1


	//----- nvinfo : EIATTR_EXIT_INSTR_OFFSETS
	.align		4
        /*0084*/ 	.byte	0x04, 0x1c
        /*0086*/ 	.short	(.L_1509 - .L_1508)


	//   ....[0]....
.L_1508:
        /*0088*/ 	.word	0x00005830


	//   ....[1]....
        /*008c*/ 	.word	0x000058b0


	//----- nvinfo : EIATTR_MAX_THREADS
	.align		4
.L_1509:
        /*0090*/ 	.byte	0x04, 0x05
        /*0092*/ 	.short	(.L_1511 - .L_1510)
.L_1510:
        /*0094*/ 	.word	0x00000080
        /*0098*/ 	.word	0x00000001
        /*009c*/ 	.word	0x00000001


	//----- nvinfo : EIATTR_CRS_STACK_SIZE
	.align		4
.L_1511:
        /*00a0*/ 	.byte	0x04, 0x1e
        /*00a2*/ 	.short	(.L_1513 - .L_1512)
.L_1512:
        /*00a4*/ 	.word	0x00000000


	//----- nvinfo : EIATTR_CBANK_PARAM_SIZE
	.align		4
.L_1513:
        /*00a8*/ 	.byte	0x03, 0x19
        /*00aa*/ 	.short	0x0128


	//----- nvinfo : EIATTR_PARAM_CBANK
	.align		4
        /*00ac*/ 	.byte	0x04, 0x0a
        /*00ae*/ 	.short	(.L_1515 - .L_1514)
	.align		4
.L_1514:
        /*00b0*/ 	.word	index@(.nv.constant0._ZN10layer_norm31ln_parallel_residual_bwd_kernelINS_13Kernel_traitsI13__nv_bfloat16S2_fS2_fjLj1536ELj1ELj1ELj4ELj8ENS_18Kernel_traits_baseILj1536ES2_S2_fS2_fjLj128EEEEELb1ELb1ELb0EEEvNS_9BwdParamsE)
        /*00b4*/ 	.short	0x0380
        /*00b6*/ 	.short	0x0128


	//----- nvinfo : EIATTR_SW_WAR
	.align		4
.L_1515:
        /*00b8*/ 	.byte	0x04, 0x36
        /*00ba*/ 	.short	(.L_1517 - .L_1516)
.L_1516:
        /*00bc*/ 	.word	0x00000008
.L_1517:


//--------------------- .nv.info._ZN10layer_norm22ln_bwd_finalize_kernelINS_22Kernel_traits_finalizeILj1536E13__nv_bfloat16S2_fS2_fjLb0ELj1024ELj4ENS_18Kernel_traits_baseILj1536ES2_S2_fS2_fjLj1024EEEEELb0ELb1EEEvNS_9BwdParamsE --------------------------
	.section	.nv.info._ZN10layer_norm22ln_bwd_finalize_kernelINS_22Kernel_traits_finalizeILj1536E13__nv_bfloat16S2_fS2_fjLb0ELj1024ELj4ENS_18Kernel_traits_baseILj1536ES2_S2_fS2_fjLj1024EEEEELb0ELb1EEEvNS_9BwdParamsE,"",@"SHT_CUDA_INFO"
	.sectionflags	@""
	.align	4


	//----- nvinfo : EIATTR_CUDA_API_VERSION
	.align		4
        /*0000*/ 	.byte	0x04, 0x37
        /*0002*/ 	.short	(.L_1519 - .L_1518)
.L_1518:
        /*0004*/ 	.word	0x00000082


	//----- nvinfo : EIATTR_KPARAM_INFO
	.align		4
.L_1519:
        /*0008*/ 	.byte	0x04, 0x17
        /*000a*/ 	.short	(.L_1521 - .L_1520)
.L_1520:
        /*000c*/ 	.word	0x00000000
        /*0010*/ 	.short	0x0000
        /*0012*/ 	.short	0x0000
        /*0014*/ 	.byte	0x00, 0xf0, 0xa1, 0x04


	//----- nvinfo : EIATTR_SPARSE_MMA_MASK
	.align		4
.L_1521:
        /*0018*/ 	.byte	0x03, 0x50
        /*001a*/ 	.short	0x0000


	//----- nvinfo : EIATTR_MAXREG_COUNT
	.align		4
        /*001c*/ 	.byte	0x03, 0x1b
        /*001e*/ 	.short	0x0040


	//----- nvinfo : EIATTR_NUM_BARRIERS
	.align		4
        /*0020*/ 	.byte	0x02, 0x4c
        /*0022*/ 	.byte	0x01
	.zero		1


	//----- nvinfo : EIATTR_MERCURY_ISA_VERSION
	.align		4
        /*0024*/ 	.byte	0x03, 0x5f
        /*0026*/ 	.short	0x0101


	//----- nvinfo : EIATTR_COOP_GROUP_MASK_REGIDS
	.align		4
        /*0028*/ 	.byte	0x04, 0x29
        /*002a*/ 	.short	(.L_1523 - .L_1522)


	//   ....[0]....
.L_1522:
        /*002c*/ 	.word	0xffffffff


	//   ....[1]....
        /*0030*/ 	.word	0xffffffff


	//   ....[2]....
        /*0034*/ 	.word	0xffffffff


	//   ....[3]....
        /*0038*/ 	.word	0xffffffff


	//   ....[4]....
        /*003c*/ 	.word	0xffffffff


	//   ....[5]....
        /*0040*/ 	.word	0xffffffff


	//   ....[6]....
        /*0044*/ 	.word	0xffffffff


	//   ....[7]....
        /*0048*/ 	.word	0xffffffff


	//   ....[8]....
        /*004c*/ 	.word	0xffffffff


	//   ....[9]....
        /*0050*/ 	.word	0xffffffff


	//----- nvinfo : EIATTR_COOP_GROUP_INSTR_OFFSETS
	.align		4
.L_1523:
        /*0054*/ 	.byte	0x04, 0x28
        /*0056*/ 	.short	(.L_1525 - .L_1524)


	//   ....[0]....
.L_1524:
        /*0058*/ 	.word	0x00001630


	//   ....[1]....
        /*005c*/ 	.word	0x00001640


	//   ....[2]....
        /*0060*/ 	.word	0x00001670


	//   ....[3]....
        /*0064*/ 	.word	0x00001680


	//   ....[4]....
        /*0068*/ 	.word	0x000016b0


	//   ....[5]....
        /*006c*/ 	.word	0x000016d0


	//   ....[6]....
        /*0070*/ 	.word	0x00001700


	//   ....[7]....
        /*0074*/ 	.word	0x00001710


	//   ....[8]....
        /*0078*/ 	.word	0x00001740


	//   ....[9]....
        /*007c*/ 	.word	0x00001750


	//----- nvinfo : EIATTR_VRC_CTA_INIT_COUNT
	.align		4
.L_1525:
        /*0080*/ 	.byte	0x02, 0x4a
	.zero		1
	.zero		1


	//----- nvinfo : EIATTR_EXIT_INSTR_OFFSETS
	.align		4
        /*0084*/ 	.byte	0x04, 0x1c
        /*0086*/ 	.short	(.L_1527 - .L_1526)


	//   ....[0]....
.L_1526:
        /*0088*/ 	.word	0x00000070


	//   ....[1]....
        /*008c*/ 	.word	0x000017b0


	//   ....[2]....
        /*0090*/ 	.word	0x00001880


	//----- nvinfo : EIATTR_MAX_THREADS
	.align		4
.L_1527:
        /*0094*/ 	.byte	0x04, 0x05
        /*0096*/ 	.short	(.L_1529 - .L_1528)
.L_1528:
        /*0098*/ 	.word	0x00000400
        /*009c*/ 	.word	0x00000001
        /*00a0*/ 	.word	0x00000001


	//----- nvinfo : EIATTR_CRS_STACK_SIZE
	.align		4
.L_1529:
        /*00a4*/ 	.byte	0x04, 0x1e
        /*00a6*/ 	.short	(.L_1531 - .L_1530)
.L_1530:
        /*00a8*/ 	.word	0x00000000


	//----- nvinfo : EIATTR_CBANK_PARAM_SIZE
	.align		4
.L_1531:
        /*00ac*/ 	.byte	0x03, 0x19
        /*00ae*/ 	.short	0x0128


	//----- nvinfo : EIATTR_PARAM_CBANK
	.align		4
        /*00b0*/ 	.byte	0x04, 0x0a
        /*00b2*/ 	.short	(.L_1533 - .L_1532)
	.align		4
.L_1532:
        /*00b4*/ 	.word	index@(.nv.constant0._ZN10layer_norm22ln_bwd_finalize_kernelINS_22Kernel_traits_finalizeILj1536E13__nv_bfloat16S2_fS2_fjLb0ELj1024ELj4ENS_18Kernel_traits_baseILj1536ES2_S2_fS2_fjLj1024EEEEELb0ELb1EEEvNS_9BwdParamsE)
        /*00b8*/ 	.short	0x0380
        /*00ba*/ 	.short	0x0128


	//----- nvinfo : EIATTR_SW_WAR
	.align		4
.L_1533:
        /*00bc*/ 	.byte	0x04, 0x36
        /*00be*/ 	.short	(.L_1535 - .L_1534)
.L_1534:
        /*00c0*/ 	.word	0x00000008
.L_1535:


//--------------------- .nv.info._ZN10layer_norm40ln_parallel_residual_bwd_finalize_kernelINS_22Kernel_traits_finalizeILj1536E13__nv_bfloat16S2_fS2_fjLb0ELj1024ELj4ENS_18Kernel_traits_baseILj1536ES2_S2_fS2_fjLj1024EEEEELb1EEEvNS_9BwdParamsE --------------------------
	.section	.nv.info._ZN10layer_norm40ln_parallel_residual_bwd_finalize_kernelINS_22Kernel_traits_finalizeILj1536E13__nv_bfloat16S2_fS2_fjLb0ELj1024ELj4ENS_18Kernel_traits_baseILj1536ES2_S2_fS2_fjLj1024EEEEELb1EEEvNS_9BwdParamsE,"",@"SHT_CUDA_INFO"
	.sectionflags	@""
	.align	4


	//----- nvinfo : EIATTR_CUDA_API_VERSION
	.align		4
        /*0000*/ 	.byte	0x04, 0x37
        /*0002*/ 	.short	(.L_1537 - .L_1536)
.L_1536:
        /*0004*/ 	.word	0x00000082


	//----- nvinfo : EIATTR_KPARAM_INFO
	.align		4
.L_1537:
        /*0008*/ 	.byte	0x04, 0x17
        /*000a*/ 	.short	(.L_1539 - .L_1538)
.L_1538:
        /*000c*/ 	.word	0x00000000
        /*0010*/ 	.short	0x0000
        /*0012*/ 	.short	0x0000
        /*0014*/ 	.byte	0x00, 0xf0, 0xa1, 0x04


	//----- nvinfo : EIATTR_SPARSE_MMA_MASK
	.align		4
.L_1539:
        /*0018*/ 	.byte	0x03, 0x50
        /*001a*/ 	.short	0x0000


	//----- nvinfo : EIATTR_MAXREG_COUNT
	.align		4
        /*001c*/ 	.byte	0x03, 0x1b
        /*001e*/ 	.short	0x0040


	//----- nvinfo : EIATTR_NUM_BARRIERS
	.align		4
        /*0020*/ 	.byte	0x02, 0x4c
        /*0022*/ 	.byte	0x01
	.zero		1


	//----- nvinfo : EIATTR_MERCURY_ISA_VERSION
	.align		4
        /*0024*/ 	.byte	0x03, 0x5f
        /*0026*/ 	.short	0x0101


	//----- nvinfo : EIATTR_COOP_GROUP_MASK_REGIDS
	.align		4
        /*0028*/ 	.byte	0x04, 0x29
        /*002a*/ 	.short	(.L_1541 - .L_1540)


	//   ....[0]....
.L_1540:
        /*002c*/ 	.word	0xffffffff


	//   ....[1]....
        /*0030*/ 	.word	0xffffffff


	//   ....[2]....
        /*0034*/ 	.word	0xffffffff


	//   ....[3]....
        /*0038*/ 	.word	0xffffffff


	//   ....[4]....
        /*003c*/ 	.word	0xffffffff


	//   ....[5]....
        /*0040*/ 	.word	0xffffffff


	//   ....[6]....
        /*0044*/ 	.word	0xffffffff


	//   ....[7]....
        /*0048*/ 	.word	0xffffffff


	//   ....[8]....
        /*004c*/ 	.word	0xffffffff


	//   ....[9]....
        /*0050*/ 	.word	0xffffffff


	//   ....[10]....
        /*0054*/ 	.word	0xffffffff


	//   ....[11]....
        /*0058*/ 	.word	0xffffffff


	//   ....[12]....
        /*005c*/ 	.word	0xffffffff


	//   ....[13]....
        /*0060*/ 	.word	0xffffffff


	//   ....[14]....
        /*0064*/ 	.word	0xffffffff


	//   ....[15]....
        /*0068*/ 	.word	0xffffffff


	//   ....[16]....
        /*006c*/ 	.word	0xffffffff


	//   ....[17]....
        /*0070*/ 	.word	0xffffffff


	//   ....[18]....
        /*0074*/ 	.word	0xffffffff


	//   ....[19]....
        /*0078*/ 	.word	0xffffffff


	//----- nvinfo : EIATTR_COOP_GROUP_INSTR_OFFSETS
	.align		4
.L_1541:
        /*007c*/ 	.byte	0x04, 0x28
        /*007e*/ 	.short	(.L_1543 - .L_1542)


	//   ....[0]....
.L_1542:
        /*0080*/ 	.word	0x00001410


	//   ....[1]....
        /*0084*/ 	.word	0x00001420


	//   ....[2]....
        /*0088*/ 	.word	0x00001430


	//   ....[3]....
        /*008c*/ 	.word	0x00001440


	//   ....[4]....
        /*0090*/ 	.word	0x00001480


	//   ....[5]....
        /*0094*/ 	.word	0x000014a0


	//   ....[6]....
        /*0098*/ 	.word	0x000014b0


	//   ....[7]....
        /*009c*/ 	.word	0x000014c0


	//   ....[8]....
        /*00a0*/ 	.word	0x000014f0


	//   ....[9]....
        /*00a4*/ 	.word	0x00001520


	//   ....[10]....
        /*00a8*/ 	.word	0x00001530


	//   ....[11]....
        /*00ac*/ 	.word	0x00001540


	//   ....[12]....
        /*00b0*/ 	.word	0x00001560


	//   ....[13]....
        /*00b4*/ 	.word	0x00001590


	//   ....[14]....
        /*00b8*/ 	.word	0x000015b0


	//   ....[15]....
        /*00bc*/ 	.word	0x000015c0


	//   ....[16]....
        /*00c0*/ 	.word	0x000015e0


	//   ....[17]....
        /*00c4*/ 	.word	0x00001610


	//   ....[18]....
        /*00c8*/ 	.word	0x00001630


	//   ....[19]....
        /*00cc*/ 	.word	0x00001640


	//----- nvinfo : EIATTR_VRC_CTA_INIT_COUNT
	.align		4
.L_1543:
        /*00d0*/ 	.byte	0x02, 0x4a
	.zero		1
	.zero		1


	//----- nvinfo : EIATTR_EXIT_INSTR_OFFSETS
	.align		4
        /*00d4*/ 	.byte	0x04, 0x1c
        /*00d6*/ 	.short	(.L_1545 - .L_1544)


	//   ....[0]....
.L_1544:
        /*00d8*/ 	.word	0x00000060


	//   ....[1]....
        /*00dc*/ 	.word	0x000016e0


	//   ....[2]....
        /*00e0*/ 	.word	0x00001850


	//----- nvinfo : EIATTR_MAX_THREADS
	.align		4
.L_1545:
        /*00e4*/ 	.byte	0x04, 0x05
        /*00e6*/ 	.short	(.L_1547 - .L_1546)
.L_1546:
        /*00e8*/ 	.word	0x00000400
        /*00ec*/ 	.word	0x00000001
        /*00f0*/ 	.word	0x00000001


	//----- nvinfo : EIATTR_CRS_STACK_SIZE
	.align		4
.L_1547:
        /*00f4*/ 	.byte	0x04, 0x1e
        /*00f6*/ 	.short	(.L_1549 - .L_1548)
.L_1548:
        /*00f8*/ 	.word	0x00000000


	//----- nvinfo : EIATTR_CBANK_PARAM_SIZE
	.align		4
.L_1549:
        /*00fc*/ 	.byte	0x03, 0x19
        /*00fe*/ 	.short	0x0128


	//----- nvinfo : EIATTR_PARAM_CBANK
	.align		4
        /*0100*/ 	.byte	0x04, 0x0a
        /*0102*/ 	.short	(.L_1551 - .L_1550)
	.align		4
.L_1550:
        /*0104*/ 	.word	index@(.nv.constant0._ZN10layer_norm40ln_parallel_residual_bwd_finalize_kernelINS_22Kernel_traits_finalizeILj1536E13__nv_bfloat16S2_fS2_fjLb0ELj1024ELj4ENS_18Kernel_traits_baseILj1536ES2_S2_fS2_fjLj1024EEEEELb1EEEvNS_9BwdParamsE)
        /*0108*/ 	.short	0x0380
        /*010a*/ 	.short	0x0128


	//----- nvinfo : EIATTR_SW_WAR
	.align		4
.L_1551:
        /*010c*/ 	.byte	0x04, 0x36
        /*010e*/ 	.short	(.L_1553 - .L_1552)
.L_1552:
        /*0110*/ 	.word	0x00000008
.L_1553:


//--------------------- .nv.info._ZN10layer_norm31ln_parallel_residual_bwd_kernelINS_13Kernel_traitsI13__nv_bfloat16S2_fS2_fjLj1536ELj1ELj1ELj4ELj8ENS_18Kernel_traits_baseILj1536ES2_S2_fS2_fjLj128EEEEELb1ELb1ELb1EEEvNS_9BwdParamsE --------------------------
	.section	.nv.info._ZN10layer_norm31ln_parallel_residual_bwd_kernelINS_13Kernel_traitsI13__nv_bfloat16S2_fS2_fjLj1536ELj1ELj1ELj4ELj8ENS_18Kernel_traits_baseILj1536ES2_S2_fS2_fjLj128EEEEELb1ELb1ELb1EEEvNS_9BwdParamsE,"",@"SHT_CUDA_INFO"
	.sectionflags	@""
	.align	4


	//----- nvinfo : EIATTR_CUDA_API_VERSION
	.align		4
        /*0000*/ 	.byte	0x04, 0x37
        /*0002*/ 	.short	(.L_1555 - .L_1554)
.L_1554:
        /*0004*/ 	.word	0x00000082


	//----- nvinfo : EIATTR_KPARAM_INFO
	.align		4
.L_1555:
        /*0008*/ 	.byte	0x04, 0x17
        /*000a*/ 	.short	(.L_1557 - .L_1556)
.L_1556:
        /*000c*/ 	.word	0x00000000
        /*0010*/ 	.short	0x0000
        /*0012*/ 	.short	0x0000
        /*0014*/ 	.byte	0x00, 0xf0, 0xa1, 0x04


	//----- nvinfo : EIATTR_SPARSE_MMA_MASK
	.align		4
.L_1557:
        /*0018*/ 	.byte	0x03, 0x50
        /*001a*/ 	.short	0x0000


	//----- nvinfo : EIATTR_MAXREG_COUNT
	.align		4
        /*001c*/ 	.byte	0x03, 0x1b
        /*001e*/ 	.short	0x00ff


	//----- nvinfo : EIATTR_NUM_BARRIERS
	.align		4
        /*0020*/ 	.byte	0x02, 0x4c
        /*0022*/ 	.byte	0x01
	.zero		1


	//----- nvinfo : EIATTR_MERCURY_ISA_VERSION
	.align		4
        /*0024*/ 	.byte	0x03, 0x5f
        /*0026*/ 	.short	0x0101


	//----- nvinfo : EIATTR_COOP_GROUP_MASK_REGIDS
	.align		4
        /*0028*/ 	.byte	0x04, 0x29
        /*002a*/ 	.short	(.L_1559 - .L_1558)


	//   ....[0]....
.L_1558:
        /*002c*/ 	.word	0xffffffff


	//   ....[1]....
        /*0030*/ 	.word	0xffffffff


	//   ....[2]....
        /*0034*/ 	.word	0xffffffff


	//   ....[3]....
        /*0038*/ 	.word	0xffffffff


	//   ....[4]....
        /*003c*/ 	.word	0xffffffff


	//   ....[5]....
        /*0040*/ 	.word	0xffffffff


	//   ....[6]....
        /*0044*/ 	.word	0xffffffff


	//   ....[7]....
        /*0048*/ 	.word	0xffffffff


	//   ....[8]....
        /*004c*/ 	.word	0xffffffff


	//   ....[9]....
        /*0050*/ 	.word	0xffffffff


	//----- nvinfo : EIATTR_COOP_GROUP_INSTR_OFFSETS
	.align		4
.L_1559:
        /*0054*/ 	.byte	0x04, 0x28
        /*0056*/ 	.short	(.L_1561 - .L_1560)


	//   ....[0]....
.L_1560:
        /*0058*/ 	.word	0x00000d50


	//   ....[1]....
        /*005c*/ 	.word	0x00000d60


	//   ....[2]....
        /*0060*/ 	.word	0x00000d90


	//   ....[3]....
        /*0064*/ 	.word	0x00000da0


	//   ....[4]....
        /*0068*/ 	.word	0x00000dd0


	//   ....[5]....
        /*006c*/ 	.word	0x00000de0


	//   ....[6]....
        /*0070*/ 	.word	0x00000e10


	//   ....[7]....
        /*0074*/ 	.word	0x00000e20


	//   ....[8]....
        /*0078*/ 	.word	0x00000e80


	//   ....[9]....
        /*007c*/ 	.word	0x00000e90


	//----- nvinfo : EIATTR_VRC_CTA_INIT_COUNT
	.align		4
.L_1561:
        /*0080*/ 	.byte	0x02, 0x4a
	.zero		1
	.zero		1


	//----- nvinfo : EIATTR_EXIT_INSTR_OFFSETS
	.align		4
        /*0084*/ 	.byte	0x04, 0x1c
        /*0086*/ 	.short	(.L_1563 - .L_1562)


	//   ....[0]....
.L_1562:
        /*0088*/ 	.word	0x00005290


	//----- nvinfo : EIATTR_MAX_THREADS
	.align		4
.L_1563:
        /*008c*/ 	.byte	0x04, 0x05
        /*008e*/ 	.short	(.L_1565 - .L_1564)
.L_1564:
        /*0090*/ 	.word	0x00000080
        /*0094*/ 	.word	0x00000001
        /*0098*/ 	.word	0x00000001


	//----- nvinfo : EIATTR_CBANK_PARAM_SIZE
	.align		4
.L_1565:
        /*009c*/ 	.byte	0x03, 0x19
        /*009e*/ 	.short	0x0128


	//----- nvinfo : EIATTR_PARAM_CBANK
	.align		4
        /*00a0*/ 	.byte	0x04, 0x0a
        /*00a2*/ 	.short	(.L_1567 - .L_1566)
	.align		4
.L_1566:
        /*00a4*/ 	.word	index@(.nv.constant0._ZN10layer_norm31ln_parallel_residual_bwd_kernelINS_13Kernel_traitsI13__nv_bfloat16S2_fS2_fjLj1536ELj1ELj1ELj4ELj8ENS_18Kernel_traits_baseILj1536ES2_S2_fS2_fjLj128EEEEELb1ELb1ELb1EEEvNS_9BwdParamsE)
        /*00a8*/ 	.short	0x0380
        /*00aa*/ 	.short	0x0128


	//----- nvinfo : EIATTR_SW_WAR
	.align		4
.L_1567:
        /*00ac*/ 	.byte	0x04, 0x36
        /*00ae*/ 	.short	(.L_1569 - .L_1568)
.L_1568:
        /*00b0*/ 	.word	0x00000008
.L_1569:


//--------------------- .nv.info._ZN10layer_norm31ln_parallel_residual_bwd_kernelINS_13Kernel_traitsIf13__nv_bfloat16fS2_fjLj1536ELj1ELj1ELj4ELj8ENS_18Kernel_traits_baseILj1536EfS2_fS2_fjLj128EEEEELb0ELb0ELb0EEEvNS_9BwdParamsE --------------------------
	.section	.nv.info._ZN10layer_norm31ln_parallel_residual_bwd_kernelINS_13Kernel_traitsIf13__nv_bfloat16fS2_fjLj1536ELj1ELj1ELj4ELj8ENS_18Kernel_traits_baseILj1536EfS2_fS2_fjLj128EEEEELb0ELb0ELb0EEEvNS_9BwdParamsE,"",@"SHT_CUDA_INFO"
	.sectionflags	@""
	.align	4


	//----- nvinfo : EIATTR_CUDA_API_VERSION
	.align		4
        /*0000*/ 	.byte	0x04, 0x37
        /*0002*/ 	.short	(.L_1571 - .L_1570)
.L_1570:
        /*0004*/ 	.word	0x00000082


	//----- nvinfo : EIATTR_KPARAM_INFO
	.align		4
.L_1571:
        /*0008*/ 	.byte	0x04, 0x17
        /*000a*/ 	.short	(.L_1573 - .L_1572)
.L_1572:
        /*000c*/ 	.word	0x00000000
        /*0010*/ 	.short	0x0000
        /*0012*/ 	.short	0x0000
        /*0014*/ 	.byte	0x00, 0xf0, 0xa1, 0x04


	//----- nvinfo : EIATTR_SPARSE_MMA_MASK
	.align		4
.L_1573:
        /*0018*/ 	.byte	0x03, 0x50
        /*001a*/ 	.short	0x0000


	//----- nvinfo : EIATTR_MAXREG_COUNT
	.align		4
        /*001c*/ 	.byte	0x03, 0x1b
        /*001e*/ 	.short	0x00ff


	//----- nvinfo : EIATTR_NUM_BARRIERS
	.align		4
        /*0020*/ 	.byte	0x02, 0x4c
        /*0022*/ 	.byte	0x01
	.zero		1


	//----- nvinfo : EIATTR_MERCURY_ISA_VERSION
	.align		4
        /*0024*/ 	.byte	0x03, 0x5f
        /*0026*/ 	.short	0x0101


	//----- nvinfo : EIATTR_COOP_GROUP_MASK_REGIDS
	.align		4
        /*0028*/ 	.byte	0x04, 0x29
        /*002a*/ 	.short	(.L_1575 - .L_1574)


	//   ....[0]....
.L_1574:
        /*002c*/ 	.word	0xffffffff


	//   ....[1]....
        /*0030*/ 	.word	0xffffffff


	//   ....[2]....
        /*0034*/ 	.word	0xffffffff


	//   ....[3]....
        /*0038*/ 	.word	0xffffffff


	//   ....[4]....
        /*003c*/ 	.word	0xffffffff


	//   ....[5]....
        /*0040*/ 	.word	0xffffffff


	//   ....[6]....
        /*0044*/ 	.word	0xffffffff


	//   ....[7]....
        /*0048*/ 	.word	0xffffffff


	//   ....[8]....
        /*004c*/ 	.word	0xffffffff


	//   ....[9]....
        /*0050*/ 	.word	0xffffffff


	//----- nvinfo : EIATTR_COOP_GROUP_INSTR_OFFSETS
	.align		4
.L_1575:
        /*0054*/ 	.byte	0x04, 0x28
        /*0056*/ 	.short	(.L_1577 - .L_1576)


	//   ....[0]....
.L_1576:
        /*0058*/ 	.word	0x00001520


	//   ....[1]....
        /*005c*/ 	.word	0x00001540


	//   ....[2]....
        /*0060*/ 	.word	0x00001580


	//   ....[3]....
        /*0064*/ 	.word	0x00001590


	//   ....[4]....
        /*0068*/ 	.word	0x000015d0


	//   ....[5]....
        /*006c*/ 	.word	0x000015e0


	//   ....[6]....
        /*0070*/ 	.word	0x00001610


	//   ....[7]....
        /*0074*/ 	.word	0x00001620


	//   ....[8]....
        /*0078*/ 	.word	0x00001650


	//   ....[9]....
        /*007c*/ 	.word	0x00001660


	//----- nvinfo : EIATTR_VRC_CTA_INIT_COUNT
	.align		4
.L_1577:
        /*0080*/ 	.byte	0x02, 0x4a
	.zero		1
	.zero		1


	//----- nvinfo : EIATTR_EXIT_INSTR_OFFSETS
	.align		4
        /*0084*/ 	.byte	0x04, 0x1c
        /*0086*/ 	.short	(.L_1579 - .L_1578)


	//   ....[0]....
.L_1578:
        /*0088*/ 	.word	0x00004220


	//   ....[1]....
        /*008c*/ 	.word	0x000042f0


	//----- nvinfo : EIATTR_MAX_THREADS
	.align		4
.L_1579:
        /*0090*/ 	.byte	0x04, 0x05
        /*0092*/ 	.short	(.L_1581 - .L_1580)
.L_1580:
        /*0094*/ 	.word	0x00000080
        /*0098*/ 	.word	0x00000001
        /*009c*/ 	.word	0x00000001


	//----- nvinfo : EIATTR_CRS_STACK_SIZE
	.align		4
.L_1581:
        /*00a0*/ 	.byte	0x04, 0x1e
        /*00a2*/ 	.short	(.L_1583 - .L_1582)
.L_1582:
        /*00a4*/ 	.word	0x00000000


	//----- nvinfo : EIATTR_CBANK_PARAM_SIZE
	.align		4
.L_1583:
        /*00a8*/ 	.byte	0x03, 0x19
        /*00aa*/ 	.short	0x0128


	//----- nvinfo : EIATTR_PARAM_CBANK
	.align		4
        /*00ac*/ 	.byte	0x04, 0x0a
        /*00ae*/ 	.short	(.L_1585 - .L_1584)
	.align		4
.L_1584:
        /*00b0*/ 	.word	index@(.nv.constant0._ZN10layer_norm31ln_parallel_residual_bwd_kernelINS_13Kernel_traitsIf13__nv_bfloat16fS2_fjLj1536ELj1ELj1ELj4ELj8ENS_18Kernel_traits_baseILj1536EfS2_fS2_fjLj128EEEEELb0ELb0ELb0EEEvNS_9BwdParamsE)
        /*00b4*/ 	.short	0x0380
        /*00b6*/ 	.short	0x0128


	//----- nvinfo : EIATTR_SW_WAR
	.align		4
.L_1585:
        /*00b8*/ 	.byte	0x04, 0x36
        /*00ba*/ 	.short	(.L_1587 - .L_1586)
.L_1586:
        /*00bc*/ 	.word	0x00000008
.L_1587:


//--------------------- .nv.info._ZN10layer_norm31ln_parallel_residual_bwd_kernelINS_13Kernel_traitsIf13__nv_bfloat16fS2_fjLj1536ELj1ELj1ELj4ELj8ENS_18Kernel_traits_baseILj1536EfS2_fS2_fjLj128EEEEELb0ELb0ELb1EEEvNS_9BwdParamsE --------------------------
	.section	.nv.info._ZN10layer_norm31ln_parallel_residual_bwd_kernelINS_13Kernel_traitsIf13__nv_bfloat16fS2_fjLj1536ELj1ELj1ELj4ELj8ENS_18Kernel_traits_baseILj1536EfS2_fS2_fjLj128EEEEELb0ELb0ELb1EEEvNS_9BwdParamsE,"",@"SHT_CUDA_INFO"
	.sectionflags	@""
	.align	4


	//----- nvinfo : EIATTR_CUDA_API_VERSION
	.align		4
        /*0000*/ 	.byte	0x04, 0x37
        /*0002*/ 	.short	(.L_1589 - .L_1588)
.L_1588:
        /*0004*/ 	.word	0x00000082


	//----- nvinfo : EIATTR_KPARAM_INFO
	.align		4
.L_1589:
        /*0008*/ 	.byte	0x04, 0x17
        /*000a*/ 	.short	(.L_1591 - .L_1590)
.L_1590:
        /*000c*/ 	.word	0x00000000
        /*0010*/ 	.short	0x0000
        /*0012*/ 	.short	0x0000
        /*0014*/ 	.byte	0x00, 0xf0, 0xa1, 0x04


	//----- nvinfo : EIATTR_SPARSE_MMA_MASK
	.align		4
.L_1591:
        /*0018*/ 	.byte	0x03, 0x50
        /*001a*/ 	.short	0x0000


	//----- nvinfo : EIATTR_MAXREG_COUNT
	.align		4
        /*001c*/ 	.byte	0x03, 0x1b
        /*001e*/ 	.short	0x00ff


	//----- nvinfo : EIATTR_NUM_BARRIERS
	.align		4
        /*0020*/ 	.byte	0x02, 0x4c
        /*0022*/ 	.byte	0x01
	.zero		1


	//----- nvinfo : EIATTR_MERCURY_ISA_VERSION
	.align		4
        /*0024*/ 	.byte	0x03, 0x5f
        /*0026*/ 	.short	0x0101


	//----- nvinfo : EIATTR_COOP_GROUP_MASK_REGIDS
	.align		4
        /*0028*/ 	.byte	0x04, 0x29
        /*002a*/ 	.short	(.L_1593 - .L_1592)


	//   ....[0]....
.L_1592:
        /*002c*/ 	.word	0xffffffff


	//   ....[1]....
        /*0030*/ 	.word	0xffffffff


	//   ....[2]....
        /*0034*/ 	.word	0xffffffff


	//   ....[3]....
        /*0038*/ 	.word	0xffffffff


	//   ....[4]....
        /*003c*/ 	.word	0xffffffff


	//   ....[5]....
        /*0040*/ 	.word	0xffffffff


	//   ....[6]....
        /*0044*/ 	.word	0xffffffff


	//   ....[7]....
        /*0048*/ 	.word	0xffffffff


	//   ....[8]....
        /*004c*/ 	.word	0xffffffff


	//   ....[9]....
        /*0050*/ 	.word	0xffffffff


	//----- nvinfo : EIATTR_COOP_GROUP_INSTR_OFFSETS
	.align		4
.L_1593:
        /*0054*/ 	.byte	0x04, 0x28
        /*0056*/ 	.short	(.L_1595 - .L_1594)


	//   ....[0]....
.L_1594:
        /*0058*/ 	.word	0x00000f40


	//   ....[1]....
        /*005c*/ 	.word	0x00000f50


	//   ....[2]....
        /*0060*/ 	.word	0x00000f80


	//   ....[3]....
        /*0064*/ 	.word	0x00000f90


	//   ....[4]....
        /*0068*/ 	.word	0x00000fc0


	//   ....[5]....
        /*006c*/ 	.word	0x00000fd0


	//   ....[6]....
        /*0070*/ 	.word	0x00001010


	//   ....[7]....
        /*0074*/ 	.word	0x00001020


	//   ....[8]....
        /*0078*/ 	.word	0x00001050


	//   ....[9]....
        /*007c*/ 	.word	0x00001060


	//----- nvinfo : EIATTR_VRC_CTA_INIT_COUNT
	.align		4
.L_1595:
        /*0080*/ 	.byte	0x02, 0x4a
	.zero		1
	.zero		1


	//----- nvinfo : EIATTR_EXIT_INSTR_OFFSETS
	.align		4
        /*0084*/ 	.byte	0x04, 0x1c
        /*0086*/ 	.short	(.L_1597 - .L_1596)


	//   ....[0]....
.L_1596:
        /*0088*/ 	.word	0x00003f10


	//----- nvinfo : EIATTR_MAX_THREADS
	.align		4
.L_1597:
        /*008c*/ 	.byte	0x04, 0x05
        /*008e*/ 	.short	(.L_1599 - .L_1598)
.L_1598:
        /*0090*/ 	.word	0x00000080
        /*0094*/ 	.word	0x00000001
        /*0098*/ 	.word	0x00000001


	//----- nvinfo : EIATTR_CRS_STACK_SIZE
	.align		4
.L_1599:
        /*009c*/ 	.byte	0x04, 0x1e
        /*009e*/ 	.short	(.L_1601 - .L_1600)
.L_1600:
        /*00a0*/ 	.word	0x00000000


	//----- nvinfo : EIATTR_CBANK_PARAM_SIZE
	.align		4
.L_1601:
        /*00a4*/ 	.byte	0x03, 0x19
        /*00a6*/ 	.short	0x0128


	//----- nvinfo : EIATTR_PARAM_CBANK
	.align		4
        /*00a8*/ 	.byte	0x04, 0x0a
        /*00aa*/ 	.short	(.L_1603 - .L_1602)
	.align		4
.L_1602:
        /*00ac*/ 	.word	index@(.nv.constant0._ZN10layer_norm31ln_parallel_residual_bwd_kernelINS_13Kernel_traitsIf13__nv_bfloat16fS2_fjLj1536ELj1ELj1ELj4ELj8ENS_18Kernel_traits_baseILj1536EfS2_fS2_fjLj128EEEEELb0ELb0ELb1EEEvNS_9BwdParamsE)
        /*00b0*/ 	.short	0x0380
        /*00b2*/ 	.short	0x0128


	//----- nvinfo : EIATTR_SW_WAR
	.align		4
.L_1603:
        /*00b4*/ 	.byte	0x04, 0x36
        /*00b6*/ 	.short	(.L_1605 - .L_1604)
.L_1604:
        /*00b8*/ 	.word	0x00000008
.L_1605:


//--------------------- .nv.info._ZN10layer_norm31ln_parallel_residual_bwd_kernelINS_13Kernel_traitsIf13__nv_bfloat16fS2_fjLj1536ELj1ELj1ELj4ELj8ENS_18Kernel_traits_baseILj1536EfS2_fS2_fjLj128EEEEELb0ELb1ELb0EEEvNS_9BwdParamsE --------------------------
	.section	.nv.info._ZN10layer_norm31ln_parallel_residual_bwd_kernelINS_13Kernel_traitsIf13__nv_bfloat16fS2_fjLj1536ELj1ELj1ELj4ELj8ENS_18Kernel_traits_baseILj1536EfS2_fS2_fjLj128EEEEELb0ELb1ELb0EEEvNS_9BwdParamsE,"",@"SHT_CUDA_INFO"
	.sectionflags	@""
	.align	4


	//----- nvinfo : EIATTR_CUDA_API_VERSION
	.align		4
        /*0000*/ 	.byte	0x04, 0x37
        /*0002*/ 	.short	(.L_1607 - .L_1606)
.L_1606:
        /*0004*/ 	.word	0x00000082


	//----- nvinfo : EIATTR_KPARAM_INFO
	.align		4
.L_1607:
        /*0008*/ 	.byte	0x04, 0x17
        /*000a*/ 	.short	(.L_1609 - .L_1608)
.L_1608:
        /*000c*/ 	.word	0x00000000
        /*0010*/ 	.short	0x0000
        /*0012*/ 	.short	0x0000
        /*0014*/ 	.byte	0x00, 0xf0, 0xa1, 0x04


	//----- nvinfo : EIATTR_SPARSE_MMA_MASK
	.align		4
.L_1609:
        /*0018*/ 	.byte	0x03, 0x50
        /*001a*/ 	.short	0x0000


	//----- nvinfo : EIATTR_MAXREG_COUNT
	.align		4
        /*001c*/ 	.byte	0x03, 0x1b
        /*001e*/ 	.short	0x00ff


	//----- nvinfo : EIATTR_NUM_BARRIERS
	.align		4
        /*0020*/ 	.byte	0x02, 0x4c
        /*0022*/ 	.byte	0x01
	.zero		1


	//----- nvinfo : EIATTR_MERCURY_ISA_VERSION
	.align		4
        /*0024*/ 	.byte	0x03, 0x5f
        /*0026*/ 	.short	0x0101


	//----- nvinfo : EIATTR_COOP_GROUP_MASK_REGIDS
	.align		4
        /*0028*/ 	.byte	0x04, 0x29
        /*002a*/ 	.short	(.L_1611 - .L_1610)


	//   ....[0]....
.L_1610:
        /*002c*/ 	.word	0xffffffff


	//   ....[1]....
        /*0030*/ 	.word	0xffffffff


	//   ....[2]....
        /*0034*/ 	.word	0xffffffff


	//   ....[3]....
        /*0038*/ 	.word	0xffffffff


	//   ....[4]....
        /*003c*/ 	.word	0xffffffff


	//   ....[5]....
        /*0040*/ 	.word	0xffffffff


	//   ....[6]....
        /*0044*/ 	.word	0xffffffff


	//   ....[7]....
        /*0048*/ 	.word	0xffffffff


	//   ....[8]....
        /*004c*/ 	.word	0xffffffff


	//   ....[9]....
        /*0050*/ 	.word	0xffffffff


	//----- nvinfo : EIATTR_COOP_GROUP_INSTR_OFFSETS
	.align		4
.L_1611:
        /*0054*/ 	.byte	0x04, 0x28
        /*0056*/ 	.short	(.L_1613 - .L_1612)


	//   ....[0]....
.L_1612:
        /*0058*/ 	.word	0x00000ec0


	//   ....[1]....
        /*005c*/ 	.word	0x00000ee0


	//   ....[2]....
        /*0060*/ 	.word	0x00000f20


	//   ....[3]....
        /*0064*/ 	.word	0x00000f30


	//   ....[4]....
        /*0068*/ 	.word	0x00000f70


	//   ....[5]....
        /*006c*/ 	.word	0x00000f80


	//   ....[6]....
        /*0070*/ 	.word	0x00000fb0


	//   ....[7]....
        /*0074*/ 	.word	0x00000fc0


	//   ....[8]....
        /*0078*/ 	.word	0x00000ff0


	//   ....[9]....
        /*007c*/ 	.word	0x00001000


	//----- nvinfo : EIATTR_VRC_CTA_INIT_COUNT
	.align		4
.L_1613:
        /*0080*/ 	.byte	0x02, 0x4a
	.zero		1
	.zero		1


	//----- nvinfo : EIATTR_EXIT_INSTR_OFFSETS
	.align		4
        /*0084*/ 	.byte	0x04, 0x1c
        /*0086*/ 	.short	(.L_1615 - .L_1614)


	//   ....[0]....
.L_1614:
        /*0088*/ 	.word	0x00003ad0


	//   ....[1]....
        /*008c*/ 	.word	0x00003b50


	//----- nvinfo : EIATTR_MAX_THREADS
	.align		4
.L_1615:
        /*0090*/ 	.byte	0x04, 0x05
        /*0092*/ 	.short	(.L_1617 - .L_1616)
.L_1616:
        /*0094*/ 	.word	0x00000080
        /*0098*/ 	.word	0x00000001
        /*009c*/ 	.word	0x00000001


	//----- nvinfo : EIATTR_CRS_STACK_SIZE
	.align		4
.L_1617:
        /*00a0*/ 	.byte	0x04, 0x1e
        /*00a2*/ 	.short	(.L_1619 - .L_1618)
.L_1618:
        /*00a4*/ 	.word	0x00000000


	//----- nvinfo : EIATTR_CBANK_PARAM_SIZE
	.align		4
.L_1619:
        /*00a8*/ 	.byte	0x03, 0x19
        /*00aa*/ 	.short	0x0128


	//----- nvinfo : EIATTR_PARAM_CBANK
	.align		4
        /*00ac*/ 	.byte	0x04, 0x0a
        /*00ae*/ 	.short	(.L_1621 - .L_1620)
	.align		4
.L_1620:
        /*00b0*/ 	.word	index@(.nv.constant0._ZN10layer_norm31ln_parallel_residual_bwd_kernelINS_13Kernel_traitsIf13__nv_bfloat16fS2_fjLj1536ELj1ELj1ELj4ELj8ENS_18Kernel_traits_baseILj1536EfS2_fS2_fjLj128EEEEELb0ELb1ELb0EEEvNS_9BwdParamsE)
        /*00b4*/ 	.short	0x0380
        /*00b6*/ 	.short	0x0128


	//----- nvinfo : EIATTR_SW_WAR
	.align		4
.L_1621:
        /*00b8*/ 	.byte	0x04, 0x36
        /*00ba*/ 	.short	(.L_1623 - .L_1622)
.L_1622:
        /*00bc*/ 	.word	0x00000008
.L_1623:


//--------------------- .nv.info._ZN10layer_norm31ln_parallel_residual_bwd_kernelINS_13Kernel_traitsIf13__nv_bfloat16fS2_fjLj1536ELj1ELj1ELj4ELj8ENS_18Kernel_traits_baseILj1536EfS2_fS2_fjLj128EEEEELb0ELb1ELb1EEEvNS_9BwdParamsE --------------------------
	.section	.nv.info._ZN10layer_norm31ln_parallel_residual_bwd_kernelINS_13Kernel_traitsIf13__nv_bfloat16fS2_fjLj1536ELj1ELj1ELj4ELj8ENS_18Kernel_traits_baseILj1536EfS2_fS2_fjLj128EEEEELb0ELb1ELb1EEEvNS_9BwdParamsE,"",@"SHT_CUDA_INFO"
	.sectionflags	@""
	.align	4


	//----- nvinfo : EIATTR_CUDA_API_VERSION
	.align		4
        /*0000*/ 	.byte	0x04, 0x37
        /*0002*/ 	.short	(.L_1625 - .L_1624)
.L_1624:
        /*0004*/ 	.word	0x00000082


	//----- nvinfo : EIATTR_KPARAM_INFO
	.align		4
.L_1625:
        /*0008*/ 	.byte	0x04, 0x17
        /*000a*/ 	.short	(.L_1627 - .L_1626)
.L_1626:
        /*000c*/ 	.word	0x00000000
        /*0010*/ 	.short	0x0000
        /*0012*/ 	.short	0x0000
        /*0014*/ 	.byte	0x00, 0xf0, 0xa1, 0x04


	//----- nvinfo : EIATTR_SPARSE_MMA_MASK
	.align		4
.L_1627:
        /*0018*/ 	.byte	0x03, 0x50
        /*001a*/ 	.short	0x0000


	//----- nvinfo : EIATTR_MAXREG_COUNT
	.align		4
        /*001c*/ 	.byte	0x03, 0x1b
        /*001e*/ 	.short	0x00ff


	//----- nvinfo : EIATTR_NUM_BARRIERS
	.align		4
        /*0020*/ 	.byte	0x02, 0x4c
        /*0022*/ 	.byte	0x01
	.zero		1


	//----- nvinfo : EIATTR_MERCURY_ISA_VERSION
	.align		4
        /*0024*/ 	.byte	0x03, 0x5f
        /*0026*/ 	.short	0x0101


	//----- nvinfo : EIATTR_COOP_GROUP_MASK_REGIDS
	.align		4
        /*0028*/ 	.byte	0x04, 0x29
        /*002a*/ 	.short	(.L_1629 - .L_1628)


	//   ....[0]....
.L_1628:
        /*002c*/ 	.word	0xffffffff


	//   ....[1]....
        /*0030*/ 	.word	0xffffffff


	//   ....[2]....
        /*0034*/ 	.word	0xffffffff


	//   ....[3]....
        /*0038*/ 	.word	0xffffffff


	//   ....[4]....
        /*003c*/ 	.word	0xffffffff


	//   ....[5]....
        /*0040*/ 	.word	0xffffffff


	//   ....[6]....
        /*0044*/ 	.word	0xffffffff


	//   ....[7]....
        /*0048*/ 	.word	0xffffffff


	//   ....[8]....
        /*004c*/ 	.word	0xffffffff


	//   ....[9]....
        /*0050*/ 	.word	0xffffffff


	//----- nvinfo : EIATTR_COOP_GROUP_INSTR_OFFSETS
	.align		4
.L_1629:
        /*0054*/ 	.byte	0x04, 0x28
        /*0056*/ 	.short	(.L_1631 - .L_1630)


	//   ....[0]....
.L_1630:
        /*0058*/ 	.word	0x00000bb0


	//   ....[1]....
        /*005c*/ 	.word	0x00000c70


	//   ....[2]....
        /*0060*/ 	.word	0x00000c80


	//   ....[3]....
        /*0064*/ 	.word	0x00000cb0


	//   ....[4]....
        /*0068*/ 	.word	0x00000cc0


	//   ....[5]....
        /*006c*/ 	.word	0x00000cf0


	//   ....[6]....
        /*0070*/ 	.word	0x00000d00


	//   ....[7]....
        /*0074*/ 	.word	0x00000d20


	//   ....[8]....
        /*0078*/ 	.word	0x00000d70


	//   ....[9]....
        /*007c*/ 	.word	0x00000d90


	//----- nvinfo : EIATTR_VRC_CTA_INIT_COUNT
	.align		4
.L_1631:
        /*0080*/ 	.byte	0x02, 0x4a
	.zero		1
	.zero		1


	//----- nvinfo : EIATTR_EXIT_INSTR_OFFSETS
	.align		4
        /*0084*/ 	.byte	0x04, 0x1c
        /*0086*/ 	.short	(.L_1633 - .L_1632)


	//   ....[0]....
.L_1632:
        /*0088*/ 	.word	0x00003770


	//----- nvinfo : EIATTR_MAX_THREADS
	.align		4
.L_1633:
        /*008c*/ 	.byte	0x04, 0x05
        /*008e*/ 	.short	(.L_1635 - .L_1634)
.L_1634:
        /*0090*/ 	.word	0x00000080
        /*0094*/ 	.word	0x00000001
        /*0098*/ 	.word	0x00000001


	//----- nvinfo : EIATTR_CRS_STACK_SIZE
	.align		4
.L_1635:
        /*009c*/ 	.byte	0x04, 0x1e
        /*009e*/ 	.short	(.L_1637 - .L_1636)
.L_1636:
        /*00a0*/ 	.word	0x00000000


	//----- nvinfo : EIATTR_CBANK_PARAM_SIZE
	.align		4
.L_1637:
        /*00a4*/ 	.byte	0x03, 0x19
        /*00a6*/ 	.short	0x0128


	//----- nvinfo : EIATTR_PARAM_CBANK
	.align		4
        /*00a8*/ 	.byte	0x04, 0x0a
        /*00aa*/ 	.short	(.L_1639 - .L_1638)
	.align		4
.L_1638:
        /*00ac*/ 	.word	index@(.nv.constant0._ZN10layer_norm31ln_parallel_residual_bwd_kernelINS_13Kernel_traitsIf13__nv_bfloat16fS2_fjLj1536ELj1ELj1ELj4ELj8ENS_18Kernel_traits_baseILj1536EfS2_fS2_fjLj128EEEEELb0ELb1ELb1EEEvNS_9BwdParamsE)
        /*00b0*/ 	.short	0x0380
        /*00b2*/ 	.short	0x0128


	//----- nvinfo : EIATTR_SW_WAR
	.align		4
.L_1639:
        /*00b4*/ 	.byte	0x04, 0x36
        /*00b6*/ 	.short	(.L_1641 - .L_1640)
.L_1640:
        /*00b8*/ 	.word	0x00000008
.L_1641:


//--------------------- .nv.info._ZN10layer_norm31ln_parallel_residual_bwd_kernelINS_13Kernel_traitsIf13__nv_bfloat16fS2_fjLj1536ELj1ELj1ELj4ELj8ENS_18Kernel_traits_baseILj1536EfS2_fS2_fjLj128EEEEELb1ELb0ELb0EEEvNS_9BwdParamsE --------------------------
	.section	.nv.info._ZN10layer_norm31ln_parallel_residual_bwd_kernelINS_13Kernel_traitsIf13__nv_bfloat16fS2_fjLj1536ELj1ELj1ELj4ELj8ENS_18Kernel_traits_baseILj1536EfS2_fS2_fjLj128EEEEELb1ELb0ELb0EEEvNS_9BwdParamsE,"",@"SHT_CUDA_INFO"
	.sectionflags	@""
	.align	4


	//----- nvinfo : EIATTR_CUDA_API_VERSION
	.align		4
        /*0000*/ 	.byte	0x04, 0x37
        /*0002*/ 	.short	(.L_1643 - .L_1642)
.L_1642:
        /*0004*/ 	.word	0x00000082


	//----- nvinfo : EIATTR_KPARAM_INFO
	.align		4
.L_1643:
        /*0008*/ 	.byte	0x04, 0x17
        /*000a*/ 	.short	(.L_1645 - .L_1644)
.L_1644:
        /*000c*/ 	.word	0x00000000
        /*0010*/ 	.short	0x0000
        /*0012*/ 	.short	0x0000
        /*0014*/ 	.byte	0x00, 0xf0, 0xa1, 0x04


	//----- nvinfo : EIATTR_SPARSE_MMA_MASK
	.align		4
.L_1645:
        /*0018*/ 	.byte	0x03, 0x50
        /*001a*/ 	.short	0x0000


	//----- nvinfo : EIATTR_MAXREG_COUNT
	.align		4
        /*001c*/ 	.byte	0x03, 0x1b
        /*001e*/ 	.short	0x00ff


	//----- nvinfo : EIATTR_NUM_BARRIERS
	.align		4
        /*0020*/ 	.byte	0x02, 0x4c
        /*0022*/ 	.byte	0x01
	.zero		1


	//----- nvinfo : EIATTR_MERCURY_ISA_VERSION
	.align		4
        /*0024*/ 	.byte	0x03, 0x5f
        /*0026*/ 	.short	0x0101


	//----- nvinfo : EIATTR_COOP_GROUP_MASK_REGIDS
	.align		4
        /*0028*/ 	.byte	0x04, 0x29
        /*002a*/ 	.short	(.L_1647 - .L_1646)


	//   ....[0]....
.L_1646:
        /*002c*/ 	.word	0xffffffff


	//   ....[1]....
        /*0030*/ 	.word	0xffffffff


	//   ....[2]....
        /*0034*/ 	.word	0xffffffff


	//   ....[3]....
        /*0038*/ 	.word	0xffffffff


	//   ....[4]....
        /*003c*/ 	.word	0xffffffff


	//   ....[5]....
        /*0040*/ 	.word	0xffffffff


	//   ....[6]....
        /*0044*/ 	.word	0xffffffff


	//   ....[7]....
        /*0048*/ 	.word	0xffffffff


	//   ....[8]....
        /*004c*/ 	.word	0xffffffff


	//   ....[9]....
        /*0050*/ 	.word	0xffffffff


	//----- nvinfo : EIATTR_COOP_GROUP_INSTR_OFFSETS
	.align		4
.L_1647:
        /*0054*/ 	.byte	0x04, 0x28
        /*0056*/ 	.short	(.L_1649 - .L_1648)


	//   ....[0]....
.L_1648:
        /*0058*/ 	.word	0x00001650


	//   ....[1]....
        /*005c*/ 	.word	0x00001680


	//   ....[2]....
        /*0060*/ 	.word	0x000016b0


	//   ....[3]....
        /*0064*/ 	.word	0x000016c0


	//   ....[4]....
        /*0068*/ 	.word	0x000016f0


	//   ....[5]....
        /*006c*/ 	.word	0x00001700


	//   ....[6]....
        /*0070*/ 	.word	0x00001730


	//   ....[7]....
        /*0074*/ 	.word	0x00001740


	//   ....[8]....
        /*0078*/ 	.word	0x00001770


	//   ....[9]....
        /*007c*/ 	.word	0x00001780


	//----- nvinfo : EIATTR_VRC_CTA_INIT_COUNT
	.align		4
.L_1649:
        /*0080*/ 	.byte	0x02, 0x4a
	.zero		1
	.zero		1


	//----- nvinfo : EIATTR_EXIT_INSTR_OFFSETS
	.align		4
        /*0084*/ 	.byte	0x04, 0x1c
        /*0086*/ 	.short	(.L_1651 - .L_1650)


	//   ....[0]....
.L_1650:
        /*0088*/ 	.word	0x00005e40


	//   ....[1]....
        /*008c*/ 	.word	0x00005f10


	//----- nvinfo : EIATTR_MAX_THREADS
	.align		4
.L_1651:
        /*0090*/ 	.byte	0x04, 0x05
        /*0092*/ 	.short	(.L_1653 - .L_1652)
.L_1652:
        /*0094*/ 	.word	0x00000080
        /*0098*/ 	.word	0x00000001
        /*009c*/ 	.word	0x00000001


	//----- nvinfo : EIATTR_CRS_STACK_SIZE
	.align		4
.L_1653:
        /*00a0*/ 	.byte	0x04, 0x1e
        /*00a2*/ 	.short	(.L_1655 - .L_1654)
.L_1654:
        /*00a4*/ 	.word	0x00000000


	//----- nvinfo : EIATTR_CBANK_PARAM_SIZE
	.align		4
.L_1655:
        /*00a8*/ 	.byte	0x03, 0x19
        /*00aa*/ 	.short	0x0128


	//----- nvinfo : EIATTR_PARAM_CBANK
	.align		4
        /*00ac*/ 	.byte	0x04, 0x0a
        /*00ae*/ 	.short	(.L_1657 - .L_1656)
	.align		4
.L_1656:
        /*00b0*/ 	.word	index@(.nv.constant0._ZN10layer_norm31ln_parallel_residual_bwd_kernelINS_13Kernel_traitsIf13__nv_bfloat16fS2_fjLj1536ELj1ELj1ELj4ELj8ENS_18Kernel_traits_baseILj1536EfS2_fS2_fjLj128EEEEELb1ELb0ELb0EEEvNS_9BwdParamsE)
        /*00b4*/ 	.short	0x0380
        /*00b6*/ 	.short	0x0128


	//----- nvinfo : EIATTR_SW_WAR
	.align		4
.L_1657:
        /*00b8*/ 	.byte	0x04, 0x36
        /*00ba*/ 	.short	(.L_1659 - .L_1658)
.L_1658:
        /*00bc*/ 	.word	0x00000008
.L_1659:


//--------------------- .nv.info._ZN10layer_norm31ln_parallel_residual_bwd_kernelINS_13Kernel_traitsIf13__nv_bfloat16fS2_fjLj1536ELj1ELj1ELj4ELj8ENS_18Kernel_traits_baseILj1536EfS2_fS2_fjLj128EEEEELb1ELb0ELb1EEEvNS_9BwdParamsE --------------------------
	.section	.nv.info._ZN10layer_norm31ln_parallel_residual_bwd_kernelINS_13Kernel_traitsIf13__nv_bfloat16fS2_fjLj1536ELj1ELj1ELj4ELj8ENS_18Kernel_traits_baseILj1536EfS2_fS2_fjLj128EEEEELb1ELb0ELb1EEEvNS_9BwdParamsE,"",@"SHT_CUDA_INFO"
	.sectionflags	@""
	.align	4


	//----- nvinfo : EIATTR_CUDA_API_VERSION
	.align		4
        /*0000*/ 	.byte	0x04, 0x37
        /*0002*/ 	.short	(.L_1661 - .L_1660)
.L_1660:
        /*0004*/ 	.word	0x00000082


	//----- nvinfo : EIATTR_KPARAM_INFO
	.align		4
.L_1661:
        /*0008*/ 	.byte	0x04, 0x17
        /*000a*/ 	.short	(.L_1663 - .L_1662)
.L_1662:
        /*000c*/ 	.word	0x00000000
        /*0010*/ 	.short	0x0000
        /*0012*/ 	.short	0x0000
        /*0014*/ 	.byte	0x00, 0xf0, 0xa1, 0x04


	//----- nvinfo : EIATTR_SPARSE_MMA_MASK
	.align		4
.L_1663:
        /*0018*/ 	.byte	0x03, 0x50
        /*001a*/ 	.short	0x0000


	//----- nvinfo : EIATTR_MAXREG_COUNT
	.align		4
        /*001c*/ 	.byte	0x03, 0x1b
        /*001e*/ 	.short	0x00ff


	//----- nvinfo : EIATTR_NUM_BARRIERS
	.align		4
        /*0020*/ 	.byte	0x02, 0x4c
        /*0022*/ 	.byte	0x01
	.zero		1


	//----- nvinfo : EIATTR_MERCURY_ISA_VERSION
	.align		4
        /*0024*/ 	.byte	0x03, 0x5f
        /*0026*/ 	.short	0x0101


	//----- nvinfo : EIATTR_COOP_GROUP_MASK_REGIDS
	.align		4
        /*0028*/ 	.byte	0x04, 0x29
        /*002a*/ 	.short	(.L_1665 - .L_1664)


	//   ....[0]....
.L_1664:
        /*002c*/ 	.word	0xffffffff


	//   ....[1]....
        /*0030*/ 	.word	0xffffffff


	//   ....[2]....
        /*0034*/ 	.word	0xffffffff


	//   ....[3]....
        /*0038*/ 	.word	0xffffffff


	//   ....[4]....
        /*003c*/ 	.word	0xffffffff


	//   ....[5]....
        /*0040*/ 	.word	0xffffffff


	//   ....[6]....
        /*0044*/ 	.word	0xffffffff


	//   ....[7]....
        /*0048*/ 	.word	0xffffffff


	//   ....[8]....
        /*004c*/ 	.word	0xffffffff


	//   ....[9]....
        /*0050*/ 	.word	0xffffffff


	//----- nvinfo : EIATTR_COOP_GROUP_INSTR_OFFSETS
	.align		4
.L_1665:
        /*0054*/ 	.byte	0x04, 0x28
        /*0056*/ 	.short	(.L_1667 - .L_1666)


	//   ....[0]....
.L_1666:
        /*0058*/ 	.word	0x00001070


	//   ....[1]....
        /*005c*/ 	.word	0x00001080


	//   ....[2]....
        /*0060*/ 	.word	0x000010b0


	//   ....[3]....
        /*0064*/ 	.word	0x000010c0


	//   ....[4]....
        /*0068*/ 	.word	0x000010f0


	//   ....[5]....
        /*006c*/ 	.word	0x00001100


	//   ....[6]....
        /*0070*/ 	.word	0x00001130


	//   ....[7]....
        /*0074*/ 	.word	0x00001140


	//   ....[8]....
        /*0078*/ 	.word	0x000011b0


	//   ....[9]....
        /*007c*/ 	.word	0x000011c0


	//----- nvinfo : EIATTR_VRC_CTA_INIT_COUNT
	.align		4
.L_1667:
        /*0080*/ 	.byte	0x02, 0x4a
	.zero		1
	.zero		1


	//----- nvinfo : EIATTR_EXIT_INSTR_OFFSETS
	.align		4
        /*0084*/ 	.byte	0x04, 0x1c
        /*0086*/ 	.short	(.L_1669 - .L_1668)


	//   ....[0]....
.L_1668:
        /*0088*/ 	.word	0x000059b0


	//----- nvinfo : EIATTR_MAX_THREADS
	.align		4
.L_1669:
        /*008c*/ 	.byte	0x04, 0x05
        /*008e*/ 	.short	(.L_1671 - .L_1670)
.L_1670:
        /*0090*/ 	.word	0x00000080
        /*0094*/ 	.word	0x00000001
        /*0098*/ 	.word	0x00000001


	//----- nvinfo : EIATTR_CBANK_PARAM_SIZE
	.align		4
.L_1671:
        /*009c*/ 	.byte	0x03, 0x19
        /*009e*/ 	.short	0x0128


	//----- nvinfo : EIATTR_PARAM_CBANK
	.align		4
        /*00a0*/ 	.byte	0x04, 0x0a
        /*00a2*/ 	.short	(.L_1673 - .L_1672)
	.align		4
.L_1672:
        /*00a4*/ 	.word	index@(.nv.constant0._ZN10layer_norm31ln_parallel_residual_bwd_kernelINS_13Kernel_traitsIf13__nv_bfloat16fS2_fjLj1536ELj1ELj1ELj4ELj8ENS_18Kernel_traits_baseILj1536EfS2_fS2_fjLj128EEEEELb1ELb0ELb1EEEvNS_9BwdParamsE)
        /*00a8*/ 	.short	0x0380
        /*00aa*/ 	.short	0x0128


	//----- nvinfo : EIATTR_SW_WAR
	.align		4
.L_1673:
        /*00ac*/ 	.byte	0x04, 0x36
        /*00ae*/ 	.short	(.L_1675 - .L_1674)
.L_1674:
        /*00b0*/ 	.word	0x00000008
.L_1675:


//--------------------- .nv.info._ZN10layer_norm22ln_bwd_finalize_kernelINS_22Kernel_traits_finalizeILj1536Ef13__nv_bfloat16fS2_fjLb0ELj1024ELj4ENS_18Kernel_traits_baseILj1536EfS2_fS2_fjLj1024EEEEELb0ELb0EEEvNS_9BwdParamsE --------------------------
	.section	.nv.info._ZN10layer_norm22ln_bwd_finalize_kernelINS_22Kernel_traits_finalizeILj1536Ef13__nv_bfloat16fS2_fjLb0ELj1024ELj4ENS_18Kernel_traits_baseILj1536EfS2_fS2_fjLj1024EEEEELb0ELb0EEEvNS_9BwdParamsE,"",@"SHT_CUDA_INFO"
	.sectionflags	@""
	.align	4


	//----- nvinfo : EIATTR_CUDA_API_VERSION
	.align		4
        /*0000*/ 	.byte	0x04, 0x37
        /*0002*/ 	.short	(.L_1677 - .L_1676)
.L_1676:
        /*0004*/ 	.word	0x00000082


	//----- nvinfo : EIATTR_KPARAM_INFO
	.align		4
.L_1677:
        /*0008*/ 	.byte	0x04, 0x17
        /*000a*/ 	.short	(.L_1679 - .L_1678)
.L_1678:
        /*000c*/ 	.word	0x00000000
        /*0010*/ 	.short	0x0000
        /*0012*/ 	.short	0x0000
        /*0014*/ 	.byte	0x00, 0xf0, 0xa1, 0x04


	//----- nvinfo : EIATTR_SPARSE_MMA_MASK
	.align		4
.L_1679:
        /*0018*/ 	.byte	0x03, 0x50
        /*001a*/ 	.short	0x0000


	//----- nvinfo : EIATTR_MAXREG_COUNT
	.align		4
        /*001c*/ 	.byte	0x03, 0x1b
        /*001e*/ 	.short	0x0040


	//----- nvinfo : EIATTR_NUM_BARRIERS
	.align		4
        /*0020*/ 	.byte	0x02, 0x4c
        /*0022*/ 	.byte	0x01
	.zero		1


	//----- nvinfo : EIATTR_MERCURY_ISA_VERSION
	.align		4
        /*0024*/ 	.byte	0x03, 0x5f
        /*0026*/ 	.short	0x0101


	//----- nvinfo : EIATTR_COOP_GROUP_MASK_REGIDS
	.align		4
        /*0028*/ 	.byte	0x04, 0x29
        /*002a*/ 	.short	(.L_1681 - .L_1680)


	//   ....[0]....
.L_1680:
        /*002c*/ 	.word	0xffffffff


	//   ....[1]....
        /*0030*/ 	.word	0xffffffff


	//   ....[2]....
        /*0034*/ 	.word	0xffffffff


	//   ....[3]....
        /*0038*/ 	.word	0xffffffff


	//   ....[4]....
        /*003c*/ 	.word	0xffffffff


	//   ....[5]....
        /*0040*/ 	.word	0xffffffff


	//   ....[6]....
        /*0044*/ 	.word	0xffffffff


	//   ....[7]....
        /*0048*/ 	.word	0xffffffff


	//   ....[8]....
        /*004c*/ 	.word	0xffffffff


	//   ....[9]....
        /*0050*/ 	.word	0xffffffff


	//----- nvinfo : EIATTR_COOP_GROUP_INSTR_OFFSETS
	.align		4
.L_1681:
        /*0054*/ 	.byte	0x04, 0x28
        /*0056*/ 	.short	(.L_1683 - .L_1682)


	//   ....[0]....
.L_1682:
        /*0058*/ 	.word	0x000015e0


	//   ....[1]....
        /*005c*/ 	.word	0x000015f0


	//   ....[2]....
        /*0060*/ 	.word	0x00001620


	//   ....[3]....
        /*0064*/ 	.word	0x00001630


	//   ....[4]....
        /*0068*/ 	.word	0x00001660


	//   ....[5]....
        /*006c*/ 	.word	0x00001670


	//   ....[6]....
        /*0070*/ 	.word	0x000016b0


	//   ....[7]....
        /*0074*/ 	.word	0x000016e0


	//   ....[8]....
        /*0078*/ 	.word	0x00001710


	//   ....[9]....
        /*007c*/ 	.word	0x00001720


	//----- nvinfo : EIATTR_VRC_CTA_INIT_COUNT
	.align		4
.L_1683:
        /*0080*/ 	.byte	0x02, 0x4a
	.zero		1
	.zero		1


	//----- nvinfo : EIATTR_EXIT_INSTR_OFFSETS
	.align		4
        /*0084*/ 	.byte	0x04, 0x1c
        /*0086*/ 	.short	(.L_1685 - .L_1684)


	//   ....[0]....
.L_1684:
        /*0088*/ 	.word	0x00000060


	//   ....[1]....
        /*008c*/ 	.word	0x00001780


	//   ....[2]....
        /*0090*/ 	.word	0x000017b0


	//   ....[3]....
        /*0094*/ 	.word	0x00001850


	//----- nvinfo : EIATTR_MAX_THREADS
	.align		4
.L_1685:
        /*0098*/ 	.byte	0x04, 0x05
        /*009a*/ 	.short	(.L_1687 - .L_1686)
.L_1686:
        /*009c*/ 	.word	0x00000400
        /*00a0*/ 	.word	0x00000001
        /*00a4*/ 	.word	0x00000001


	//----- nvinfo : EIATTR_CRS_STACK_SIZE
	.align		4
.L_1687:
        /*00a8*/ 	.byte	0x04, 0x1e
        /*00aa*/ 	.short	(.L_1689 - .L_1688)
.L_1688:
        /*00ac*/ 	.word	0x00000000


	//----- nvinfo : EIATTR_CBANK_PARAM_SIZE
	.align		4
.L_1689:
        /*00b0*/ 	.byte	0x03, 0x19
        /*00b2*/ 	.short	0x0128


	//----- nvinfo : EIATTR_PARAM_CBANK
	.align		4
        /*00b4*/ 	.byte	0x04, 0x0a
        /*00b6*/ 	.short	(.L_1691 - .L_1690)
	.align		4
.L_1690:
        /*00b8*/ 	.word	index@(.nv.constant0._ZN10layer_norm22ln_bwd_finalize_kernelINS_22Kernel_traits_finalizeILj1536Ef13__nv_bfloat16fS2_fjLb0ELj1024ELj4ENS_18Kernel_traits_baseILj1536EfS2_fS2_fjLj1024EEEEELb0ELb0EEEvNS_9BwdParamsE)
        /*00bc*/ 	.short	0x0380
        /*00be*/ 	.short	0x0128


	//----- nvinfo : EIATTR_SW_WAR
	.align		4
.L_1691:
        /*00c0*/ 	.byte	0x04, 0x36
        /*00c2*/ 	.short	(.L_1693 - .L_1692)
.L_1692:
        /*00c4*/ 	.word	0x00000008
.L_1693:


//--------------------- .nv.info._ZN10layer_norm40ln_parallel_residual_bwd_finalize_kernelINS_22Kernel_traits_finalizeILj1536Ef13__nv_bfloat16fS2_fjLb0ELj1024ELj4ENS_18Kernel_traits_baseILj1536EfS2_fS2_fjLj1024EEEEELb0EEEvNS_9BwdParamsE --------------------------
	.section	.nv.info._ZN10layer_norm40ln_parallel_residual_bwd_finalize_kernelINS_22Kernel_traits_finalizeILj1536Ef13__nv_bfloat16fS2_fjLb0ELj1024ELj4ENS_18Kernel_traits_baseILj1536EfS2_fS2_fjLj1024EEEEELb0EEEvNS_9BwdParamsE,"",@"SHT_CUDA_INFO"
	.sectionflags	@""
	.align	4


	//----- nvinfo : EIATTR_CUDA_API_VERSION
	.align		4
        /*0000*/ 	.byte	0x04, 0x37
        /*0002*/ 	.short	(.L_1695 - .L_1694)
.L_1694:
        /*0004*/ 	.word	0x00000082


	//----- nvinfo : EIATTR_KPARAM_INFO
	.align		4
.L_1695:
        /*0008*/ 	.byte	0x04, 0x17
        /*000a*/ 	.short	(.L_1697 - .L_1696)
.L_1696:
        /*000c*/ 	.word	0x00000000
        /*0010*/ 	.short	0x0000
        /*0012*/ 	.short	0x0000
        /*0014*/ 	.byte	0x00, 0xf0, 0xa1, 0x04


	//----- nvinfo : EIATTR_SPARSE_MMA_MASK
	.align		4
.L_1697:
        /*0018*/ 	.byte	0x03, 0x50
        /*001a*/ 	.short	0x0000


	//----- nvinfo : EIATTR_MAXREG_COUNT
	.align		4
        /*001c*/ 	.byte	0x03, 0x1b
        /*001e*/ 	.short	0x0040


	//----- nvinfo : EIATTR_NUM_BARRIERS
	.align		4
        /*0020*/ 	.byte	0x02, 0x4c
        /*0022*/ 	.byte	0x01
	.zero		1


	//----- nvinfo : EIATTR_MERCURY_ISA_VERSION
	.align		4
        /*0024*/ 	.byte	0x03, 0x5f
        /*0026*/ 	.short	0x0101


	//----- nvinfo : EIATTR_COOP_GROUP_MASK_REGIDS
	.align		4
        /*0028*/ 	.byte	0x04, 0x29
        /*002a*/ 	.short	(.L_1699 - .L_1698)


	//   ....[0]....
.L_1698:
        /*002c*/ 	.word	0xffffffff


	//   ....[1]....
        /*0030*/ 	.word	0xffffffff


	//   ....[2]....
        /*0034*/ 	.word	0xffffffff


	//   ....[3]....
        /*0038*/ 	.word	0xffffffff


	//   ....[4]....
        /*003c*/ 	.word	0xffffffff


	//   ....[5]....
        /*0040*/ 	.word	0xffffffff


	//   ....[6]....
        /*0044*/ 	.word	0xffffffff


	//   ....[7]....
        /*0048*/ 	.word	0xffffffff


	//   ....[8]....
        /*004c*/ 	.word	0xffffffff


	//   ....[9]....
        /*0050*/ 	.word	0xffffffff


	//   ....[10]....
        /*0054*/ 	.word	0xffffffff


	//   ....[11]....
        /*0058*/ 	.word	0xffffffff


	//   ....[12]....
        /*005c*/ 	.word	0xffffffff


	//   ....[13]....
        /*0060*/ 	.word	0xffffffff


	//   ....[14]....
        /*0064*/ 	.word	0xffffffff


	//   ....[15]....
        /*0068*/ 	.word	0xffffffff


	//   ....[16]....
        /*006c*/ 	.word	0xffffffff


	//   ....[17]....
        /*0070*/ 	.word	0xffffffff


	//   ....[18]....
        /*0074*/ 	.word	0xffffffff


	//   ....[19]....
        /*0078*/ 	.word	0xffffffff


	//----- nvinfo : EIATTR_COOP_GROUP_INSTR_OFFSETS
	.align		4
.L_1699:
        /*007c*/ 	.byte	0x04, 0x28
        /*007e*/ 	.short	(.L_1701 - .L_1700)


	//   ....[0]....
.L_1700:
        /*0080*/ 	.word	0x000013b0


	//   ....[1]....
        /*0084*/ 	.word	0x000013c0


	//   ....[2]....
        /*0088*/ 	.word	0x000013d0


	//   ....[3]....
        /*008c*/ 	.word	0x000013e0


	//   ....[4]....
        /*0090*/ 	.word	0x00001410


	//   ....[5]....
        /*0094*/ 	.word	0x00001430


	//   ....[6]....
        /*0098*/ 	.word	0x00001450


	//   ....[7]....
        /*009c*/ 	.word	0x00001460


	//   ....[8]....
        /*00a0*/ 	.word	0x000014a0


	//   ....[9]....
        /*00a4*/ 	.word	0x000014c0


	//   ....[10]....
        /*00a8*/ 	.word	0x000014d0


	//   ....[11]....
        /*00ac*/ 	.word	0x000014e0


	//   ....[12]....
        /*00b0*/ 	.word	0x00001510


	//   ....[13]....
        /*00b4*/ 	.word	0x00001530


	//   ....[14]....
        /*00b8*/ 	.word	0x00001550


	//   ....[15]....
        /*00bc*/ 	.word	0x00001560


	//   ....[16]....
        /*00c0*/ 	.word	0x000015a0


	//   ....[17]....
        /*00c4*/ 	.word	0x000015d0


	//   ....[18]....
        /*00c8*/ 	.word	0x00001600


	//   ....[19]....
        /*00cc*/ 	.word	0x00001610


	//----- nvinfo : EIATTR_VRC_CTA_INIT_COUNT
	.align		4
.L_1701:
        /*00d0*/ 	.byte	0x02, 0x4a
	.zero		1
	.zero		1


	//----- nvinfo : EIATTR_EXIT_INSTR_OFFSETS
	.align		4
        /*00d4*/ 	.byte	0x04, 0x1c
        /*00d6*/ 	.short	(.L_1703 - .L_1702)


	//   ....[0]....
.L_1702:
        /*00d8*/ 	.word	0x00000060


	//   ....[1]....
        /*00dc*/ 	.word	0x000016b0


	//   ....[2]....
        /*00e0*/ 	.word	0x000016e0


	//   ....[3]....
        /*00e4*/ 	.word	0x00001800


	//----- nvinfo : EIATTR_MAX_THREADS
	.align		4
.L_1703:
        /*00e8*/ 	.byte	0x04, 0x05
        /*00ea*/ 	.short	(.L_1705 - .L_1704)
.L_1704:
        /*00ec*/ 	.word	0x00000400
        /*00f0*/ 	.word	0x00000001
        /*00f4*/ 	.word	0x00000001


	//----- nvinfo : EIATTR_CRS_STACK_SIZE
	.align		4
.L_1705:
        /*00f8*/ 	.byte	0x04, 0x1e
        /*00fa*/ 	.short	(.L_1707 - .L_1706)
.L_1706:
        /*00fc*/ 	.word	0x00000000


	//----- nvinfo : EIATTR_CBANK_PARAM_SIZE
	.align		4
.L_1707:
        /*0100*/ 	.byte	0x03, 0x19
        /*0102*/ 	.short	0x0128


	//----- nvinfo : EIATTR_PARAM_CBANK
	.align		4
        /*0104*/ 	.byte	0x04, 0x0a
        /*0106*/ 	.short	(.L_1709 - .L_1708)
	.align		4
.L_1708:
        /*0108*/ 	.word	index@(.nv.constant0._ZN10layer_norm40ln_parallel_residual_bwd_finalize_kernelINS_22Kernel_traits_finalizeILj1536Ef13__nv_bfloat16fS2_fjLb0ELj1024ELj4ENS_18Kernel_traits_baseILj1536EfS2_fS2_fjLj1024EEEEELb0EEEvNS_9BwdParamsE)
        /*010c*/ 	.short	0x0380
        /*010e*/ 	.short	0x0128


	//----- nvinfo : EIATTR_SW_WAR
	.align		4
.L_1709:
        /*0110*/ 	.byte	0x04, 0x36
        /*0112*/ 	.short	(.L_1711 - .L_1710)
.L_1710:
        /*0114*/ 	.word	0x00000008
.L_1711:


//--------------------- .nv.info._ZN10layer_norm31ln_parallel_residual_bwd_kernelINS_13Kernel_traitsIf13__nv_bfloat16fS2_fjLj1536ELj1ELj1ELj4ELj8ENS_18Kernel_traits_baseILj1536EfS2_fS2_fjLj128EEEEELb1ELb1ELb0EEEvNS_9BwdParamsE --------------------------
	.section	.nv.info._ZN10layer_norm31ln_parallel_residual_bwd_kernelINS_13Kernel_traitsIf13__nv_bfloat16fS2_fjLj1536ELj1ELj1ELj4ELj8ENS_18Kernel_traits_baseILj1536EfS2_fS2_fjLj128EEEEELb1ELb1ELb0EEEvNS_9BwdParamsE,"",@"SHT_CUDA_INFO"
	.sectionflags	@""
	.align	4


	//----- nvinfo : EIATTR_CUDA_API_VERSION
	.align		4
        /*0000*/ 	.byte	0x04, 0x37
        /*0002*/ 	.short	(.L_1713 - .L_1712)
.L_1712:
        /*0004*/ 	.word	0x00000082


	//----- nvinfo : EIATTR_KPARAM_INFO
	.align		4
.L_1713:
        /*0008*/ 	.byte	0x04, 0x17
        /*000a*/ 	.short	(.L_1715 - .L_1714)
.L_1714:
        /*000c*/ 	.word	0x00000000
        /*0010*/ 	.short	0x0000
        /*0012*/ 	.short	0x0000
        /*0014*/ 	.byte	0x00, 0xf0, 0xa1, 0x04


	//----- nvinfo : EIATTR_SPARSE_MMA_MASK
	.align		4
.L_1715:
        /*0018*/ 	.byte	0x03, 0x50
        /*001a*/ 	.short	0x0000


	//----- nvinfo : EIATTR_MAXREG_COUNT
	.align		4
        /*001c*/ 	.byte	0x03, 0x1b
        /*001e*/ 	.short	0x00ff


	//----- nvinfo : EIATTR_NUM_BARRIERS
	.align		4
        /*0020*/ 	.byte	0x02, 0x4c
        /*0022*/ 	.byte	0x01
	.zero		1


	//----- nvinfo : EIATTR_MERCURY_ISA_VERSION
	.align		4
        /*0024*/ 	.byte	0x03, 0x5f
        /*0026*/ 	.short	0x0101


	//----- nvinfo : EIATTR_COOP_GROUP_MASK_REGIDS
	.align		4
        /*0028*/ 	.byte	0x04, 0x29
        /*002a*/ 	.short	(.L_1717 - .L_1716)


	//   ....[0]....
.L_1716:
        /*002c*/ 	.word	0xffffffff


	//   ....[1]....
        /*0030*/ 	.word	0xffffffff


	//   ....[2]....
        /*0034*/ 	.word	0xffffffff


	//   ....[3]....
        /*0038*/ 	.word	0xffffffff


	//   ....[4]....
        /*003c*/ 	.word	0xffffffff


	//   ....[5]....
        /*0040*/ 	.word	0xffffffff


	//   ....[6]....
        /*0044*/ 	.word	0xffffffff


	//   ....[7]....
        /*0048*/ 	.word	0xffffffff


	//   ....[8]....
        /*004c*/ 	.word	0xffffffff


	//   ....[9]....
        /*0050*/ 	.word	0xffffffff


	//----- nvinfo : EIATTR_COOP_GROUP_INSTR_OFFSETS
	.align		4
.L_1717:
        /*0054*/ 	.byte	0x04, 0x28
        /*0056*/ 	.short	(.L_1719 - .L_1718)


	//   ....[0]....
.L_1718:
        /*0058*/ 	.word	0x00001060


	//   ....[1]....
        /*005c*/ 	.word	0x00001090


	//   ....[2]....
        /*0060*/ 	.word	0x000010c0


	//   ....[3]....
        /*0064*/ 	.word	0x000010d0


	//   ....[4]....
        /*0068*/ 	.word	0x00001100


	//   ....[5]....
        /*006c*/ 	.word	0x00001110


	//   ....[6]....
        /*0070*/ 	.word	0x00001140


	//   ....[7]....
        /*0074*/ 	.word	0x00001150


	//   ....[8]....
        /*0078*/ 	.word	0x00001180


	//   ....[9]....
        /*007c*/ 	.word	0x00001190


	//----- nvinfo : EIATTR_VRC_CTA_INIT_COUNT
	.align		4
.L_1719:
        /*0080*/ 	.byte	0x02, 0x4a
	.zero		1
	.zero		1


	//----- nvinfo : EIATTR_EXIT_INSTR_OFFSETS
	.align		4
        /*0084*/ 	.byte	0x04, 0x1c
        /*0086*/ 	.short	(.L_1721 - .L_1720)


	//   ....[0]....
.L_1720:
        /*0088*/ 	.word	0x00005660


	//   ....[1]....
        /*008c*/ 	.word	0x000056e0


	//----- nvinfo : EIATTR_MAX_THREADS
	.align		4
.L_1721:
        /*0090*/ 	.byte	0x04, 0x05
        /*0092*/ 	.short	(.L_1723 - .L_1722)
.L_1722:
        /*0094*/ 	.word	0x00000080
        /*0098*/ 	.word	0x00000001
        /*009c*/ 	.word	0x00000001


	//----- nvinfo : EIATTR_CRS_STACK_SIZE
	.align		4
.L_1723:
        /*00a0*/ 	.byte	0x04, 0x1e
        /*00a2*/ 	.short	(.L_1725 - .L_1724)
.L_1724:
        /*00a4*/ 	.word	0x00000000


	//----- nvinfo : EIATTR_CBANK_PARAM_SIZE
	.align		4
.L_1725:
        /*00a8*/ 	.byte	0x03, 0x19
        /*00aa*/ 	.short	0x0128


	//----- nvinfo : EIATTR_PARAM_CBANK
	.align		4
        /*00ac*/ 	.byte	0x04, 0x0a
        /*00ae*/ 	.short	(.L_1727 - .L_1726)
	.align		4
.L_1726:
        /*00b0*/ 	.word	index@(.nv.constant0._ZN10layer_norm31ln_parallel_residual_bwd_kernelINS_13Kernel_traitsIf13__nv_bfloat16fS2_fjLj1536ELj1ELj1ELj4ELj8ENS_18Kernel_traits_baseILj1536EfS2_fS2_fjLj128EEEEELb1ELb1ELb0EEEvNS_9BwdParamsE)
        /*00b4*/ 	.short	0x0380
        /*00b6*/ 	.short	0x0128


	//----- nvinfo : EIATTR_SW_WAR
	.align		4
.L_1727:
        /*00b8*/ 	.byte	0x04, 0x36
        /*00ba*/ 	.short	(.L_1729 - .L_1728)
.L_1728:
        /*00bc*/ 	.word	0x00000008
.L_1729:


//--------------------- .nv.info._ZN10layer_norm22ln_bwd_finalize_kernelINS_22Kernel_traits_finalizeILj1536Ef13__nv_bfloat16fS2_fjLb0ELj1024ELj4ENS_18Kernel_traits_baseILj1536EfS2_fS2_fjLj1024EEEEELb0ELb1EEEvNS_9BwdParamsE --------------------------
	.section	.nv.info._ZN10layer_norm22ln_bwd_finalize_kernelINS_22Kernel_traits_finalizeILj1536Ef13__nv_bfloat16fS2_fjLb0ELj1024ELj4ENS_18Kernel_traits_baseILj1536EfS2_fS2_fjLj1024EEEEELb0ELb1EEEvNS_9BwdParamsE,"",@"SHT_CUDA_INFO"
	.sectionflags	@""
	.align	4


	//----- nvinfo : EIATTR_CUDA_API_VERSION
	.align		4
        /*0000*/ 	.byte	0x04, 0x37
        /*0002*/ 	.short	(.L_1731 - .L_1730)
.L_1730:
        /*0004*/ 	.word	0x00000082


	//----- nvinfo : EIATTR_KPARAM_INFO
	.align		4
.L_1731:
        /*0008*/ 	.byte	0x04, 0x17
        /*000a*/ 	.short	(.L_1733 - .L_1732)
.L_1732:
        /*000c*/ 	.word	0x00000000
        /*0010*/ 	.short	0x0000
        /*0012*/ 	.short	0x0000
        /*0014*/ 	.byte	0x00, 0xf0, 0xa1, 0x04


	//----- nvinfo : EIATTR_SPARSE_MMA_MASK
	.align		4
.L_1733:
        /*0018*/ 	.byte	0x03, 0x50
        /*001a*/ 	.short	0x0000


	//----- nvinfo : EIATTR_MAXREG_COUNT
	.align		4
        /*001c*/ 	.byte	0x03, 0x1b
        /*001e*/ 	.short	0x0040


	//----- nvinfo : EIATTR_NUM_BARRIERS
	.align		4
        /*0020*/ 	.byte	0x02, 0x4c
        /*0022*/ 	.byte	0x01
	.zero		1


	//----- nvinfo : EIATTR_MERCURY_ISA_VERSION
	.align		4
        /*0024*/ 	.byte	0x03, 0x5f
        /*0026*/ 	.short	0x0101


	//----- nvinfo : EIATTR_COOP_GROUP_MASK_REGIDS
	.align		4
        /*0028*/ 	.byte	0x04, 0x29
        /*002a*/ 	.short	(.L_1735 - .L_1734)


	//   ....[0]....
.L_1734:
        /*002c*/ 	.word	0xffffffff


	//   ....[1]....
        /*0030*/ 	.word	0xffffffff


	//   ....[2]....
        /*0034*/ 	.word	0xffffffff


	//   ....[3]....
        /*0038*/ 	.word	0xffffffff


	//   ....[4]....
        /*003c*/ 	.word	0xffffffff


	//   ....[5]....
        /*0040*/ 	.word	0xffffffff


	//   ....[6]....
        /*0044*/ 	.word	0xffffffff


	//   ....[7]....
        /*0048*/ 	.word	0xffffffff


	//   ....[8]....
        /*004c*/ 	.word	0xffffffff


	//   ....[9]....
        /*0050*/ 	.word	0xffffffff


	//----- nvinfo : EIATTR_COOP_GROUP_INSTR_OFFSETS
	.align		4
.L_1735:
        /*0054*/ 	.byte	0x04, 0x28
        /*0056*/ 	.short	(.L_1737 - .L_1736)


	//   ....[0]....
.L_1736:
        /*0058*/ 	.word	0x00001630


	//   ....[1]....
        /*005c*/ 	.word	0x00001640


	//   ....[2]....
        /*0060*/ 	.word	0x00001670


	//   ....[3]....
        /*0064*/ 	.word	0x00001680


	//   ....[4]....
        /*0068*/ 	.word	0x000016b0


	//   ....[5]....
        /*006c*/ 	.word	0x000016c0


	//   ....[6]....
        /*0070*/ 	.word	0x000016f0


	//   ....[7]....
        /*0074*/ 	.word	0x00001710


	//   ....[8]....
        /*0078*/ 	.word	0x00001740


	//   ....[9]....
        /*007c*/ 	.word	0x00001750


	//----- nvinfo : EIATTR_VRC_CTA_INIT_COUNT
	.align		4
.L_1737:
        /*0080*/ 	.byte	0x02, 0x4a
	.zero		1
	.zero		1


	//----- nvinfo : EIATTR_EXIT_INSTR_OFFSETS
	.align		4
        /*0084*/ 	.byte	0x04, 0x1c
        /*0086*/ 	.short	(.L_1739 - .L_1738)


	//   ....[0]....
.L_1738:
        /*0088*/ 	.word	0x00000070


	//   ....[1]....
        /*008c*/ 	.word	0x000017b0


	//   ....[2]....
        /*0090*/ 	.word	0x00001860


	//----- nvinfo : EIATTR_MAX_THREADS
	.align		4
.L_1739:
        /*0094*/ 	.byte	0x04, 0x05
        /*0096*/ 	.short	(.L_1741 - .L_1740)
.L_1740:
        /*0098*/ 	.word	0x00000400
        /*009c*/ 	.word	0x00000001
        /*00a0*/ 	.word	0x00000001


	//----- nvinfo : EIATTR_CRS_STACK_SIZE
	.align		4
.L_1741:
        /*00a4*/ 	.byte	0x04, 0x1e
        /*00a6*/ 	.short	(.L_1743 - .L_1742)
.L_1742:
        /*00a8*/ 	.word	0x00000000


	//----- nvinfo : EIATTR_CBANK_PARAM_SIZE
	.align		4
.L_1743:
        /*00ac*/ 	.byte	0x03, 0x19
        /*00ae*/ 	.short	0x0128


	//----- nvinfo : EIATTR_PARAM_CBANK
	.align		4
        /*00b0*/ 	.byte	0x04, 0x0a
        /*00b2*/ 	.short	(.L_1745 - .L_1744)
	.align		4
.L_1744:
        /*00b4*/ 	.word	index@(.nv.constant0._ZN10layer_norm22ln_bwd_finalize_kernelINS_22Kernel_traits_finalizeILj1536Ef13__nv_bfloat16fS2_fjLb0ELj1024ELj4ENS_18Kernel_traits_baseILj1536EfS2_fS2_fjLj1024EEEEELb0ELb1EEEvNS_9BwdParamsE)
        /*00b8*/ 	.short	0x0380
        /*00ba*/ 	.short	0x0128


	//----- nvinfo : EIATTR_SW_WAR
	.align		4
.L_1745:
        /*00bc*/ 	.byte	0x04, 0x36
        /*00be*/ 	.short	(.L_1747 - .L_1746)
.L_1746:
        /*00c0*/ 	.word	0x00000008
.L_1747:


//--------------------- .nv.info._ZN10layer_norm40ln_parallel_residual_bwd_finalize_kernelINS_22Kernel_traits_finalizeILj1536Ef13__nv_bfloat16fS2_fjLb0ELj1024ELj4ENS_18Kernel_traits_baseILj1536EfS2_fS2_fjLj1024EEEEELb1EEEvNS_9BwdParamsE --------------------------
	.section	.nv.info._ZN10layer_norm40ln_parallel_residual_bwd_finalize_kernelINS_22Kernel_traits_finalizeILj1536Ef13__nv_bfloat16fS2_fjLb0ELj1024ELj4ENS_18Kernel_traits_baseILj1536EfS2_fS2_fjLj1024EEEEELb1EEEvNS_9BwdParamsE,"",@"SHT_CUDA_INFO"
	.sectionflags	@""
	.align	4


	//----- nvinfo : EIATTR_CUDA_API_VERSION
	.align		4
        /*0000*/ 	.byte	0x04, 0x37
        /*0002*/ 	.short	(.L_1749 - .L_1748)
.L_1748:
        /*0004*/ 	.word	0x00000082


	//----- nvinfo : EIATTR_KPARAM_INFO
	.align		4
.L_1749:
        /*0008*/ 	.byte	0x04, 0x17
        /*000a*/ 	.short	(.L_1751 - .L_1750)
.L_1750:
        /*000c*/ 	.word	0x00000000
        /*0010*/ 	.short	0x0000
        /*0012*/ 	.short	0x0000
        /*0014*/ 	.byte	0x00, 0xf0, 0xa1, 0x04


	//----- nvinfo : EIATTR_SPARSE_MMA_MASK
	.align		4
.L_1751:
        /*0018*/ 	.byte	0x03, 0x50
        /*001a*/ 	.short	0x0000


	//----- nvinfo : EIATTR_MAXREG_COUNT
	.align		4
        /*001c*/ 	.byte	0x03, 0x1b
        /*001e*/ 	.short	0x0040


	//----- nvinfo : EIATTR_NUM_BARRIERS
	.align		4
        /*0020*/ 	.byte	0x02, 0x4c
        /*0022*/ 	.byte	0x01
	.zero		1


	//----- nvinfo : EIATTR_MERCURY_ISA_VERSION
	.align		4
        /*0024*/ 	.byte	0x03, 0x5f
        /*0026*/ 	.short	0x0101


	//----- nvinfo : EIATTR_COOP_GROUP_MASK_REGIDS
	.align		4
        /*0028*/ 	.byte	0x04, 0x29
        /*002a*/ 	.short	(.L_1753 - .L_1752)


	//   ....[0]....
.L_1752:
        /*002c*/ 	.word	0xffffffff


	//   ....[1]....
        /*0030*/ 	.word	0xffffffff


	//   ....[2]....
        /*0034*/ 	.word	0xffffffff


	//   ....[3]....
        /*0038*/ 	.word	0xffffffff


	//   ....[4]....
        /*003c*/ 	.word	0xffffffff


	//   ....[5]....
        /*0040*/ 	.word	0xffffffff


	//   ....[6]....
        /*0044*/ 	.word	0xffffffff


	//   ....[7]....
        /*0048*/ 	.word	0xffffffff


	//   ....[8]....
        /*004c*/ 	.word	0xffffffff


	//   ....[9]....
        /*0050*/ 	.word	0xffffffff


	//   ....[10]....
        /*0054*/ 	.word	0xffffffff


	//   ....[11]....
        /*0058*/ 	.word	0xffffffff


	//   ....[12]....
        /*005c*/ 	.word	0xffffffff


	//   ....[13]....
        /*0060*/ 	.word	0xffffffff


	//   ....[14]....
        /*0064*/ 	.word	0xffffffff


	//   ....[15]....
        /*0068*/ 	.word	0xffffffff


	//   ....[16]....
        /*006c*/ 	.word	0xffffffff


	//   ....[17]....
        /*0070*/ 	.word	0xffffffff


	//   ....[18]....
        /*0074*/ 	.word	0xffffffff


	//   ....[19]....
        /*0078*/ 	.word	0xffffffff


	//----- nvinfo : EIATTR_COOP_GROUP_INSTR_OFFSETS
	.align		4
.L_1753:
        /*007c*/ 	.byte	0x04, 0x28
        /*007e*/ 	.short	(.L_1755 - .L_1754)


	//   ....[0]....
.L_1754:
        /*0080*/ 	.word	0x00001410


	//   ....[1]....
        /*0084*/ 	.word	0x00001420


	//   ....[2]....
        /*0088*/ 	.word	0x00001430


	//   ....[3]....
        /*008c*/ 	.word	0x00001440


	//   ....[4]....
        /*0090*/ 	.word	0x00001470


	//   ....[5]....
        /*0094*/ 	.word	0x00001490


	//   ....[6]....
        /*0098*/ 	.word	0x000014b0


	//   ....[7]....
        /*009c*/ 	.word	0x000014c0


	//   ....[8]....
        /*00a0*/ 	.word	0x000014f0


	//   ....[9]....
        /*00a4*/ 	.word	0x00001510


	//   ....[10]....
        /*00a8*/ 	.word	0x00001530


	//   ....[11]....
        /*00ac*/ 	.word	0x00001540


	//   ....[12]....
        /*00b0*/ 	.word	0x00001570


	//   ....[13]....
        /*00b4*/ 	.word	0x00001590


	//   ....[14]....
        /*00b8*/ 	.word	0x000015b0


	//   ....[15]....
        /*00bc*/ 	.word	0x000015c0


	//   ....[16]....
        /*00c0*/ 	.word	0x000015f0


	//   ....[17]....
        /*00c4*/ 	.word	0x00001620


	//   ....[18]....
        /*00c8*/ 	.word	0x00001630


	//   ....[19]....
        /*00cc*/ 	.word	0x00001640


	//----- nvinfo : EIATTR_VRC_CTA_INIT_COUNT
	.align		4
.L_1755:
        /*00d0*/ 	.byte	0x02, 0x4a
	.zero		1
	.zero		1


	//----- nvinfo : EIATTR_EXIT_INSTR_OFFSETS
	.align		4
        /*00d4*/ 	.byte	0x04, 0x1c
        /*00d6*/ 	.short	(.L_1757 - .L_1756)


	//   ....[0]....
.L_1756:
        /*00d8*/ 	.word	0x00000060


	//   ....[1]....
        /*00dc*/ 	.word	0x000016e0


	//   ....[2]....
        /*00e0*/ 	.word	0x00001810


	//----- nvinfo : EIATTR_MAX_THREADS
	.align		4
.L_1757:
        /*00e4*/ 	.byte	0x04, 0x05
        /*00e6*/ 	.short	(.L_1759 - .L_1758)
.L_1758:
        /*00e8*/ 	.word	0x00000400
        /*00ec*/ 	.word	0x00000001
        /*00f0*/ 	.word	0x00000001


	//----- nvinfo : EIATTR_CRS_STACK_SIZE
	.align		4
.L_1759:
        /*00f4*/ 	.byte	0x04, 0x1e
        /*00f6*/ 	.short	(.L_1761 - .L_1760)
.L_1760:
        /*00f8*/ 	.word	0x00000000


	//----- nvinfo : EIATTR_CBANK_PARAM_SIZE
	.align		4
.L_1761:
        /*00fc*/ 	.byte	0x03, 0x19
        /*00fe*/ 	.short	0x0128


	//----- nvinfo : EIATTR_PARAM_CBANK
	.align		4
        /*0100*/ 	.byte	0x04, 0x0a
        /*0102*/ 	.short	(.L_1763 - .L_1762)
	.align		4
.L_1762:
        /*0104*/ 	.word	index@(.nv.constant0._ZN10layer_norm40ln_parallel_residual_bwd_finalize_kernelINS_22Kernel_traits_finalizeILj1536Ef13__nv_bfloat16fS2_fjLb0ELj1024ELj4ENS_18Kernel_traits_baseILj1536EfS2_fS2_fjLj1024EEEEELb1EEEvNS_9BwdParamsE)
        /*0108*/ 	.short	0x0380
        /*010a*/ 	.short	0x0128


	//----- nvinfo : EIATTR_SW_WAR
	.align		4
.L_1763:
        /*010c*/ 	.byte	0x04, 0x36
        /*010e*/ 	.short	(.L_1765 - .L_1764)
.L_1764:
        /*0110*/ 	.word	0x00000008
.L_1765:


//--------------------- .nv.info._ZN10layer_norm31ln_parallel_residual_bwd_kernelINS_13Kernel_traitsIf13__nv_bfloat16fS2_fjLj1536ELj1ELj1ELj4ELj8ENS_18Kernel_traits_baseILj1536EfS2_fS2_fjLj128EEEEELb1ELb1ELb1EEEvNS_9BwdParamsE --------------------------
	.section	.nv.info._ZN10layer_norm31ln_parallel_residual_bwd_kernelINS_13Kernel_traitsIf13__nv_bfloat16fS2_fjLj1536ELj1ELj1ELj4ELj8ENS_18Kernel_traits_baseILj1536EfS2_fS2_fjLj128EEEEELb1ELb1ELb1EEEvNS_9BwdParamsE,"",@"SHT_CUDA_INFO"
	.sectionflags	@""
	.align	4


	//----- nvinfo : EIATTR_CUDA_API_VERSION
	.align		4
        /*0000*/ 	.byte	0x04, 0x37
        /*0002*/ 	.short	(.L_1767 - .L_1766)
.L_1766:
        /*0004*/ 	.word	0x00000082


	//----- nvinfo : EIATTR_KPARAM_INFO
	.align		4
.L_1767:
        /*0008*/ 	.byte	0x04, 0x17
        /*000a*/ 	.short	(.L_1769 - .L_1768)
.L_1768:
        /*000c*/ 	.word	0x00000000
        /*0010*/ 	.short	0x0000
        /*0012*/ 	.short	0x0000
        /*0014*/ 	.byte	0x00, 0xf0, 0xa1, 0x04


	//----- nvinfo : EIATTR_SPARSE_MMA_MASK
	.align		4
.L_1769:
        /*0018*/ 	.byte	0x03, 0x50
        /*001a*/ 	.short	0x0000


	//----- nvinfo : EIATTR_MAXREG_COUNT
	.align		4
        /*001c*/ 	.byte	0x03, 0x1b
        /*001e*/ 	.short	0x00ff


	//----- nvinfo : EIATTR_NUM_BARRIERS
	.align		4
        /*0020*/ 	.byte	0x02, 0x4c
        /*0022*/ 	.byte	0x01
	.zero		1


	//----- nvinfo : EIATTR_MERCURY_ISA_VERSION
	.align		4
        /*0024*/ 	.byte	0x03, 0x5f
        /*0026*/ 	.short	0x0101


	//----- nvinfo : EIATTR_COOP_GROUP_MASK_REGIDS
	.align		4
        /*0028*/ 	.byte	0x04, 0x29
        /*002a*/ 	.short	(.L_1771 - .L_1770)


	//   ....[0]....
.L_1770:
        /*002c*/ 	.word	0xffffffff


	//   ....[1]....
        /*0030*/ 	.word	0xffffffff


	//   ....[2]....
        /*0034*/ 	.word	0xffffffff


	//   ....[3]....
        /*0038*/ 	.word	0xffffffff


	//   ....[4]....
        /*003c*/ 	.word	0xffffffff


	//   ....[5]....
        /*0040*/ 	.word	0xffffffff


	//   ....[6]....
        /*0044*/ 	.word	0xffffffff


	//   ....[7]....
        /*0048*/ 	.word	0xffffffff


	//   ....[8]....
        /*004c*/ 	.word	0xffffffff


	//   ....[9]....
        /*0050*/ 	.word	0xffffffff


	//----- nvinfo : EIATTR_COOP_GROUP_INSTR_OFFSETS
	.align		4
.L_1771:
        /*0054*/ 	.byte	0x04, 0x28
        /*0056*/ 	.short	(.L_1773 - .L_1772)


	//   ....[0]....
.L_1772:
        /*0058*/ 	.word	0x00000c40


	//   ....[1]....
        /*005c*/ 	.word	0x00000c50


	//   ....[2]....
        /*0060*/ 	.word	0x00000c80


	//   ....[3]....
        /*0064*/ 	.word	0x00000c90


	//   ....[4]....
        /*0068*/ 	.word	0x00000cc0


	//   ....[5]....
        /*006c*/ 	.word	0x00000cd0


	//   ....[6]....
        /*0070*/ 	.word	0x00000d10


	//   ....[7]....
        /*0074*/ 	.word	0x00000d20


	//   ....[8]....
        /*0078*/ 	.word	0x00000d70


	//   ....[9]....
        /*007c*/ 	.word	0x00000d90


	//----- nvinfo : EIATTR_VRC_CTA_INIT_COUNT
	.align		4
.L_1773:
        /*0080*/ 	.byte	0x02, 0x4a
	.zero		1
	.zero		1


	//----- nvinfo : EIATTR_EXIT_INSTR_OFFSETS
	.align		4
        /*0084*/ 	.byte	0x04, 0x1c
        /*0086*/ 	.short	(.L_1775 - .L_1774)


	//   ....[0]....
.L_1774:
        /*0088*/ 	.word	0x000051d0


	//----- nvinfo : EIATTR_MAX_THREADS
	.align		4
.L_1775:
        /*008c*/ 	.byte	0x04, 0x05
        /*008e*/ 	.short	(.L_1777 - .L_1776)
.L_1776:
        /*0090*/ 	.word	0x00000080
        /*0094*/ 	.word	0x00000001
        /*0098*/ 	.word	0x00000001


	//----- nvinfo : EIATTR_CBANK_PARAM_SIZE
	.align		4
.L_1777:
        /*009c*/ 	.byte	0x03, 0x19
        /*009e*/ 	.short	0x0128


	//----- nvinfo : EIATTR_PARAM_CBANK
	.align		4
        /*00a0*/ 	.byte	0x04, 0x0a
        /*00a2*/ 	.short	(.L_1779 - .L_1778)
	.align		4
.L_1778:
        /*00a4*/ 	.word	index@(.nv.constant0._ZN10layer_norm31ln_parallel_residual_bwd_kernelINS_13Kernel_traitsIf13__nv_bfloat16fS2_fjLj1536ELj1ELj1ELj4ELj8ENS_18Kernel_traits_baseILj1536EfS2_fS2_fjLj128EEEEELb1ELb1ELb1EEEvNS_9BwdParamsE)
        /*00a8*/ 	.short	0x0380
        /*00aa*/ 	.short	0x0128


	//----- nvinfo : EIATTR_SW_WAR
	.align		4
.L_1779:
        /*00ac*/ 	.byte	0x04, 0x36
        /*00ae*/ 	.short	(.L_1781 - .L_1780)
.L_1780:
        /*00b0*/ 	.word	0x00000008
.L_1781:


//--------------------- .nv.info._ZN10layer_norm31ln_parallel_residual_bwd_kernelINS_13Kernel_traitsIf6__halfS2_S2_fjLj1536ELj1ELj1ELj4ELj8ENS_18Kernel_traits_baseILj1536EfS2_S2_S2_fjLj128EEEEELb0ELb0ELb0EEEvNS_9BwdParamsE --------------------------
	.section	.nv.info._ZN10layer_norm31ln_parallel_residual_bwd_kernelINS_13Kernel_traitsIf6__halfS2_S2_fjLj1536ELj1ELj1ELj4ELj8ENS_18Kernel_traits_baseILj1536EfS2_S2_S2_fjLj128EEEEELb0ELb0ELb0EEEvNS_9BwdParamsE,"",@"SHT_CUDA_INFO"
	.sectionflags	@""
	.align	4


	//----- nvinfo : EIATTR_CUDA_API_VERSION
	.align		4
        /*0000*/ 	.byte	0x04, 0x37
        /*0002*/ 	.short	(.L_1783 - .L_1782)
.L_1782:
        /*0004*/ 	.word	0x00000082


	//----- nvinfo : EIATTR_KPARAM_INFO
	.align		4
.L_1783:
        /*0008*/ 	.byte	0x04, 0x17
        /*000a*/ 	.short	(.L_1785 - .L_1784)
.L_1784:
        /*000c*/ 	.word	0x00000000
        /*0010*/ 	.short	0x0000
        /*0012*/ 	.short	0x0000
        /*0014*/ 	.byte	0x00, 0xf0, 0xa1, 0x04


	//----- nvinfo : EIATTR_SPARSE_MMA_MASK
	.align		4
.L_1785:
        /*0018*/ 	.byte	0x03, 0x50
        /*001a*/ 	.short	0x0000


	//----- nvinfo : EIATTR_MAXREG_COUNT
	.align		4
        /*001c*/ 	.byte	0x03, 0x1b
        /*001e*/ 	.short	0x00ff


	//----- nvinfo : EIATTR_NUM_BARRIERS
	.align		4
        /*0020*/ 	.byte	0x02, 0x4c
        /*0022*/ 	.byte	0x01
	.zero		1


	//----- nvinfo : EIATTR_MERCURY_ISA_VERSION
	.align		4
        /*0024*/ 	.byte	0x03, 0x5f
        /*0026*/ 	.short	0x0101


	//----- nvinfo : EIATTR_COOP_GROUP_MASK_REGIDS
	.align		4
        /*0028*/ 	.byte	0x04, 0x29
        /*002a*/ 	.short	(.L_1787 - .L_1786)


	//   ....[0]....
.L_1786:
        /*002c*/ 	.word	0xffffffff


	//   ....[1]....
        /*0030*/ 	.word	0xffffffff


	//   ....[2]....
        /*0034*/ 	.word	0xffffffff


	//   ....[3]....
        /*0038*/ 	.word	0xffffffff


	//   ....[4]....
        /*003c*/ 	.word	0xffffffff


	//   ....[5]....
        /*0040*/ 	.word	0xffffffff


	//   ....[6]....
        /*0044*/ 	.word	0xffffffff


	//   ....[7]....
        /*0048*/ 	.word	0xffffffff


	//   ....[8]....
        /*004c*/ 	.word	0xffffffff


	//   ....[9]....
        /*0050*/ 	.word	0xffffffff


	//----- nvinfo : EIATTR_COOP_GROUP_INSTR_OFFSETS
	.align		4
.L_1787:
        /*0054*/ 	.byte	0x04, 0x28
        /*0056*/ 	.short	(.L_1789 - .L_1788)


	//   ....[0]....
.L_1788:
        /*0058*/ 	.word	0x00001640


	//   ....[1]....
        /*005c*/ 	.word	0x00001660


	//   ....[2]....
        /*0060*/ 	.word	0x000016a0


	//   ....[3]....
        /*0064*/ 	.word	0x000016b0


	//   ....[4]....
        /*0068*/ 	.word	0x000016f0


	//   ....[5]....
        /*006c*/ 	.word	0x00001700


	//   ....[6]....
        /*0070*/ 	.word	0x00001730


	//   ....[7]....
        /*0074*/ 	.word	0x00001740


	//   ....[8]....
        /*0078*/ 	.word	0x00001770


	//   ....[9]....
        /*007c*/ 	.word	0x00001780


	//----- nvinfo : EIATTR_VRC_CTA_INIT_COUNT
	.align		4
.L_1789:
        /*0080*/ 	.byte	0x02, 0x4a
	.zero		1
	.zero		1


	//----- nvinfo : EIATTR_EXIT_INSTR_OFFSETS
	.align		4
        /*0084*/ 	.byte	0x04, 0x1c
        /*0086*/ 	.short	(.L_1791 - .L_1790)


	//   ....[0]....
.L_1790:
        /*0088*/ 	.word	0x00004e90


	//   ....[1]....
        /*008c*/ 	.word	0x00004f60


	//----- nvinfo : EIATTR_MAX_THREADS
	.align		4
.L_1791:
        /*0090*/ 	.byte	0x04, 0x05
        /*0092*/ 	.short	(.L_1793 - .L_1792)
.L_1792:
        /*0094*/ 	.word	0x00000080
        /*0098*/ 	.word	0x00000001
        /*009c*/ 	.word	0x00000001


	//----- nvinfo : EIATTR_CRS_STACK_SIZE
	.align		4
.L_1793:
        /*00a0*/ 	.byte	0x04, 0x1e
        /*00a2*/ 	.short	(.L_1795 - .L_1794)
.L_1794:
        /*00a4*/ 	.word	0x00000000


	//----- nvinfo : EIATTR_CBANK_PARAM_SIZE
	.align		4
.L_1795:
        /*00a8*/ 	.byte	0x03, 0x19
        /*00aa*/ 	.short	0x0128


	//----- nvinfo : EIATTR_PARAM_CBANK
	.align		4
        /*00ac*/ 	.byte	0x04, 0x0a
        /*00ae*/ 	.short	(.L_1797 - .L_1796)
	.align		4
.L_1796:
        /*00b0*/ 	.word	index@(.nv.constant0._ZN10layer_norm31ln_parallel_residual_bwd_kernelINS_13Kernel_traitsIf6__halfS2_S2_fjLj1536ELj1ELj1ELj4ELj8ENS_18Kernel_traits_baseILj1536EfS2_S2_S2_fjLj128EEEEELb0ELb0ELb0EEEvNS_9BwdParamsE)
        /*00b4*/ 	.short	0x0380
        /*00b6*/ 	.short	0x0128


	//----- nvinfo : EIATTR_SW_WAR
	.align		4
.L_1797:
        /*00b8*/ 	.byte	0x04, 0x36
        /*00ba*/ 	.short	(.L_1799 - .L_1798)
.L_1798:
        /*00bc*/ 	.word	0x00000008
.L_1799:


//--------------------- .nv.info._ZN10layer_norm31ln_parallel_residual_bwd_kernelINS_13Kernel_traitsIf6__halfS2_S2_fjLj1536ELj1ELj1ELj4ELj8ENS_18Kernel_traits_baseILj1536EfS2_S2_S2_fjLj128EEEEELb0ELb0ELb1EEEvNS_9BwdParamsE --------------------------
	.section	.nv.info._ZN10layer_norm31ln_parallel_residual_bwd_kernelINS_13Kernel_traitsIf6__halfS2_S2_fjLj1536ELj1ELj1ELj4ELj8ENS_18Kernel_traits_baseILj1536EfS2_S2_S2_fjLj128EEEEELb0ELb0ELb1EEEvNS_9BwdParamsE,"",@"SHT_CUDA_INFO"
	.sectionflags	@""
	.align	4


	//----- nvinfo : EIATTR_CUDA_API_VERSION
	.align		4
        /*0000*/ 	.byte	0x04, 0x37
        /*0002*/ 	.short	(.L_1801 - .L_1800)
.L_1800:
        /*0004*/ 	.word	0x00000082


	//----- nvinfo : EIATTR_KPARAM_INFO
	.align		4
.L_1801:
        /*0008*/ 	.byte	0x04, 0x17
        /*000a*/ 	.short	(.L_1803 - .L_1802)
.L_1802:
        /*000c*/ 	.word	0x00000000
        /*0010*/ 	.short	0x0000
        /*0012*/ 	.short	0x0000
        /*0014*/ 	.byte	0x00, 0xf0, 0xa1, 0x04


	//----- nvinfo : EIATTR_SPARSE_MMA_MASK
	.align		4
.L_1803:
        /*0018*/ 	.byte	0x03, 0x50
        /*001a*/ 	.short	0x0000


	//----- nvinfo : EIATTR_MAXREG_COUNT
	.align		4
        /*001c*/ 	.byte	0x03, 0x1b
        /*001e*/ 	.short	0x00ff


	//----- nvinfo : EIATTR_NUM_BARRIERS
	.align		4
        /*0020*/ 	.byte	0x02, 0x4c
        /*0022*/ 	.byte	0x01
	.zero		1


	//----- nvinfo : EIATTR_MERCURY_ISA_VERSION
	.align		4
        /*0024*/ 	.byte	0x03, 0x5f
        /*0026*/ 	.short	0x0101


	//----- nvinfo : EIATTR_COOP_GROUP_MASK_REGIDS
	.align		4
        /*0028*/ 	.byte	0x04, 0x29
        /*002a*/ 	.short	(.L_1805 - .L_1804)


	//   ....[0]....
.L_1804:
        /*002c*/ 	.word	0xffffffff


	//   ....[1]....
        /*0030*/ 	.word	0xffffffff


	//   ....[2]....
        /*0034*/ 	.word	0xffffffff


	//   ....[3]....
        /*0038*/ 	.word	0xffffffff


	//   ....[4]....
        /*003c*/ 	.word	0xffffffff


	//   ....[5]....
        /*0040*/ 	.word	0xffffffff


	//   ....[6]....
        /*0044*/ 	.word	0xffffffff


	//   ....[7]....
        /*0048*/ 	.word	0xffffffff


	//   ....[8]....
        /*004c*/ 	.word	0xffffffff


	//   ....[9]....
        /*0050*/ 	.word	0xffffffff


	//----- nvinfo : EIATTR_COOP_GROUP_INSTR_OFFSETS
	.align		4
.L_1805:
        /*0054*/ 	.byte	0x04, 0x28
        /*0056*/ 	.short	(.L_1807 - .L_1806)


	//   ....[0]....
.L_1806:
        /*0058*/ 	.word	0x00001210


	//   ....[1]....
        /*005c*/ 	.word	0x000012b0


	//   ....[2]....
        /*0060*/ 	.word	0x000012c0


	//   ....[3]....
        /*0064*/ 	.word	0x000012f0


	//   ....[4]....
        /*0068*/ 	.word	0x00001300


	//   ....[5]....
        /*006c*/ 	.word	0x00001330


	//   ....[6]....
        /*0070*/ 	.word	0x00001340


	//   ....[7]....
        /*0074*/ 	.word	0x000013a0


	//   ....[8]....
        /*0078*/ 	.word	0x000013b0


	//   ....[9]....
        /*007c*/ 	.word	0x000013e0


	//----- nvinfo : EIATTR_VRC_CTA_INIT_COUNT
	.align		4
.L_1807:
        /*0080*/ 	.byte	0x02, 0x4a
	.zero		1
	.zero		1


	//----- nvinfo : EIATTR_EXIT_INSTR_OFFSETS
	.align		4
        /*0084*/ 	.byte	0x04, 0x1c
        /*0086*/ 	.short	(.L_1809 - .L_1808)


	//   ....[0]....
.L_1808:
        /*0088*/ 	.word	0x00004c30


	//----- nvinfo : EIATTR_MAX_THREADS
	.align		4
.L_1809:
        /*008c*/ 	.byte	0x04, 0x05
        /*008e*/ 	.short	(.L_1811 - .L_1810)
.L_1810:
        /*0090*/ 	.word	0x00000080
        /*0094*/ 	.word	0x00000001
        /*0098*/ 	.word	0x00000001


	//----- nvinfo : EIATTR_CRS_STACK_SIZE
	.align		4
.L_1811:
        /*009c*/ 	.byte	0x04, 0x1e
        /*009e*/ 	.short	(.L_1813 - .L_1812)
.L_1812:
        /*00a0*/ 	.word	0x00000000


	//----- nvinfo : EIATTR_CBANK_PARAM_SIZE
	.align		4
.L_1813:
        /*00a4*/ 	.byte	0x03, 0x19
        /*00a6*/ 	.short	0x0128


	//----- nvinfo : EIATTR_PARAM_CBANK
	.align		4
        /*00a8*/ 	.byte	0x04, 0x0a
        /*00aa*/ 	.short	(.L_1815 - .L_1814)
	.align		4
.L_1814:
        /*00ac*/ 	.word	index@(.nv.constant0._ZN10layer_norm31ln_parallel_residual_bwd_kernelINS_13Kernel_traitsIf6__halfS2_S2_fjLj1536ELj1ELj1ELj4ELj8ENS_18Kernel_traits_baseILj1536EfS2_S2_S2_fjLj128EEEEELb0ELb0ELb1EEEvNS_9BwdParamsE)
        /*00b0*/ 	.short	0x0380
        /*00b2*/ 	.short	0x0128


	//----- nvinfo : EIATTR_SW_WAR
	.align		4
.L_1815:
        /*00b4*/ 	.byte	0x04, 0x36
        /*00b6*/ 	.short	(.L_1817 - .L_1816)
.L_1816:
        /*00b8*/ 	.word	0x00000008
.L_1817:


//--------------------- .nv.info._ZN10layer_norm31ln_parallel_residual_bwd_kernelINS_13Kernel_traitsIf6__halfS2_S2_fjLj1536ELj1ELj1ELj4ELj8ENS_18Kernel_traits_baseILj1536EfS2_S2_S2_fjLj128EEEEELb0ELb1ELb0EEEvNS_9BwdParamsE --------------------------
	.section	.nv.info._ZN10layer_norm31ln_parallel_residual_bwd_kernelINS_13Kernel_traitsIf6__halfS2_S2_fjLj1536ELj1ELj1ELj4ELj8ENS_18Kernel_traits_baseILj1536EfS2_S2_S2_fjLj128EEEEELb0ELb1ELb0EEEvNS_9BwdParamsE,"",@"SHT_CUDA_INFO"
	.sectionflags	@""
	.align	4


	//----- nvinfo : EIATTR_CUDA_API_VERSION
	.align		4
        /*0000*/ 	.byte	0x04, 0x37
        /*0002*/ 	.short	(.L_1819 - .L_1818)
.L_1818:
        /*0004*/ 	.word	0x00000082


	//----- nvinfo : EIATTR_KPARAM_INFO
	.align		4
.L_1819:
        /*0008*/ 	.byte	0x04, 0x17
        /*000a*/ 	.short	(.L_1821 - .L_1820)
.L_1820:
        /*000c*/ 	.word	0x00000000
        /*0010*/ 	.short	0x0000
        /*0012*/ 	.short	0x0000
        /*0014*/ 	.byte	0x00, 0xf0, 0xa1, 0x04


	//----- nvinfo : EIATTR_SPARSE_MMA_MASK
	.align		4
.L_1821:
        /*0018*/ 	.byte	0x03, 0x50
        /*001a*/ 	.short	0x0000


	//----- nvinfo : EIATTR_MAXREG_COUNT
	.align		4
        /*001c*/ 	.byte	0x03, 0x1b
        /*001e*/ 	.short	0x00ff


	//----- nvinfo : EIATTR_NUM_BARRIERS
	.align		4
        /*0020*/ 	.byte	0x02, 0x4c
        /*0022*/ 	.byte	0x01
	.zero		1


	//----- nvinfo : EIATTR_MERCURY_ISA_VERSION
	.align		4
        /*0024*/ 	.byte	0x03, 0x5f
        /*0026*/ 	.short	0x0101


	//----- nvinfo : EIATTR_COOP_GROUP_MASK_REGIDS
	.align		4
        /*0028*/ 	.byte	0x04, 0x29
        /*002a*/ 	.short	(.L_1823 - .L_1822)


	//   ....[0]....
.L_1822:
        /*002c*/ 	.word	0xffffffff


	//   ....[1]....
        /*0030*/ 	.word	0xffffffff


	//   ....[2]....
        /*0034*/ 	.word	0xffffffff


	//   ....[3]....
        /*0038*/ 	.word	0xffffffff


	//   ....[4]....
        /*003c*/ 	.word	0xffffffff


	//   ....[5]....
        /*0040*/ 	.word	0xffffffff


	//   ....[6]....
        /*0044*/ 	.word	0xffffffff


	//   ....[7]....
        /*0048*/ 	.word	0xffffffff


	//   ....[8]....
        /*004c*/ 	.word	0xffffffff


	//   ....[9]....
        /*0050*/ 	.word	0xffffffff


	//----- nvinfo : EIATTR_COOP_GROUP_INSTR_OFFSETS
	.align		4
.L_1823:
        /*0054*/ 	.byte	0x04, 0x28
        /*0056*/ 	.short	(.L_1825 - .L_1824)


	//   ....[0]....
.L_1824:
        /*0058*/ 	.word	0x00000fe0


	//   ....[1]....
        /*005c*/ 	.word	0x00001000


	//   ....[2]....
        /*0060*/ 	.word	0x00001040


	//   ....[3]....
        /*0064*/ 	.word	0x00001050


	//   ....[4]....
        /*0068*/ 	.word	0x00001080


	//   ....[5]....
        /*006c*/ 	.word	0x000010a0


	//   ....[6]....
        /*0070*/ 	.word	0x000010d0


	//   ....[7]....
        /*0074*/ 	.word	0x000010e0


	//   ....[8]....
        /*0078*/ 	.word	0x00001110


	//   ....[9]....
        /*007c*/ 	.word	0x00001120


	//----- nvinfo : EIATTR_VRC_CTA_INIT_COUNT
	.align		4
.L_1825:
        /*0080*/ 	.byte	0x02, 0x4a
	.zero		1
	.zero		1


	//----- nvinfo : EIATTR_EXIT_INSTR_OFFSETS
	.align		4
        /*0084*/ 	.byte	0x04, 0x1c
        /*0086*/ 	.short	(.L_1827 - .L_1826)


	//   ....[0]....
.L_1826:
        /*0088*/ 	.word	0x00004740


	//   ....[1]....
        /*008c*/ 	.word	0x000047c0


	//----- nvinfo : EIATTR_MAX_THREADS
	.align		4
.L_1827:
        /*0090*/ 	.byte	0x04, 0x05
        /*0092*/ 	.short	(.L_1829 - .L_1828)
.L_1828:
        /*0094*/ 	.word	0x00000080
        /*0098*/ 	.word	0x00000001
        /*009c*/ 	.word	0x00000001


	//----- nvinfo : EIATTR_CRS_STACK_SIZE
	.align		4
.L_1829:
        /*00a0*/ 	.byte	0x04, 0x1e
        /*00a2*/ 	.short	(.L_1831 - .L_1830)
.L_1830:
        /*00a4*/ 	.word	0x00000000


	//----- nvinfo : EIATTR_CBANK_PARAM_SIZE
	.align		4
.L_1831:
        /*00a8*/ 	.byte	0x03, 0x19
        /*00aa*/ 	.short	0x0128


	//----- nvinfo : EIATTR_PARAM_CBANK
	.align		4
        /*00ac*/ 	.byte	0x04, 0x0a
        /*00ae*/ 	.short	(.L_1833 - .L_1832)
	.align		4
.L_1832:
        /*00b0*/ 	.word	index@(.nv.constant0._ZN10layer_norm31ln_parallel_residual_bwd_kernelINS_13Kernel_traitsIf6__halfS2_S2_fjLj1536ELj1ELj1ELj4ELj8ENS_18Kernel_traits_baseILj1536EfS2_S2_S2_fjLj128EEEEELb0ELb1ELb0EEEvNS_9BwdParamsE)
        /*00b4*/ 	.short	0x0380
        /*00b6*/ 	.short	0x0128


	//----- nvinfo : EIATTR_SW_WAR
	.align		4
.L_1833:
        /*00b8*/ 	.byte	0x04, 0x36
        /*00ba*/ 	.short	(.L_1835 - .L_1834)
.L_1834:
        /*00bc*/ 	.word	0x00000008
.L_1835:


//--------------------- .nv.info._ZN10layer_norm31ln_parallel_residual_bwd_kernelINS_13Kernel_traitsIf6__halfS2_S2_fjLj1536ELj1ELj1ELj4ELj8ENS_18Kernel_traits_baseILj1536EfS2_S2_S2_fjLj128EEEEELb0ELb1ELb1EEEvNS_9BwdParamsE --------------------------
	.section	.nv.info._ZN10layer_norm31ln_parallel_residual_bwd_kernelINS_13Kernel_traitsIf6__halfS2_S2_fjLj1536ELj1ELj1ELj4ELj8ENS_18Kernel_traits_baseILj1536EfS2_S2_S2_fjLj128EEEEELb0ELb1ELb1EEEvNS_9BwdParamsE,"",@"SHT_CUDA_INFO"
	.sectionflags	@""
	.align	4


	//----- nvinfo : EIATTR_CUDA_API_VERSION
	.align		4
        /*0000*/ 	.byte	0x04, 0x37
        /*0002*/ 	.short	(.L_1837 - .L_1836)
.L_1836:
        /*0004*/ 	.word	0x00000082


	//----- nvinfo : EIATTR_KPARAM_INFO
	.align		4
.L_1837:
        /*0008*/ 	.byte	0x04, 0x17
        /*000a*/ 	.short	(.L_1839 - .L_1838)
.L_1838:
        /*000c*/ 	.word	0x00000000
        /*0010*/ 	.short	0x0000
        /*0012*/ 	.short	0x0000
        /*0014*/ 	.byte	0x00, 0xf0, 0xa1, 0x04


	//----- nvinfo : EIATTR_SPARSE_MMA_MASK
	.align		4
.L_1839:
        /*0018*/ 	.byte	0x03, 0x50
        /*001a*/ 	.short	0x0000


	//----- nvinfo : EIATTR_MAXREG_COUNT
	.align		4
        /*001c*/ 	.byte	0x03, 0x1b
        /*001e*/ 	.short	0x00ff


	//----- nvinfo : EIATTR_NUM_BARRIERS
	.align		4
        /*0020*/ 	.byte	0x02, 0x4c
        /*0022*/ 	.byte	0x01
	.zero		1


	//----- nvinfo : EIATTR_MERCURY_ISA_VERSION
	.align		4
        /*0024*/ 	.byte	0x03, 0x5f
        /*0026*/ 	.short	0x0101


	//----- nvinfo : EIATTR_COOP_GROUP_MASK_REGIDS
	.align		4
        /*0028*/ 	.byte	0x04, 0x29
        /*002a*/ 	.short	(.L_1841 - .L_1840)


	//   ....[0]....
.L_1840:
        /*002c*/ 	.word	0xffffffff


	//   ....[1]....
        /*0030*/ 	.word	0xffffffff


	//   ....[2]....
        /*0034*/ 	.word	0xffffffff


	//   ....[3]....
        /*0038*/ 	.word	0xffffffff


	//   ....[4]....
        /*003c*/ 	.word	0xffffffff


	//   ....[5]....
        /*0040*/ 	.word	0xffffffff


	//   ....[6]....
        /*0044*/ 	.word	0xffffffff


	//   ....[7]....
        /*0048*/ 	.word	0xffffffff


	//   ....[8]....
        /*004c*/ 	.word	0xffffffff


	//   ....[9]....
        /*0050*/ 	.word	0xffffffff


	//----- nvinfo : EIATTR_COOP_GROUP_INSTR_OFFSETS
	.align		4
.L_1841:
        /*0054*/ 	.byte	0x04, 0x28
        /*0056*/ 	.short	(.L_1843 - .L_1842)


	//   ....[0]....
.L_1842:
        /*0058*/ 	.word	0x000013e0


	//   ....[1]....
        /*005c*/ 	.word	0x00001410


	//   ....[2]....
        /*0060*/ 	.word	0x00001440


	//   ....[3]....
        /*0064*/ 	.word	0x00001450


	//   ....[4]....
        /*0068*/ 	.word	0x00001480


	//   ....[5]....
        /*006c*/ 	.word	0x00001490


	//   ....[6]....
        /*0070*/ 	.word	0x000014c0


	//   ....[7]....
        /*0074*/ 	.word	0x000014d0


	//   ....[8]....
        /*0078*/ 	.word	0x00001500


	//   ....[9]....
        /*007c*/ 	.word	0x00001510


	//----- nvinfo : EIATTR_VRC_CTA_INIT_COUNT
	.align		4
.L_1843:
        /*0080*/ 	.byte	0x02, 0x4a
	.zero		1
	.zero		1


	//----- nvinfo : EIATTR_EXIT_INSTR_OFFSETS
	.align		4
        /*0084*/ 	.byte	0x04, 0x1c
        /*0086*/ 	.short	(.L_1845 - .L_1844)


	//   ....[0]....
.L_1844:
        /*0088*/ 	.word	0x00004a70


	//----- nvinfo : EIATTR_MAX_THREADS
	.align		4
.L_1845:
        /*008c*/ 	.byte	0x04, 0x05
        /*008e*/ 	.short	(.L_1847 - .L_1846)
.L_1846:
        /*0090*/ 	.word	0x00000080
        /*0094*/ 	.word	0x00000001
        /*0098*/ 	.word	0x00000001


	//----- nvinfo : EIATTR_CRS_STACK_SIZE
	.align		4
.L_1847:
        /*009c*/ 	.byte	0x04, 0x1e
        /*009e*/ 	.short	(.L_1849 - .L_1848)
.L_1848:
        /*00a0*/ 	.word	0x00000000


	//----- nvinfo : EIATTR_CBANK_PARAM_SIZE
	.align		4
.L_1849:
        /*00a4*/ 	.byte	0x03, 0x19
        /*00a6*/ 	.short	0x0128


	//----- nvinfo : EIATTR_PARAM_CBANK
	.align		4
        /*00a8*/ 	.byte	0x04, 0x0a
        /*00aa*/ 	.short	(.L_1851 - .L_1850)
	.align		4
.L_1850:
        /*00ac*/ 	.word	index@(.nv.constant0._ZN10layer_norm31ln_parallel_residual_bwd_kernelINS_13Kernel_traitsIf6__halfS2_S2_fjLj1536ELj1ELj1ELj4ELj8ENS_18Kernel_traits_baseILj1536EfS2_S2_S2_fjLj128EEEEELb0ELb1ELb1EEEvNS_9BwdParamsE)
        /*00b0*/ 	.short	0x0380
        /*00b2*/ 	.short	0x0128


	//----- nvinfo : EIATTR_SW_WAR
	.align		4
.L_1851:
        /*00b4*/ 	.byte	0x04, 0x36
        /*00b6*/ 	.short	(.L_1853 - .L_1852)
.L_1852:
        /*00b8*/ 	.word	0x00000008
.L_1853:


//--------------------- .nv.info._ZN10layer_norm31ln_parallel_residual_bwd_kernelINS_13Kernel_traitsIf6__halfS2_S2_fjLj1536ELj1ELj1ELj4ELj8ENS_18Kernel_traits_baseILj1536EfS2_S2_S2_fjLj128EEEEELb1ELb0ELb0EEEvNS_9BwdParamsE --------------------------
	.section	.nv.info._ZN10layer_norm31ln_parallel_residual_bwd_kernelINS_13Kernel_traitsIf6__halfS2_S2_fjLj1536ELj1ELj1ELj4ELj8ENS_18Kernel_traits_baseILj1536EfS2_S2_S2_fjLj128EEEEELb1ELb0ELb0EEEvNS_9BwdParamsE,"",@"SHT_CUDA_INFO"
	.sectionflags	@""
	.align	4


	//----- nvinfo : EIATTR_CUDA_API_VERSION
	.align		4
        /*0000*/ 	.byte	0x04, 0x37
        /*0002*/ 	.short	(.L_1855 - .L_1854)
.L_1854:
        /*0004*/ 	.word	0x00000082


	//----- nvinfo : EIATTR_KPARAM_INFO
	.align		4
.L_1855:
        /*0008*/ 	.byte	0x04, 0x17
        /*000a*/ 	.short	(.L_1857 - .L_1856)
.L_1856:
        /*000c*/ 	.word	0x00000000
        /*0010*/ 	.short	0x0000
        /*0012*/ 	.short	0x0000
        /*0014*/ 	.byte	0x00, 0xf0, 0xa1, 0x04


	//----- nvinfo : EIATTR_SPARSE_MMA_MASK
	.align		4
.L_1857:
        /*0018*/ 	.byte	0x03, 0x50
        /*001a*/ 	.short	0x0000


	//----- nvinfo : EIATTR_MAXREG_COUNT
	.align		4
        /*001c*/ 	.byte	0x03, 0x1b
        /*001e*/ 	.short	0x00ff


	//----- nvinfo : EIATTR_NUM_BARRIERS
	.align		4
        /*0020*/ 	.byte	0x02, 0x4c
        /*0022*/ 	.byte	0x01
	.zero		1


	//----- nvinfo : EIATTR_MERCURY_ISA_VERSION
	.align		4
        /*0024*/ 	.byte	0x03, 0x5f
        /*0026*/ 	.short	0x0101


	//----- nvinfo : EIATTR_COOP_GROUP_MASK_REGIDS
	.align		4
        /*0028*/ 	.byte	0x04, 0x29
        /*002a*/ 	.short	(.L_1859 - .L_1858)


	//   ....[0]....
.L_1858:
        /*002c*/ 	.word	0xffffffff


	//   ....[1]....
        /*0030*/ 	.word	0xffffffff


	//   ....[2]....
        /*0034*/ 	.word	0xffffffff


	//   ....[3]....
        /*0038*/ 	.word	0xffffffff


	//   ....[4]....
        /*003c*/ 	.word	0xffffffff


	//   ....[5]....
        /*0040*/ 	.word	0xffffffff


	//   ....[6]....
        /*0044*/ 	.word	0xffffffff


	//   ....[7]....
        /*0048*/ 	.word	0xffffffff


	//   ....[8]....
        /*004c*/ 	.word	0xffffffff


	//   ....[9]....
        /*0050*/ 	.word	0xffffffff


	//----- nvinfo : EIATTR_COOP_GROUP_INSTR_OFFSETS
	.align		4
.L_1859:
        /*0054*/ 	.byte	0x04, 0x28
        /*0056*/ 	.short	(.L_1861 - .L_1860)


	//   ....[0]....
.L_1860:
        /*0058*/ 	.word	0x00001830


	//   ....[1]....
        /*005c*/ 	.word	0x00001860


	//   ....[2]....
        /*0060*/ 	.word	0x00001890


	//   ....[3]....
        /*0064*/ 	.word	0x000018a0


	//   ....[4]....
        /*0068*/ 	.word	0x000018d0


	//   ....[5]....
        /*006c*/ 	.word	0x000018e0


	//   ....[6]....
        /*0070*/ 	.word	0x00001910


	//   ....[7]....
        /*0074*/ 	.word	0x00001920


	//   ....[8]....
        /*0078*/ 	.word	0x00001950


	//   ....[9]....
        /*007c*/ 	.word	0x00001960


	//----- nvinfo : EIATTR_VRC_CTA_INIT_COUNT
	.align		4
.L_1861:
        /*0080*/ 	.byte	0x02, 0x4a
	.zero		1
	.zero		1


	//----- nvinfo : EIATTR_EXIT_INSTR_OFFSETS
	.align		4
        /*0084*/ 	.byte	0x04, 0x1c
        /*0086*/ 	.short	(.L_1863 - .L_1862)


	//   ....[0]....
.L_1862:
        /*0088*/ 	.word	0x00006ad0


	//   ....[1]....
        /*008c*/ 	.word	0x00006ba0


	//----- nvinfo : EIATTR_MAX_THREADS
	.align		4
.L_1863:
        /*0090*/ 	.byte	0x04, 0x05
        /*0092*/ 	.short	(.L_1865 - .L_1864)
.L_1864:
        /*0094*/ 	.word	0x00000080
        /*0098*/ 	.word	0x00000001
        /*009c*/ 	.word	0x00000001


	//----- nvinfo : EIATTR_CRS_STACK_SIZE
	.align		4
.L_1865:
        /*00a0*/ 	.byte	0x04, 0x1e
        /*00a2*/ 	.short	(.L_1867 - .L_1866)
.L_1866:
        /*00a4*/ 	.word	0x00000000


	//----- nvinfo : EIATTR_CBANK_PARAM_SIZE
	.align		4
.L_1867:
        /*00a8*/ 	.byte	0x03, 0x19
        /*00aa*/ 	.short	0x0128


	//----- nvinfo : EIATTR_PARAM_CBANK
	.align		4
        /*00ac*/ 	.byte	0x04, 0x0a
        /*00ae*/ 	.short	(.L_1869 - .L_1868)
	.align		4
.L_1868:
        /*00b0*/ 	.word	index@(.nv.constant0._ZN10layer_norm31ln_parallel_residual_bwd_kernelINS_13Kernel_traitsIf6__halfS2_S2_fjLj1536ELj1ELj1ELj4ELj8ENS_18Kernel_traits_baseILj1536EfS2_S2_S2_fjLj128EEEEELb1ELb0ELb0EEEvNS_9BwdParamsE)
        /*00b4*/ 	.short	0x0380
        /*00b6*/ 	.short	0x0128


	//----- nvinfo : EIATTR_SW_WAR
	.align		4
.L_1869:
        /*00b8*/ 	.byte	0x04, 0x36
        /*00ba*/ 	.short	(.L_1871 - .L_1870)
.L_1870:
        /*00bc*/ 	.word	0x00000008
.L_1871:


//--------------------- .nv.info._ZN10layer_norm31ln_parallel_residual_bwd_kernelINS_13Kernel_traitsIf6__halfS2_S2_fjLj1536ELj1ELj1ELj4ELj8ENS_18Kernel_traits_baseILj1536EfS2_S2_S2_fjLj128EEEEELb1ELb0ELb1EEEvNS_9BwdParamsE --------------------------
	.section	.nv.info._ZN10layer_norm31ln_parallel_residual_bwd_kernelINS_13Kernel_traitsIf6__halfS2_S2_fjLj1536ELj1ELj1ELj4ELj8ENS_18Kernel_traits_baseILj1536EfS2_S2_S2_fjLj128EEEEELb1ELb0ELb1EEEvNS_9BwdParamsE,"",@"SHT_CUDA_INFO"
	.sectionflags	@""
	.align	4


	//----- nvinfo : EIATTR_CUDA_API_VERSION
	.align		4
        /*0000*/ 	.byte	0x04, 0x37
        /*0002*/ 	.short	(.L_1873 - .L_1872)
.L_1872:
        /*0004*/ 	.word	0x00000082


	//----- nvinfo : EIATTR_KPARAM_INFO
	.align		4
.L_1873:
        /*0008*/ 	.byte	0x04, 0x17
        /*000a*/ 	.short	(.L_1875 - .L_1874)
.L_1874:
        /*000c*/ 	.word	0x00000000
        /*0010*/ 	.short	0x0000
        /*0012*/ 	.short	0x0000
        /*0014*/ 	.byte	0x00, 0xf0, 0xa1, 0x04


	//----- nvinfo : EIATTR_SPARSE_MMA_MASK
	.align		4
.L_1875:
        /*0018*/ 	.byte	0x03, 0x50
        /*001a*/ 	.short	0x0000


	//----- nvinfo : EIATTR_MAXREG_COUNT
	.align		4
        /*001c*/ 	.byte	0x03, 0x1b
        /*001e*/ 	.short	0x00ff


	//----- nvinfo : EIATTR_NUM_BARRIERS
	.align		4
        /*0020*/ 	.byte	0x02, 0x4c
        /*0022*/ 	.byte	0x01
	.zero		1


	//----- nvinfo : EIATTR_MERCURY_ISA_VERSION
	.align		4
        /*0024*/ 	.byte	0x03, 0x5f
        /*0026*/ 	.short	0x0101


	//----- nvinfo : EIATTR_COOP_GROUP_MASK_REGIDS
	.align		4
        /*0028*/ 	.byte	0x04, 0x29
        /*002a*/ 	.short	(.L_1877 - .L_1876)


	//   ....[0]....
.L_1876:
        /*002c*/ 	.word	0xffffffff


	//   ....[1]....
        /*0030*/ 	.word	0xffffffff


	//   ....[2]....
        /*0034*/ 	.word	0xffffffff


	//   ....[3]....
        /*0038*/ 	.word	0xffffffff


	//   ....[4]....
        /*003c*/ 	.word	0xffffffff


	//   ....[5]....
        /*0040*/ 	.word	0xffffffff


	//   ....[6]....
        /*0044*/ 	.word	0xffffffff


	//   ....[7]....
        /*0048*/ 	.word	0xffffffff


	//   ....[8]....
        /*004c*/ 	.word	0xffffffff


	//   ....[9]....
        /*0050*/ 	.word	0xffffffff


	//----- nvinfo : EIATTR_COOP_GROUP_INSTR_OFFSETS
	.align		4
.L_1877:
        /*0054*/ 	.byte	0x04, 0x28
        /*0056*/ 	.short	(.L_1879 - .L_1878)


	//   ....[0]....
.L_1878:
        /*0058*/ 	.word	0x00001250


	//   ....[1]....
        /*005c*/ 	.word	0x00001260


	//   ....[2]....
        /*0060*/ 	.word	0x00001290


	//   ....[3]....
        /*0064*/ 	.word	0x000012a0


	//   ....[4]....
        /*0068*/ 	.word	0x000012d0


	//   ....[5]....
        /*006c*/ 	.word	0x000012e0


	//   ....[6]....
        /*0070*/ 	.word	0x00001320


	//   ....[7]....
        /*0074*/ 	.word	0x00001330


	//   ....[8]....
        /*0078*/ 	.word	0x000013a0


	//   ....[9]....
        /*007c*/ 	.word	0x000013c0


	//----- nvinfo : EIATTR_VRC_CTA_INIT_COUNT
	.align		4
.L_1879:
        /*0080*/ 	.byte	0x02, 0x4a
	.zero		1
	.zero		1


	//----- nvinfo : EIATTR_EXIT_INSTR_OFFSETS
	.align		4
        /*0084*/ 	.byte	0x04, 0x1c
        /*0086*/ 	.short	(.L_1881 - .L_1880)


	//   ....[0]....
.L_1880:
        /*0088*/ 	.word	0x000066b0


	//----- nvinfo : EIATTR_MAX_THREADS
	.align		4
.L_1881:
        /*008c*/ 	.byte	0x04, 0x05
        /*008e*/ 	.short	(.L_1883 - .L_1882)
.L_1882:
        /*0090*/ 	.word	0x00000080
        /*0094*/ 	.word	0x00000001
        /*0098*/ 	.word	0x00000001


	//----- nvinfo : EIATTR_CBANK_PARAM_SIZE
	.align		4
.L_1883:
        /*009c*/ 	.byte	0x03, 0x19
        /*009e*/ 	.short	0x0128


	//----- nvinfo : EIATTR_PARAM_CBANK
	.align		4
        /*00a0*/ 	.byte	0x04, 0x0a
        /*00a2*/ 	.short	(.L_1885 - .L_1884)
	.align		4
.L_1884:
        /*00a4*/ 	.word	index@(.nv.constant0._ZN10layer_norm31ln_parallel_residual_bwd_kernelINS_13Kernel_traitsIf6__halfS2_S2_fjLj1536ELj1ELj1ELj4ELj8ENS_18Kernel_traits_baseILj1536EfS2_S2_S2_fjLj128EEEEELb1ELb0ELb1EEEvNS_9BwdParamsE)
        /*00a8*/ 	.short	0x0380
        /*00aa*/ 	.short	0x0128


	//----- nvinfo : EIATTR_SW_WAR
	.align		4
.L_1885:
        /*00ac*/ 	.byte	0x04, 0x36
        /*00ae*/ 	.short	(.L_1887 - .L_1886)
.L_1886:
        /*00b0*/ 	.word	0x00000008
.L_1887:


//--------------------- .nv.info._ZN10layer_norm22ln_bwd_finalize_kernelINS_22Kernel_traits_finalizeILj1536Ef6__halfS2_S2_fjLb0ELj1024ELj4ENS_18Kernel_traits_baseILj1536EfS2_S2_S2_fjLj1024EEEEELb0ELb0EEEvNS_9BwdParamsE --------------------------
	.section	.nv.info._ZN10layer_norm22ln_bwd_finalize_kernelINS_22Kernel_traits_finalizeILj1536Ef6__halfS2_S2_fjLb0ELj1024ELj4ENS_18Kernel_traits_baseILj1536EfS2_S2_S2_fjLj1024EEEEELb0ELb0EEEvNS_9BwdParamsE,"",@"SHT_CUDA_INFO"
	.sectionflags	@""
	.align	4


	//----- nvinfo : EIATTR_CUDA_API_VERSION
	.align		4
        /*0000*/ 	.byte	0x04, 0x37
        /*0002*/ 	.short	(.L_1889 - .L_1888)
.L_1888:
        /*0004*/ 	.word	0x00000082


	//----- nvinfo : EIATTR_KPARAM_INFO
	.align		4
.L_1889:
        /*0008*/ 	.byte	0x04, 0x17
        /*000a*/ 	.short	(.L_1891 - .L_1890)
.L_1890:
        /*000c*/ 	.word	0x00000000
        /*0010*/ 	.short	0x0000
        /*0012*/ 	.short	0x0000
        /*0014*/ 	.byte	0x00, 0xf0, 0xa1, 0x04


	//----- nvinfo : EIATTR_SPARSE_MMA_MASK
	.align		4
.L_1891:
        /*0018*/ 	.byte	0x03, 0x50
        /*001a*/ 	.short	0x0000


	//----- nvinfo : EIATTR_MAXREG_COUNT
	.align		4
        /*001c*/ 	.byte	0x03, 0x1b
        /*001e*/ 	.short	0x0040


	//----- nvinfo : EIATTR_NUM_BARRIERS
	.align		4
        /*0020*/ 	.byte	0x02, 0x4c
        /*0022*/ 	.byte	0x01
	.zero		1


	//----- nvinfo : EIATTR_MERCURY_ISA_VERSION
	.align		4
        /*0024*/ 	.byte	0x03, 0x5f
        /*0026*/ 	.short	0x0101


	//----- nvinfo : EIATTR_COOP_GROUP_MASK_REGIDS
	.align		4
        /*0028*/ 	.byte	0x04, 0x29
        /*002a*/ 	.short	(.L_1893 - .L_1892)


	//   ....[0]....
.L_1892:
        /*002c*/ 	.word	0xffffffff


	//   ....[1]....
        /*0030*/ 	.word	0xffffffff


	//   ....[2]....
        /*0034*/ 	.word	0xffffffff


	//   ....[3]....
        /*0038*/ 	.word	0xffffffff


	//   ....[4]....
        /*003c*/ 	.word	0xffffffff


	//   ....[5]....
        /*0040*/ 	.word	0xffffffff


	//   ....[6]....
        /*0044*/ 	.word	0xffffffff


	//   ....[7]....
        /*0048*/ 	.word	0xffffffff


	//   ....[8]....
        /*004c*/ 	.word	0xffffffff


	//   ....[9]....
        /*0050*/ 	.word	0xffffffff


	//----- nvinfo : EIATTR_COOP_GROUP_INSTR_OFFSETS
	.align		4
.L_1893:
        /*0054*/ 	.byte	0x04, 0x28
        /*0056*/ 	.short	(.L_1895 - .L_1894)


	//   ....[0]....
.L_1894:
        /*0058*/ 	.word	0x000015e0


	//   ....[1]....
        /*005c*/ 	.word	0x000015f0


	//   ....[2]....
        /*0060*/ 	.word	0x00001620


	//   ....[3]....
        /*0064*/ 	.word	0x00001630


	//   ....[4]....
        /*0068*/ 	.word	0x00001660


	//   ....[5]....
        /*006c*/ 	.word	0x00001670


	//   ....[6]....
        /*0070*/ 	.word	0x000016b0


	//   ....[7]....
        /*0074*/ 	.word	0x000016e0


	//   ....[8]....
        /*0078*/ 	.word	0x00001710


	//   ....[9]....
        /*007c*/ 	.word	0x00001720


	//----- nvinfo : EIATTR_VRC_CTA_INIT_COUNT
	.align		4
.L_1895:
        /*0080*/ 	.byte	0x02, 0x4a
	.zero		1
	.zero		1


	//----- nvinfo : EIATTR_EXIT_INSTR_OFFSETS
	.align		4
        /*0084*/ 	.byte	0x04, 0x1c
        /*0086*/ 	.short	(.L_1897 - .L_1896)


	//   ....[0]....
.L_1896:
        /*0088*/ 	.word	0x00000060


	//   ....[1]....
        /*008c*/ 	.word	0x00001780


	//   ....[2]....
        /*0090*/ 	.word	0x000017b0


	//   ....[3]....
        /*0094*/ 	.word	0x00001850


	//----- nvinfo : EIATTR_MAX_THREADS
	.align		4
.L_1897:
        /*0098*/ 	.byte	0x04, 0x05
        /*009a*/ 	.short	(.L_1899 - .L_1898)
.L_1898:
        /*009c*/ 	.word	0x00000400
        /*00a0*/ 	.word	0x00000001
        /*00a4*/ 	.word	0x00000001


	//----- nvinfo : EIATTR_CRS_STACK_SIZE
	.align		4
.L_1899:
        /*00a8*/ 	.byte	0x04, 0x1e
        /*00aa*/ 	.short	(.L_1901 - .L_1900)
.L_1900:
        /*00ac*/ 	.word	0x00000000


	//----- nvinfo : EIATTR_CBANK_PARAM_SIZE
	.align		4
.L_1901:
        /*00b0*/ 	.byte	0x03, 0x19
        /*00b2*/ 	.short	0x0128


	//----- nvinfo : EIATTR_PARAM_CBANK
	.align		4
        /*00b4*/ 	.byte	0x04, 0x0a
        /*00b6*/ 	.short	(.L_1903 - .L_1902)
	.align		4
.L_1902:
        /*00b8*/ 	.word	index@(.nv.constant0._ZN10layer_norm22ln_bwd_finalize_kernelINS_22Kernel_traits_finalizeILj1536Ef6__halfS2_S2_fjLb0ELj1024ELj4ENS_18Kernel_traits_baseILj1536EfS2_S2_S2_fjLj1024EEEEELb0ELb0EEEvNS_9BwdParamsE)
        /*00bc*/ 	.short	0x0380
        /*00be*/ 	.short	0x0128


	//----- nvinfo : EIATTR_SW_WAR
	.align		4
.L_1903:
        /*00c0*/ 	.byte	0x04, 0x36
        /*00c2*/ 	.short	(.L_1905 - .L_1904)
.L_1904:
        /*00c4*/ 	.word	0x00000008
.L_1905:


//--------------------- .nv.info._ZN10layer_norm40ln_parallel_residual_bwd_finalize_kernelINS_22Kernel_traits_finalizeILj1536Ef6__halfS2_S2_fjLb0ELj1024ELj4ENS_18Kernel_traits_baseILj1536EfS2_S2_S2_fjLj1024EEEEELb0EEEvNS_9BwdParamsE --------------------------
	.section	.nv.info._ZN10layer_norm40ln_parallel_residual_bwd_finalize_kernelINS_22Kernel_traits_finalizeILj1536Ef6__halfS2_S2_fjLb0ELj1024ELj4ENS_18Kernel_traits_baseILj1536EfS2_S2_S2_fjLj1024EEEEELb0EEEvNS_9BwdParamsE,"",@"SHT_CUDA_INFO"
	.sectionflags	@""
	.align	4


	//----- nvinfo : EIATTR_CUDA_API_VERSION
	.align		4
        /*0000*/ 	.byte	0x04, 0x37
        /*0002*/ 	.short	(.L_1907 - .L_1906)
.L_1906:
        /*0004*/ 	.word	0x00000082


	//----- nvinfo : EIATTR_KPARAM_INFO
	.align		4
.L_1907:
        /*0008*/ 	.byte	0x04, 0x17
        /*000a*/ 	.short	(.L_1909 - .L_1908)
.L_1908:
        /*000c*/ 	.word	0x00000000
        /*0010*/ 	.short	0x0000
        /*0012*/ 	.short	0x0000
        /*0014*/ 	.byte	0x00, 0xf0, 0xa1, 0x04


	//----- nvinfo : EIATTR_SPARSE_MMA_MASK
	.align		4
.L_1909:
        /*0018*/ 	.byte	0x03, 0x50
        /*001a*/ 	.short	0x0000


	//----- nvinfo : EIATTR_MAXREG_COUNT
	.align		4
        /*001c*/ 	.byte	0x03, 0x1b
        /*001e*/ 	.short	0x0040


	//----- nvinfo : EIATTR_NUM_BARRIERS
	.align		4
        /*0020*/ 	.byte	0x02, 0x4c
        /*0022*/ 	.byte	0x01
	.zero		1


	//----- nvinfo : EIATTR_MERCURY_ISA_VERSION
	.align		4
        /*0024*/ 	.byte	0x03, 0x5f
        /*0026*/ 	.short	0x0101


	//----- nvinfo : EIATTR_COOP_GROUP_MASK_REGIDS
	.align		4
        /*0028*/ 	.byte	0x04, 0x29
        /*002a*/ 	.short	(.L_1911 - .L_1910)


	//   ....[0]....
.L_1910:
        /*002c*/ 	.word	0xffffffff


	//   ....[1]....
        /*0030*/ 	.word	0xffffffff


	//   ....[2]....
        /*0034*/ 	.word	0xffffffff


	//   ....[3]....
        /*0038*/ 	.word	0xffffffff


	//   ....[4]....
        /*003c*/ 	.word	0xffffffff


	//   ....[5]....
        /*0040*/ 	.word	0xffffffff


	//   ....[6]....
        /*0044*/ 	.word	0xffffffff


	//   ....[7]....
        /*0048*/ 	.word	0xffffffff


	//   ....[8]....
        /*004c*/ 	.word	0xffffffff


	//   ....[9]....
        /*0050*/ 	.word	0xffffffff


	//   ....[10]....
        /*0054*/ 	.word	0xffffffff


	//   ....[11]....
        /*0058*/ 	.word	0xffffffff


	//   ....[12]....
        /*005c*/ 	.word	0xffffffff


	//   ....[13]....
        /*0060*/ 	.word	0xffffffff


	//   ....[14]....
        /*0064*/ 	.word	0xffffffff


	//   ....[15]....
        /*0068*/ 	.word	0xffffffff


	//   ....[16]....
        /*006c*/ 	.word	0xffffffff


	//   ....[17]....
        /*0070*/ 	.word	0xffffffff


	//   ....[18]....
        /*0074*/ 	.word	0xffffffff


	//   ....[19]....
        /*0078*/ 	.word	0xffffffff


	//----- nvinfo : EIATTR_COOP_GROUP_INSTR_OFFSETS
	.align		4
.L_1911:
        /*007c*/ 	.byte	0x04, 0x28
        /*007e*/ 	.short	(.L_1913 - .L_1912)


	//   ....[0]....
.L_1912:
        /*0080*/ 	.word	0x000013b0


	//   ....[1]....
        /*0084*/ 	.word	0x000013c0


	//   ....[2]....
        /*0088*/ 	.word	0x000013d0


	//   ....[3]....
        /*008c*/ 	.word	0x000013e0


	//   ....[4]....
        /*0090*/ 	.word	0x00001410


	//   ....[5]....
        /*0094*/ 	.word	0x00001430


	//   ....[6]....
        /*0098*/ 	.word	0x00001450


	//   ....[7]....
        /*009c*/ 	.word	0x00001460


	//   ....[8]....
        /*00a0*/ 	.word	0x000014a0


	//   ....[9]....
        /*00a4*/ 	.word	0x000014c0


	//   ....[10]....
        /*00a8*/ 	.word	0x000014d0


	//   ....[11]....
        /*00ac*/ 	.word	0x000014e0


	//   ....[12]....
        /*00b0*/ 	.word	0x00001510


	//   ....[13]....
        /*00b4*/ 	.word	0x00001530


	//   ....[14]....
        /*00b8*/ 	.word	0x00001550


	//   ....[15]....
        /*00bc*/ 	.word	0x00001560


	//   ....[16]....
        /*00c0*/ 	.word	0x000015a0


	//   ....[17]....
        /*00c4*/ 	.word	0x000015d0


	//   ....[18]....
        /*00c8*/ 	.word	0x00001600


	//   ....[19]....
        /*00cc*/ 	.word	0x00001610


	//----- nvinfo : EIATTR_VRC_CTA_INIT_COUNT
	.align		4
.L_1913:
        /*00d0*/ 	.byte	0x02, 0x4a
	.zero		1
	.zero		1


	//----- nvinfo : EIATTR_EXIT_INSTR_OFFSETS
	.align		4
        /*00d4*/ 	.byte	0x04, 0x1c
        /*00d6*/ 	.short	(.L_1915 - .L_1914)


	//   ....[0]....
.L_1914:
        /*00d8*/ 	.word	0x00000060


	//   ....[1]....
        /*00dc*/ 	.word	0x000016b0


	//   ....[2]....
        /*00e0*/ 	.word	0x000016e0


	//   ....[3]....
        /*00e4*/ 	.word	0x00001800


	//----- nvinfo : EIATTR_MAX_THREADS
	.align		4
.L_1915:
        /*00e8*/ 	.byte	0x04, 0x05
        /*00ea*/ 	.short	(.L_1917 - .L_1916)
.L_1916:
        /*00ec*/ 	.word	0x00000400
        /*00f0*/ 	.word	0x00000001
        /*00f4*/ 	.word	0x00000001


	//----- nvinfo : EIATTR_CRS_STACK_SIZE
	.align		4
.L_1917:
        /*00f8*/ 	.byte	0x04, 0x1e
        /*00fa*/ 	.short	(.L_1919 - .L_1918)
.L_1918:
        /*00fc*/ 	.word	0x00000000


	//----- nvinfo : EIATTR_CBANK_PARAM_SIZE
	.align		4
.L_1919:
        /*0100*/ 	.byte	0x03, 0x19
        /*0102*/ 	.short	0x0128


	//----- nvinfo : EIATTR_PARAM_CBANK
	.align		4
        /*0104*/ 	.byte	0x04, 0x0a
        /*0106*/ 	.short	(.L_1921 - .L_1920)
	.align		4
.L_1920:
        /*0108*/ 	.word	index@(.nv.constant0._ZN10layer_norm40ln_parallel_residual_bwd_finalize_kernelINS_22Kernel_traits_finalizeILj1536Ef6__halfS2_S2_fjLb0ELj1024ELj4ENS_18Kernel_traits_baseILj1536EfS2_S2_S2_fjLj1024EEEEELb0EEEvNS_9BwdParamsE)
        /*010c*/ 	.short	0x0380
        /*010e*/ 	.short	0x0128


	//----- nvinfo : EIATTR_SW_WAR
	.align		4
.L_1921:
        /*0110*/ 	.byte	0x04, 0x36
        /*0112*/ 	.short	(.L_1923 - .L_1922)
.L_1922:
        /*0114*/ 	.word	0x00000008
.L_1923:


//--------------------- .nv.info._ZN10layer_norm31ln_parallel_residual_bwd_kernelINS_13Kernel_traitsIf6__halfS2_S2_fjLj1536ELj1ELj1ELj4ELj8ENS_18Kernel_traits_baseILj1536EfS2_S2_S2_fjLj128EEEEELb1ELb1ELb0EEEvNS_9BwdParamsE --------------------------
	.section	.nv.info._ZN10layer_norm31ln_parallel_residual_bwd_kernelINS_13Kernel_traitsIf6__halfS2_S2_fjLj1536ELj1ELj1ELj4ELj8ENS_18Kernel_traits_baseILj1536EfS2_S2_S2_fjLj128EEEEELb1ELb1ELb0EEEvNS_9BwdParamsE,"",@"SHT_CUDA_INFO"
	.sectionflags	@""
	.align	4


	//----- nvinfo : EIATTR_CUDA_API_VERSION
	.align		4
        /*0000*/ 	.byte	0x04, 0x37
        /*0002*/ 	.short	(.L_1925 - .L_1924)
.L_1924:
        /*0004*/ 	.word	0x00000082


	//----- nvinfo : EIATTR_KPARAM_INFO
	.align		4
.L_1925:
        /*0008*/ 	.byte	0x04, 0x17
        /*000a*/ 	.short	(.L_1927 - .L_1926)
.L_1926:
        /*000c*/ 	.word	0x00000000
        /*0010*/ 	.short	0x0000
        /*0012*/ 	.short	0x0000
        /*0014*/ 	.byte	0x00, 0xf0, 0xa1, 0x04


	//----- nvinfo : EIATTR_SPARSE_MMA_MASK
	.align		4
.L_1927:
        /*0018*/ 	.byte	0x03, 0x50
        /*001a*/ 	.short	0x0000


	//----- nvinfo : EIATTR_MAXREG_COUNT
	.align		4
        /*001c*/ 	.byte	0x03, 0x1b
        /*001e*/ 	.short	0x00ff


	//----- nvinfo : EIATTR_NUM_BARRIERS
	.align		4
        /*0020*/ 	.byte	0x02, 0x4c
        /*0022*/ 	.byte	0x01
	.zero		1


	//----- nvinfo : EIATTR_MERCURY_ISA_VERSION
	.align		4
        /*0024*/ 	.byte	0x03, 0x5f
        /*0026*/ 	.short	0x0101


	//----- nvinfo : EIATTR_COOP_GROUP_MASK_REGIDS
	.align		4
        /*0028*/ 	.byte	0x04, 0x29
        /*002a*/ 	.short	(.L_1929 - .L_1928)


	//   ....[0]....
.L_1928:
        /*002c*/ 	.word	0xffffffff


	//   ....[1]....
        /*0030*/ 	.word	0xffffffff


	//   ....[2]....
        /*0034*/ 	.word	0xffffffff


	//   ....[3]....
        /*0038*/ 	.word	0xffffffff


	//   ....[4]....
        /*003c*/ 	.word	0xffffffff


	//   ....[5]....
        /*0040*/ 	.word	0xffffffff


	//   ....[6]....
        /*0044*/ 	.word	0xffffffff


	//   ....[7]....
        /*0048*/ 	.word	0xffffffff


	//   ....[8]....
        /*004c*/ 	.word	0xffffffff


	//   ....[9]....
        /*0050*/ 	.word	0xffffffff


	//----- nvinfo : EIATTR_COOP_GROUP_INSTR_OFFSETS
	.align		4
.L_1929:
        /*0054*/ 	.byte	0x04, 0x28
        /*0056*/ 	.short	(.L_1931 - .L_1930)


	//   ....[0]....
.L_1930:
        /*0058*/ 	.word	0x000011d0


	//   ....[1]....
        /*005c*/ 	.word	0x00001200


	//   ....[2]....
        /*0060*/ 	.word	0x00001230


	//   ....[3]....
        /*0064*/ 	.word	0x00001240


	//   ....[4]....
        /*0068*/ 	.word	0x00001270


	//   ....[5]....
        /*006c*/ 	.word	0x00001280


	//   ....[6]....
        /*0070*/ 	.word	0x000012b0


	//   ....[7]....
        /*0074*/ 	.word	0x000012c0


	//   ....[8]....
        /*0078*/ 	.word	0x000012f0


	//   ....[9]....
        /*007c*/ 	.word	0x00001300


	//----- nvinfo : EIATTR_VRC_CTA_INIT_COUNT
	.align		4
.L_1931:
        /*0080*/ 	.byte	0x02, 0x4a
	.zero		1
	.zero		1


	//----- nvinfo : EIATTR_EXIT_INSTR_OFFSETS
	.align		4
        /*0084*/ 	.byte	0x04, 0x1c
        /*0086*/ 	.short	(.L_1933 - .L_1932)


	//   ....[0]....
.L_1932:
        /*0088*/ 	.word	0x00006030


	//   ....[1]....
        /*008c*/ 	.word	0x000060b0


	//----- nvinfo : EIATTR_MAX_THREADS
	.align		4
.L_1933:
        /*0090*/ 	.byte	0x04, 0x05
        /*0092*/ 	.short	(.L_1935 - .L_1934)
.L_1934:
        /*0094*/ 	.word	0x00000080
        /*0098*/ 	.word	0x00000001
        /*009c*/ 	.word	0x00000001


	//----- nvinfo : EIATTR_CRS_STACK_SIZE
	.align		4
.L_1935:
        /*00a0*/ 	.byte	0x04, 0x1e
        /*00a2*/ 	.short	(.L_1937 - .L_1936)
.L_1936:
        /*00a4*/ 	.word	0x00000000


	//----- nvinfo : EIATTR_CBANK_PARAM_SIZE
	.align		4
.L_1937:
        /*00a8*/ 	.byte	0x03, 0x19
        /*00aa*/ 	.short	0x0128


	//----- nvinfo : EIATTR_PARAM_CBANK
	.align		4
        /*00ac*/ 	.byte	0x04, 0x0a
        /*00ae*/ 	.short	(.L_1939 - .L_1938)
	.align		4
.L_1938:
        /*00b0*/ 	.word	index@(.nv.constant0._ZN10layer_norm31ln_parallel_residual_bwd_kernelINS_13Kernel_traitsIf6__halfS2_S2_fjLj1536ELj1ELj1ELj4ELj8ENS_18Kernel_traits_baseILj1536EfS2_S2_S2_fjLj128EEEEELb1ELb1ELb0EEEvNS_9BwdParamsE)
        /*00b4*/ 	.short	0x0380
        /*00b6*/ 	.short	0x0128


	//----- nvinfo : EIATTR_SW_WAR
	.align		4
.L_1939:
        /*00b8*/ 	.byte	0x04, 0x36
        /*00ba*/ 	.short	(.L_1941 - .L_1940)
.L_1940:
        /*00bc*/ 	.word	0x00000008
.L_1941:


//--------------------- .nv.info._ZN10layer_norm22ln_bwd_finalize_kernelINS_22Kernel_traits_finalizeILj1536Ef6__halfS2_S2_fjLb0ELj1024ELj4ENS_18Kernel_traits_baseILj1536EfS2_S2_S2_fjLj1024EEEEELb0ELb1EEEvNS_9BwdParamsE --------------------------
	.section	.nv.info._ZN10layer_norm22ln_bwd_finalize_kernelINS_22Kernel_traits_finalizeILj1536Ef6__halfS2_S2_fjLb0ELj1024ELj4ENS_18Kernel_traits_baseILj1536EfS2_S2_S2_fjLj1024EEEEELb0ELb1EEEvNS_9BwdParamsE,"",@"SHT_CUDA_INFO"
	.sectionflags	@""
	.align	4


	//----- nvinfo : EIATTR_CUDA_API_VERSION
	.align		4
        /*0000*/ 	.byte	0x04, 0x37
        /*0002*/ 	.short	(.L_1943 - .L_1942)
.L_1942:
        /*0004*/ 	.word	0x00000082


	//----- nvinfo : EIATTR_KPARAM_INFO
	.align		4
.L_1943:
        /*0008*/ 	.byte	0x04, 0x17
        /*000a*/ 	.short	(.L_1945 - .L_1944)
.L_1944:
        /*000c*/ 	.word	0x00000000
        /*0010*/ 	.short	0x0000
        /*0012*/ 	.short	0x0000
        /*0014*/ 	.byte	0x00, 0xf0, 0xa1, 0x04


	//----- nvinfo : EIATTR_SPARSE_MMA_MASK
	.align		4
.L_1945:
        /*0018*/ 	.byte	0x03, 0x50
        /*001a*/ 	.short	0x0000


	//----- nvinfo : EIATTR_MAXREG_COUNT
	.align		4
        /*001c*/ 	.byte	0x03, 0x1b
        /*001e*/ 	.short	0x0040


	//----- nvinfo : EIATTR_NUM_BARRIERS
	.align		4
        /*0020*/ 	.byte	0x02, 0x4c
        /*0022*/ 	.byte	0x01
	.zero		1


	//----- nvinfo : EIATTR_MERCURY_ISA_VERSION
	.align		4
        /*0024*/ 	.byte	0x03, 0x5f
        /*0026*/ 	.short	0x0101


	//----- nvinfo : EIATTR_COOP_GROUP_MASK_REGIDS
	.align		4
        /*0028*/ 	.byte	0x04, 0x29
        /*002a*/ 	.short	(.L_1947 - .L_1946)


	//   ....[0]....
.L_1946:
        /*002c*/ 	.word	0xffffffff


	//   ....[1]....
        /*0030*/ 	.word	0xffffffff


	//   ....[2]....
        /*0034*/ 	.word	0xffffffff


	//   ....[3]....
        /*0038*/ 	.word	0xffffffff


	//   ....[4]....
        /*003c*/ 	.word	0xffffffff


	//   ....[5]....
        /*0040*/ 	.word	0xffffffff


	//   ....[6]....
        /*0044*/ 	.word	0xffffffff


	//   ....[7]....
        /*0048*/ 	.word	0xffffffff


	//   ....[8]....
        /*004c*/ 	.word	0xffffffff


	//   ....[9]....
        /*0050*/ 	.word	0xffffffff


	//----- nvinfo : EIATTR_COOP_GROUP_INSTR_OFFSETS
	.align		4
.L_1947:
        /*0054*/ 	.byte	0x04, 0x28
        /*0056*/ 	.short	(.L_1949 - .L_1948)


	//   ....[0]....
.L_1948:
        /*0058*/ 	.word	0x00001630


	//   ....[1]....
        /*005c*/ 	.word	0x00001640


	//   ....[2]....
        /*0060*/ 	.word	0x00001670


	//   ....[3]....
        /*0064*/ 	.word	0x00001680


	//   ....[4]....
        /*0068*/ 	.word	0x000016b0


	//   ....[5]....
        /*006c*/ 	.word	0x000016c0


	//   ....[6]....
        /*0070*/ 	.word	0x000016f0


	//   ....[7]....
        /*0074*/ 	.word	0x00001710


	//   ....[8]....
        /*0078*/ 	.word	0x00001740


	//   ....[9]....
        /*007c*/ 	.word	0x00001750


	//----- nvinfo : EIATTR_VRC_CTA_INIT_COUNT
	.align		4
.L_1949:
        /*0080*/ 	.byte	0x02, 0x4a
	.zero		1
	.zero		1


	//----- nvinfo : EIATTR_EXIT_INSTR_OFFSETS
	.align		4
        /*0084*/ 	.byte	0x04, 0x1c
        /*0086*/ 	.short	(.L_1951 - .L_1950)


	//   ....[0]....
.L_1950:
        /*0088*/ 	.word	0x00000070


	//   ....[1]....
        /*008c*/ 	.word	0x000017b0


	//   ....[2]....
        /*0090*/ 	.word	0x00001860


	//----- nvinfo : EIATTR_MAX_THREADS
	.align		4
.L_1951:
        /*0094*/ 	.byte	0x04, 0x05
        /*0096*/ 	.short	(.L_1953 - .L_1952)
.L_1952:
        /*0098*/ 	.word	0x00000400
        /*009c*/ 	.word	0x00000001
        /*00a0*/ 	.word	0x00000001


	//----- nvinfo : EIATTR_CRS_STACK_SIZE
	.align		4
.L_1953:
        /*00a4*/ 	.byte	0x04, 0x1e
        /*00a6*/ 	.short	(.L_1955 - .L_1954)
.L_1954:
        /*00a8*/ 	.word	0x00000000


	//----- nvinfo : EIATTR_CBANK_PARAM_SIZE
	.align		4
.L_1955:
        /*00ac*/ 	.byte	0x03, 0x19
        /*00ae*/ 	.short	0x0128


	//----- nvinfo : EIATTR_PARAM_CBANK
	.align		4
        /*00b0*/ 	.byte	0x04, 0x0a
        /*00b2*/ 	.short	(.L_1957 - .L_1956)
	.align		4
.L_1956:
        /*00b4*/ 	.word	index@(.nv.constant0._ZN10layer_norm22ln_bwd_finalize_kernelINS_22Kernel_traits_finalizeILj1536Ef6__halfS2_S2_fjLb0ELj1024ELj4ENS_18Kernel_traits_baseILj1536EfS2_S2_S2_fjLj1024EEEEELb0ELb1EEEvNS_9BwdParamsE)
        /*00b8*/ 	.short	0x0380
        /*00ba*/ 	.short	0x0128


	//----- nvinfo : EIATTR_SW_WAR
	.align		4
.L_1957:
        /*00bc*/ 	.byte	0x04, 0x36
        /*00be*/ 	.short	(.L_1959 - .L_1958)
.L_1958:
        /*00c0*/ 	.word	0x00000008
.L_1959:


//--------------------- .nv.info._ZN10layer_norm40ln_parallel_residual_bwd_finalize_kernelINS_22Kernel_traits_finalizeILj1536Ef6__halfS2_S2_fjLb0ELj1024ELj4ENS_18Kernel_traits_baseILj1536EfS2_S2_S2_fjLj1024EEEEELb1EEEvNS_9BwdParamsE --------------------------
	.section	.nv.info._ZN10layer_norm40ln_parallel_residual_bwd_finalize_kernelINS_22Kernel_traits_finalizeILj1536Ef6__halfS2_S2_fjLb0ELj1024ELj4ENS_18Kernel_traits_baseILj1536EfS2_S2_S2_fjLj1024EEEEELb1EEEvNS_9BwdParamsE,"",@"SHT_CUDA_INFO"
	.sectionflags	@""
	.align	4


	//----- nvinfo : EIATTR_CUDA_API_VERSION
	.align		4
        /*0000*/ 	.byte	0x04, 0x37
        /*0002*/ 	.short	(.L_1961 - .L_1960)
.L_1960:
        /*0004*/ 	.word	0x00000082


	//----- nvinfo : EIATTR_KPARAM_INFO
	.align		4
.L_1961:
        /*0008*/ 	.byte	0x04, 0x17
        /*000a*/ 	.short	(.L_1963 - .L_1962)
.L_1962:
        /*000c*/ 	.word	0x00000000
        /*0010*/ 	.short	0x0000
        /*0012*/ 	.short	0x0000
        /*0014*/ 	.byte	0x00, 0xf0, 0xa1, 0x04


	//----- nvinfo : EIATTR_SPARSE_MMA_MASK
	.align		4
.L_1963:
        /*0018*/ 	.byte	0x03, 0x50
        /*001a*/ 	.short	0x0000


	//----- nvinfo : EIATTR_MAXREG_COUNT
	.align		4
        /*001c*/ 	.byte	0x03, 0x1b
        /*001e*/ 	.short	0x0040


	//----- nvinfo : EIATTR_NUM_BARRIERS
	.align		4
        /*0020*/ 	.byte	0x02, 0x4c
        /*0022*/ 	.byte	0x01
	.zero		1


	//----- nvinfo : EIATTR_MERCURY_ISA_VERSION
	.align		4
        /*0024*/ 	.byte	0x03, 0x5f
        /*0026*/ 	.short	0x0101


	//----- nvinfo : EIATTR_COOP_GROUP_MASK_REGIDS
	.align		4
        /*0028*/ 	.byte	0x04, 0x29
        /*002a*/ 	.short	(.L_1965 - .L_1964)


	//   ....[0]....
.L_1964:
        /*002c*/ 	.word	0xffffffff


	//   ....[1]....
        /*0030*/ 	.word	0xffffffff


	//   ....[2]....
        /*0034*/ 	.word	0xffffffff


	//   ....[3]....
        /*0038*/ 	.word	0xffffffff


	//   ....[4]....
        /*003c*/ 	.word	0xffffffff


	//   ....[5]....
        /*0040*/ 	.word	0xffffffff


	//   ....[6]....
        /*0044*/ 	.word	0xffffffff


	//   ....[7]....
        /*0048*/ 	.word	0xffffffff


	//   ....[8]....
        /*004c*/ 	.word	0xffffffff


	//   ....[9]....
        /*0050*/ 	.word	0xffffffff


	//   ....[10]....
        /*0054*/ 	.word	0xffffffff


	//   ....[11]....
        /*0058*/ 	.word	0xffffffff


	//   ....[12]....
        /*005c*/ 	.word	0xffffffff


	//   ....[13]....
        /*0060*/ 	.word	0xffffffff


	//   ....[14]....
        /*0064*/ 	.word	0xffffffff


	//   ....[15]....
        /*0068*/ 	.word	0xffffffff


	//   ....[16]....
        /*006c*/ 	.word	0xffffffff


	//   ....[17]....
        /*0070*/ 	.word	0xffffffff


	//   ....[18]....
        /*0074*/ 	.word	0xffffffff


	//   ....[19]....
        /*0078*/ 	.word	0xffffffff


	//----- nvinfo : EIATTR_COOP_GROUP_INSTR_OFFSETS
	.align		4
.L_1965:
        /*007c*/ 	.byte	0x04, 0x28
        /*007e*/ 	.short	(.L_1967 - .L_1966)


	//   ....[0]....
.L_1966:
        /*0080*/ 	.word	0x00001410


	//   ....[1]....
        /*0084*/ 	.word	0x00001420


	//   ....[2]....
        /*0088*/ 	.word	0x00001430


	//   ....[3]....
        /*008c*/ 	.word	0x00001440


	//   ....[4]....
        /*0090*/ 	.word	0x00001470


	//   ....[5]....
        /*0094*/ 	.word	0x00001490


	//   ....[6]....
        /*0098*/ 	.word	0x000014b0


	//   ....[7]....
        /*009c*/ 	.word	0x000014c0


	//   ....[8]....
        /*00a0*/ 	.word	0x000014f0


	//   ....[9]....
        /*00a4*/ 	.word	0x00001510


	//   ....[10]....
        /*00a8*/ 	.word	0x00001530


	//   ....[11]....
        /*00ac*/ 	.word	0x00001540


	//   ....[12]....
        /*00b0*/ 	.word	0x00001570


	//   ....[13]....
        /*00b4*/ 	.word	0x00001590


	//   ....[14]....
        /*00b8*/ 	.word	0x000015b0


	//   ....[15]....
        /*00bc*/ 	.word	0x000015c0


	//   ....[16]....
        /*00c0*/ 	.word	0x000015f0


	//   ....[17]....
        /*00c4*/ 	.word	0x00001620


	//   ....[18]....
        /*00c8*/ 	.word	0x00001630


	//   ....[19]....
        /*00cc*/ 	.word	0x00001640


	//----- nvinfo : EIATTR_VRC_CTA_INIT_COUNT
	.align		4
.L_1967:
        /*00d0*/ 	.byte	0x02, 0x4a
	.zero		1
	.zero		1


	//----- nvinfo : EIATTR_EXIT_INSTR_OFFSETS
	.align		4
        /*00d4*/ 	.byte	0x04, 0x1c
        /*00d6*/ 	.short	(.L_1969 - .L_1968)


	//   ....[0]....
.L_1968:
        /*00d8*/ 	.word	0x00000060


	//   ....[1]....
        /*00dc*/ 	.word	0x000016e0


	//   ....[2]....
        /*00e0*/ 	.word	0x00001810


	//----- nvinfo : EIATTR_MAX_THREADS
	.align		4
.L_1969:
        /*00e4*/ 	.byte	0x04, 0x05
        /*00e6*/ 	.short	(.L_1971 - .L_1970)
.L_1970:
        /*00e8*/ 	.word	0x00000400
        /*00ec*/ 	.word	0x00000001
        /*00f0*/ 	.word	0x00000001


	//----- nvinfo : EIATTR_CRS_STACK_SIZE
	.align		4
.L_1971:
        /*00f4*/ 	.byte	0x04, 0x1e
        /*00f6*/ 	.short	(.L_1973 - .L_1972)
.L_1972:
        /*00f8*/ 	.word	0x00000000


	//----- nvinfo : EIATTR_CBANK_PARAM_SIZE
	.align		4
.L_1973:
        /*00fc*/ 	.byte	0x03, 0x19
        /*00fe*/ 	.short	0x0128


	//----- nvinfo : EIATTR_PARAM_CBANK
	.align		4
        /*0100*/ 	.byte	0x04, 0x0a
        /*0102*/ 	.short	(.L_1975 - .L_1974)
	.align		4
.L_1974:
        /*0104*/ 	.word	index@(.nv.constant0._ZN10layer_norm40ln_parallel_residual_bwd_finalize_kernelINS_22Kernel_traits_finalizeILj1536Ef6__halfS2_S2_fjLb0ELj1024ELj4ENS_18Kernel_traits_baseILj1536EfS2_S2_S2_fjLj1024EEEEELb1EEEvNS_9BwdParamsE)
        /*0108*/ 	.short	0x0380
        /*010a*/ 	.short	0x0128


	//----- nvinfo : EIATTR_SW_WAR
	.align		4
.L_1975:
        /*010c*/ 	.byte	0x04, 0x36
        /*010e*/ 	.short	(.L_1977 - .L_1976)
.L_1976:
        /*0110*/ 	.word	0x00000008
.L_1977:


//--------------------- .nv.info._ZN10layer_norm31ln_parallel_residual_bwd_kernelINS_13Kernel_traitsIf6__halfS2_S2_fjLj1536ELj1ELj1ELj4ELj8ENS_18Kernel_traits_baseILj1536EfS2_S2_S2_fjLj128EEEEELb1ELb1ELb1EEEvNS_9BwdParamsE --------------------------
	.section	.nv.info._ZN10layer_norm31ln_parallel_residual_bwd_kernelINS_13Kernel_traitsIf6__halfS2_S2_fjLj1536ELj1ELj1ELj4ELj8ENS_18Kernel_traits_baseILj1536EfS2_S2_S2_fjLj128EEEEELb1ELb1ELb1EEEvNS_9BwdParamsE,"",@"SHT_CUDA_INFO"
	.sectionflags	@""
	.align	4


	//----- nvinfo : EIATTR_CUDA_API_VERSION
	.align		4
        /*0000*/ 	.byte	0x04, 0x37
        /*0002*/ 	.short	(.L_1979 - .L_1978)
.L_1978:
        /*0004*/ 	.word	0x00000082


	//----- nvinfo : EIATTR_KPARAM_INFO
	.align		4
.L_1979:
        /*0008*/ 	.byte	0x04, 0x17
        /*000a*/ 	.short	(.L_1981 - .L_1980)
.L_1980:
        /*000c*/ 	.word	0x00000000
        /*0010*/ 	.short	0x0000
        /*0012*/ 	.short	0x0000
        /*0014*/ 	.byte	0x00, 0xf0, 0xa1, 0x04


	//----- nvinfo : EIATTR_SPARSE_MMA_MASK
	.align		4
.L_1981:
        /*0018*/ 	.byte	0x03, 0x50
        /*001a*/ 	.short	0x0000


	//----- nvinfo : EIATTR_MAXREG_COUNT
	.align		4
        /*001c*/ 	.byte	0x03, 0x1b
        /*001e*/ 	.short	0x00ff


	//----- nvinfo : EIATTR_NUM_BARRIERS
	.align		4
        /*0020*/ 	.byte	0x02, 0x4c
        /*0022*/ 	.byte	0x01
	.zero		1


	//----- nvinfo : EIATTR_MERCURY_ISA_VERSION
	.align		4
        /*0024*/ 	.byte	0x03, 0x5f
        /*0026*/ 	.short	0x0101


	//----- nvinfo : EIATTR_COOP_GROUP_MASK_REGIDS
	.align		4
        /*0028*/ 	.byte	0x04, 0x29
        /*002a*/ 	.short	(.L_1983 - .L_1982)


	//   ....[0]....
.L_1982:
        /*002c*/ 	.word	0xffffffff


	//   ....[1]....
        /*0030*/ 	.word	0xffffffff


	//   ....[2]....
        /*0034*/ 	.word	0xffffffff


	//   ....[3]....
        /*0038*/ 	.word	0xffffffff


	//   ....[4]....
        /*003c*/ 	.word	0xffffffff


	//   ....[5]....
        /*0040*/ 	.word	0xffffffff


	//   ....[6]....
        /*0044*/ 	.word	0xffffffff


	//   ....[7]....
        /*0048*/ 	.word	0xffffffff


	//   ....[8]....
        /*004c*/ 	.word	0xffffffff


	//   ....[9]....
        /*0050*/ 	.word	0xffffffff


	//----- nvinfo : EIATTR_COOP_GROUP_INSTR_OFFSETS
	.align		4
.L_1983:
        /*0054*/ 	.byte	0x04, 0x28
        /*0056*/ 	.short	(.L_1985 - .L_1984)


	//   ....[0]....
.L_1984:
        /*0058*/ 	.word	0x00000c80


	//   ....[1]....
        /*005c*/ 	.word	0x00000d50


	//   ....[2]....
        /*0060*/ 	.word	0x00000d60


	//   ....[3]....
        /*0064*/ 	.word	0x00000d90


	//   ....[4]....
        /*0068*/ 	.word	0x00000da0


	//   ....[5]....
        /*006c*/ 	.word	0x00000dd0


	//   ....[6]....
        /*0070*/ 	.word	0x00000e00


	//   ....[7]....
        /*0074*/ 	.word	0x00000e20


	//   ....[8]....
        /*0078*/ 	.word	0x00000e80


	//   ....[9]....
        /*007c*/ 	.word	0x00000ea0


	//----- nvinfo : EIATTR_VRC_CTA_INIT_COUNT
	.align		4
.L_1985:
        /*0080*/ 	.byte	0x02, 0x4a
	.zero		1
	.zero		1


	//----- nvinfo : EIATTR_EXIT_INSTR_OFFSETS
	.align		4
        /*0084*/ 	.byte	0x04, 0x1c
        /*0086*/ 	.short	(.L_1987 - .L_1986)


	//   ....[0]....
.L_1986:
        /*0088*/ 	.word	0x00005f10


	//----- nvinfo : EIATTR_MAX_THREADS
	.align		4
.L_1987:
        /*008c*/ 	.byte	0x04, 0x05
        /*008e*/ 	.short	(.L_1989 - .L_1988)
.L_1988:
        /*0090*/ 	.word	0x00000080
        /*0094*/ 	.word	0x00000001
        /*0098*/ 	.word	0x00000001


	//----- nvinfo : EIATTR_CBANK_PARAM_SIZE
	.align		4
.L_1989:
        /*009c*/ 	.byte	0x03, 0x19
        /*009e*/ 	.short	0x0128


	//----- nvinfo : EIATTR_PARAM_CBANK
	.align		4
        /*00a0*/ 	.byte	0x04, 0x0a
        /*00a2*/ 	.short	(.L_1991 - .L_1990)
	.align		4
.L_1990:
        /*00a4*/ 	.word	index@(.nv.constant0._ZN10layer_norm31ln_parallel_residual_bwd_kernelINS_13Kernel_traitsIf6__halfS2_S2_fjLj1536ELj1ELj1ELj4ELj8ENS_18Kernel_traits_baseILj1536EfS2_S2_S2_fjLj128EEEEELb1ELb1ELb1EEEvNS_9BwdParamsE)
        /*00a8*/ 	.short	0x0380
        /*00aa*/ 	.short	0x0128


	//----- nvinfo : EIATTR_SW_WAR
	.align		4
.L_1991:
        /*00ac*/ 	.byte	0x04, 0x36
        /*00ae*/ 	.short	(.L_1993 - .L_1992)
.L_1992:
        /*00b0*/ 	.word	0x00000008
.L_1993:


//--------------------- .nv.info._ZN10layer_norm31ln_parallel_residual_bwd_kernelINS_13Kernel_traitsI6__halfS2_fS2_fjLj1536ELj1ELj1ELj4ELj8ENS_18Kernel_traits_baseILj1536ES2_S2_fS2_fjLj128EEEEELb0ELb0ELb0EEEvNS_9BwdParamsE --------------------------
	.section	.nv.info._ZN10layer_norm31ln_parallel_residual_bwd_kernelINS_13Kernel_traitsI6__halfS2_fS2_fjLj1536ELj1ELj1ELj4ELj8ENS_18Kernel_traits_baseILj1536ES2_S2_fS2_fjLj128EEEEELb0ELb0ELb0EEEvNS_9BwdParamsE,"",@"SHT_CUDA_INFO"
	.sectionflags	@""
	.align	4


	//----- nvinfo : EIATTR_CUDA_API_VERSION
	.align		4
        /*0000*/ 	.byte	0x04, 0x37
        /*0002*/ 	.short	(.L_1995 - .L_1994)
.L_1994:
        /*0004*/ 	.word	0x00000082


	//----- nvinfo : EIATTR_KPARAM_INFO
	.align		4
.L_1995:
        /*0008*/ 	.byte	0x04, 0x17
        /*000a*/ 	.short	(.L_1997 - .L_1996)
.L_1996:
        /*000c*/ 	.word	0x00000000
        /*0010*/ 	.short	0x0000
        /*0012*/ 	.short	0x0000
        /*0014*/ 	.byte	0x00, 0xf0, 0xa1, 0x04


	//----- nvinfo : EIATTR_SPARSE_MMA_MASK
	.align		4
.L_1997:
        /*0018*/ 	.byte	0x03, 0x50
        /*001a*/ 	.short	0x0000


	//----- nvinfo : EIATTR_MAXREG_COUNT
	.align		4
        /*001c*/ 	.byte	0x03, 0x1b
        /*001e*/ 	.short	0x00ff


	//----- nvinfo : EIATTR_NUM_BARRIERS
	.align		4
        /*0020*/ 	.byte	0x02, 0x4c
        /*0022*/ 	.byte	0x01
	.zero		1


	//----- nvinfo : EIATTR_MERCURY_ISA_VERSION
	.align		4
        /*0024*/ 	.byte	0x03, 0x5f
        /*0026*/ 	.short	0x0101


	//----- nvinfo : EIATTR_COOP_GROUP_MASK_REGIDS
	.align		4
        /*0028*/ 	.byte	0x04, 0x29
        /*002a*/ 	.short	(.L_1999 - .L_1998)


	//   ....[0]....
.L_1998:
        /*002c*/ 	.word	0xffffffff


	//   ....[1]....
        /*0030*/ 	.word	0xffffffff


	//   ....[2]....
        /*0034*/ 	.word	0xffffffff


	//   ....[3]....
        /*0038*/ 	.word	0xffffffff


	//   ....[4]....
        /*003c*/ 	.word	0xffffffff


	//   ....[5]....
        /*0040*/ 	.word	0xffffffff


	//   ....[6]....
        /*0044*/ 	.word	0xffffffff


	//   ....[7]....
        /*0048*/ 	.word	0xffffffff


	//   ....[8]....
        /*004c*/ 	.word	0xffffffff


	//   ....[9]....
        /*0050*/ 	.word	0xffffffff


	//----- nvinfo : EIATTR_COOP_GROUP_INSTR_OFFSETS
	.align		4
.L_1999:
        /*0054*/ 	.byte	0x04, 0x28
        /*0056*/ 	.short	(.L_2001 - .L_2000)


	//   ....[0]....
.L_2000:
        /*0058*/ 	.word	0x00001900


	//   ....[1]....
        /*005c*/ 	.word	0x00001920


	//   ....[2]....
        /*0060*/ 	.word	0x00001960


	//   ....[3]....
        /*0064*/ 	.word	0x00001970


	//   ....[4]....
        /*0068*/ 	.word	0x000019b0


	//   ....[5]....
        /*006c*/ 	.word	0x000019c0


	//   ....[6]....
        /*0070*/ 	.word	0x000019f0


	//   ....[7]....
        /*0074*/ 	.word	0x00001a00


	//   ....[8]....
        /*0078*/ 	.word	0x00001a30


	//   ....[9]....
        /*007c*/ 	.word	0x00001a40


	//----- nvinfo : EIATTR_VRC_CTA_INIT_COUNT
	.align		4
.L_2001:
        /*0080*/ 	.byte	0x02, 0x4a
	.zero		1
	.zero		1


	//----- nvinfo : EIATTR_EXIT_INSTR_OFFSETS
	.align		4
        /*0084*/ 	.byte	0x04, 0x1c
        /*0086*/ 	.short	(.L_2003 - .L_2002)


	//   ....[0]....
.L_2002:
        /*0088*/ 	.word	0x00004570


	//   ....[1]....
        /*008c*/ 	.word	0x00004640


	//----- nvinfo : EIATTR_MAX_THREADS
	.align		4
.L_2003:
        /*0090*/ 	.byte	0x04, 0x05
        /*0092*/ 	.short	(.L_2005 - .L_2004)
.L_2004:
        /*0094*/ 	.word	0x00000080
        /*0098*/ 	.word	0x00000001
        /*009c*/ 	.word	0x00000001


	//----- nvinfo : EIATTR_CRS_STACK_SIZE
	.align		4
.L_2005:
        /*00a0*/ 	.byte	0x04, 0x1e
        /*00a2*/ 	.short	(.L_2007 - .L_2006)
.L_2006:
        /*00a4*/ 	.word	0x00000000


	//----- nvinfo : EIATTR_CBANK_PARAM_SIZE
	.align		4
.L_2007:
        /*00a8*/ 	.byte	0x03, 0x19
        /*00aa*/ 	.short	0x0128


	//----- nvinfo : EIATTR_PARAM_CBANK
	.align		4
        /*00ac*/ 	.byte	0x04, 0x0a
        /*00ae*/ 	.short	(.L_2009 - .L_2008)
	.align		4
.L_2008:
        /*00b0*/ 	.word	index@(.nv.constant0._ZN10layer_norm31ln_parallel_residual_bwd_kernelINS_13Kernel_traitsI6__halfS2_fS2_fjLj1536ELj1ELj1ELj4ELj8ENS_18Kernel_traits_baseILj1536ES2_S2_fS2_fjLj128EEEEELb0ELb0ELb0EEEvNS_9BwdParamsE)
        /*00b4*/ 	.short	0x0380
        /*00b6*/ 	.short	0x0128


	//----- nvinfo : EIATTR_SW_WAR
	.align		4
.L_2009:
        /*00b8*/ 	.byte	0x04, 0x36
        /*00ba*/ 	.short	(.L_2011 - .L_2010)
.L_2010:
        /*00bc*/ 	.word	0x00000008
.L_2011:


//--------------------- .nv.info._ZN10layer_norm31ln_parallel_residual_bwd_kernelINS_13Kernel_traitsI6__halfS2_fS2_fjLj1536ELj1ELj1ELj4ELj8ENS_18Kernel_traits_baseILj1536ES2_S2_fS2_fjLj128EEEEELb0ELb0ELb1EEEvNS_9BwdParamsE --------------------------
	.section	.nv.info._ZN10layer_norm31ln_parallel_residual_bwd_kernelINS_13Kernel_traitsI6__halfS2_fS2_fjLj1536ELj1ELj1ELj4ELj8ENS_18Kernel_traits_baseILj1536ES2_S2_fS2_fjLj128EEEEELb0ELb0ELb1EEEvNS_9BwdParamsE,"",@"SHT_CUDA_INFO"
	.sectionflags	@""
	.align	4


	//----- nvinfo : EIATTR_CUDA_API_VERSION
	.align		4
        /*0000*/ 	.byte	0x04, 0x37
        /*0002*/ 	.short	(.L_2013 - .L_2012)
.L_2012:
        /*0004*/ 	.word	0x00000082


	//----- nvinfo : EIATTR_KPARAM_INFO
	.align		4
.L_2013:
        /*0008*/ 	.byte	0x04, 0x17
        /*000a*/ 	.short	(.L_2015 - .L_2014)
.L_2014:
        /*000c*/ 	.word	0x00000000
        /*0010*/ 	.short	0x0000
        /*0012*/ 	.short	0x0000
        /*0014*/ 	.byte	0x00, 0xf0, 0xa1, 0x04


	//----- nvinfo : EIATTR_SPARSE_MMA_MASK
	.align		4
.L_2015:
        /*0018*/ 	.byte	0x03, 0x50
        /*001a*/ 	.short	0x0000


	//----- nvinfo : EIATTR_MAXREG_COUNT
	.align		4
        /*001c*/ 	.byte	0x03, 0x1b
        /*001e*/ 	.short	0x00ff


	//----- nvinfo : EIATTR_NUM_BARRIERS
	.align		4
        /*0020*/ 	.byte	0x02, 0x4c
        /*0022*/ 	.byte	0x01
	.zero		1


	//----- nvinfo : EIATTR_MERCURY_ISA_VERSION
	.align		4
        /*0024*/ 	.byte	0x03, 0x5f
        /*0026*/ 	.short	0x0101


	//----- nvinfo : EIATTR_COOP_GROUP_MASK_REGIDS
	.align		4
        /*0028*/ 	.byte	0x04, 0x29
        /*002a*/ 	.short	(.L_2017 - .L_2016)


	//   ....[0]....
.L_2016:
        /*002c*/ 	.word	0xffffffff


	//   ....[1]....
        /*0030*/ 	.word	0xffffffff


	//   ....[2]....
        /*0034*/ 	.word	0xffffffff


	//   ....[3]....
        /*0038*/ 	.word	0xffffffff


	//   ....[4]....
        /*003c*/ 	.word	0xffffffff


	//   ....[5]....
        /*0040*/ 	.word	0xffffffff


	//   ....[6]....
        /*0044*/ 	.word	0xffffffff


	//   ....[7]....
        /*0048*/ 	.word	0xffffffff


	//   ....[8]....
        /*004c*/ 	.word	0xffffffff


	//   ....[9]....
        /*0050*/ 	.word	0xffffffff


	//----- nvinfo : EIATTR_COOP_GROUP_INSTR_OFFSETS
	.align		4
.L_2017:
        /*0054*/ 	.byte	0x04, 0x28
        /*0056*/ 	.short	(.L_2019 - .L_2018)


	//   ....[0]....
.L_2018:
        /*0058*/ 	.word	0x00001190


	//   ....[1]....
        /*005c*/ 	.word	0x000011a0


	//   ....[2]....
        /*0060*/ 	.word	0x000011d0


	//   ....[3]....
        /*0064*/ 	.word	0x000011e0


	//   ....[4]....
        /*0068*/ 	.word	0x00001210


	//   ....[5]....
        /*006c*/ 	.word	0x00001220


	//   ....[6]....
        /*0070*/ 	.word	0x00001250


	//   ....[7]....
        /*0074*/ 	.word	0x00001260


	//   ....[8]....
        /*0078*/ 	.word	0x000012a0


	//   ....[9]....
        /*007c*/ 	.word	0x000012b0


	//----- nvinfo : EIATTR_VRC_CTA_INIT_COUNT
	.align		4
.L_2019:
        /*0080*/ 	.byte	0x02, 0x4a
	.zero		1
	.zero		1


	//----- nvinfo : EIATTR_EXIT_INSTR_OFFSETS
	.align		4
        /*0084*/ 	.byte	0x04, 0x1c
        /*0086*/ 	.short	(.L_2021 - .L_2020)


	//   ....[0]....
.L_2020:
        /*0088*/ 	.word	0x00004150


	//----- nvinfo : EIATTR_MAX_THREADS
	.align		4
.L_2021:
        /*008c*/ 	.byte	0x04, 0x05
        /*008e*/ 	.short	(.L_2023 - .L_2022)
.L_2022:
        /*0090*/ 	.word	0x00000080
        /*0094*/ 	.word	0x00000001
        /*0098*/ 	.word	0x00000001


	//----- nvinfo : EIATTR_CRS_STACK_SIZE
	.align		4
.L_2023:
        /*009c*/ 	.byte	0x04, 0x1e
        /*009e*/ 	.short	(.L_2025 - .L_2024)
.L_2024:
        /*00a0*/ 	.word	0x00000000


	//----- nvinfo : EIATTR_CBANK_PARAM_SIZE
	.align		4
.L_2025:
        /*00a4*/ 	.byte	0x03, 0x19
        /*00a6*/ 	.short	0x0128


	//----- nvinfo : EIATTR_PARAM_CBANK
	.align		4
        /*00a8*/ 	.byte	0x04, 0x0a
        /*00aa*/ 	.short	(.L_2027 - .L_2026)
	.align		4
.L_2026:
        /*00ac*/ 	.word	index@(.nv.constant0._ZN10layer_norm31ln_parallel_residual_bwd_kernelINS_13Kernel_traitsI6__halfS2_fS2_fjLj1536ELj1ELj1ELj4ELj8ENS_18Kernel_traits_baseILj1536ES2_S2_fS2_fjLj128EEEEELb0ELb0ELb1EEEvNS_9BwdParamsE)
        /*00b0*/ 	.short	0x0380
        /*00b2*/ 	.short	0x0128


	//----- nvinfo : EIATTR_SW_WAR
	.align		4
.L_2027:
        /*00b4*/ 	.byte	0x04, 0x36
        /*00b6*/ 	.short	(.L_2029 - .L_2028)
.L_2028:
        /*00b8*/ 	.word	0x00000008
.L_2029:


//--------------------- .nv.info._ZN10layer_norm31ln_parallel_residual_bwd_kernelINS_13Kernel_traitsI6__halfS2_fS2_fjLj1536ELj1ELj1ELj4ELj8ENS_18Kernel_traits_baseILj1536ES2_S2_fS2_fjLj128EEEEELb0ELb1ELb0EEEvNS_9BwdParamsE --------------------------
	.section	.nv.info._ZN10layer_norm31ln_parallel_residual_bwd_kernelINS_13Kernel_traitsI6__halfS2_fS2_fjLj1536ELj1ELj1ELj4ELj8ENS_18Kernel_traits_baseILj1536ES2_S2_fS2_fjLj128EEEEELb0ELb1ELb0EEEvNS_9BwdParamsE,"",@"SHT_CUDA_INFO"
	.sectionflags	@""
	.align	4


	//----- nvinfo : EIATTR_CUDA_API_VERSION
	.align		4
        /*0000*/ 	.byte	0x04, 0x37
        /*0002*/ 	.short	(.L_2031 - .L_2030)
.L_2030:
        /*0004*/ 	.word	0x00000082


	//----- nvinfo : EIATTR_KPARAM_INFO
	.align		4
.L_2031:
        /*0008*/ 	.byte	0x04, 0x17
        /*000a*/ 	.short	(.L_2033 - .L_2032)
.L_2032:
        /*000c*/ 	.word	0x00000000
        /*0010*/ 	.short	0x0000
        /*0012*/ 	.short	0x0000
        /*0014*/ 	.byte	0x00, 0xf0, 0xa1, 0x04


	//----- nvinfo : EIATTR_SPARSE_MMA_MASK
	.align		4
.L_2033:
        /*0018*/ 	.byte	0x03, 0x50
        /*001a*/ 	.short	0x0000


	//----- nvinfo : EIATTR_MAXREG_COUNT
	.align		4
        /*001c*/ 	.byte	0x03, 0x1b
        /*001e*/ 	.short	0x00ff


	//----- nvinfo : EIATTR_NUM_BARRIERS
	.align		4
        /*0020*/ 	.byte	0x02, 0x4c
        /*0022*/ 	.byte	0x01
	.zero		1


	//----- nvinfo : EIATTR_MERCURY_ISA_VERSION
	.align		4
        /*0024*/ 	.byte	0x03, 0x5f
        /*0026*/ 	.short	0x0101


	//----- nvinfo : EIATTR_COOP_GROUP_MASK_REGIDS
	.align		4
        /*0028*/ 	.byte	0x04, 0x29
        /*002a*/ 	.short	(.L_2035 - .L_2034)


	//   ....[0]....
.L_2034:
        /*002c*/ 	.word	0xffffffff


	//   ....[1]....
        /*0030*/ 	.word	0xffffffff


	//   ....[2]....
        /*0034*/ 	.word	0xffffffff


	//   ....[3]....
        /*0038*/ 	.word	0xffffffff


	//   ....[4]....
        /*003c*/ 	.word	0xffffffff


	//   ....[5]....
        /*0040*/ 	.word	0xffffffff


	//   ....[6]....
        /*0044*/ 	.word	0xffffffff


	//   ....[7]....
        /*0048*/ 	.word	0xffffffff


	//   ....[8]....
        /*004c*/ 	.word	0xffffffff


	//   ....[9]....
        /*0050*/ 	.word	0xffffffff


	//----- nvinfo : EIATTR_COOP_GROUP_INSTR_OFFSETS
	.align		4
.L_2035:
        /*0054*/ 	.byte	0x04, 0x28
        /*0056*/ 	.short	(.L_2037 - .L_2036)


	//   ....[0]....
.L_2036:
        /*0058*/ 	.word	0x000010b0


	//   ....[1]....
        /*005c*/ 	.word	0x000010d0


	//   ....[2]....
        /*0060*/ 	.word	0x00001110


	//   ....[3]....
        /*0064*/ 	.word	0x00001120


	//   ....[4]....
        /*0068*/ 	.word	0x00001160


	//   ....[5]....
        /*006c*/ 	.word	0x00001170


	//   ....[6]....
        /*0070*/ 	.word	0x000011a0


	//   ....[7]....
        /*0074*/ 	.word	0x000011b0


	//   ....[8]....
        /*0078*/ 	.word	0x000011e0


	//   ....[9]....
        /*007c*/ 	.word	0x000011f0


	//----- nvinfo : EIATTR_VRC_CTA_INIT_COUNT
	.align		4
.L_2037:
        /*0080*/ 	.byte	0x02, 0x4a
	.zero		1
	.zero		1


	//----- nvinfo : EIATTR_EXIT_INSTR_OFFSETS
	.align		4
        /*0084*/ 	.byte	0x04, 0x1c
        /*0086*/ 	.short	(.L_2039 - .L_2038)


	//   ....[0]....
.L_2038:
        /*0088*/ 	.word	0x00003d00


	//   ....[1]....
        /*008c*/ 	.word	0x00003d80


	//----- nvinfo : EIATTR_MAX_THREADS
	.align		4
.L_2039:
        /*0090*/ 	.byte	0x04, 0x05
        /*0092*/ 	.short	(.L_2041 - .L_2040)
.L_2040:
        /*0094*/ 	.word	0x00000080
        /*0098*/ 	.word	0x00000001
        /*009c*/ 	.word	0x00000001


	//----- nvinfo : EIATTR_CRS_STACK_SIZE
	.align		4
.L_2041:
        /*00a0*/ 	.byte	0x04, 0x1e
        /*00a2*/ 	.short	(.L_2043 - .L_2042)
.L_2042:
        /*00a4*/ 	.word	0x00000000


	//----- nvinfo : EIATTR_CBANK_PARAM_SIZE
	.align		4
.L_2043:
        /*00a8*/ 	.byte	0x03, 0x19
        /*00aa*/ 	.short	0x0128


	//----- nvinfo : EIATTR_PARAM_CBANK
	.align		4
        /*00ac*/ 	.byte	0x04, 0x0a
        /*00ae*/ 	.short	(.L_2045 - .L_2044)
	.align		4
.L_2044:
        /*00b0*/ 	.word	index@(.nv.constant0._ZN10layer_norm31ln_parallel_residual_bwd_kernelINS_13Kernel_traitsI6__halfS2_fS2_fjLj1536ELj1ELj1ELj4ELj8ENS_18Kernel_traits_baseILj1536ES2_S2_fS2_fjLj128EEEEELb0ELb1ELb0EEEvNS_9BwdParamsE)
        /*00b4*/ 	.short	0x0380
        /*00b6*/ 	.short	0x0128


	//----- nvinfo : EIATTR_SW_WAR
	.align		4
.L_2045:
        /*00b8*/ 	.byte	0x04, 0x36
        /*00ba*/ 	.short	(.L_2047 - .L_2046)
.L_2046:
        /*00bc*/ 	.word	0x00000008
.L_2047:


//--------------------- .nv.info._ZN10layer_norm31ln_parallel_residual_bwd_kernelINS_13Kernel_traitsI6__halfS2_fS2_fjLj1536ELj1ELj1ELj4ELj8ENS_18Kernel_traits_baseILj1536ES2_S2_fS2_fjLj128EEEEELb0ELb1ELb1EEEvNS_9BwdParamsE --------------------------
	.section	.nv.info._ZN10layer_norm31ln_parallel_residual_bwd_kernelINS_13Kernel_traitsI6__halfS2_fS2_fjLj1536ELj1ELj1ELj4ELj8ENS_18Kernel_traits_baseILj1536ES2_S2_fS2_fjLj128EEEEELb0ELb1ELb1EEEvNS_9BwdParamsE,"",@"SHT_CUDA_INFO"
	.sectionflags	@""
	.align	4


	//----- nvinfo : EIATTR_CUDA_API_VERSION
	.align		4
        /*0000*/ 	.byte	0x04, 0x37
        /*0002*/ 	.short	(.L_2049 - .L_2048)
.L_2048:
        /*0004*/ 	.word	0x00000082


	//----- nvinfo : EIATTR_KPARAM_INFO
	.align		4
.L_2049:
        /*0008*/ 	.byte	0x04, 0x17
        /*000a*/ 	.short	(.L_2051 - .L_2050)
.L_2050:
        /*000c*/ 	.word	0x00000000
        /*0010*/ 	.short	0x0000
        /*0012*/ 	.short	0x0000
        /*0014*/ 	.byte	0x00, 0xf0, 0xa1, 0x04


	//----- nvinfo : EIATTR_SPARSE_MMA_MASK
	.align		4
.L_2051:
        /*0018*/ 	.byte	0x03, 0x50
        /*001a*/ 	.short	0x0000


	//----- nvinfo : EIATTR_MAXREG_COUNT
	.align		4
        /*001c*/ 	.byte	0x03, 0x1b
        /*001e*/ 	.short	0x00ff


	//----- nvinfo : EIATTR_NUM_BARRIERS
	.align		4
        /*0020*/ 	.byte	0x02, 0x4c
        /*0022*/ 	.byte	0x01
	.zero		1


	//----- nvinfo : EIATTR_MERCURY_ISA_VERSION
	.align		4
        /*0024*/ 	.byte	0x03, 0x5f
        /*0026*/ 	.short	0x0101


	//----- nvinfo : EIATTR_COOP_GROUP_MASK_REGIDS
	.align		4
        /*0028*/ 	.byte	0x04, 0x29
        /*002a*/ 	.short	(.L_2053 - .L_2052)


	//   ....[0]....
.L_2052:
        /*002c*/ 	.word	0xffffffff


	//   ....[1]....
        /*0030*/ 	.word	0xffffffff


	//   ....[2]....
        /*0034*/ 	.word	0xffffffff


	//   ....[3]....
        /*0038*/ 	.word	0xffffffff


	//   ....[4]....
        /*003c*/ 	.word	0xffffffff


	//   ....[5]....
        /*0040*/ 	.word	0xffffffff


	//   ....[6]....
        /*0044*/ 	.word	0xffffffff


	//   ....[7]....
        /*0048*/ 	.word	0xffffffff


	//   ....[8]....
        /*004c*/ 	.word	0xffffffff


	//   ....[9]....
        /*0050*/ 	.word	0xffffffff


	//----- nvinfo : EIATTR_COOP_GROUP_INSTR_OFFSETS
	.align		4
.L_2053:
        /*0054*/ 	.byte	0x04, 0x28
        /*0056*/ 	.short	(.L_2055 - .L_2054)


	//   ....[0]....
.L_2054:
        /*0058*/ 	.word	0x00000cc0


	//   ....[1]....
        /*005c*/ 	.word	0x00000d90


	//   ....[2]....
        /*0060*/ 	.word	0x00000da0


	//   ....[3]....
        /*0064*/ 	.word	0x00000dc0


	//   ....[4]....
        /*0068*/ 	.word	0x00000df0


	//   ....[5]....
        /*006c*/ 	.word	0x00000e00


	//   ....[6]....
        /*0070*/ 	.word	0x00000e30


	//   ....[7]....
        /*0074*/ 	.word	0x00000e40


	//   ....[8]....
        /*0078*/ 	.word	0x00000e90


	//   ....[9]....
        /*007c*/ 	.word	0x00000ec0


	//----- nvinfo : EIATTR_VRC_CTA_INIT_COUNT
	.align		4
.L_2055:
        /*0080*/ 	.byte	0x02, 0x4a
	.zero		1
	.zero		1


	//----- nvinfo : EIATTR_EXIT_INSTR_OFFSETS
	.align		4
        /*0084*/ 	.byte	0x04, 0x1c
        /*0086*/ 	.short	(.L_2057 - .L_2056)


	//   ....[0]....
.L_2056:
        /*0088*/ 	.word	0x00003890


	//----- nvinfo : EIATTR_MAX_THREADS
	.align		4
.L_2057:
        /*008c*/ 	.byte	0x04, 0x05
        /*008e*/ 	.short	(.L_2059 - .L_2058)
.L_2058:
        /*0090*/ 	.word	0x00000080
        /*0094*/ 	.word	0x00000001
        /*0098*/ 	.word	0x00000001


	//----- nvinfo : EIATTR_CRS_STACK_SIZE
	.align		4
.L_2059:
        /*009c*/ 	.byte	0x04, 0x1e
        /*009e*/ 	.short	(.L_2061 - .L_2060)
.L_2060:
        /*00a0*/ 	.word	0x00000000


	//----- nvinfo : EIATTR_CBANK_PARAM_SIZE
	.align		4
.L_2061:
        /*00a4*/ 	.byte	0x03, 0x19
        /*00a6*/ 	.short	0x0128


	//----- nvinfo : EIATTR_PARAM_CBANK
	.align		4
        /*00a8*/ 	.byte	0x04, 0x0a
        /*00aa*/ 	.short	(.L_2063 - .L_2062)
	.align		4
.L_2062:
        /*00ac*/ 	.word	index@(.nv.constant0._ZN10layer_norm31ln_parallel_residual_bwd_kernelINS_13Kernel_traitsI6__halfS2_fS2_fjLj1536ELj1ELj1ELj4ELj8ENS_18Kernel_traits_baseILj1536ES2_S2_fS2_fjLj128EEEEELb0ELb1ELb1EEEvNS_9BwdParamsE)
        /*00b0*/ 	.short	0x0380
        /*00b2*/ 	.short	0x0128


	//----- nvinfo : EIATTR_SW_WAR
	.align		4
.L_2063:
        /*00b4*/ 	.byte	0x04, 0x36
        /*00b6*/ 	.short	(.L_2065 - .L_2064)
.L_2064:
        /*00b8*/ 	.word	0x00000008
.L_2065:


//--------------------- .nv.info._ZN10layer_norm31ln_parallel_residual_bwd_kernelINS_13Kernel_traitsI6__halfS2_fS2_fjLj1536ELj1ELj1ELj4ELj8ENS_18Kernel_traits_baseILj1536ES2_S2_fS2_fjLj128EEEEELb1ELb0ELb0EEEvNS_9BwdParamsE --------------------------
	.section	.nv.info._ZN10layer_norm31ln_parallel_residual_bwd_kernelINS_13Kernel_traitsI6__halfS2_fS2_fjLj1536ELj1ELj1ELj4ELj8ENS_18Kernel_traits_baseILj1536ES2_S2_fS2_fjLj128EEEEELb1ELb0ELb0EEEvNS_9BwdParamsE,"",@"SHT_CUDA_INFO"
	.sectionflags	@""
	.align	4


	//----- nvinfo : EIATTR_CUDA_API_VERSION
	.align		4
        /*0000*/ 	.byte	0x04, 0x37
        /*0002*/ 	.short	(.L_2067 - .L_2066)
.L_2066:
        /*0004*/ 	.word	0x00000082


	//----- nvinfo : EIATTR_KPARAM_INFO
	.align		4
.L_2067:
        /*0008*/ 	.byte	0x04, 0x17
        /*000a*/ 	.short	(.L_2069 - .L_2068)
.L_2068:
        /*000c*/ 	.word	0x00000000
        /*0010*/ 	.short	0x0000
        /*0012*/ 	.short	0x0000
        /*0014*/ 	.byte	0x00, 0xf0, 0xa1, 0x04


	//----- nvinfo : EIATTR_SPARSE_MMA_MASK
	.align		4
.L_2069:
        /*0018*/ 	.byte	0x03, 0x50
        /*001a*/ 	.short	0x0000


	//----- nvinfo : EIATTR_MAXREG_COUNT
	.align		4
        /*001c*/ 	.byte	0x03, 0x1b
        /*001e*/ 	.short	0x00ff


	//----- nvinfo : EIATTR_NUM_BARRIERS
	.align		4
        /*0020*/ 	.byte	0x02, 0x4c
        /*0022*/ 	.byte	0x01
	.zero		1


	//----- nvinfo : EIATTR_MERCURY_ISA_VERSION
	.align		4
        /*0024*/ 	.byte	0x03, 0x5f
        /*0026*/ 	.short	0x0101


	//----- nvinfo : EIATTR_COOP_GROUP_MASK_REGIDS
	.align		4
        /*0028*/ 	.byte	0x04, 0x29
        /*002a*/ 	.short	(.L_2071 - .L_2070)


	//   ....[0]....
.L_2070:
        /*002c*/ 	.word	0xffffffff


	//   ....[1]....
        /*0030*/ 	.word	0xffffffff


	//   ....[2]....
        /*0034*/ 	.word	0xffffffff


	//   ....[3]....
        /*0038*/ 	.word	0xffffffff


	//   ....[4]....
        /*003c*/ 	.word	0xffffffff


	//   ....[5]....
        /*0040*/ 	.word	0xffffffff


	//   ....[6]....
        /*0044*/ 	.word	0xffffffff


	//   ....[7]....
        /*0048*/ 	.word	0xffffffff


	//   ....[8]....
        /*004c*/ 	.word	0xffffffff


	//   ....[9]....
        /*0050*/ 	.word	0xffffffff


	//----- nvinfo : EIATTR_COOP_GROUP_INSTR_OFFSETS
	.align		4
.L_2071:
        /*0054*/ 	.byte	0x04, 0x28
        /*0056*/ 	.short	(.L_2073 - .L_2072)


	//   ....[0]....
.L_2072:
        /*0058*/ 	.word	0x000019d0


	//   ....[1]....
        /*005c*/ 	.word	0x00001a00


	//   ....[2]....
        /*0060*/ 	.word	0x00001a30


	//   ....[3]....
        /*0064*/ 	.word	0x00001a40


	//   ....[4]....
        /*0068*/ 	.word	0x00001a70


	//   ....[5]....
        /*006c*/ 	.word	0x00001a80


	//   ....[6]....
        /*0070*/ 	.word	0x00001ab0


	//   ....[7]....
        /*0074*/ 	.word	0x00001ac0


	//   ....[8]....
        /*0078*/ 	.word	0x00001af0


	//   ....[9]....
        /*007c*/ 	.word	0x00001b00


	//----- nvinfo : EIATTR_VRC_CTA_INIT_COUNT
	.align		4
.L_2073:
        /*0080*/ 	.byte	0x02, 0x4a
	.zero		1
	.zero		1


	//----- nvinfo : EIATTR_EXIT_INSTR_OFFSETS
	.align		4
        /*0084*/ 	.byte	0x04, 0x1c
        /*0086*/ 	.short	(.L_2075 - .L_2074)


	//   ....[0]....
.L_2074:
        /*0088*/ 	.word	0x000061d0


	//   ....[1]....
        /*008c*/ 	.word	0x000062a0


	//----- nvinfo : EIATTR_MAX_THREADS
	.align		4
.L_2075:
        /*0090*/ 	.byte	0x04, 0x05
        /*0092*/ 	.short	(.L_2077 - .L_2076)
.L_2076:
        /*0094*/ 	.word	0x00000080
        /*0098*/ 	.word	0x00000001
        /*009c*/ 	.word	0x00000001


	//----- nvinfo : EIATTR_CRS_STACK_SIZE
	.align		4
.L_2077:
        /*00a0*/ 	.byte	0x04, 0x1e
        /*00a2*/ 	.short	(.L_2079 - .L_2078)
.L_2078:
        /*00a4*/ 	.word	0x00000000


	//----- nvinfo : EIATTR_CBANK_PARAM_SIZE
	.align		4
.L_2079:
        /*00a8*/ 	.byte	0x03, 0x19
        /*00aa*/ 	.short	0x0128


	//----- nvinfo : EIATTR_PARAM_CBANK
	.align		4
        /*00ac*/ 	.byte	0x04, 0x0a
        /*00ae*/ 	.short	(.L_2081 - .L_2080)
	.align		4
.L_2080:
        /*00b0*/ 	.word	index@(.nv.constant0._ZN10layer_norm31ln_parallel_residual_bwd_kernelINS_13Kernel_traitsI6__halfS2_fS2_fjLj1536ELj1ELj1ELj4ELj8ENS_18Kernel_traits_baseILj1536ES2_S2_fS2_fjLj128EEEEELb1ELb0ELb0EEEvNS_9BwdParamsE)
        /*00b4*/ 	.short	0x0380
        /*00b6*/ 	.short	0x0128


	//----- nvinfo : EIATTR_SW_WAR
	.align		4
.L_2081:
        /*00b8*/ 	.byte	0x04, 0x36
        /*00ba*/ 	.short	(.L_2083 - .L_2082)
.L_2082:
        /*00bc*/ 	.word	0x00000008
.L_2083:


//--------------------- .nv.info._ZN10layer_norm31ln_parallel_residual_bwd_kernelINS_13Kernel_traitsI6__halfS2_fS2_fjLj1536ELj1ELj1ELj4ELj8ENS_18Kernel_traits_baseILj1536ES2_S2_fS2_fjLj128EEEEELb1ELb0ELb1EEEvNS_9BwdParamsE --------------------------
	.section	.nv.info._ZN10layer_norm31ln_parallel_residual_bwd_kernelINS_13Kernel_traitsI6__halfS2_fS2_fjLj1536ELj1ELj1ELj4ELj8ENS_18Kernel_traits_baseILj1536ES2_S2_fS2_fjLj128EEEEELb1ELb0ELb1EEEvNS_9BwdParamsE,"",@"SHT_CUDA_INFO"
	.sectionflags	@""
	.align	4


	//----- nvinfo : EIATTR_CUDA_API_VERSION
	.align		4
        /*0000*/ 	.byte	0x04, 0x37
        /*0002*/ 	.short	(.L_2085 - .L_2084)
.L_2084:
        /*0004*/ 	.word	0x00000082


	//----- nvinfo : EIATTR_KPARAM_INFO
	.align		4
.L_2085:
        /*0008*/ 	.byte	0x04, 0x17
        /*000a*/ 	.short	(.L_2087 - .L_2086)
.L_2086:
        /*000c*/ 	.word	0x00000000
        /*0010*/ 	.short	0x0000
        /*0012*/ 	.short	0x0000
        /*0014*/ 	.byte	0x00, 0xf0, 0xa1, 0x04


	//----- nvinfo : EIATTR_SPARSE_MMA_MASK
	.align		4
.L_2087:
        /*0018*/ 	.byte	0x03, 0x50
        /*001a*/ 	.short	0x0000


	//----- nvinfo : EIATTR_MAXREG_COUNT
	.align		4
        /*001c*/ 	.byte	0x03, 0x1b
        /*001e*/ 	.short	0x00ff


	//----- nvinfo : EIATTR_NUM_BARRIERS
	.align		4
        /*0020*/ 	.byte	0x02, 0x4c
        /*0022*/ 	.byte	0x01
	.zero		1


	//----- nvinfo : EIATTR_MERCURY_ISA_VERSION
	.align		4
        /*0024*/ 	.byte	0x03, 0x5f
        /*0026*/ 	.short	0x0101


	//----- nvinfo : EIATTR_COOP_GROUP_MASK_REGIDS
	.align		4
        /*0028*/ 	.byte	0x04, 0x29
        /*002a*/ 	.short	(.L_2089 - .L_2088)


	//   ....[0]....
.L_2088:
        /*002c*/ 	.word	0xffffffff


	//   ....[1]....
        /*0030*/ 	.word	0xffffffff


	//   ....[2]....
        /*0034*/ 	.word	0xffffffff


	//   ....[3]....
        /*0038*/ 	.word	0xffffffff


	//   ....[4]....
        /*003c*/ 	.word	0xffffffff


	//   ....[5]....
        /*0040*/ 	.word	0xffffffff


	//   ....[6]....
        /*0044*/ 	.word	0xffffffff


	//   ....[7]....
        /*0048*/ 	.word	0xffffffff


	//   ....[8]....
        /*004c*/ 	.word	0xffffffff


	//   ....[9]....
        /*0050*/ 	.word	0xffffffff


	//----- nvinfo : EIATTR_COOP_GROUP_INSTR_OFFSETS
	.align		4
.L_2089:
        /*0054*/ 	.byte	0x04, 0x28
        /*0056*/ 	.short	(.L_2091 - .L_2090)


	//   ....[0]....
.L_2090:
        /*0058*/ 	.word	0x000012a0


	//   ....[1]....
        /*005c*/ 	.word	0x000012b0


	//   ....[2]....
        /*0060*/ 	.word	0x000012e0


	//   ....[3]....
        /*0064*/ 	.word	0x000012f0


	//   ....[4]....
        /*0068*/ 	.word	0x00001320


	//   ....[5]....
        /*006c*/ 	.word	0x00001330


	//   ....[6]....
        /*0070*/ 	.word	0x00001360


	//   ....[7]....
        /*0074*/ 	.word	0x00001370


	//   ....[8]....
        /*0078*/ 	.word	0x000013b0


	//   ....[9]....
        /*007c*/ 	.word	0x000013c0


	//----- nvinfo : EIATTR_VRC_CTA_INIT_COUNT
	.align		4
.L_2091:
        /*0080*/ 	.byte	0x02, 0x4a
	.zero		1
	.zero		1


	//----- nvinfo : EIATTR_EXIT_INSTR_OFFSETS
	.align		4
        /*0084*/ 	.byte	0x04, 0x1c
        /*0086*/ 	.short	(.L_2093 - .L_2092)


	//   ....[0]....
.L_2092:
        /*0088*/ 	.word	0x00005c60


	//----- nvinfo : EIATTR_MAX_THREADS
	.align		4
.L_2093:
        /*008c*/ 	.byte	0x04, 0x05
        /*008e*/ 	.short	(.L_2095 - .L_2094)
.L_2094:
        /*0090*/ 	.word	0x00000080
        /*0094*/ 	.word	0x00000001
        /*0098*/ 	.word	0x00000001


	//----- nvinfo : EIATTR_CRS_STACK_SIZE
	.align		4
.L_2095:
        /*009c*/ 	.byte	0x04, 0x1e
        /*009e*/ 	.short	(.L_2097 - .L_2096)
.L_2096:
        /*00a0*/ 	.word	0x00000000


	//----- nvinfo : EIATTR_CBANK_PARAM_SIZE
	.align		4
.L_2097:
        /*00a4*/ 	.byte	0x03, 0x19
        /*00a6*/ 	.short	0x0128


	//----- nvinfo : EIATTR_PARAM_CBANK
	.align		4
        /*00a8*/ 	.byte	0x04, 0x0a
        /*00aa*/ 	.short	(.L_2099 - .L_2098)
	.align		4
.L_2098:
        /*00ac*/ 	.word	index@(.nv.constant0._ZN10layer_norm31ln_parallel_residual_bwd_kernelINS_13Kernel_traitsI6__halfS2_fS2_fjLj1536ELj1ELj1ELj4ELj8ENS_18Kernel_traits_baseILj1536ES2_S2_fS2_fjLj128EEEEELb1ELb0ELb1EEEvNS_9BwdParamsE)
        /*00b0*/ 	.short	0x0380
        /*00b2*/ 	.short	0x0128


	//----- nvinfo : EIATTR_SW_WAR
	.align		4
.L_2099:
        /*00b4*/ 	.byte	0x04, 0x36
        /*00b6*/ 	.short	(.L_2101 - .L_2100)
.L_2100:
        /*00b8*/ 	.word	0x00000008
.L_2101:


//--------------------- .nv.info._ZN10layer_norm22ln_bwd_finalize_kernelINS_22Kernel_traits_finalizeILj1536E6__halfS2_fS2_fjLb0ELj1024ELj4ENS_18Kernel_traits_baseILj1536ES2_S2_fS2_fjLj1024EEEEELb0ELb0EEEvNS_9BwdParamsE --------------------------
	.section	.nv.info._ZN10layer_norm22ln_bwd_finalize_kernelINS_22Kernel_traits_finalizeILj1536E6__halfS2_fS2_fjLb0ELj1024ELj4ENS_18Kernel_traits_baseILj1536ES2_S2_fS2_fjLj1024EEEEELb0ELb0EEEvNS_9BwdParamsE,"",@"SHT_CUDA_INFO"
	.sectionflags	@""
	.align	4


	//----- nvinfo : EIATTR_CUDA_API_VERSION
	.align		4
        /*0000*/ 	.byte	0x04, 0x37
        /*0002*/ 	.short	(.L_2103 - .L_2102)
.L_2102:
        /*0004*/ 	.word	0x00000082


	//----- nvinfo : EIATTR_KPARAM_INFO
	.align		4
.L_2103:
        /*0008*/ 	.byte	0x04, 0x17
        /*000a*/ 	.short	(.L_2105 - .L_2104)
.L_2104:
        /*000c*/ 	.word	0x00000000
        /*0010*/ 	.short	0x0000
        /*0012*/ 	.short	0x0000
        /*0014*/ 	.byte	0x00, 0xf0, 0xa1, 0x04


	//----- nvinfo : EIATTR_SPARSE_MMA_MASK
	.align		4
.L_2105:
        /*0018*/ 	.byte	0x03, 0x50
        /*001a*/ 	.short	0x0000


	//----- nvinfo : EIATTR_MAXREG_COUNT
	.align		4
        /*001c*/ 	.byte	0x03, 0x1b
        /*001e*/ 	.short	0x0040


	//----- nvinfo : EIATTR_NUM_BARRIERS
	.align		4
        /*0020*/ 	.byte	0x02, 0x4c
        /*0022*/ 	.byte	0x01
	.zero		1


	//----- nvinfo : EIATTR_MERCURY_ISA_VERSION
	.align		4
        /*0024*/ 	.byte	0x03, 0x5f
        /*0026*/ 	.short	0x0101


	//----- nvinfo : EIATTR_COOP_GROUP_MASK_REGIDS
	.align		4
        /*0028*/ 	.byte	0x04, 0x29
        /*002a*/ 	.short	(.L_2107 - .L_2106)


	//   ....[0]....
.L_2106:
        /*002c*/ 	.word	0xffffffff


	//   ....[1]....
        /*0030*/ 	.word	0xffffffff


	//   ....[2]....
        /*0034*/ 	.word	0xffffffff


	//   ....[3]....
        /*0038*/ 	.word	0xffffffff


	//   ....[4]....
        /*003c*/ 	.word	0xffffffff


	//   ....[5]....
        /*0040*/ 	.word	0xffffffff


	//   ....[6]....
        /*0044*/ 	.word	0xffffffff


	//   ....[7]....
        /*0048*/ 	.word	0xffffffff


	//   ....[8]....
        /*004c*/ 	.word	0xffffffff


	//   ....[9]....
        /*0050*/ 	.word	0xffffffff


	//----- nvinfo : EIATTR_COOP_GROUP_INSTR_OFFSETS
	.align		4
.L_2107:
        /*0054*/ 	.byte	0x04, 0x28
        /*0056*/ 	.short	(.L_2109 - .L_2108)


	//   ....[0]....
.L_2108:
        /*0058*/ 	.word	0x000015e0


	//   ....[1]....
        /*005c*/ 	.word	0x000015f0


	//   ....[2]....
        /*0060*/ 	.word	0x00001620


	//   ....[3]....
        /*0064*/ 	.word	0x00001630


	//   ....[4]....
        /*0068*/ 	.word	0x00001660


	//   ....[5]....
        /*006c*/ 	.word	0x00001670


	//   ....[6]....
        /*0070*/ 	.word	0x000016b0


	//   ....[7]....
        /*0074*/ 	.word	0x000016e0


	//   ....[8]....
        /*0078*/ 	.word	0x00001710


	//   ....[9]....
        /*007c*/ 	.word	0x00001720


	//----- nvinfo : EIATTR_VRC_CTA_INIT_COUNT
	.align		4
.L_2109:
        /*0080*/ 	.byte	0x02, 0x4a
	.zero		1
	.zero		1


	//----- nvinfo : EIATTR_EXIT_INSTR_OFFSETS
	.align		4
        /*0084*/ 	.byte	0x04, 0x1c
        /*0086*/ 	.short	(.L_2111 - .L_2110)


	//   ....[0]....
.L_2110:
        /*0088*/ 	.word	0x00000060


	//   ....[1]....
        /*008c*/ 	.word	0x00001780


	//   ....[2]....
        /*0090*/ 	.word	0x000017b0


	//   ....[3]....
        /*0094*/ 	.word	0x00001870


	//----- nvinfo : EIATTR_MAX_THREADS
	.align		4
.L_2111:
        /*0098*/ 	.byte	0x04, 0x05
        /*009a*/ 	.short	(.L_2113 - .L_2112)
.L_2112:
        /*009c*/ 	.word	0x00000400
        /*00a0*/ 	.word	0x00000001
        /*00a4*/ 	.word	0x00000001


	//----- nvinfo : EIATTR_CRS_STACK_SIZE
	.align		4
.L_2113:
        /*00a8*/ 	.byte	0x04, 0x1e
        /*00aa*/ 	.short	(.L_2115 - .L_2114)
.L_2114:
        /*00ac*/ 	.word	0x00000000


	//----- nvinfo : EIATTR_CBANK_PARAM_SIZE
	.align		4
.L_2115:
        /*00b0*/ 	.byte	0x03, 0x19
        /*00b2*/ 	.short	0x0128


	//----- nvinfo : EIATTR_PARAM_CBANK
	.align		4
        /*00b4*/ 	.byte	0x04, 0x0a
        /*00b6*/ 	.short	(.L_2117 - .L_2116)
	.align		4
.L_2116:
        /*00b8*/ 	.word	index@(.nv.constant0._ZN10layer_norm22ln_bwd_finalize_kernelINS_22Kernel_traits_finalizeILj1536E6__halfS2_fS2_fjLb0ELj1024ELj4ENS_18Kernel_traits_baseILj1536ES2_S2_fS2_fjLj1024EEEEELb0ELb0EEEvNS_9BwdParamsE)
        /*00bc*/ 	.short	0x0380
        /*00be*/ 	.short	0x0128


	//----- nvinfo : EIATTR_SW_WAR
	.align		4
.L_2117:
        /*00c0*/ 	.byte	0x04, 0x36
        /*00c2*/ 	.short	(.L_2119 - .L_2118)
.L_2118:
        /*00c4*/ 	.word	0x00000008
.L_2119:


//--------------------- .nv.info._ZN10layer_norm40ln_parallel_residual_bwd_finalize_kernelINS_22Kernel_traits_finalizeILj1536E6__halfS2_fS2_fjLb0ELj1024ELj4ENS_18Kernel_traits_baseILj1536ES2_S2_fS2_fjLj1024EEEEELb0EEEvNS_9BwdParamsE --------------------------
	.section	.nv.info._ZN10layer_norm40ln_parallel_residual_bwd_finalize_kernelINS_22Kernel_traits_finalizeILj1536E6__halfS2_fS2_fjLb0ELj1024ELj4ENS_18Kernel_traits_baseILj1536ES2_S2_fS2_fjLj1024EEEEELb0EEEvNS_9BwdParamsE,"",@"SHT_CUDA_INFO"
	.sectionflags	@""
	.align	4


	//----- nvinfo : EIATTR_CUDA_API_VERSION
	.align		4
        /*0000*/ 	.byte	0x04, 0x37
        /*0002*/ 	.short	(.L_2121 - .L_2120)
.L_2120:
        /*0004*/ 	.word	0x00000082


	//----- nvinfo : EIATTR_KPARAM_INFO
	.align		4
.L_2121:
        /*0008*/ 	.byte	0x04, 0x17
        /*000a*/ 	.short	(.L_2123 - .L_2122)
.L_2122:
        /*000c*/ 	.word	0x00000000
        /*0010*/ 	.short	0x0000
        /*0012*/ 	.short	0x0000
        /*0014*/ 	.byte	0x00, 0xf0, 0xa1, 0x04


	//----- nvinfo : EIATTR_SPARSE_MMA_MASK
	.align		4
.L_2123:
        /*0018*/ 	.byte	0x03, 0x50
        /*001a*/ 	.short	0x0000


	//----- nvinfo : EIATTR_MAXREG_COUNT
	.align		4
        /*001c*/ 	.byte	0x03, 0x1b
        /*001e*/ 	.short	0x0040


	//----- nvinfo : EIATTR_NUM_BARRIERS
	.align		4
        /*0020*/ 	.byte	0x02, 0x4c
        /*0022*/ 	.byte	0x01
	.zero		1


	//----- nvinfo : EIATTR_MERCURY_ISA_VERSION
	.align		4
        /*0024*/ 	.byte	0x03, 0x5f
        /*0026*/ 	.short	0x0101


	//----- nvinfo : EIATTR_COOP_GROUP_MASK_REGIDS
	.align		4
        /*0028*/ 	.byte	0x04, 0x29
        /*002a*/ 	.short	(.L_2125 - .L_2124)


	//   ....[0]....
.L_2124:
        /*002c*/ 	.word	0xffffffff


	//   ....[1]....
        /*0030*/ 	.word	0xffffffff


	//   ....[2]....
        /*0034*/ 	.word	0xffffffff


	//   ....[3]....
        /*0038*/ 	.word	0xffffffff


	//   ....[4]....
        /*003c*/ 	.word	0xffffffff


	//   ....[5]....
        /*0040*/ 	.word	0xffffffff


	//   ....[6]....
        /*0044*/ 	.word	0xffffffff


	//   ....[7]....
        /*0048*/ 	.word	0xffffffff


	//   ....[8]....
        /*004c*/ 	.word	0xffffffff


	//   ....[9]....
        /*0050*/ 	.word	0xffffffff


	//   ....[10]....
        /*0054*/ 	.word	0xffffffff


	//   ....[11]....
        /*0058*/ 	.word	0xffffffff


	//   ....[12]....
        /*005c*/ 	.word	0xffffffff


	//   ....[13]....
        /*0060*/ 	.word	0xffffffff


	//   ....[14]....
        /*0064*/ 	.word	0xffffffff


	//   ....[15]....
        /*0068*/ 	.word	0xffffffff


	//   ....[16]....
        /*006c*/ 	.word	0xffffffff


	//   ....[17]....
        /*0070*/ 	.word	0xffffffff


	//   ....[18]....
        /*0074*/ 	.word	0xffffffff


	//   ....[19]....
        /*0078*/ 	.word	0xffffffff


	//----- nvinfo : EIATTR_COOP_GROUP_INSTR_OFFSETS
	.align		4
.L_2125:
        /*007c*/ 	.byte	0x04, 0x28
        /*007e*/ 	.short	(.L_2127 - .L_2126)


	//   ....[0]....
.L_2126:
        /*0080*/ 	.word	0x000013b0


	//   ....[1]....
        /*0084*/ 	.word	0x000013c0


	//   ....[2]....
        /*0088*/ 	.word	0x000013d0


	//   ....[3]....
        /*008c*/ 	.word	0x000013e0


	//   ....[4]....
        /*0090*/ 	.word	0x00001410


	//   ....[5]....
        /*0094*/ 	.word	0x00001430


	//   ....[6]....
        /*0098*/ 	.word	0x00001450


	//   ....[7]....
        /*009c*/ 	.word	0x00001460


	//   ....[8]....
        /*00a0*/ 	.word	0x000014a0


	//   ....[9]....
        /*00a4*/ 	.word	0x000014c0


	//   ....[10]....
        /*00a8*/ 	.word	0x000014d0


	//   ....[11]....
        /*00ac*/ 	.word	0x000014e0


	//   ....[12]....
        /*00b0*/ 	.word	0x00001510


	//   ....[13]....
        /*00b4*/ 	.word	0x00001530


	//   ....[14]....
        /*00b8*/ 	.word	0x00001550


	//   ....[15]....
        /*00bc*/ 	.word	0x00001560


	//   ....[16]....
        /*00c0*/ 	.word	0x000015a0


	//   ....[17]....
        /*00c4*/ 	.word	0x000015d0


	//   ....[18]....
        /*00c8*/ 	.word	0x00001600


	//   ....[19]....
        /*00cc*/ 	.word	0x00001610


	//----- nvinfo : EIATTR_VRC_CTA_INIT_COUNT
	.align		4
.L_2127:
        /*00d0*/ 	.byte	0x02, 0x4a
	.zero		1
	.zero		1


	//----- nvinfo : EIATTR_EXIT_INSTR_OFFSETS
	.align		4
        /*00d4*/ 	.byte	0x04, 0x1c
        /*00d6*/ 	.short	(.L_2129 - .L_2128)


	//   ....[0]....
.L_2128:
        /*00d8*/ 	.word	0x00000060


	//   ....[1]....
        /*00dc*/ 	.word	0x000016b0


	//   ....[2]....
        /*00e0*/ 	.word	0x000016e0


	//   ....[3]....
        /*00e4*/ 	.word	0x00001840


	//----- nvinfo : EIATTR_MAX_THREADS
	.align		4
.L_2129:
        /*00e8*/ 	.byte	0x04, 0x05
        /*00ea*/ 	.short	(.L_2131 - .L_2130)
.L_2130:
        /*00ec*/ 	.word	0x00000400
        /*00f0*/ 	.word	0x00000001
        /*00f4*/ 	.word	0x00000001


	//----- nvinfo : EIATTR_CRS_STACK_SIZE
	.align		4
.L_2131:
        /*00f8*/ 	.byte	0x04, 0x1e
        /*00fa*/ 	.short	(.L_2133 - .L_2132)
.L_2132:
        /*00fc*/ 	.word	0x00000000


	//----- nvinfo : EIATTR_CBANK_PARAM_SIZE
	.align		4
.L_2133:
        /*0100*/ 	.byte	0x03, 0x19
        /*0102*/ 	.short	0x0128


	//----- nvinfo : EIATTR_PARAM_CBANK
	.align		4
        /*0104*/ 	.byte	0x04, 0x0a
        /*0106*/ 	.short	(.L_2135 - .L_2134)
	.align		4
.L_2134:
        /*0108*/ 	.word	index@(.nv.constant0._ZN10layer_norm40ln_parallel_residual_bwd_finalize_kernelINS_22Kernel_traits_finalizeILj1536E6__halfS2_fS2_fjLb0ELj1024ELj4ENS_18Kernel_traits_baseILj1536ES2_S2_fS2_fjLj1024EEEEELb0EEEvNS_9BwdParamsE)
        /*010c*/ 	.short	0x0380
        /*010e*/ 	.short	0x0128


	//----- nvinfo : EIATTR_SW_WAR
	.align		4
.L_2135:
        /*0110*/ 	.byte	0x04, 0x36
        /*0112*/ 	.short	(.L_2137 - .L_2136)
.L_2136:
        /*0114*/ 	.word	0x00000008
.L_2137:


//--------------------- .nv.info._ZN10layer_norm31ln_parallel_residual_bwd_kernelINS_13Kernel_traitsI6__halfS2_fS2_fjLj1536ELj1ELj1ELj4ELj8ENS_18Kernel_traits_baseILj1536ES2_S2_fS2_fjLj128EEEEELb1ELb1ELb0EEEvNS_9BwdParamsE --------------------------
	.section	.nv.info._ZN10layer_norm31ln_parallel_residual_bwd_kernelINS_13Kernel_traitsI6__halfS2_fS2_fjLj1536ELj1ELj1ELj4ELj8ENS_18Kernel_traits_baseILj1536ES2_S2_fS2_fjLj128EEEEELb1ELb1ELb0EEEvNS_9BwdParamsE,"",@"SHT_CUDA_INFO"
	.sectionflags	@""
	.align	4


	//----- nvinfo : EIATTR_CUDA_API_VERSION
	.align		4
        /*0000*/ 	.byte	0x04, 0x37
        /*0002*/ 	.short	(.L_2139 - .L_2138)
.L_2138:
        /*0004*/ 	.word	0x00000082


	//----- nvinfo : EIATTR_KPARAM_INFO
	.align		4
.L_2139:
        /*0008*/ 	.byte	0x04, 0x17
        /*000a*/ 	.short	(.L_2141 - .L_2140)
.L_2140:
        /*000c*/ 	.word	0x00000000
        /*0010*/ 	.short	0x0000
        /*0012*/ 	.short	0x0000
        /*0014*/ 	.byte	0x00, 0xf0, 0xa1, 0x04


	//----- nvinfo : EIATTR_SPARSE_MMA_MASK
	.align		4
.L_2141:
        /*0018*/ 	.byte	0x03, 0x50
        /*001a*/ 	.short	0x0000


	//----- nvinfo : EIATTR_MAXREG_COUNT
	.align		4
        /*001c*/ 	.byte	0x03, 0x1b
        /*001e*/ 	.short	0x00ff


	//----- nvinfo : EIATTR_NUM_BARRIERS
	.align		4
        /*0020*/ 	.byte	0x02, 0x4c
        /*0022*/ 	.byte	0x01
	.zero		1


	//----- nvinfo : EIATTR_MERCURY_ISA_VERSION
	.align		4
        /*0024*/ 	.byte	0x03, 0x5f
        /*0026*/ 	.short	0x0101


	//----- nvinfo : EIATTR_COOP_GROUP_MASK_REGIDS
	.align		4
        /*0028*/ 	.byte	0x04, 0x29
        /*002a*/ 	.short	(.L_2143 - .L_2142)


	//   ....[0]....
.L_2142:
        /*002c*/ 	.word	0xffffffff


	//   ....[1]....
        /*0030*/ 	.word	0xffffffff


	//   ....[2]....
        /*0034*/ 	.word	0xffffffff


	//   ....[3]....
        /*0038*/ 	.word	0xffffffff


	//   ....[4]....
        /*003c*/ 	.word	0xffffffff


	//   ....[5]....
        /*0040*/ 	.word	0xffffffff


	//   ....[6]....
        /*0044*/ 	.word	0xffffffff


	//   ....[7]....
        /*0048*/ 	.word	0xffffffff


	//   ....[8]....
        /*004c*/ 	.word	0xffffffff


	//   ....[9]....
        /*0050*/ 	.word	0xffffffff


	//----- nvinfo : EIATTR_COOP_GROUP_INSTR_OFFSETS
	.align		4
.L_2143:
        /*0054*/ 	.byte	0x04, 0x28
        /*0056*/ 	.short	(.L_2145 - .L_2144)


	//   ....[0]....
.L_2144:
        /*0058*/ 	.word	0x00001230


	//   ....[1]....
        /*005c*/ 	.word	0x00001260


	//   ....[2]....
        /*0060*/ 	.word	0x00001290


	//   ....[3]....
        /*0064*/ 	.word	0x000012a0


	//   ....[4]....
        /*0068*/ 	.word	0x000012d0


	//   ....[5]....
        /*006c*/ 	.word	0x000012e0


	//   ....[6]....
        /*0070*/ 	.word	0x00001310


	//   ....[7]....
        /*0074*/ 	.word	0x00001320


	//   ....[8]....
        /*0078*/ 	.word	0x00001350


	//   ....[9]....
        /*007c*/ 	.word	0x00001360


	//----- nvinfo : EIATTR_VRC_CTA_INIT_COUNT
	.align		4
.L_2145:
        /*0080*/ 	.byte	0x02, 0x4a
	.zero		1
	.zero		1


	//----- nvinfo : EIATTR_EXIT_INSTR_OFFSETS
	.align		4
        /*0084*/ 	.byte	0x04, 0x1c
        /*0086*/ 	.short	(.L_2147 - .L_2146)


	//   ....[0]....
.L_2146:
        /*0088*/ 	.word	0x00005510


	//   ....[1]....
        /*008c*/ 	.word	0x00005590


	//----- nvinfo : EIATTR_MAX_THREADS
	.align		4
.L_2147:
        /*0090*/ 	.byte	0x04, 0x05
        /*0092*/ 	.short	(.L_2149 - .L_2148)
.L_2148:
        /*0094*/ 	.word	0x00000080
        /*0098*/ 	.word	0x00000001
        /*009c*/ 	.word	0x00000001


	//----- nvinfo : EIATTR_CRS_STACK_SIZE
	.align		4
.L_2149:
        /*00a0*/ 	.byte	0x04, 0x1e
        /*00a2*/ 	.short	(.L_2151 - .L_2150)
.L_2150:
        /*00a4*/ 	.word	0x00000000


	//----- nvinfo : EIATTR_CBANK_PARAM_SIZE
	.align		4
.L_2151:
        /*00a8*/ 	.byte	0x03, 0x19
        /*00aa*/ 	.short	0x0128


	//----- nvinfo : EIATTR_PARAM_CBANK
	.align		4
        /*00ac*/ 	.byte	0x04, 0x0a
        /*00ae*/ 	.short	(.L_2153 - .L_2152)
	.align		4
.L_2152:
        /*00b0*/ 	.word	index@(.nv.constant0._ZN10layer_norm31ln_parallel_residual_bwd_kernelINS_13Kernel_traitsI6__halfS2_fS2_fjLj1536ELj1ELj1ELj4ELj8ENS_18Kernel_traits_baseILj1536ES2_S2_fS2_fjLj128EEEEELb1ELb1ELb0EEEvNS_9BwdParamsE)
        /*00b4*/ 	.short	0x0380
        /*00b6*/ 	.short	0x0128


	//----- nvinfo : EIATTR_SW_WAR
	.align		4
.L_2153:
        /*00b8*/ 	.byte	0x04, 0x36
        /*00ba*/ 	.short	(.L_2155 - .L_2154)
.L_2154:
        /*00bc*/ 	.word	0x00000008
.L_2155:


//--------------------- .nv.info._ZN10layer_norm22ln_bwd_finalize_kernelINS_22Kernel_traits_finalizeILj1536E6__halfS2_fS2_fjLb0ELj1024ELj4ENS_18Kernel_traits_baseILj1536ES2_S2_fS2_fjLj1024EEEEELb0ELb1EEEvNS_9BwdParamsE --------------------------
	.section	.nv.info._ZN10layer_norm22ln_bwd_finalize_kernelINS_22Kernel_traits_finalizeILj1536E6__halfS2_fS2_fjLb0ELj1024ELj4ENS_18Kernel_traits_baseILj1536ES2_S2_fS2_fjLj1024EEEEELb0ELb1EEEvNS_9BwdParamsE,"",@"SHT_CUDA_INFO"
	.sectionflags	@""
	.align	4


	//----- nvinfo : EIATTR_CUDA_API_VERSION
	.align		4
        /*0000*/ 	.byte	0x04, 0x37
        /*0002*/ 	.short	(.L_2157 - .L_2156)
.L_2156:
        /*0004*/ 	.word	0x00000082


	//----- nvinfo : EIATTR_KPARAM_INFO
	.align		4
.L_2157:
        /*0008*/ 	.byte	0x04, 0x17
        /*000a*/ 	.short	(.L_2159 - .L_2158)
.L_2158:
        /*000c*/ 	.word	0x00000000
        /*0010*/ 	.short	0x0000
        /*0012*/ 	.short	0x0000
        /*0014*/ 	.byte	0x00, 0xf0, 0xa1, 0x04


	//----- nvinfo : EIATTR_SPARSE_MMA_MASK
	.align		4
.L_2159:
        /*0018*/ 	.byte	0x03, 0x50
        /*001a*/ 	.short	0x0000


	//----- nvinfo : EIATTR_MAXREG_COUNT
	.align		4
        /*001c*/ 	.byte	0x03, 0x1b
        /*001e*/ 	.short	0x0040


	//----- nvinfo : EIATTR_NUM_BARRIERS
	.align		4
        /*0020*/ 	.byte	0x02, 0x4c
        /*0022*/ 	.byte	0x01
	.zero		1


	//----- nvinfo : EIATTR_MERCURY_ISA_VERSION
	.align		4
        /*0024*/ 	.byte	0x03, 0x5f
        /*0026*/ 	.short	0x0101


	//----- nvinfo : EIATTR_COOP_GROUP_MASK_REGIDS
	.align		4
        /*0028*/ 	.byte	0x04, 0x29
        /*002a*/ 	.short	(.L_2161 - .L_2160)


	//   ....[0]....
.L_2160:
        /*002c*/ 	.word	0xffffffff


	//   ....[1]....
        /*0030*/ 	.word	0xffffffff


	//   ....[2]....
        /*0034*/ 	.word	0xffffffff


	//   ....[3]....
        /*0038*/ 	.word	0xffffffff


	//   ....[4]....
        /*003c*/ 	.word	0xffffffff


	//   ....[5]....
        /*0040*/ 	.word	0xffffffff


	//   ....[6]....
        /*0044*/ 	.word	0xffffffff


	//   ....[7]....
        /*0048*/ 	.word	0xffffffff


	//   ....[8]....
        /*004c*/ 	.word	0xffffffff


	//   ....[9]....
        /*0050*/ 	.word	0xffffffff


	//----- nvinfo : EIATTR_COOP_GROUP_INSTR_OFFSETS
	.align		4
.L_2161:
        /*0054*/ 	.byte	0x04, 0x28
        /*0056*/ 	.short	(.L_2163 - .L_2162)


	//   ....[0]....
.L_2162:
        /*0058*/ 	.word	0x00001630


	//   ....[1]....
        /*005c*/ 	.word	0x00001640


	//   ....[2]....
        /*0060*/ 	.word	0x00001670


	//   ....[3]....
        /*0064*/ 	.word	0x00001680


	//   ....[4]....
        /*0068*/ 	.word	0x000016b0


	//   ....[5]....
        /*006c*/ 	.word	0x000016d0


	//   ....[6]....
        /*0070*/ 	.word	0x00001700


	//   ....[7]....
        /*0074*/ 	.word	0x00001710


	//   ....[8]....
        /*0078*/ 	.word	0x00001740


	//   ....[9]....
        /*007c*/ 	.word	0x00001750


	//----- nvinfo : EIATTR_VRC_CTA_INIT_COUNT
	.align		4
.L_2163:
        /*0080*/ 	.byte	0x02, 0x4a
	.zero		1
	.zero		1


	//----- nvinfo : EIATTR_EXIT_INSTR_OFFSETS
	.align		4
        /*0084*/ 	.byte	0x04, 0x1c
        /*0086*/ 	.short	(.L_2165 - .L_2164)


	//   ....[0]....
.L_2164:
        /*0088*/ 	.word	0x00000070


	//   ....[1]....
        /*008c*/ 	.word	0x000017b0


	//   ....[2]....
        /*0090*/ 	.word	0x00001880


	//----- nvinfo : EIATTR_MAX_THREADS
	.align		4
.L_2165:
        /*0094*/ 	.byte	0x04, 0x05
        /*0096*/ 	.short	(.L_2167 - .L_2166)
.L_2166:
        /*0098*/ 	.word	0x00000400
        /*009c*/ 	.word	0x00000001
        /*00a0*/ 	.word	0x00000001


	//----- nvinfo : EIATTR_CRS_STACK_SIZE
	.align		4
.L_2167:
        /*00a4*/ 	.byte	0x04, 0x1e
        /*00a6*/ 	.short	(.L_2169 - .L_2168)
.L_2168:
        /*00a8*/ 	.word	0x00000000


	//----- nvinfo : EIATTR_CBANK_PARAM_SIZE
	.align		4
.L_2169:
        /*00ac*/ 	.byte	0x03, 0x19
        /*00ae*/ 	.short	0x0128


	//----- nvinfo : EIATTR_PARAM_CBANK
	.align		4
        /*00b0*/ 	.byte	0x04, 0x0a
        /*00b2*/ 	.short	(.L_2171 - .L_2170)
	.align		4
.L_2170:
        /*00b4*/ 	.word	index@(.nv.constant0._ZN10layer_norm22ln_bwd_finalize_kernelINS_22Kernel_traits_finalizeILj1536E6__halfS2_fS2_fjLb0ELj1024ELj4ENS_18Kernel_traits_baseILj1536ES2_S2_fS2_fjLj1024EEEEELb0ELb1EEEvNS_9BwdParamsE)
        /*00b8*/ 	.short	0x0380
        /*00ba*/ 	.short	0x0128


	//----- nvinfo : EIATTR_SW_WAR
	.align		4
.L_2171:
        /*00bc*/ 	.byte	0x04, 0x36
        /*00be*/ 	.short	(.L_2173 - .L_2172)
.L_2172:
        /*00c0*/ 	.word	0x00000008
.L_2173:


//--------------------- .nv.info._ZN10layer_norm40ln_parallel_residual_bwd_finalize_kernelINS_22Kernel_traits_finalizeILj1536E6__halfS2_fS2_fjLb0ELj1024ELj4ENS_18Kernel_traits_baseILj1536ES2_S2_fS2_fjLj1024EEEEELb1EEEvNS_9BwdParamsE --------------------------
	.section	.nv.info._ZN10layer_norm40ln_parallel_residual_bwd_finalize_kernelINS_22Kernel_traits_finalizeILj1536E6__halfS2_fS2_fjLb0ELj1024ELj4ENS_18Kernel_traits_baseILj1536ES2_S2_fS2_fjLj1024EEEEELb1EEEvNS_9BwdParamsE,"",@"SHT_CUDA_INFO"
	.sectionflags	@""
	.align	4


	//----- nvinfo : EIATTR_CUDA_API_VERSION
	.align		4
        /*0000*/ 	.byte	0x04, 0x37
        /*0002*/ 	.short	(.L_2175 - .L_2174)
.L_2174:
        /*0004*/ 	.word	0x00000082


	//----- nvinfo : EIATTR_KPARAM_INFO
	.align		4
.L_2175:
        /*0008*/ 	.byte	0x04, 0x17
        /*000a*/ 	.short	(.L_2177 - .L_2176)
.L_2176:
        /*000c*/ 	.word	0x00000000
        /*0010*/ 	.short	0x0000
        /*0012*/ 	.short	0x0000
        /*0014*/ 	.byte	0x00, 0xf0, 0xa1, 0x04


	//----- nvinfo : EIATTR_SPARSE_MMA_MASK
	.align		4
.L_2177:
        /*0018*/ 	.byte	0x03, 0x50
        /*001a*/ 	.short	0x0000


	//----- nvinfo : EIATTR_MAXREG_COUNT
	.align		4
        /*001c*/ 	.byte	0x03, 0x1b
        /*001e*/ 	.short	0x0040


	//----- nvinfo : EIATTR_NUM_BARRIERS
	.align		4
        /*0020*/ 	.byte	0x02, 0x4c
        /*0022*/ 	.byte	0x01
	.zero		1


	//----- nvinfo : EIATTR_MERCURY_ISA_VERSION
	.align		4
        /*0024*/ 	.byte	0x03, 0x5f
        /*0026*/ 	.short	0x0101


	//----- nvinfo : EIATTR_COOP_GROUP_MASK_REGIDS
	.align		4
        /*0028*/ 	.byte	0x04, 0x29
        /*002a*/ 	.short	(.L_2179 - .L_2178)


	//   ....[0]....
.L_2178:
        /*002c*/ 	.word	0xffffffff


	//   ....[1]....
        /*0030*/ 	.word	0xffffffff


	//   ....[2]....
        /*0034*/ 	.word	0xffffffff


	//   ....[3]....
        /*0038*/ 	.word	0xffffffff


	//   ....[4]....
        /*003c*/ 	.word	0xffffffff


	//   ....[5]....
        /*0040*/ 	.word	0xffffffff


	//   ....[6]....
        /*0044*/ 	.word	0xffffffff


	//   ....[7]....
        /*0048*/ 	.word	0xffffffff


	//   ....[8]....
        /*004c*/ 	.word	0xffffffff


	//   ....[9]....
        /*0050*/ 	.word	0xffffffff


	//   ....[10]....
        /*0054*/ 	.word	0xffffffff


	//   ....[11]....
        /*0058*/ 	.word	0xffffffff


	//   ....[12]....
        /*005c*/ 	.word	0xffffffff


	//   ....[13]....
        /*0060*/ 	.word	0xffffffff


	//   ....[14]....
        /*0064*/ 	.word	0xffffffff


	//   ....[15]....
        /*0068*/ 	.word	0xffffffff


	//   ....[16]....
        /*006c*/ 	.word	0xffffffff


	//   ....[17]....
        /*0070*/ 	.word	0xffffffff


	//   ....[18]....
        /*0074*/ 	.word	0xffffffff


	//   ....[19]....
        /*0078*/ 	.word	0xffffffff


	//----- nvinfo : EIATTR_COOP_GROUP_INSTR_OFFSETS
	.align		4
.L_2179:
        /*007c*/ 	.byte	0x04, 0x28
        /*007e*/ 	.short	(.L_2181 - .L_2180)


	//   ....[0]....
.L_2180:
        /*0080*/ 	.word	0x00001410


	//   ....[1]....
        /*0084*/ 	.word	0x00001420


	//   ....[2]....
        /*0088*/ 	.word	0x00001430


	//   ....[3]....
        /*008c*/ 	.word	0x00001440


	//   ....[4]....
        /*0090*/ 	.word	0x00001480


	//   ....[5]....
        /*0094*/ 	.word	0x000014a0


	//   ....[6]....
        /*0098*/ 	.word	0x000014b0


	//   ....[7]....
        /*009c*/ 	.word	0x000014c0


	//   ....[8]....
        /*00a0*/ 	.word	0x000014f0


	//   ....[9]....
        /*00a4*/ 	.word	0x00001520


	//   ....[10]....
        /*00a8*/ 	.word	0x00001530


	//   ....[11]....
        /*00ac*/ 	.word	0x00001540


	//   ....[12]....
        /*00b0*/ 	.word	0x00001560


	//   ....[13]....
        /*00b4*/ 	.word	0x00001590


	//   ....[14]....
        /*00b8*/ 	.word	0x000015b0


	//   ....[15]....
        /*00bc*/ 	.word	0x000015c0


	//   ....[16]....
        /*00c0*/ 	.word	0x000015e0


	//   ....[17]....
        /*00c4*/ 	.word	0x00001610


	//   ....[18]....
        /*00c8*/ 	.word	0x00001630


	//   ....[19]....
        /*00cc*/ 	.word	0x00001640


	//----- nvinfo : EIATTR_VRC_CTA_INIT_COUNT
	.align		4
.L_2181:
        /*00d0*/ 	.byte	0x02, 0x4a
	.zero		1
	.zero		1


	//----- nvinfo : EIATTR_EXIT_INSTR_OFFSETS
	.align		4
        /*00d4*/ 	.byte	0x04, 0x1c
        /*00d6*/ 	.short	(.L_2183 - .L_2182)


	//   ....[0]....
.L_2182:
        /*00d8*/ 	.word	0x00000060


	//   ....[1]....
        /*00dc*/ 	.word	0x000016e0


	//   ....[2]....
        /*00e0*/ 	.word	0x00001850


	//----- nvinfo : EIATTR_MAX_THREADS
	.align		4
.L_2183:
        /*00e4*/ 	.byte	0x04, 0x05
        /*00e6*/ 	.short	(.L_2185 - .L_2184)
.L_2184:
        /*00e8*/ 	.word	0x00000400
        /*00ec*/ 	.word	0x00000001
        /*00f0*/ 	.word	0x00000001


	//----- nvinfo : EIATTR_CRS_STACK_SIZE
	.align		4
.L_2185:
        /*00f4*/ 	.byte	0x04, 0x1e
        /*00f6*/ 	.short	(.L_2187 - .L_2186)
.L_2186:
        /*00f8*/ 	.word	0x00000000


	//----- nvinfo : EIATTR_CBANK_PARAM_SIZE
	.align		4
.L_2187:
        /*00fc*/ 	.byte	0x03, 0x19
        /*00fe*/ 	.short	0x0128


	//----- nvinfo : EIATTR_PARAM_CBANK
	.align		4
        /*0100*/ 	.byte	0x04, 0x0a
        /*0102*/ 	.short	(.L_2189 - .L_2188)
	.align		4
.L_2188:
        /*0104*/ 	.word	index@(.nv.constant0._ZN10layer_norm40ln_parallel_residual_bwd_finalize_kernelINS_22Kernel_traits_finalizeILj1536E6__halfS2_fS2_fjLb0ELj1024ELj4ENS_18Kernel_traits_baseILj1536ES2_S2_fS2_fjLj1024EEEEELb1EEEvNS_9BwdParamsE)
        /*0108*/ 	.short	0x0380
        /*010a*/ 	.short	0x0128


	//----- nvinfo : EIATTR_SW_WAR
	.align		4
.L_2189:
        /*010c*/ 	.byte	0x04, 0x36
        /*010e*/ 	.short	(.L_2191 - .L_2190)
.L_2190:
        /*0110*/ 	.word	0x00000008
.L_2191:


//--------------------- .nv.info._ZN10layer_norm31ln_parallel_residual_bwd_kernelINS_13Kernel_traitsI6__halfS2_fS2_fjLj1536ELj1ELj1ELj4ELj8ENS_18Kernel_traits_baseILj1536ES2_S2_fS2_fjLj128EEEEELb1ELb1ELb1EEEvNS_9BwdParamsE --------------------------
	.section	.nv.info._ZN10layer_norm31ln_parallel_residual_bwd_kernelINS_13Kernel_traitsI6__halfS2_fS2_fjLj1536ELj1ELj1ELj4ELj8ENS_18Kernel_traits_baseILj1536ES2_S2_fS2_fjLj128EEEEELb1ELb1ELb1EEEvNS_9BwdParamsE,"",@"SHT_CUDA_INFO"
	.sectionflags	@""
	.align	4


	//----- nvinfo : EIATTR_CUDA_API_VERSION
	.align		4
        /*0000*/ 	.byte	0x04, 0x37
        /*0002*/ 	.short	(.L_2193 - .L_2192)
.L_2192:
        /*0004*/ 	.word	0x00000082


	//----- nvinfo : EIATTR_KPARAM_INFO
	.align		4
.L_2193:
        /*0008*/ 	.byte	0x04, 0x17
        /*000a*/ 	.short	(.L_2195 - .L_2194)
.L_2194:
        /*000c*/ 	.word	0x00000000
        /*0010*/ 	.short	0x0000
        /*0012*/ 	.short	0x0000
        /*0014*/ 	.byte	0x00, 0xf0, 0xa1, 0x04


	//----- nvinfo : EIATTR_SPARSE_MMA_MASK
	.align		4
.L_2195:
        /*0018*/ 	.byte	0x03, 0x50
        /*001a*/ 	.short	0x0000


	//----- nvinfo : EIATTR_MAXREG_COUNT
	.align		4
        /*001c*/ 	.byte	0x03, 0x1b
        /*001e*/ 	.short	0x00ff


	//----- nvinfo : EIATTR_NUM_BARRIERS
	.align		4
        /*0020*/ 	.byte	0x02, 0x4c
        /*0022*/ 	.byte	0x01
	.zero		1


	//----- nvinfo : EIATTR_MERCURY_ISA_VERSION
	.align		4
        /*0024*/ 	.byte	0x03, 0x5f
        /*0026*/ 	.short	0x0101


	//----- nvinfo : EIATTR_COOP_GROUP_MASK_REGIDS
	.align		4
        /*0028*/ 	.byte	0x04, 0x29
        /*002a*/ 	.short	(.L_2197 - .L_2196)


	//   ....[0]....
.L_2196:
        /*002c*/ 	.word	0xffffffff


	//   ....[1]....
        /*0030*/ 	.word	0xffffffff


	//   ....[2]....
        /*0034*/ 	.word	0xffffffff


	//   ....[3]....
        /*0038*/ 	.word	0xffffffff


	//   ....[4]....
        /*003c*/ 	.word	0xffffffff


	//   ....[5]....
        /*0040*/ 	.word	0xffffffff


	//   ....[6]....
        /*0044*/ 	.word	0xffffffff


	//   ....[7]....
        /*0048*/ 	.word	0xffffffff


	//   ....[8]....
        /*004c*/ 	.word	0xffffffff


	//   ....[9]....
        /*0050*/ 	.word	0xffffffff


	//----- nvinfo : EIATTR_COOP_GROUP_INSTR_OFFSETS
	.align		4
.L_2197:
        /*0054*/ 	.byte	0x04, 0x28
        /*0056*/ 	.short	(.L_2199 - .L_2198)


	//   ....[0]....
.L_2198:
        /*0058*/ 	.word	0x00000d50


	//   ....[1]....
        /*005c*/ 	.word	0x00000d60


	//   ....[2]....
        /*0060*/ 	.word	0x00000d90


	//   ....[3]....
        /*0064*/ 	.word	0x00000da0


	//   ....[4]....
        /*0068*/ 	.word	0x00000dd0


	//   ....[5]....
        /*006c*/ 	.word	0x00000de0


	//   ....[6]....
        /*0070*/ 	.word	0x00000e10


	//   ....[7]....
        /*0074*/ 	.word	0x00000e20


	//   ....[8]....
        /*0078*/ 	.word	0x00000e80


	//   ....[9]....
        /*007c*/ 	.word	0x00000e90


	//----- nvinfo : EIATTR_VRC_CTA_INIT_COUNT
	.align		4
.L_2199:
        /*0080*/ 	.byte	0x02, 0x4a
	.zero		1
	.zero		1


	//----- nvinfo : EIATTR_EXIT_INSTR_OFFSETS
	.align		4
        /*0084*/ 	.byte	0x04, 0x1c
        /*0086*/ 	.short	(.L_2201 - .L_2200)


	//   ....[0]....
.L_2200:
        /*0088*/ 	.word	0x00005290


	//----- nvinfo : EIATTR_MAX_THREADS
	.align		4
.L_2201:
        /*008c*/ 	.byte	0x04, 0x05
        /*008e*/ 	.short	(.L_2203 - .L_2202)
.L_2202:
        /*0090*/ 	.word	0x00000080
        /*0094*/ 	.word	0x00000001
        /*0098*/ 	.word	0x00000001


	//----- nvinfo : EIATTR_CBANK_PARAM_SIZE
	.align		4
.L_2203:
        /*009c*/ 	.byte	0x03, 0x19
        /*009e*/ 	.short	0x0128


	//----- nvinfo : EIATTR_PARAM_CBANK
	.align		4
        /*00a0*/ 	.byte	0x04, 0x0a
        /*00a2*/ 	.short	(.L_2205 - .L_2204)
	.align		4
.L_2204:
        /*00a4*/ 	.word	index@(.nv.constant0._ZN10layer_norm31ln_parallel_residual_bwd_kernelINS_13Kernel_traitsI6__halfS2_fS2_fjLj1536ELj1ELj1ELj4ELj8ENS_18Kernel_traits_baseILj1536ES2_S2_fS2_fjLj128EEEEELb1ELb1ELb1EEEvNS_9BwdParamsE)
        /*00a8*/ 	.short	0x0380
        /*00aa*/ 	.short	0x0128


	//----- nvinfo : EIATTR_SW_WAR
	.align		4
.L_2205:
        /*00ac*/ 	.byte	0x04, 0x36
        /*00ae*/ 	.short	(.L_2207 - .L_2206)
.L_2206:
        /*00b0*/ 	.word	0x00000008
.L_2207:


//--------------------- .nv.info._ZN10layer_norm31ln_parallel_residual_bwd_kernelINS_13Kernel_traitsIf6__halffS2_fjLj1536ELj1ELj1ELj4ELj8ENS_18Kernel_traits_baseILj1536EfS2_fS2_fjLj128EEEEELb0ELb0ELb0EEEvNS_9BwdParamsE --------------------------
	.section	.nv.info._ZN10layer_norm31ln_parallel_residual_bwd_kernelINS_13Kernel_traitsIf6__halffS2_fjLj1536ELj1ELj1ELj4ELj8ENS_18Kernel_traits_baseILj1536EfS2_fS2_fjLj128EEEEELb0ELb0ELb0EEEvNS_9BwdParamsE,"",@"SHT_CUDA_INFO"
	.sectionflags	@""
	.align	4


	//----- nvinfo : EIATTR_CUDA_API_VERSION
	.align		4
        /*0000*/ 	.byte	0x04, 0x37
        /*0002*/ 	.short	(.L_2209 - .L_2208)
.L_2208:
        /*0004*/ 	.word	0x00000082


	//----- nvinfo : EIATTR_KPARAM_INFO
	.align		4
.L_2209:
        /*0008*/ 	.byte	0x04, 0x17
        /*000a*/ 	.short	(.L_2211 - .L_2210)
.L_2210:
        /*000c*/ 	.word	0x00000000
        /*0010*/ 	.short	0x0000
        /*0012*/ 	.short	0x0000
        /*0014*/ 	.byte	0x00, 0xf0, 0xa1, 0x04


	//----- nvinfo : EIATTR_SPARSE_MMA_MASK
	.align		4
.L_2211:
        /*0018*/ 	.byte	0x03, 0x50
        /*001a*/ 	.short	0x0000


	//----- nvinfo : EIATTR_MAXREG_COUNT
	.align		4
        /*001c*/ 	.byte	0x03, 0x1b
        /*001e*/ 	.short	0x00ff


	//----- nvinfo : EIATTR_NUM_BARRIERS
	.align		4
        /*0020*/ 	.byte	0x02, 0x4c
        /*0022*/ 	.byte	0x01
	.zero		1


	//----- nvinfo : EIATTR_MERCURY_ISA_VERSION
	.align		4
        /*0024*/ 	.byte	0x03, 0x5f
        /*0026*/ 	.short	0x0101


	//----- nvinfo : EIATTR_COOP_GROUP_MASK_REGIDS
	.align		4
        /*0028*/ 	.byte	0x04, 0x29
        /*002a*/ 	.short	(.L_2213 - .L_2212)


	//   ....[0]....
.L_2212:
        /*002c*/ 	.word	0xffffffff


	//   ....[1]....
        /*0030*/ 	.word	0xffffffff


	//   ....[2]....
        /*0034*/ 	.word	0xffffffff


	//   ....[3]....
        /*0038*/ 	.word	0xffffffff


	//   ....[4]....
        /*003c*/ 	.word	0xffffffff


	//   ....[5]....
        /*0040*/ 	.word	0xffffffff


	//   ....[6]....
        /*0044*/ 	.word	0xffffffff


	//   ....[7]....
        /*0048*/ 	.word	0xffffffff


	//   ....[8]....
        /*004c*/ 	.word	0xffffffff


	//   ....[9]....
        /*0050*/ 	.word	0xffffffff


	//----- nvinfo : EIATTR_COOP_GROUP_INSTR_OFFSETS
	.align		4
.L_2213:
        /*0054*/ 	.byte	0x04, 0x28
        /*0056*/ 	.short	(.L_2215 - .L_2214)


	//   ....[0]....
.L_2214:
        /*0058*/ 	.word	0x00001520


	//   ....[1]....
        /*005c*/ 	.word	0x00001540


	//   ....[2]....
        /*0060*/ 	.word	0x00001580


	//   ....[3]....
        /*0064*/ 	.word	0x00001590


	//   ....[4]....
        /*0068*/ 	.word	0x000015d0


	//   ....[5]....
        /*006c*/ 	.word	0x000015e0


	//   ....[6]....
        /*0070*/ 	.word	0x00001610


	//   ....[7]....
        /*0074*/ 	.word	0x00001620


	//   ....[8]....
        /*0078*/ 	.word	0x00001650


	//   ....[9]....
        /*007c*/ 	.word	0x00001660


	//----- nvinfo : EIATTR_VRC_CTA_INIT_COUNT
	.align		4
.L_2215:
        /*0080*/ 	.byte	0x02, 0x4a
	.zero		1
	.zero		1


	//----- nvinfo : EIATTR_EXIT_INSTR_OFFSETS
	.align		4
        /*0084*/ 	.byte	0x04, 0x1c
        /*0086*/ 	.short	(.L_2217 - .L_2216)


	//   ....[0]....
.L_2216:
        /*0088*/ 	.word	0x00004220


	//   ....[1]....
        /*008c*/ 	.word	0x000042f0


	//----- nvinfo : EIATTR_MAX_THREADS
	.align		4
.L_2217:
        /*0090*/ 	.byte	0x04, 0x05
        /*0092*/ 	.short	(.L_2219 - .L_2218)
.L_2218:
        /*0094*/ 	.word	0x00000080
        /*0098*/ 	.word	0x00000001
        /*009c*/ 	.word	0x00000001


	//----- nvinfo : EIATTR_CRS_STACK_SIZE
	.align		4
.L_2219:
        /*00a0*/ 	.byte	0x04, 0x1e
        /*00a2*/ 	.short	(.L_2221 - .L_2220)
.L_2220:
        /*00a4*/ 	.word	0x00000000


	//----- nvinfo : EIATTR_CBANK_PARAM_SIZE
	.align		4
.L_2221:
        /*00a8*/ 	.byte	0x03, 0x19
        /*00aa*/ 	.short	0x0128


	//----- nvinfo : EIATTR_PARAM_CBANK
	.align		4
        /*00ac*/ 	.byte	0x04, 0x0a
        /*00ae*/ 	.short	(.L_2223 - .L_2222)
	.align		4
.L_2222:
        /*00b0*/ 	.word	index@(.nv.constant0._ZN10layer_norm31ln_parallel_residual_bwd_kernelINS_13Kernel_traitsIf6__halffS2_fjLj1536ELj1ELj1ELj4ELj8ENS_18Kernel_traits_baseILj1536EfS2_fS2_fjLj128EEEEELb0ELb0ELb0EEEvNS_9BwdParamsE)
        /*00b4*/ 	.short	0x0380
        /*00b6*/ 	.short	0x0128


	//----- nvinfo : EIATTR_SW_WAR
	.align		4
.L_2223:
        /*00b8*/ 	.byte	0x04, 0x36
        /*00ba*/ 	.short	(.L_2225 - .L_2224)
.L_2224:
        /*00bc*/ 	.word	0x00000008
.L_2225:


//--------------------- .nv.info._ZN10layer_norm31ln_parallel_residual_bwd_kernelINS_13Kernel_traitsIf6__halffS2_fjLj1536ELj1ELj1ELj4ELj8ENS_18Kernel_traits_baseILj1536EfS2_fS2_fjLj128EEEEELb0ELb0ELb1EEEvNS_9BwdParamsE --------------------------
	.section	.nv.info._ZN10layer_norm31ln_parallel_residual_bwd_kernelINS_13Kernel_traitsIf6__halffS2_fjLj1536ELj1ELj1ELj4ELj8ENS_18Kernel_traits_baseILj1536EfS2_fS2_fjLj128EEEEELb0ELb0ELb1EEEvNS_9BwdParamsE,"",@"SHT_CUDA_INFO"
	.sectionflags	@""
	.align	4


	//----- nvinfo : EIATTR_CUDA_API_VERSION
	.align		4
        /*0000*/ 	.byte	0x04, 0x37
        /*0002*/ 	.short	(.L_2227 - .L_2226)
.L_2226:
        /*0004*/ 	.word	0x00000082


	//----- nvinfo : EIATTR_KPARAM_INFO
	.align		4
.L_2227:
        /*0008*/ 	.byte	0x04, 0x17
        /*000a*/ 	.short	(.L_2229 - .L_2228)
.L_2228:
        /*000c*/ 	.word	0x00000000
        /*0010*/ 	.short	0x0000
        /*0012*/ 	.short	0x0000
        /*0014*/ 	.byte	0x00, 0xf0, 0xa1, 0x04


	//----- nvinfo : EIATTR_SPARSE_MMA_MASK
	.align		4
.L_2229:
        /*0018*/ 	.byte	0x03, 0x50
        /*001a*/ 	.short	0x0000


	//----- nvinfo : EIATTR_MAXREG_COUNT
	.align		4
        /*001c*/ 	.byte	0x03, 0x1b
        /*001e*/ 	.short	0x00ff


	//----- nvinfo : EIATTR_NUM_BARRIERS
	.align		4
        /*0020*/ 	.byte	0x02, 0x4c
        /*0022*/ 	.byte	0x01
	.zero		1


	//----- nvinfo : EIATTR_MERCURY_ISA_VERSION
	.align		4
        /*0024*/ 	.byte	0x03, 0x5f
        /*0026*/ 	.short	0x0101


	//----- nvinfo : EIATTR_COOP_GROUP_MASK_REGIDS
	.align		4
        /*0028*/ 	.byte	0x04, 0x29
        /*002a*/ 	.short	(.L_2231 - .L_2230)


	//   ....[0]....
.L_2230:
        /*002c*/ 	.word	0xffffffff


	//   ....[1]....
        /*0030*/ 	.word	0xffffffff


	//   ....[2]....
        /*0034*/ 	.word	0xffffffff


	//   ....[3]....
        /*0038*/ 	.word	0xffffffff


	//   ....[4]....
        /*003c*/ 	.word	0xffffffff


	//   ....[5]....
        /*0040*/ 	.word	0xffffffff


	//   ....[6]....
        /*0044*/ 	.word	0xffffffff


	//   ....[7]....
        /*0048*/ 	.word	0xffffffff


	//   ....[8]....
        /*004c*/ 	.word	0xffffffff


	//   ....[9]....
        /*0050*/ 	.word	0xffffffff


	//----- nvinfo : EIATTR_COOP_GROUP_INSTR_OFFSETS
	.align		4
.L_2231:
        /*0054*/ 	.byte	0x04, 0x28
        /*0056*/ 	.short	(.L_2233 - .L_2232)


	//   ....[0]....
.L_2232:
        /*0058*/ 	.word	0x00000f40


	//   ....[1]....
        /*005c*/ 	.word	0x00000f50


	//   ....[2]....
        /*0060*/ 	.word	0x00000f80


	//   ....[3]....
        /*0064*/ 	.word	0x00000f90


	//   ....[4]....
        /*0068*/ 	.word	0x00000fc0


	//   ....[5]....
        /*006c*/ 	.word	0x00000fd0


	//   ....[6]....
        /*0070*/ 	.word	0x00001010


	//   ....[7]....
        /*0074*/ 	.word	0x00001020


	//   ....[8]....
        /*0078*/ 	.word	0x00001050


	//   ....[9]....
        /*007c*/ 	.word	0x00001060


	//----- nvinfo : EIATTR_VRC_CTA_INIT_COUNT
	.align		4
.L_2233:
        /*0080*/ 	.byte	0x02, 0x4a
	.zero		1
	.zero		1


	//----- nvinfo : EIATTR_EXIT_INSTR_OFFSETS
	.align		4
        /*0084*/ 	.byte	0x04, 0x1c
        /*0086*/ 	.short	(.L_2235 - .L_2234)


	//   ....[0]....
.L_2234:
        /*0088*/ 	.word	0x00003f10


	//----- nvinfo : EIATTR_MAX_THREADS
	.align		4
.L_2235:
        /*008c*/ 	.byte	0x04, 0x05
        /*008e*/ 	.short	(.L_2237 - .L_2236)
.L_2236:
        /*0090*/ 	.word	0x00000080
        /*0094*/ 	.word	0x00000001
        /*0098*/ 	.word	0x00000001


	//----- nvinfo : EIATTR_CRS_STACK_SIZE
	.align		4
.L_2237:
        /*009c*/ 	.byte	0x04, 0x1e
        /*009e*/ 	.short	(.L_2239 - .L_2238)
.L_2238:
        /*00a0*/ 	.word	0x00000000


	//----- nvinfo : EIATTR_CBANK_PARAM_SIZE
	.align		4
.L_2239:
        /*00a4*/ 	.byte	0x03, 0x19
        /*00a6*/ 	.short	0x0128


	//----- nvinfo : EIATTR_PARAM_CBANK
	.align		4
        /*00a8*/ 	.byte	0x04, 0x0a
        /*00aa*/ 	.short	(.L_2241 - .L_2240)
	.align		4
.L_2240:
        /*00ac*/ 	.word	index@(.nv.constant0._ZN10layer_norm31ln_parallel_residual_bwd_kernelINS_13Kernel_traitsIf6__halffS2_fjLj1536ELj1ELj1ELj4ELj8ENS_18Kernel_traits_baseILj1536EfS2_fS2_fjLj128EEEEELb0ELb0ELb1EEEvNS_9BwdParamsE)
        /*00b0*/ 	.short	0x0380
        /*00b2*/ 	.short	0x0128


	//----- nvinfo : EIATTR_SW_WAR
	.align		4
.L_2241:
        /*00b4*/ 	.byte	0x04, 0x36
        /*00b6*/ 	.short	(.L_2243 - .L_2242)
.L_2242:
        /*00b8*/ 	.word	0x00000008
.L_2243:


//--------------------- .nv.info._ZN10layer_norm31ln_parallel_residual_bwd_kernelINS_13Kernel_traitsIf6__halffS2_fjLj1536ELj1ELj1ELj4ELj8ENS_18Kernel_traits_baseILj1536EfS2_fS2_fjLj128EEEEELb0ELb1ELb0EEEvNS_9BwdParamsE --------------------------
	.section	.nv.info._ZN10layer_norm31ln_parallel_residual_bwd_kernelINS_13Kernel_traitsIf6__halffS2_fjLj1536ELj1ELj1ELj4ELj8ENS_18Kernel_traits_baseILj1536EfS2_fS2_fjLj128EEEEELb0ELb1ELb0EEEvNS_9BwdParamsE,"",@"SHT_CUDA_INFO"
	.sectionflags	@""
	.align	4


	//----- nvinfo : EIATTR_CUDA_API_VERSION
	.align		4
        /*0000*/ 	.byte	0x04, 0x37
        /*0002*/ 	.short	(.L_2245 - .L_2244)
.L_2244:
        /*0004*/ 	.word	0x00000082


	//----- nvinfo : EIATTR_KPARAM_INFO
	.align		4
.L_2245:
        /*0008*/ 	.byte	0x04, 0x17
        /*000a*/ 	.short	(.L_2247 - .L_2246)
.L_2246:
        /*000c*/ 	.word	0x00000000
        /*0010*/ 	.short	0x0000
        /*0012*/ 	.short	0x0000
        /*0014*/ 	.byte	0x00, 0xf0, 0xa1, 0x04


	//----- nvinfo : EIATTR_SPARSE_MMA_MASK
	.align		4
.L_2247:
        /*0018*/ 	.byte	0x03, 0x50
        /*001a*/ 	.short	0x0000


	//----- nvinfo : EIATTR_MAXREG_COUNT
	.align		4
        /*001c*/ 	.byte	0x03, 0x1b
        /*001e*/ 	.short	0x00ff


	//----- nvinfo : EIATTR_NUM_BARRIERS
	.align		4
        /*0020*/ 	.byte	0x02, 0x4c
        /*0022*/ 	.byte	0x01
	.zero		1


	//----- nvinfo : EIATTR_MERCURY_ISA_VERSION
	.align		4
        /*0024*/ 	.byte	0x03, 0x5f
        /*0026*/ 	.short	0x0101


	//----- nvinfo : EIATTR_COOP_GROUP_MASK_REGIDS
	.align		4
        /*0028*/ 	.byte	0x04, 0x29
        /*002a*/ 	.short	(.L_2249 - .L_2248)


	//   ....[0]....
.L_2248:
        /*002c*/ 	.word	0xffffffff


	//   ....[1]....
        /*0030*/ 	.word	0xffffffff


	//   ....[2]....
        /*0034*/ 	.word	0xffffffff


	//   ....[3]....
        /*0038*/ 	.word	0xffffffff


	//   ....[4]....
        /*003c*/ 	.word	0xffffffff


	//   ....[5]....
        /*0040*/ 	.word	0xffffffff


	//   ....[6]....
        /*0044*/ 	.word	0xffffffff


	//   ....[7]....
        /*0048*/ 	.word	0xffffffff


	//   ....[8]....
        /*004c*/ 	.word	0xffffffff


	//   ....[9]....
        /*0050*/ 	.word	0xffffffff


	//----- nvinfo : EIATTR_COOP_GROUP_INSTR_OFFSETS
	.align		4
.L_2249:
        /*0054*/ 	.byte	0x04, 0x28
        /*0056*/ 	.short	(.L_2251 - .L_2250)


	//   ....[0]....
.L_2250:
        /*0058*/ 	.word	0x00000ec0


	//   ....[1]....
        /*005c*/ 	.word	0x00000ee0


	//   ....[2]....
        /*0060*/ 	.word	0x00000f20


	//   ....[3]....
        /*0064*/ 	.word	0x00000f30


	//   ....[4]....
        /*0068*/ 	.word	0x00000f70


	//   ....[5]....
        /*006c*/ 	.word	0x00000f80


	//   ....[6]....
        /*0070*/ 	.word	0x00000fb0


	//   ....[7]....
        /*0074*/ 	.word	0x00000fc0


	//   ....[8]....
        /*0078*/ 	.word	0x00000ff0


	//   ....[9]....
        /*007c*/ 	.word	0x00001000


	//----- nvinfo : EIATTR_VRC_CTA_INIT_COUNT
	.align		4
.L_2251:
        /*0080*/ 	.byte	0x02, 0x4a
	.zero		1
	.zero		1


	//----- nvinfo : EIATTR_EXIT_INSTR_OFFSETS
	.align		4
        /*0084*/ 	.byte	0x04, 0x1c
        /*0086*/ 	.short	(.L_2253 - .L_2252)


	//   ....[0]....
.L_2252:
        /*0088*/ 	.word	0x00003ad0


	//   ....[1]....
        /*008c*/ 	.word	0x00003b50


	//----- nvinfo : EIATTR_MAX_THREADS
	.align		4
.L_2253:
        /*0090*/ 	.byte	0x04, 0x05
        /*0092*/ 	.short	(.L_2255 - .L_2254)
.L_2254:
        /*0094*/ 	.word	0x00000080
        /*0098*/ 	.word	0x00000001
        /*009c*/ 	.word	0x00000001


	//----- nvinfo : EIATTR_CRS_STACK_SIZE
	.align		4
.L_2255:
        /*00a0*/ 	.byte	0x04, 0x1e
        /*00a2*/ 	.short	(.L_2257 - .L_2256)
.L_2256:
        /*00a4*/ 	.word	0x00000000


	//----- nvinfo : EIATTR_CBANK_PARAM_SIZE
	.align		4
.L_2257:
        /*00a8*/ 	.byte	0x03, 0x19
        /*00aa*/ 	.short	0x0128


	//----- nvinfo : EIATTR_PARAM_CBANK
	.align		4
        /*00ac*/ 	.byte	0x04, 0x0a
        /*00ae*/ 	.short	(.L_2259 - .L_2258)
	.align		4
.L_2258:
        /*00b0*/ 	.word	index@(.nv.constant0._ZN10layer_norm31ln_parallel_residual_bwd_kernelINS_13Kernel_traitsIf6__halffS2_fjLj1536ELj1ELj1ELj4ELj8ENS_18Kernel_traits_baseILj1536EfS2_fS2_fjLj128EEEEELb0ELb1ELb0EEEvNS_9BwdParamsE)
        /*00b4*/ 	.short	0x0380
        /*00b6*/ 	.short	0x0128


	//----- nvinfo : EIATTR_SW_WAR
	.align		4
.L_2259:
        /*00b8*/ 	.byte	0x04, 0x36
        /*00ba*/ 	.short	(.L_2261 - .L_2260)
.L_2260:
        /*00bc*/ 	.word	0x00000008
.L_2261:


//--------------------- .nv.info._ZN10layer_norm31ln_parallel_residual_bwd_kernelINS_13Kernel_traitsIf6__halffS2_fjLj1536ELj1ELj1ELj4ELj8ENS_18Kernel_traits_baseILj1536EfS2_fS2_fjLj128EEEEELb0ELb1ELb1EEEvNS_9BwdParamsE --------------------------
	.section	.nv.info._ZN10layer_norm31ln_parallel_residual_bwd_kernelINS_13Kernel_traitsIf6__halffS2_fjLj1536ELj1ELj1ELj4ELj8ENS_18Kernel_traits_baseILj1536EfS2_fS2_fjLj128EEEEELb0ELb1ELb1EEEvNS_9BwdParamsE,"",@"SHT_CUDA_INFO"
	.sectionflags	@""
	.align	4


	//----- nvinfo : EIATTR_CUDA_API_VERSION
	.align		4
        /*0000*/ 	.byte	0x04, 0x37
        /*0002*/ 	.short	(.L_2263 - .L_2262)
.L_2262:
        /*0004*/ 	.word	0x00000082


	//----- nvinfo : EIATTR_KPARAM_INFO
	.align		4
.L_2263:
        /*0008*/ 	.byte	0x04, 0x17
        /*000a*/ 	.short	(.L_2265 - .L_2264)
.L_2264:
        /*000c*/ 	.word	0x00000000
        /*0010*/ 	.short	0x0000
        /*0012*/ 	.short	0x0000
        /*0014*/ 	.byte	0x00, 0xf0, 0xa1, 0x04


	//----- nvinfo : EIATTR_SPARSE_MMA_MASK
	.align		4
.L_2265:
        /*0018*/ 	.byte	0x03, 0x50
        /*001a*/ 	.short	0x0000


	//----- nvinfo : EIATTR_MAXREG_COUNT
	.align		4
        /*001c*/ 	.byte	0x03, 0x1b
        /*001e*/ 	.short	0x00ff


	//----- nvinfo : EIATTR_NUM_BARRIERS
	.align		4
        /*0020*/ 	.byte	0x02, 0x4c
        /*0022*/ 	.byte	0x01
	.zero		1


	//----- nvinfo : EIATTR_MERCURY_ISA_VERSION
	.align		4
        /*0024*/ 	.byte	0x03, 0x5f
        /*0026*/ 	.short	0x0101


	//----- nvinfo : EIATTR_COOP_GROUP_MASK_REGIDS
	.align		4
        /*0028*/ 	.byte	0x04, 0x29
        /*002a*/ 	.short	(.L_2267 - .L_2266)


	//   ....[0]....
.L_2266:
        /*002c*/ 	.word	0xffffffff


	//   ....[1]....
        /*0030*/ 	.word	0xffffffff


	//   ....[2]....
        /*0034*/ 	.word	0xffffffff


	//   ....[3]....
        /*0038*/ 	.word	0xffffffff


	//   ....[4]....
        /*003c*/ 	.word	0xffffffff


	//   ....[5]....
        /*0040*/ 	.word	0xffffffff


	//   ....[6]....
        /*0044*/ 	.word	0xffffffff


	//   ....[7]....
        /*0048*/ 	.word	0xffffffff


	//   ....[8]....
        /*004c*/ 	.word	0xffffffff


	//   ....[9]....
        /*0050*/ 	.word	0xffffffff


	//----- nvinfo : EIATTR_COOP_GROUP_INSTR_OFFSETS
	.align		4
.L_2267:
        /*0054*/ 	.byte	0x04, 0x28
        /*0056*/ 	.short	(.L_2269 - .L_2268)


	//   ....[0]....
.L_2268:
        /*0058*/ 	.word	0x00000bb0


	//   ....[1]....
        /*005c*/ 	.word	0x00000c70


	//   ....[2]....
        /*0060*/ 	.word	0x00000c80


	//   ....[3]....
        /*0064*/ 	.word	0x00000cb0


	//   ....[4]....
        /*0068*/ 	.word	0x00000cc0


	//   ....[5]....
        /*006c*/ 	.word	0x00000cf0


	//   ....[6]....
        /*0070*/ 	.word	0x00000d00


	//   ....[7]....
        /*0074*/ 	.word	0x00000d20


	//   ....[8]....
        /*0078*/ 	.word	0x00000d70


	//   ....[9]....
        /*007c*/ 	.word	0x00000d90


	//----- nvinfo : EIATTR_VRC_CTA_INIT_COUNT
	.align		4
.L_2269:
        /*0080*/ 	.byte	0x02, 0x4a
	.zero		1
	.zero		1


	//----- nvinfo : EIATTR_EXIT_INSTR_OFFSETS
	.align		4
        /*0084*/ 	.byte	0x04, 0x1c
        /*0086*/ 	.short	(.L_2271 - .L_2270)


	//   ....[0]....
.L_2270:
        /*0088*/ 	.word	0x00003770


	//----- nvinfo : EIATTR_MAX_THREADS
	.align		4
.L_2271:
        /*008c*/ 	.byte	0x04, 0x05
        /*008e*/ 	.short	(.L_2273 - .L_2272)
.L_2272:
        /*0090*/ 	.word	0x00000080
        /*0094*/ 	.word	0x00000001
        /*0098*/ 	.word	0x00000001


	//----- nvinfo : EIATTR_CRS_STACK_SIZE
	.align		4
.L_2273:
        /*009c*/ 	.byte	0x04, 0x1e
        /*009e*/ 	.short	(.L_2275 - .L_2274)
.L_2274:
        /*00a0*/ 	.word	0x00000000


	//----- nvinfo : EIATTR_CBANK_PARAM_SIZE
	.align		4
.L_2275:
        /*00a4*/ 	.byte	0x03, 0x19
        /*00a6*/ 	.short	0x0128


	//----- nvinfo : EIATTR_PARAM_CBANK
	.align		4
        /*00a8*/ 	.byte	0x04, 0x0a
        /*00aa*/ 	.short	(.L_2277 - .L_2276)
	.align		4
.L_2276:
        /*00ac*/ 	.word	index@(.nv.constant0._ZN10layer_norm31ln_parallel_residual_bwd_kernelINS_13Kernel_traitsIf6__halffS2_fjLj1536ELj1ELj1ELj4ELj8ENS_18Kernel_traits_baseILj1536EfS2_fS2_fjLj128EEEEELb0ELb1ELb1EEEvNS_9BwdParamsE)
        /*00b0*/ 	.short	0x0380
        /*00b2*/ 	.short	0x0128


	//----- nvinfo : EIATTR_SW_WAR
	.align		4
.L_2277:
        /*00b4*/ 	.byte	0x04, 0x36
        /*00b6*/ 	.short	(.L_2279 - .L_2278)
.L_2278:
        /*00b8*/ 	.word	0x00000008
.L_2279:


//--------------------- .nv.info._ZN10layer_norm31ln_parallel_residual_bwd_kernelINS_13Kernel_traitsIf6__halffS2_fjLj1536ELj1ELj1ELj4ELj8ENS_18Kernel_traits_baseILj1536EfS2_fS2_fjLj128EEEEELb1ELb0ELb0EEEvNS_9BwdParamsE --------------------------
	.section	.nv.info._ZN10layer_norm31ln_parallel_residual_bwd_kernelINS_13Kernel_traitsIf6__halffS2_fjLj1536ELj1ELj1ELj4ELj8ENS_18Kernel_traits_baseILj1536EfS2_fS2_fjLj128EEEEELb1ELb0ELb0EEEvNS_9BwdParamsE,"",@"SHT_CUDA_INFO"
	.sectionflags	@""
	.align	4


	//----- nvinfo : EIATTR_CUDA_API_VERSION
	.align		4
        /*0000*/ 	.byte	0x04, 0x37
        /*0002*/ 	.short	(.L_2281 - .L_2280)
.L_2280:
        /*0004*/ 	.word	0x00000082


	//----- nvinfo : EIATTR_KPARAM_INFO
	.align		4
.L_2281:
        /*0008*/ 	.byte	0x04, 0x17
        /*000a*/ 	.short	(.L_2283 - .L_2282)
.L_2282:
        /*000c*/ 	.word	0x00000000
        /*0010*/ 	.short	0x0000
        /*0012*/ 	.short	0x0000
        /*0014*/ 	.byte	0x00, 0xf0, 0xa1, 0x04


	//----- nvinfo : EIATTR_SPARSE_MMA_MASK
	.align		4
.L_2283:
        /*0018*/ 	.byte	0x03, 0x50
        /*001a*/ 	.short	0x0000


	//----- nvinfo : EIATTR_MAXREG_COUNT
	.align		4
        /*001c*/ 	.byte	0x03, 0x1b
        /*001e*/ 	.short	0x00ff


	//----- nvinfo : EIATTR_NUM_BARRIERS
	.align		4
        /*0020*/ 	.byte	0x02, 0x4c
        /*0022*/ 	.byte	0x01
	.zero		1


	//----- nvinfo : EIATTR_MERCURY_ISA_VERSION
	.align		4
        /*0024*/ 	.byte	0x03, 0x5f
        /*0026*/ 	.short	0x0101


	//----- nvinfo : EIATTR_COOP_GROUP_MASK_REGIDS
	.align		4
        /*0028*/ 	.byte	0x04, 0x29
        /*002a*/ 	.short	(.L_2285 - .L_2284)


	//   ....[0]....
.L_2284:
        /*002c*/ 	.word	0xffffffff


	//   ....[1]....
        /*0030*/ 	.word	0xffffffff


	//   ....[2]....
        /*0034*/ 	.word	0xffffffff


	//   ....[3]....
        /*0038*/ 	.word	0xffffffff


	//   ....[4]....
        /*003c*/ 	.word	0xffffffff


	//   ....[5]....
        /*0040*/ 	.word	0xffffffff


	//   ....[6]....
        /*0044*/ 	.word	0xffffffff


	//   ....[7]....
        /*0048*/ 	.word	0xffffffff


	//   ....[8]....
        /*004c*/ 	.word	0xffffffff


	//   ....[9]....
        /*0050*/ 	.word	0xffffffff


	//----- nvinfo : EIATTR_COOP_GROUP_INSTR_OFFSETS
	.align		4
.L_2285:
        /*0054*/ 	.byte	0x04, 0x28
        /*0056*/ 	.short	(.L_2287 - .L_2286)


	//   ....[0]....
.L_2286:
        /*0058*/ 	.word	0x00001650


	//   ....[1]....
        /*005c*/ 	.word	0x00001680


	//   ....[2]....
        /*0060*/ 	.word	0x000016b0


	//   ....[3]....
        /*0064*/ 	.word	0x000016c0


	//   ....[4]....
        /*0068*/ 	.word	0x000016f0


	//   ....[5]....
        /*006c*/ 	.word	0x00001700


	//   ....[6]....
        /*0070*/ 	.word	0x00001730


	//   ....[7]....
        /*0074*/ 	.word	0x00001740


	//   ....[8]....
        /*0078*/ 	.word	0x00001770


	//   ....[9]....
        /*007c*/ 	.word	0x00001780


	//----- nvinfo : EIATTR_VRC_CTA_INIT_COUNT
	.align		4
.L_2287:
        /*0080*/ 	.byte	0x02, 0x4a
	.zero		1
	.zero		1


	//----- nvinfo : EIATTR_EXIT_INSTR_OFFSETS
	.align		4
        /*0084*/ 	.byte	0x04, 0x1c
        /*0086*/ 	.short	(.L_2289 - .L_2288)


	//   ....[0]....
.L_2288:
        /*0088*/ 	.word	0x00005e40


	//   ....[1]....
        /*008c*/ 	.word	0x00005f10


	//----- nvinfo : EIATTR_MAX_THREADS
	.align		4
.L_2289:
        /*0090*/ 	.byte	0x04, 0x05
        /*0092*/ 	.short	(.L_2291 - .L_2290)
.L_2290:
        /*0094*/ 	.word	0x00000080
        /*0098*/ 	.word	0x00000001
        /*009c*/ 	.word	0x00000001


	//----- nvinfo : EIATTR_CRS_STACK_SIZE
	.align		4
.L_2291:
        /*00a0*/ 	.byte	0x04, 0x1e
        /*00a2*/ 	.short	(.L_2293 - .L_2292)
.L_2292:
        /*00a4*/ 	.word	0x00000000


	//----- nvinfo : EIATTR_CBANK_PARAM_SIZE
	.align		4
.L_2293:
        /*00a8*/ 	.byte	0x03, 0x19
        /*00aa*/ 	.short	0x0128


	//----- nvinfo : EIATTR_PARAM_CBANK
	.align		4
        /*00ac*/ 	.byte	0x04, 0x0a
        /*00ae*/ 	.short	(.L_2295 - .L_2294)
	.align		4
.L_2294:
        /*00b0*/ 	.word	index@(.nv.constant0._ZN10layer_norm31ln_parallel_residual_bwd_kernelINS_13Kernel_traitsIf6__halffS2_fjLj1536ELj1ELj1ELj4ELj8ENS_18Kernel_traits_baseILj1536EfS2_fS2_fjLj128EEEEELb1ELb0ELb0EEEvNS_9BwdParamsE)
        /*00b4*/ 	.short	0x0380
        /*00b6*/ 	.short	0x0128


	//----- nvinfo : EIATTR_SW_WAR
	.align		4
.L_2295:
        /*00b8*/ 	.byte	0x04, 0x36
        /*00ba*/ 	.short	(.L_2297 - .L_2296)
.L_2296:
        /*00bc*/ 	.word	0x00000008
.L_2297:


//--------------------- .nv.info._ZN10layer_norm31ln_parallel_residual_bwd_kernelINS_13Kernel_traitsIf6__halffS2_fjLj1536ELj1ELj1ELj4ELj8ENS_18Kernel_traits_baseILj1536EfS2_fS2_fjLj128EEEEELb1ELb0ELb1EEEvNS_9BwdParamsE --------------------------
	.section	.nv.info._ZN10layer_norm31ln_parallel_residual_bwd_kernelINS_13Kernel_traitsIf6__halffS2_fjLj1536ELj1ELj1ELj4ELj8ENS_18Kernel_traits_baseILj1536EfS2_fS2_fjLj128EEEEELb1ELb0ELb1EEEvNS_9BwdParamsE,"",@"SHT_CUDA_INFO"
	.sectionflags	@""
	.align	4


	//----- nvinfo : EIATTR_CUDA_API_VERSION
	.align		4
        /*0000*/ 	.byte	0x04, 0x37
        /*0002*/ 	.short	(.L_2299 - .L_2298)
.L_2298:
        /*0004*/ 	.word	0x00000082


	//----- nvinfo : EIATTR_KPARAM_INFO
	.align		4
.L_2299:
        /*0008*/ 	.byte	0x04, 0x17
        /*000a*/ 	.short	(.L_2301 - .L_2300)
.L_2300:
        /*000c*/ 	.word	0x00000000
        /*0010*/ 	.short	0x0000
        /*0012*/ 	.short	0x0000
        /*0014*/ 	.byte	0x00, 0xf0, 0xa1, 0x04


	//----- nvinfo : EIATTR_SPARSE_MMA_MASK
	.align		4
.L_2301:
        /*0018*/ 	.byte	0x03, 0x50
        /*001a*/ 	.short	0x0000


	//----- nvinfo : EIATTR_MAXREG_COUNT
	.align		4
        /*001c*/ 	.byte	0x03, 0x1b
        /*001e*/ 	.short	0x00ff


	//----- nvinfo : EIATTR_NUM_BARRIERS
	.align		4
        /*0020*/ 	.byte	0x02, 0x4c
        /*0022*/ 	.byte	0x01
	.zero		1


	//----- nvinfo : EIATTR_MERCURY_ISA_VERSION
	.align		4
        /*0024*/ 	.byte	0x03, 0x5f
        /*0026*/ 	.short	0x0101


	//----- nvinfo : EIATTR_COOP_GROUP_MASK_REGIDS
	.align		4
        /*0028*/ 	.byte	0x04, 0x29
        /*002a*/ 	.short	(.L_2303 - .L_2302)


	//   ....[0]....
.L_2302:
        /*002c*/ 	.word	0xffffffff


	//   ....[1]....
        /*0030*/ 	.word	0xffffffff


	//   ....[2]....
        /*0034*/ 	.word	0xffffffff


	//   ....[3]....
        /*0038*/ 	.word	0xffffffff


	//   ....[4]....
        /*003c*/ 	.word	0xffffffff


	//   ....[5]....
        /*0040*/ 	.word	0xffffffff


	//   ....[6]....
        /*0044*/ 	.word	0xffffffff


	//   ....[7]....
        /*0048*/ 	.word	0xffffffff


	//   ....[8]....
        /*004c*/ 	.word	0xffffffff


	//   ....[9]....
        /*0050*/ 	.word	0xffffffff


	//----- nvinfo : EIATTR_COOP_GROUP_INSTR_OFFSETS
	.align		4
.L_2303:
        /*0054*/ 	.byte	0x04, 0x28
        /*0056*/ 	.short	(.L_2305 - .L_2304)


	//   ....[0]....
.L_2304:
        /*0058*/ 	.word	0x00001070


	//   ....[1]....
        /*005c*/ 	.word	0x00001080


	//   ....[2]....
        /*0060*/ 	.word	0x000010b0


	//   ....[3]....
        /*0064*/ 	.word	0x000010c0


	//   ....[4]....
        /*0068*/ 	.word	0x000010f0


	//   ....[5]....
        /*006c*/ 	.word	0x00001100


	//   ....[6]....
        /*0070*/ 	.word	0x00001130


	//   ....[7]....
        /*0074*/ 	.word	0x00001140


	//   ....[8]....
        /*0078*/ 	.word	0x000011b0


	//   ....[9]....
        /*007c*/ 	.word	0x000011c0


	//----- nvinfo : EIATTR_VRC_CTA_INIT_COUNT
	.align		4
.L_2305:
        /*0080*/ 	.byte	0x02, 0x4a
	.zero		1
	.zero		1


	//----- nvinfo : EIATTR_EXIT_INSTR_OFFSETS
	.align		4
        /*0084*/ 	.byte	0x04, 0x1c
        /*0086*/ 	.short	(.L_2307 - .L_2306)


	//   ....[0]....
.L_2306:
        /*0088*/ 	.word	0x000059b0


	//----- nvinfo : EIATTR_MAX_THREADS
	.align		4
.L_2307:
        /*008c*/ 	.byte	0x04, 0x05
        /*008e*/ 	.short	(.L_2309 - .L_2308)
.L_2308:
        /*0090*/ 	.word	0x00000080
        /*0094*/ 	.word	0x00000001
        /*0098*/ 	.word	0x00000001


	//----- nvinfo : EIATTR_CBANK_PARAM_SIZE
	.align		4
.L_2309:
        /*009c*/ 	.byte	0x03, 0x19
        /*009e*/ 	.short	0x0128


	//----- nvinfo : EIATTR_PARAM_CBANK
	.align		4
        /*00a0*/ 	.byte	0x04, 0x0a
        /*00a2*/ 	.short	(.L_2311 - .L_2310)
	.align		4
.L_2310:
        /*00a4*/ 	.word	index@(.nv.constant0._ZN10layer_norm31ln_parallel_residual_bwd_kernelINS_13Kernel_traitsIf6__halffS2_fjLj1536ELj1ELj1ELj4ELj8ENS_18Kernel_traits_baseILj1536EfS2_fS2_fjLj128EEEEELb1ELb0ELb1EEEvNS_9BwdParamsE)
        /*00a8*/ 	.short	0x0380
        /*00aa*/ 	.short	0x0128


	//----- nvinfo : EIATTR_SW_WAR
	.align		4
.L_2311:
        /*00ac*/ 	.byte	0x04, 0x36
        /*00ae*/ 	.short	(.L_2313 - .L_2312)
.L_2312:
        /*00b0*/ 	.word	0x00000008
.L_2313:


//--------------------- .nv.info._ZN10layer_norm22ln_bwd_finalize_kernelINS_22Kernel_traits_finalizeILj1536Ef6__halffS2_fjLb0ELj1024ELj4ENS_18Kernel_traits_baseILj1536EfS2_fS2_fjLj1024EEEEELb0ELb0EEEvNS_9BwdParamsE --------------------------
	.section	.nv.info._ZN10layer_norm22ln_bwd_finalize_kernelINS_22Kernel_traits_finalizeILj1536Ef6__halffS2_fjLb0ELj1024ELj4ENS_18Kernel_traits_baseILj1536EfS2_fS2_fjLj1024EEEEELb0ELb0EEEvNS_9BwdParamsE,"",@"SHT_CUDA_INFO"
	.sectionflags	@""
	.align	4


	//----- nvinfo : EIATTR_CUDA_API_VERSION
	.align		4
        /*0000*/ 	.byte	0x04, 0x37
        /*0002*/ 	.short	(.L_2315 - .L_2314)
.L_2314:
        /*0004*/ 	.word	0x00000082


	//----- nvinfo : EIATTR_KPARAM_INFO
	.align		4
.L_2315:
        /*0008*/ 	.byte	0x04, 0x17
        /*000a*/ 	.short	(.L_2317 - .L_2316)
.L_2316:
        /*000c*/ 	.word	0x00000000
        /*0010*/ 	.short	0x0000
        /*0012*/ 	.short	0x0000
        /*0014*/ 	.byte	0x00, 0xf0, 0xa1, 0x04


	//----- nvinfo : EIATTR_SPARSE_MMA_MASK
	.align		4
.L_2317:
        /*0018*/ 	.byte	0x03, 0x50
        /*001a*/ 	.short	0x0000


	//----- nvinfo : EIATTR_MAXREG_COUNT
	.align		4
        /*001c*/ 	.byte	0x03, 0x1b
        /*001e*/ 	.short	0x0040


	//----- nvinfo : EIATTR_NUM_BARRIERS
	.align		4
        /*0020*/ 	.byte	0x02, 0x4c
        /*0022*/ 	.byte	0x01
	.zero		1


	//----- nvinfo : EIATTR_MERCURY_ISA_VERSION
	.align		4
        /*0024*/ 	.byte	0x03, 0x5f
        /*0026*/ 	.short	0x0101


	//----- nvinfo : EIATTR_COOP_GROUP_MASK_REGIDS
	.align		4
        /*0028*/ 	.byte	0x04, 0x29
        /*002a*/ 	.short	(.L_2319 - .L_2318)


	//   ....[0]....
.L_2318:
        /*002c*/ 	.word	0xffffffff


	//   ....[1]....
        /*0030*/ 	.word	0xffffffff


	//   ....[2]....
        /*0034*/ 	.word	0xffffffff


	//   ....[3]....
        /*0038*/ 	.word	0xffffffff


	//   ....[4]....
        /*003c*/ 	.word	0xffffffff


	//   ....[5]....
        /*0040*/ 	.word	0xffffffff


	//   ....[6]....
        /*0044*/ 	.word	0xffffffff


	//   ....[7]....
        /*0048*/ 	.word	0xffffffff


	//   ....[8]....
        /*004c*/ 	.word	0xffffffff


	//   ....[9]....
        /*0050*/ 	.word	0xffffffff


	//----- nvinfo : EIATTR_COOP_GROUP_INSTR_OFFSETS
	.align		4
.L_2319:
        /*0054*/ 	.byte	0x04, 0x28
        /*0056*/ 	.short	(.L_2321 - .L_2320)


	//   ....[0]....
.L_2320:
        /*0058*/ 	.word	0x000015e0


	//   ....[1]....
        /*005c*/ 	.word	0x000015f0


	//   ....[2]....
        /*0060*/ 	.word	0x00001620


	//   ....[3]....
        /*0064*/ 	.word	0x00001630


	//   ....[4]....
        /*0068*/ 	.word	0x00001660


	//   ....[5]....
        /*006c*/ 	.word	0x00001670


	//   ....[6]....
        /*0070*/ 	.word	0x000016b0


	//   ....[7]....
        /*0074*/ 	.word	0x000016e0


	//   ....[8]....
        /*0078*/ 	.word	0x00001710


	//   ....[9]....
        /*007c*/ 	.word	0x00001720


	//----- nvinfo : EIATTR_VRC_CTA_INIT_COUNT
	.align		4
.L_2321:
        /*0080*/ 	.byte	0x02, 0x4a
	.zero		1
	.zero		1


	//----- nvinfo : EIATTR_EXIT_INSTR_OFFSETS
	.align		4
        /*0084*/ 	.byte	0x04, 0x1c
        /*0086*/ 	.short	(.L_2323 - .L_2322)


	//   ....[0]....
.L_2322:
        /*0088*/ 	.word	0x00000060


	//   ....[1]....
        /*008c*/ 	.word	0x00001780


	//   ....[2]....
        /*0090*/ 	.word	0x000017b0


	//   ....[3]....
        /*0094*/ 	.word	0x00001850


	//----- nvinfo : EIATTR_MAX_THREADS
	.align		4
.L_2323:
        /*0098*/ 	.byte	0x04, 0x05
        /*009a*/ 	.short	(.L_2325 - .L_2324)
.L_2324:
        /*009c*/ 	.word	0x00000400
        /*00a0*/ 	.word	0x00000001
        /*00a4*/ 	.word	0x00000001


	//----- nvinfo : EIATTR_CRS_STACK_SIZE
	.align		4
.L_2325:
        /*00a8*/ 	.byte	0x04, 0x1e
        /*00aa*/ 	.short	(.L_2327 - .L_2326)
.L_2326:
        /*00ac*/ 	.word	0x00000000


	//----- nvinfo : EIATTR_CBANK_PARAM_SIZE
	.align		4
.L_2327:
        /*00b0*/ 	.byte	0x03, 0x19
        /*00b2*/ 	.short	0x0128


	//----- nvinfo : EIATTR_PARAM_CBANK
	.align		4
        /*00b4*/ 	.byte	0x04, 0x0a
        /*00b6*/ 	.short	(.L_2329 - .L_2328)
	.align		4
.L_2328:
        /*00b8*/ 	.word	index@(.nv.constant0._ZN10layer_norm22ln_bwd_finalize_kernelINS_22Kernel_traits_finalizeILj1536Ef6__halffS2_fjLb0ELj1024ELj4ENS_18Kernel_traits_baseILj1536EfS2_fS2_fjLj1024EEEEELb0ELb0EEEvNS_9BwdParamsE)
        /*00bc*/ 	.short	0x0380
        /*00be*/ 	.short	0x0128


	//----- nvinfo : EIATTR_SW_WAR
	.align		4
.L_2329:
        /*00c0*/ 	.byte	0x04, 0x36
        /*00c2*/ 	.short	(.L_2331 - .L_2330)
.L_2330:
        /*00c4*/ 	.word	0x00000008
.L_2331:


//--------------------- .nv.info._ZN10layer_norm40ln_parallel_residual_bwd_finalize_kernelINS_22Kernel_traits_finalizeILj1536Ef6__halffS2_fjLb0ELj1024ELj4ENS_18Kernel_traits_baseILj1536EfS2_fS2_fjLj1024EEEEELb0EEEvNS_9BwdParamsE --------------------------
	.section	.nv.info._ZN10layer_norm40ln_parallel_residual_bwd_finalize_kernelINS_22Kernel_traits_finalizeILj1536Ef6__halffS2_fjLb0ELj1024ELj4ENS_18Kernel_traits_baseILj1536EfS2_fS2_fjLj1024EEEEELb0EEEvNS_9BwdParamsE,"",@"SHT_CUDA_INFO"
	.sectionflags	@""
	.align	4


	//----- nvinfo : EIATTR_CUDA_API_VERSION
	.align		4
        /*0000*/ 	.byte	0x04, 0x37
        /*0002*/ 	.short	(.L_2333 - .L_2332)
.L_2332:
        /*0004*/ 	.word	0x00000082


	//----- nvinfo : EIATTR_KPARAM_INFO
	.align		4
.L_2333:
        /*0008*/ 	.byte	0x04, 0x17
        /*000a*/ 	.short	(.L_2335 - .L_2334)
.L_2334:
        /*000c*/ 	.word	0x00000000
        /*0010*/ 	.short	0x0000
        /*0012*/ 	.short	0x0000
        /*0014*/ 	.byte	0x00, 0xf0, 0xa1, 0x04


	//----- nvinfo : EIATTR_SPARSE_MMA_MASK
	.align		4
.L_2335:
        /*0018*/ 	.byte	0x03, 0x50
        /*001a*/ 	.short	0x0000


	//----- nvinfo : EIATTR_MAXREG_COUNT
	.align		4
        /*001c*/ 	.byte	0x03, 0x1b
        /*001e*/ 	.short	0x0040


	//----- nvinfo : EIATTR_NUM_BARRIERS
	.align		4
        /*0020*/ 	.byte	0x02, 0x4c
        /*0022*/ 	.byte	0x01
	.zero		1


	//----- nvinfo : EIATTR_MERCURY_ISA_VERSION
	.align		4
        /*0024*/ 	.byte	0x03, 0x5f
        /*0026*/ 	.short	0x0101


	//----- nvinfo : EIATTR_COOP_GROUP_MASK_REGIDS
	.align		4
        /*0028*/ 	.byte	0x04, 0x29
        /*002a*/ 	.short	(.L_2337 - .L_2336)


	//   ....[0]....
.L_2336:
        /*002c*/ 	.word	0xffffffff


	//   ....[1]....
        /*0030*/ 	.word	0xffffffff


	//   ....[2]....
        /*0034*/ 	.word	0xffffffff


	//   ....[3]....
        /*0038*/ 	.word	0xffffffff


	//   ....[4]....
        /*003c*/ 	.word	0xffffffff


	//   ....[5]....
        /*0040*/ 	.word	0xffffffff


	//   ....[6]....
        /*0044*/ 	.word	0xffffffff


	//   ....[7]....
        /*0048*/ 	.word	0xffffffff


	//   ....[8]....
        /*004c*/ 	.word	0xffffffff


	//   ....[9]....
        /*0050*/ 	.word	0xffffffff


	//   ....[10]....
        /*0054*/ 	.word	0xffffffff


	//   ....[11]....
        /*0058*/ 	.word	0xffffffff


	//   ....[12]....
        /*005c*/ 	.word	0xffffffff


	//   ....[13]....
        /*0060*/ 	.word	0xffffffff


	//   ....[14]....
        /*0064*/ 	.word	0xffffffff


	//   ....[15]....
        /*0068*/ 	.word	0xffffffff


	//   ....[16]....
        /*006c*/ 	.word	0xffffffff


	//   ....[17]....
        /*0070*/ 	.word	0xffffffff


	//   ....[18]....
        /*0074*/ 	.word	0xffffffff


	//   ....[19]....
        /*0078*/ 	.word	0xffffffff


	//----- nvinfo : EIATTR_COOP_GROUP_INSTR_OFFSETS
	.align		4
.L_2337:
        /*007c*/ 	.byte	0x04, 0x28
        /*007e*/ 	.short	(.L_2339 - .L_2338)


	//   ....[0]....
.L_2338:
        /*0080*/ 	.word	0x000013b0


	//   ....[1]....
        /*0084*/ 	.word	0x000013c0


	//   ....[2]....
        /*0088*/ 	.word	0x000013d0


	//   ....[3]....
        /*008c*/ 	.word	0x000013e0


	//   ....[4]....
        /*0090*/ 	.word	0x00001410


	//   ....[5]....
        /*0094*/ 	.word	0x00001430


	//   ....[6]....
        /*0098*/ 	.word	0x00001450


	//   ....[7]....
        /*009c*/ 	.word	0x00001460


	//   ....[8]....
        /*00a0*/ 	.word	0x000014a0


	//   ....[9]....
        /*00a4*/ 	.word	0x000014c0


	//   ....[10]....
        /*00a8*/ 	.word	0x000014d0


	//   ....[11]....
        /*00ac*/ 	.word	0x000014e0


	//   ....[12]....
        /*00b0*/ 	.word	0x00001510


	//   ....[13]....
        /*00b4*/ 	.word	0x00001530


	//   ....[14]....
        /*00b8*/ 	.word	0x00001550


	//   ....[15]....
        /*00bc*/ 	.word	0x00001560


	//   ....[16]....
        /*00c0*/ 	.word	0x000015a0


	//   ....[17]....
        /*00c4*/ 	.word	0x000015d0


	//   ....[18]....
        /*00c8*/ 	.word	0x00001600


	//   ....[19]....
        /*00cc*/ 	.word	0x00001610


	//----- nvinfo : EIATTR_VRC_CTA_INIT_COUNT
	.align		4
.L_2339:
        /*00d0*/ 	.byte	0x02, 0x4a
	.zero		1
	.zero		1


	//----- nvinfo : EIATTR_EXIT_INSTR_OFFSETS
	.align		4
        /*00d4*/ 	.byte	0x04, 0x1c
        /*00d6*/ 	.short	(.L_2341 - .L_2340)


	//   ....[0]....
.L_2340:
        /*00d8*/ 	.word	0x00000060


	//   ....[1]....
        /*00dc*/ 	.word	0x000016b0


	//   ....[2]....
        /*00e0*/ 	.word	0x000016e0


	//   ....[3]....
        /*00e4*/ 	.word	0x00001800


	//----- nvinfo : EIATTR_MAX_THREADS
	.align		4
.L_2341:
        /*00e8*/ 	.byte	0x04, 0x05
        /*00ea*/ 	.short	(.L_2343 - .L_2342)
.L_2342:
        /*00ec*/ 	.word	0x00000400
        /*00f0*/ 	.word	0x00000001
        /*00f4*/ 	.word	0x00000001


	//----- nvinfo : EIATTR_CRS_STACK_SIZE
	.align		4
.L_2343:
        /*00f8*/ 	.byte	0x04, 0x1e
        /*00fa*/ 	.short	(.L_2345 - .L_2344)
.L_2344:
        /*00fc*/ 	.word	0x00000000


	//----- nvinfo : EIATTR_CBANK_PARAM_SIZE
	.align		4
.L_2345:
        /*0100*/ 	.byte	0x03, 0x19
        /*0102*/ 	.short	0x0128


	//----- nvinfo : EIATTR_PARAM_CBANK
	.align		4
        /*0104*/ 	.byte	0x04, 0x0a
        /*0106*/ 	.short	(.L_2347 - .L_2346)
	.align		4
.L_2346:
        /*0108*/ 	.word	index@(.nv.constant0._ZN10layer_norm40ln_parallel_residual_bwd_finalize_kernelINS_22Kernel_traits_finalizeILj1536Ef6__halffS2_fjLb0ELj1024ELj4ENS_18Kernel_traits_baseILj1536EfS2_fS2_fjLj1024EEEEELb0EEEvNS_9BwdParamsE)
        /*010c*/ 	.short	0x0380
        /*010e*/ 	.short	0x0128


	//----- nvinfo : EIATTR_SW_WAR
	.align		4
.L_2347:
        /*0110*/ 	.byte	0x04, 0x36
        /*0112*/ 	.short	(.L_2349 - .L_2348)
.L_2348:
        /*0114*/ 	.word	0x00000008
.L_2349:


//--------------------- .nv.info._ZN10layer_norm31ln_parallel_residual_bwd_kernelINS_13Kernel_traitsIf6__halffS2_fjLj1536ELj1ELj1ELj4ELj8ENS_18Kernel_traits_baseILj1536EfS2_fS2_fjLj128EEEEELb1ELb1ELb0EEEvNS_9BwdParamsE --------------------------
	.section	.nv.info._ZN10layer_norm31ln_parallel_residual_bwd_kernelINS_13Kernel_traitsIf6__halffS2_fjLj1536ELj1ELj1ELj4ELj8ENS_18Kernel_traits_baseILj1536EfS2_fS2_fjLj128EEEEELb1ELb1ELb0EEEvNS_9BwdParamsE,"",@"SHT_CUDA_INFO"
	.sectionflags	@""
	.align	4


	//----- nvinfo : EIATTR_CUDA_API_VERSION
	.align		4
        /*0000*/ 	.byte	0x04, 0x37
        /*0002*/ 	.short	(.L_2351 - .L_2350)
.L_2350:
        /*0004*/ 	.word	0x00000082


	//----- nvinfo : EIATTR_KPARAM_INFO
	.align		4
.L_2351:
        /*0008*/ 	.byte	0x04, 0x17
        /*000a*/ 	.short	(.L_2353 - .L_2352)
.L_2352:
        /*000c*/ 	.word	0x00000000
        /*0010*/ 	.short	0x0000
        /*0012*/ 	.short	0x0000
        /*0014*/ 	.byte	0x00, 0xf0, 0xa1, 0x04


	//----- nvinfo : EIATTR_SPARSE_MMA_MASK
	.align		4
.L_2353:
        /*0018*/ 	.byte	0x03, 0x50
        /*001a*/ 	.short	0x0000


	//----- nvinfo : EIATTR_MAXREG_COUNT
	.align		4
        /*001c*/ 	.byte	0x03, 0x1b
        /*001e*/ 	.short	0x00ff


	//----- nvinfo : EIATTR_NUM_BARRIERS
	.align		4
        /*0020*/ 	.byte	0x02, 0x4c
        /*0022*/ 	.byte	0x01
	.zero		1


	//----- nvinfo : EIATTR_MERCURY_ISA_VERSION
	.align		4
        /*0024*/ 	.byte	0x03, 0x5f
        /*0026*/ 	.short	0x0101


	//----- nvinfo : EIATTR_COOP_GROUP_MASK_REGIDS
	.align		4
        /*0028*/ 	.byte	0x04, 0x29
        /*002a*/ 	.short	(.L_2355 - .L_2354)


	//   ....[0]....
.L_2354:
        /*002c*/ 	.word	0xffffffff


	//   ....[1]....
        /*0030*/ 	.word	0xffffffff


	//   ....[2]....
        /*0034*/ 	.word	0xffffffff


	//   ....[3]....
        /*0038*/ 	.word	0xffffffff


	//   ....[4]....
        /*003c*/ 	.word	0xffffffff


	//   ....[5]....
        /*0040*/ 	.word	0xffffffff


	//   ....[6]....
        /*0044*/ 	.word	0xffffffff


	//   ....[7]....
        /*0048*/ 	.word	0xffffffff


	//   ....[8]....
        /*004c*/ 	.word	0xffffffff


	//   ....[9]....
        /*0050*/ 	.word	0xffffffff


	//----- nvinfo : EIATTR_COOP_GROUP_INSTR_OFFSETS
	.align		4
.L_2355:
        /*0054*/ 	.byte	0x04, 0x28
        /*0056*/ 	.short	(.L_2357 - .L_2356)


	//   ....[0]....
.L_2356:
        /*0058*/ 	.word	0x00001060


	//   ....[1]....
        /*005c*/ 	.word	0x00001090


	//   ....[2]....
        /*0060*/ 	.word	0x000010c0


	//   ....[3]....
        /*0064*/ 	.word	0x000010d0


	//   ....[4]....
        /*0068*/ 	.word	0x00001100


	//   ....[5]....
        /*006c*/ 	.word	0x00001110


	//   ....[6]....
        /*0070*/ 	.word	0x00001140


	//   ....[7]....
        /*0074*/ 	.word	0x00001150


	//   ....[8]....
        /*0078*/ 	.word	0x00001180


	//   ....[9]....
        /*007c*/ 	.word	0x00001190


	//----- nvinfo : EIATTR_VRC_CTA_INIT_COUNT
	.align		4
.L_2357:
        /*0080*/ 	.byte	0x02, 0x4a
	.zero		1
	.zero		1


	//----- nvinfo : EIATTR_EXIT_INSTR_OFFSETS
	.align		4
        /*0084*/ 	.byte	0x04, 0x1c
        /*0086*/ 	.short	(.L_2359 - .L_2358)


	//   ....[0]....
.L_2358:
        /*0088*/ 	.word	0x00005660


	//   ....[1]....
        /*008c*/ 	.word	0x000056e0


	//----- nvinfo : EIATTR_MAX_THREADS
	.align		4
.L_2359:
        /*0090*/ 	.byte	0x04, 0x05
        /*0092*/ 	.short	(.L_2361 - .L_2360)
.L_2360:
        /*0094*/ 	.word	0x00000080
        /*0098*/ 	.word	0x00000001
        /*009c*/ 	.word	0x00000001


	//----- nvinfo : EIATTR_CRS_STACK_SIZE
	.align		4
.L_2361:
        /*00a0*/ 	.byte	0x04, 0x1e
        /*00a2*/ 	.short	(.L_2363 - .L_2362)
.L_2362:
        /*00a4*/ 	.word	0x00000000


	//----- nvinfo : EIATTR_CBANK_PARAM_SIZE
	.align		4
.L_2363:
        /*00a8*/ 	.byte	0x03, 0x19
        /*00aa*/ 	.short	0x0128


	//----- nvinfo : EIATTR_PARAM_CBANK
	.align		4
        /*00ac*/ 	.byte	0x04, 0x0a
        /*00ae*/ 	.short	(.L_2365 - .L_2364)
	.align		4
.L_2364:
        /*00b0*/ 	.word	index@(.nv.constant0._ZN10layer_norm31ln_parallel_residual_bwd_kernelINS_13Kernel_traitsIf6__halffS2_fjLj1536ELj1ELj1ELj4ELj8ENS_18Kernel_traits_baseILj1536EfS2_fS2_fjLj128EEEEELb1ELb1ELb0EEEvNS_9BwdParamsE)
        /*00b4*/ 	.short	0x0380
        /*00b6*/ 	.short	0x0128


	//----- nvinfo : EIATTR_SW_WAR
	.align		4
.L_2365:
        /*00b8*/ 	.byte	0x04, 0x36
        /*00ba*/ 	.short	(.L_2367 - .L_2366)
.L_2366:
        /*00bc*/ 	.word	0x00000008
.L_2367:


//--------------------- .nv.info._ZN10layer_norm22ln_bwd_finalize_kernelINS_22Kernel_traits_finalizeILj1536Ef6__halffS2_fjLb0ELj1024ELj4ENS_18Kernel_traits_baseILj1536EfS2_fS2_fjLj1024EEEEELb0ELb1EEEvNS_9BwdParamsE --------------------------
	.section	.nv.info._ZN10layer_norm22ln_bwd_finalize_kernelINS_22Kernel_traits_finalizeILj1536Ef6__halffS2_fjLb0ELj1024ELj4ENS_18Kernel_traits_baseILj1536EfS2_fS2_fjLj1024EEEEELb0ELb1EEEvNS_9BwdParamsE,"",@"SHT_CUDA_INFO"
	.sectionflags	@""
	.align	4


	//----- nvinfo : EIATTR_CUDA_API_VERSION
	.align		4
        /*0000*/ 	.byte	0x04, 0x37
        /*0002*/ 	.short	(.L_2369 - .L_2368)
.L_2368:
        /*0004*/ 	.word	0x00000082


	//----- nvinfo : EIATTR_KPARAM_INFO
	.align		4
.L_2369:
        /*0008*/ 	.byte	0x04, 0x17
        /*000a*/ 	.short	(.L_2371 - .L_2370)
.L_2370:
        /*000c*/ 	.word	0x00000000
        /*0010*/ 	.short	0x0000
        /*0012*/ 	.short	0x0000
        /*0014*/ 	.byte	0x00, 0xf0, 0xa1, 0x04


	//----- nvinfo : EIATTR_SPARSE_MMA_MASK
	.align		4
.L_2371:
        /*0018*/ 	.byte	0x03, 0x50
        /*001a*/ 	.short	0x0000


	//----- nvinfo : EIATTR_MAXREG_COUNT
	.align		4
        /*001c*/ 	.byte	0x03, 0x1b
        /*001e*/ 	.short	0x0040


	//----- nvinfo : EIATTR_NUM_BARRIERS
	.align		4
        /*0020*/ 	.byte	0x02, 0x4c
        /*0022*/ 	.byte	0x01
	.zero		1


	//----- nvinfo : EIATTR_MERCURY_ISA_VERSION
	.align		4
        /*0024*/ 	.byte	0x03, 0x5f
        /*0026*/ 	.short	0x0101


	//----- nvinfo : EIATTR_COOP_GROUP_MASK_REGIDS
	.align		4
        /*0028*/ 	.byte	0x04, 0x29
        /*002a*/ 	.short	(.L_2373 - .L_2372)


	//   ....[0]....
.L_2372:
        /*002c*/ 	.word	0xffffffff


	//   ....[1]....
        /*0030*/ 	.word	0xffffffff


	//   ....[2]....
        /*0034*/ 	.word	0xffffffff


	//   ....[3]....
        /*0038*/ 	.word	0xffffffff


	//   ....[4]....
        /*003c*/ 	.word	0xffffffff


	//   ....[5]....
        /*0040*/ 	.word	0xffffffff


	//   ....[6]....
        /*0044*/ 	.word	0xffffffff


	//   ....[7]....
        /*0048*/ 	.word	0xffffffff


	//   ....[8]....
        /*004c*/ 	.word	0xffffffff


	//   ....[9]....
        /*0050*/ 	.word	0xffffffff


	//----- nvinfo : EIATTR_COOP_GROUP_INSTR_OFFSETS
	.align		4
.L_2373:
        /*0054*/ 	.byte	0x04, 0x28
        /*0056*/ 	.short	(.L_2375 - .L_2374)


	//   ....[0]....
.L_2374:
        /*0058*/ 	.word	0x00001630


	//   ....[1]....
        /*005c*/ 	.word	0x00001640


	//   ....[2]....
        /*0060*/ 	.word	0x00001670


	//   ....[3]....
        /*0064*/ 	.word	0x00001680


	//   ....[4]....
        /*0068*/ 	.word	0x000016b0


	//   ....[5]....
        /*006c*/ 	.word	0x000016c0


	//   ....[6]....
        /*0070*/ 	.word	0x000016f0


	//   ....[7]....
        /*0074*/ 	.word	0x00001710


	//   ....[8]....
        /*0078*/ 	.word	0x00001740


	//   ....[9]....
        /*007c*/ 	.word	0x00001750


	//----- nvinfo : EIATTR_VRC_CTA_INIT_COUNT
	.align		4
.L_2375:
        /*0080*/ 	.byte	0x02, 0x4a
	.zero		1
	.zero		1


	//----- nvinfo : EIATTR_EXIT_INSTR_OFFSETS
	.align		4
        /*0084*/ 	.byte	0x04, 0x1c
        /*0086*/ 	.short	(.L_2377 - .L_2376)


	//   ....[0]....
.L_2376:
        /*0088*/ 	.word	0x00000070


	//   ....[1]....
        /*008c*/ 	.word	0x000017b0


	//   ....[2]....
        /*0090*/ 	.word	0x00001860


	//----- nvinfo : EIATTR_MAX_THREADS
	.align		4
.L_2377:
        /*0094*/ 	.byte	0x04, 0x05
        /*0096*/ 	.short	(.L_2379 - .L_2378)
.L_2378:
        /*0098*/ 	.word	0x00000400
        /*009c*/ 	.word	0x00000001
        /*00a0*/ 	.word	0x00000001


	//----- nvinfo : EIATTR_CRS_STACK_SIZE
	.align		4
.L_2379:
        /*00a4*/ 	.byte	0x04, 0x1e
        /*00a6*/ 	.short	(.L_2381 - .L_2380)
.L_2380:
        /*00a8*/ 	.word	0x00000000


	//----- nvinfo : EIATTR_CBANK_PARAM_SIZE
	.align		4
.L_2381:
        /*00ac*/ 	.byte	0x03, 0x19
        /*00ae*/ 	.short	0x0128


	//----- nvinfo : EIATTR_PARAM_CBANK
	.align		4
        /*00b0*/ 	.byte	0x04, 0x0a
        /*00b2*/ 	.short	(.L_2383 - .L_2382)
	.align		4
.L_2382:
        /*00b4*/ 	.word	index@(.nv.constant0._ZN10layer_norm22ln_bwd_finalize_kernelINS_22Kernel_traits_finalizeILj1536Ef6__halffS2_fjLb0ELj1024ELj4ENS_18Kernel_traits_baseILj1536EfS2_fS2_fjLj1024EEEEELb0ELb1EEEvNS_9BwdParamsE)
        /*00b8*/ 	.short	0x0380
        /*00ba*/ 	.short	0x0128


	//----- nvinfo : EIATTR_SW_WAR
	.align		4
.L_2383:
        /*00bc*/ 	.byte	0x04, 0x36
        /*00be*/ 	.short	(.L_2385 - .L_2384)
.L_2384:
        /*00c0*/ 	.word	0x00000008
.L_2385:


//--------------------- .nv.info._ZN10layer_norm40ln_parallel_residual_bwd_finalize_kernelINS_22Kernel_traits_finalizeILj1536Ef6__halffS2_fjLb0ELj1024ELj4ENS_18Kernel_traits_baseILj1536EfS2_fS2_fjLj1024EEEEELb1EEEvNS_9BwdParamsE --------------------------
	.section	.nv.info._ZN10layer_norm40ln_parallel_residual_bwd_finalize_kernelINS_22Kernel_traits_finalizeILj1536Ef6__halffS2_fjLb0ELj1024ELj4ENS_18Kernel_traits_baseILj1536EfS2_fS2_fjLj1024EEEEELb1EEEvNS_9BwdParamsE,"",@"SHT_CUDA_INFO"
	.sectionflags	@""
	.align	4


	//----- nvinfo : EIATTR_CUDA_API_VERSION
	.align		4
        /*0000*/ 	.byte	0x04, 0x37
        /*0002*/ 	.short	(.L_2387 - .L_2386)
.L_2386:
        /*0004*/ 	.word	0x00000082


	//----- nvinfo : EIATTR_KPARAM_INFO
	.align		4
.L_2387:
        /*0008*/ 	.byte	0x04, 0x17
        /*000a*/ 	.short	(.L_2389 - .L_2388)
.L_2388:
        /*000c*/ 	.word	0x00000000
        /*0010*/ 	.short	0x0000
        /*0012*/ 	.short	0x0000
        /*0014*/ 	.byte	0x00, 0xf0, 0xa1, 0x04


	//----- nvinfo : EIATTR_SPARSE_MMA_MASK
	.align		4
.L_2389:
        /*0018*/ 	.byte	0x03, 0x50
        /*001a*/ 	.short	0x0000


	//----- nvinfo : EIATTR_MAXREG_COUNT
	.align		4
        /*001c*/ 	.byte	0x03, 0x1b
        /*001e*/ 	.short	0x0040


	//----- nvinfo : EIATTR_NUM_BARRIERS
	.align		4
        /*0020*/ 	.byte	0x02, 0x4c
        /*0022*/ 	.byte	0x01
	.zero		1


	//----- nvinfo : EIATTR_MERCURY_ISA_VERSION
	.align		4
        /*0024*/ 	.byte	0x03, 0x5f
        /*0026*/ 	.short	0x0101


	//----- nvinfo : EIATTR_COOP_GROUP_MASK_REGIDS
	.align		4
        /*0028*/ 	.byte	0x04, 0x29
        /*002a*/ 	.short	(.L_2391 - .L_2390)


	//   ....[0]....
.L_2390:
        /*002c*/ 	.word	0xffffffff


	//   ....[1]....
        /*0030*/ 	.word	0xffffffff


	//   ....[2]....
        /*0034*/ 	.word	0xffffffff


	//   ....[3]....
        /*0038*/ 	.word	0xffffffff


	//   ....[4]....
        /*003c*/ 	.word	0xffffffff


	//   ....[5]....
        /*0040*/ 	.word	0xffffffff


	//   ....[6]....
        /*0044*/ 	.word	0xffffffff


	//   ....[7]....
        /*0048*/ 	.word	0xffffffff


	//   ....[8]....
        /*004c*/ 	.word	0xffffffff


	//   ....[9]....
        /*0050*/ 	.word	0xffffffff


	//   ....[10]....
        /*0054*/ 	.word	0xffffffff


	//   ....[11]....
        /*0058*/ 	.word	0xffffffff


	//   ....[12]....
        /*005c*/ 	.word	0xffffffff


	//   ....[13]....
        /*0060*/ 	.word	0xffffffff


	//   ....[14]....
        /*0064*/ 	.word	0xffffffff


	//   ....[15]....
        /*0068*/ 	.word	0xffffffff


	//   ....[16]....
        /*006c*/ 	.word	0xffffffff


	//   ....[17]....
        /*0070*/ 	.word	0xffffffff


	//   ....[18]....
        /*0074*/ 	.word	0xffffffff


	//   ....[19]....
        /*0078*/ 	.word	0xffffffff


	//----- nvinfo : EIATTR_COOP_GROUP_INSTR_OFFSETS
	.align		4
.L_2391:
        /*007c*/ 	.byte	0x04, 0x28
        /*007e*/ 	.short	(.L_2393 - .L_2392)


	//   ....[0]....
.L_2392:
        /*0080*/ 	.word	0x00001410


	//   ....[1]....
        /*0084*/ 	.word	0x00001420


	//   ....[2]....
        /*0088*/ 	.word	0x00001430


	//   ....[3]....
        /*008c*/ 	.word	0x00001440


	//   ....[4]....
        /*0090*/ 	.word	0x00001470


	//   ....[5]....
        /*0094*/ 	.word	0x00001490


	//   ....[6]....
        /*0098*/ 	.word	0x000014b0


	//   ....[7]....
        /*009c*/ 	.word	0x000014c0


	//   ....[8]....
        /*00a0*/ 	.word	0x000014f0


	//   ....[9]....
        /*00a4*/ 	.word	0x00001510


	//   ....[10]....
        /*00a8*/ 	.word	0x00001530


	//   ....[11]....
        /*00ac*/ 	.word	0x00001540


	//   ....[12]....
        /*00b0*/ 	.word	0x00001570


	//   ....[13]....
        /*00b4*/ 	.word	0x00001590


	//   ....[14]....
        /*00b8*/ 	.word	0x000015b0


	//   ....[15]....
        /*00bc*/ 	.word	0x000015c0


	//   ....[16]....
        /*00c0*/ 	.word	0x000015f0


	//   ....[17]....
        /*00c4*/ 	.word	0x00001620


	//   ....[18]....
        /*00c8*/ 	.word	0x00001630


	//   ....[19]....
        /*00cc*/ 	.word	0x00001640


	//----- nvinfo : EIATTR_VRC_CTA_INIT_COUNT
	.align		4
.L_2393:
        /*00d0*/ 	.byte	0x02, 0x4a
	.zero		1
	.zero		1


	//----- nvinfo : EIATTR_EXIT_INSTR_OFFSETS
	.align		4
        /*00d4*/ 	.byte	0x04, 0x1c
        /*00d6*/ 	.short	(.L_2395 - .L_2394)


	//   ....[0]....
.L_2394:
        /*00d8*/ 	.word	0x00000060


	//   ....[1]....
        /*00dc*/ 	.word	0x000016e0


	//   ....[2]....
        /*00e0*/ 	.word	0x00001810


	//----- nvinfo : EIATTR_MAX_THREADS
	.align		4
.L_2395:
        /*00e4*/ 	.byte	0x04, 0x05
        /*00e6*/ 	.short	(.L_2397 - .L_2396)
.L_2396:
        /*00e8*/ 	.word	0x00000400
        /*00ec*/ 	.word	0x00000001
        /*00f0*/ 	.word	0x00000001


	//----- nvinfo : EIATTR_CRS_STACK_SIZE
	.align		4
.L_2397:
        /*00f4*/ 	.byte	0x04, 0x1e
        /*00f6*/ 	.short	(.L_2399 - .L_2398)
.L_2398:
        /*00f8*/ 	.word	0x00000000


	//----- nvinfo : EIATTR_CBANK_PARAM_SIZE
	.align		4
.L_2399:
        /*00fc*/ 	.byte	0x03, 0x19
        /*00fe*/ 	.short	0x0128


	//----- nvinfo : EIATTR_PARAM_CBANK
	.align		4
        /*0100*/ 	.byte	0x04, 0x0a
        /*0102*/ 	.short	(.L_2401 - .L_2400)
	.align		4
.L_2400:
        /*0104*/ 	.word	index@(.nv.constant0._ZN10layer_norm40ln_parallel_residual_bwd_finalize_kernelINS_22Kernel_traits_finalizeILj1536Ef6__halffS2_fjLb0ELj1024ELj4ENS_18Kernel_traits_baseILj1536EfS2_fS2_fjLj1024EEEEELb1EEEvNS_9BwdParamsE)
        /*0108*/ 	.short	0x0380
        /*010a*/ 	.short	0x0128


	//----- nvinfo : EIATTR_SW_WAR
	.align		4
.L_2401:
        /*010c*/ 	.byte	0x04, 0x36
        /*010e*/ 	.short	(.L_2403 - .L_2402)
.L_2402:
        /*0110*/ 	.word	0x00000008
.L_2403:


//--------------------- .nv.info._ZN10layer_norm31ln_parallel_residual_bwd_kernelINS_13Kernel_traitsIf6__halffS2_fjLj1536ELj1ELj1ELj4ELj8ENS_18Kernel_traits_baseILj1536EfS2_fS2_fjLj128EEEEELb1ELb1ELb1EEEvNS_9BwdParamsE --------------------------
	.section	.nv.info._ZN10layer_norm31ln_parallel_residual_bwd_kernelINS_13Kernel_traitsIf6__halffS2_fjLj1536ELj1ELj1ELj4ELj8ENS_18Kernel_traits_baseILj1536EfS2_fS2_fjLj128EEEEELb1ELb1ELb1EEEvNS_9BwdParamsE,"",@"SHT_CUDA_INFO"
	.sectionflags	@""
	.align	4


	//----- nvinfo : EIATTR_CUDA_API_VERSION
	.align		4
        /*0000*/ 	.byte	0x04, 0x37
        /*0002*/ 	.short	(.L_2405 - .L_2404)
.L_2404:
        /*0004*/ 	.word	0x00000082


	//----- nvinfo : EIATTR_KPARAM_INFO
	.align		4
.L_2405:
        /*0008*/ 	.byte	0x04, 0x17
        /*000a*/ 	.short	(.L_2407 - .L_2406)
.L_2406:
        /*000c*/ 	.word	0x00000000
        /*0010*/ 	.short	0x0000
        /*0012*/ 	.short	0x0000
        /*0014*/ 	.byte	0x00, 0xf0, 0xa1, 0x04


	//----- nvinfo : EIATTR_SPARSE_MMA_MASK
	.align		4
.L_2407:
        /*0018*/ 	.byte	0x03, 0x50
        /*001a*/ 	.short	0x0000


	//----- nvinfo : EIATTR_MAXREG_COUNT
	.align		4
        /*001c*/ 	.byte	0x03, 0x1b
        /*001e*/ 	.short	0x00ff


	//----- nvinfo : EIATTR_NUM_BARRIERS
	.align		4
        /*0020*/ 	.byte	0x02, 0x4c
        /*0022*/ 	.byte	0x01
	.zero		1


	//----- nvinfo : EIATTR_MERCURY_ISA_VERSION
	.align		4
        /*0024*/ 	.byte	0x03, 0x5f
        /*0026*/ 	.short	0x0101


	//----- nvinfo : EIATTR_COOP_GROUP_MASK_REGIDS
	.align		4
        /*0028*/ 	.byte	0x04, 0x29
        /*002a*/ 	.short	(.L_2409 - .L_2408)


	//   ....[0]....
.L_2408:
        /*002c*/ 	.word	0xffffffff


	//   ....[1]....
        /*0030*/ 	.word	0xffffffff


	//   ....[2]....
        /*0034*/ 	.word	0xffffffff


	//   ....[3]....
        /*0038*/ 	.word	0xffffffff


	//   ....[4]....
        /*003c*/ 	.word	0xffffffff


	//   ....[5]....
        /*0040*/ 	.word	0xffffffff


	//   ....[6]....
        /*0044*/ 	.word	0xffffffff


	//   ....[7]....
        /*0048*/ 	.word	0xffffffff


	//   ....[8]....
        /*004c*/ 	.word	0xffffffff


	//   ....[9]....
        /*0050*/ 	.word	0xffffffff


	//----- nvinfo : EIATTR_COOP_GROUP_INSTR_OFFSETS
	.align		4
.L_2409:
        /*0054*/ 	.byte	0x04, 0x28
        /*0056*/ 	.short	(.L_2411 - .L_2410)


	//   ....[0]....
.L_2410:
        /*0058*/ 	.word	0x00000c50


	//   ....[1]....
        /*005c*/ 	.word	0x00000c60


	//   ....[2]....
        /*0060*/ 	.word	0x00000c90


	//   ....[3]....
        /*0064*/ 	.word	0x00000ca0


	//   ....[4]....
        /*0068*/ 	.word	0x00000cd0


	//   ....[5]....
        /*006c*/ 	.word	0x00000ce0


	//   ....[6]....
        /*0070*/ 	.word	0x00000d20


	//   ....[7]....
        /*0074*/ 	.word	0x00000d30


	//   ....[8]....
        /*0078*/ 	.word	0x00000d80


	//   ....[9]....
        /*007c*/ 	.word	0x00000d90


	//----- nvinfo : EIATTR_VRC_CTA_INIT_COUNT
	.align		4
.L_2411:
        /*0080*/ 	.byte	0x02, 0x4a
	.zero		1
	.zero		1


	//----- nvinfo : EIATTR_EXIT_INSTR_OFFSETS
	.align		4
        /*0084*/ 	.byte	0x04, 0x1c
        /*0086*/ 	.short	(.L_2413 - .L_2412)


	//   ....[0]....
.L_2412:
        /*0088*/ 	.word	0x000051d0


	//----- nvinfo : EIATTR_MAX_THREADS
	.align		4
.L_2413:
        /*008c*/ 	.byte	0x04, 0x05
        /*008e*/ 	.short	(.L_2415 - .L_2414)
.L_2414:
        /*0090*/ 	.word	0x00000080
        /*0094*/ 	.word	0x00000001
        /*0098*/ 	.word	0x00000001


	//----- nvinfo : EIATTR_CBANK_PARAM_SIZE
	.align		4
.L_2415:
        /*009c*/ 	.byte	0x03, 0x19
        /*009e*/ 	.short	0x0128


	//----- nvinfo : EIATTR_PARAM_CBANK
	.align		4
        /*00a0*/ 	.byte	0x04, 0x0a
        /*00a2*/ 	.short	(.L_2417 - .L_2416)
	.align		4
.L_2416:
        /*00a4*/ 	.word	index@(.nv.constant0._ZN10layer_norm31ln_parallel_residual_bwd_kernelINS_13Kernel_traitsIf6__halffS2_fjLj1536ELj1ELj1ELj4ELj8ENS_18Kernel_traits_baseILj1536EfS2_fS2_fjLj128EEEEELb1ELb1ELb1EEEvNS_9BwdParamsE)
        /*00a8*/ 	.short	0x0380
        /*00aa*/ 	.short	0x0128


	//----- nvinfo : EIATTR_SW_WAR
	.align		4
.L_2417:
        /*00ac*/ 	.byte	0x04, 0x36
        /*00ae*/ 	.short	(.L_2419 - .L_2418)
.L_2418:
        /*00b0*/ 	.word	0x00000008
.L_2419:


//--------------------- .nv.info._ZN10layer_norm31ln_parallel_residual_bwd_kernelINS_13Kernel_traitsI6__halfffffjLj1536ELj1ELj1ELj4ELj16ENS_18Kernel_traits_baseILj1536ES2_ffffjLj128EEEEELb0ELb0ELb0EEEvNS_9BwdParamsE --------------------------
	.section	.nv.info._ZN10layer_norm31ln_parallel_residual_bwd_kernelINS_13Kernel_traitsI6__halfffffjLj1536ELj1ELj1ELj4ELj16ENS_18Kernel_traits_baseILj1536ES2_ffffjLj128EEEEELb0ELb0ELb0EEEvNS_9BwdParamsE,"",@"SHT_CUDA_INFO"
	.sectionflags	@""
	.align	4


	//----- nvinfo : EIATTR_CUDA_API_VERSION
	.align		4
        /*0000*/ 	.byte	0x04, 0x37
        /*0002*/ 	.short	(.L_2421 - .L_2420)
.L_2420:
        /*0004*/ 	.word	0x00000082


	//----- nvinfo : EIATTR_KPARAM_INFO
	.align		4
.L_2421:
        /*0008*/ 	.byte	0x04, 0x17
        /*000a*/ 	.short	(.L_2423 - .L_2422)
.L_2422:
        /*000c*/ 	.word	0x00000000
        /*0010*/ 	.short	0x0000
        /*0012*/ 	.short	0x0000
        /*0014*/ 	.byte	0x00, 0xf0, 0xa1, 0x04


	//----- nvinfo : EIATTR_SPARSE_MMA_MASK
	.align		4
.L_2423:
        /*0018*/ 	.byte	0x03, 0x50
        /*001a*/ 	.short	0x0000


	//----- nvinfo : EIATTR_MAXREG_COUNT
	.align		4
        /*001c*/ 	.byte	0x03, 0x1b
        /*001e*/ 	.short	0x00ff


	//----- nvinfo : EIATTR_NUM_BARRIERS
	.align		4
        /*0020*/ 	.byte	0x02, 0x4c
        /*0022*/ 	.byte	0x01
	.zero		1


	//----- nvinfo : EIATTR_MERCURY_ISA_VERSION
	.align		4
        /*0024*/ 	.byte	0x03, 0x5f
        /*0026*/ 	.short	0x0101


	//----- nvinfo : EIATTR_COOP_GROUP_MASK_REGIDS
	.align		4
        /*0028*/ 	.byte	0x04, 0x29
        /*002a*/ 	.short	(.L_2425 - .L_2424)


	//   ....[0]....
.L_2424:
        /*002c*/ 	.word	0xffffffff


	//   ....[1]....
        /*0030*/ 	.word	0xffffffff


	//   ....[2]....
        /*0034*/ 	.word	0xffffffff


	//   ....[3]....
        /*0038*/ 	.word	0xffffffff


	//   ....[4]....
        /*003c*/ 	.word	0xffffffff


	//   ....[5]....
        /*0040*/ 	.word	0xffffffff


	//   ....[6]....
        /*0044*/ 	.word	0xffffffff


	//   ....[7]....
        /*0048*/ 	.word	0xffffffff


	//   ....[8]....
        /*004c*/ 	.word	0xffffffff


	//   ....[9]....
        /*0050*/ 	.word	0xffffffff


	//----- nvinfo : EIATTR_COOP_GROUP_INSTR_OFFSETS
	.align		4
.L_2425:
        /*0054*/ 	.byte	0x04, 0x28
        /*0056*/ 	.short	(.L_2427 - .L_2426)


	//   ....[0]....
.L_2426:
        /*0058*/ 	.word	0x000015d0


	//   ....[1]....
        /*005c*/ 	.word	0x000015f0


	//   ....[2]....
        /*0060*/ 	.word	0x00001630


	//   ....[3]....
        /*0064*/ 	.word	0x00001640


	//   ....[4]....
        /*0068*/ 	.word	0x00001680


	//   ....[5]....
        /*006c*/ 	.word	0x00001690


	//   ....[6]....
        /*0070*/ 	.word	0x000016c0


	//   ....[7]....
        /*0074*/ 	.word	0x000016d0


	//   ....[8]....
        /*0078*/ 	.word	0x00001700


	//   ....[9]....
        /*007c*/ 	.word	0x00001710


	//----- nvinfo : EIATTR_VRC_CTA_INIT_COUNT
	.align		4
.L_2427:
        /*0080*/ 	.byte	0x02, 0x4a
	.zero		1
	.zero		1


	//----- nvinfo : EIATTR_EXIT_INSTR_OFFSETS
	.align		4
        /*0084*/ 	.byte	0x04, 0x1c
        /*0086*/ 	.short	(.L_2429 - .L_2428)


	//   ....[0]....
.L_2428:
        /*0088*/ 	.word	0x00003d40


	//   ....[1]....
        /*008c*/ 	.word	0x00003e10


	//----- nvinfo : EIATTR_MAX_THREADS
	.align		4
.L_2429:
        /*0090*/ 	.byte	0x04, 0x05
        /*0092*/ 	.short	(.L_2431 - .L_2430)
.L_2430:
        /*0094*/ 	.word	0x00000080
        /*0098*/ 	.word	0x00000001
        /*009c*/ 	.word	0x00000001


	//----- nvinfo : EIATTR_CRS_STACK_SIZE
	.align		4
.L_2431:
        /*00a0*/ 	.byte	0x04, 0x1e
        /*00a2*/ 	.short	(.L_2433 - .L_2432)
.L_2432:
        /*00a4*/ 	.word	0x00000000


	//----- nvinfo : EIATTR_CBANK_PARAM_SIZE
	.align		4
.L_2433:
        /*00a8*/ 	.byte	0x03, 0x19
        /*00aa*/ 	.short	0x0128


	//----- nvinfo : EIATTR_PARAM_CBANK
	.align		4
        /*00ac*/ 	.byte	0x04, 0x0a
        /*00ae*/ 	.short	(.L_2435 - .L_2434)
	.align		4
.L_2434:
        /*00b0*/ 	.word	index@(.nv.constant0._ZN10layer_norm31ln_parallel_residual_bwd_kernelINS_13Kernel_traitsI6__halfffffjLj1536ELj1ELj1ELj4ELj16ENS_18Kernel_traits_baseILj1536ES2_ffffjLj128EEEEELb0ELb0ELb0EEEvNS_9BwdParamsE)
        /*00b4*/ 	.short	0x0380
        /*00b6*/ 	.short	0x0128


	//----- nvinfo : EIATTR_SW_WAR
	.align		4
.L_2435:
        /*00b8*/ 	.byte	0x04, 0x36
        /*00ba*/ 	.short	(.L_2437 - .L_2436)
.L_2436:
        /*00bc*/ 	.word	0x00000008
.L_2437:


//--------------------- .nv.info._ZN10layer_norm31ln_parallel_residual_bwd_kernelINS_13Kernel_traitsI6__halfffffjLj1536ELj1ELj1ELj4ELj16ENS_18Kernel_traits_baseILj1536ES2_ffffjLj128EEEEELb0ELb0ELb1EEEvNS_9BwdParamsE --------------------------
	.section	.nv.info._ZN10layer_norm31ln_parallel_residual_bwd_kernelINS_13Kernel_traitsI6__halfffffjLj1536ELj1ELj1ELj4ELj16ENS_18Kernel_traits_baseILj1536ES2_ffffjLj128EEEEELb0ELb0ELb1EEEvNS_9BwdParamsE,"",@"SHT_CUDA_INFO"
	.sectionflags	@""
	.align	4


	//----- nvinfo : EIATTR_CUDA_API_VERSION
	.align		4
        /*0000*/ 	.byte	0x04, 0x37
        /*0002*/ 	.short	(.L_2439 - .L_2438)
.L_2438:
        /*0004*/ 	.word	0x00000082


	//----- nvinfo : EIATTR_KPARAM_INFO
	.align		4
.L_2439:
        /*0008*/ 	.byte	0x04, 0x17
        /*000a*/ 	.short	(.L_2441 - .L_2440)
.L_2440:
        /*000c*/ 	.word	0x00000000
        /*0010*/ 	.short	0x0000
        /*0012*/ 	.short	0x0000
        /*0014*/ 	.byte	0x00, 0xf0, 0xa1, 0x04


	//----- nvinfo : EIATTR_SPARSE_MMA_MASK
	.align		4
.L_2441:
        /*0018*/ 	.byte	0x03, 0x50
        /*001a*/ 	.short	0x0000


	//----- nvinfo : EIATTR_MAXREG_COUNT
	.align		4
        /*001c*/ 	.byte	0x03, 0x1b
        /*001e*/ 	.short	0x00ff


	//----- nvinfo : EIATTR_NUM_BARRIERS
	.align		4
        /*0020*/ 	.byte	0x02, 0x4c
        /*0022*/ 	.byte	0x01
	.zero		1


	//----- nvinfo : EIATTR_MERCURY_ISA_VERSION
	.align		4
        /*0024*/ 	.byte	0x03, 0x5f
        /*0026*/ 	.short	0x0101


	//----- nvinfo : EIATTR_COOP_GROUP_MASK_REGIDS
	.align		4
        /*0028*/ 	.byte	0x04, 0x29
        /*002a*/ 	.short	(.L_2443 - .L_2442)


	//   ....[0]....
.L_2442:
        /*002c*/ 	.word	0xffffffff


	//   ....[1]....
        /*0030*/ 	.word	0xffffffff


	//   ....[2]....
        /*0034*/ 	.word	0xffffffff


	//   ....[3]....
        /*0038*/ 	.word	0xffffffff


	//   ....[4]....
        /*003c*/ 	.word	0xffffffff


	//   ....[5]....
        /*0040*/ 	.word	0xffffffff


	//   ....[6]....
        /*0044*/ 	.word	0xffffffff


	//   ....[7]....
        /*0048*/ 	.word	0xffffffff


	//   ....[8]....
        /*004c*/ 	.word	0xffffffff


	//   ....[9]....
        /*0050*/ 	.word	0xffffffff


	//----- nvinfo : EIATTR_COOP_GROUP_INSTR_OFFSETS
	.align		4
.L_2443:
        /*0054*/ 	.byte	0x04, 0x28
        /*0056*/ 	.short	(.L_2445 - .L_2444)


	//   ....[0]....
.L_2444:
        /*0058*/ 	.word	0x00000e90


	//   ....[1]....
        /*005c*/ 	.word	0x00000ea0


	//   ....[2]....
        /*0060*/ 	.word	0x00000ed0


	//   ....[3]....
        /*0064*/ 	.word	0x00000ee0


	//   ....[4]....
        /*0068*/ 	.word	0x00000f10


	//   ....[5]....
        /*006c*/ 	.word	0x00000f20


	//   ....[6]....
        /*0070*/ 	.word	0x00000f60


	//   ....[7]....
        /*0074*/ 	.word	0x00000f70


	//   ....[8]....
        /*0078*/ 	.word	0x00000fa0


	//   ....[9]....
        /*007c*/ 	.word	0x00000fb0


	//----- nvinfo : EIATTR_VRC_CTA_INIT_COUNT
	.align		4
.L_2445:
        /*0080*/ 	.byte	0x02, 0x4a
	.zero		1
	.zero		1


	//----- nvinfo : EIATTR_EXIT_INSTR_OFFSETS
	.align		4
        /*0084*/ 	.byte	0x04, 0x1c
        /*0086*/ 	.short	(.L_2447 - .L_2446)


	//   ....[0]....
.L_2446:
        /*0088*/ 	.word	0x000037d0


	//----- nvinfo : EIATTR_MAX_THREADS
	.align		4
.L_2447:
        /*008c*/ 	.byte	0x04, 0x05
        /*008e*/ 	.short	(.L_2449 - .L_2448)
.L_2448:
        /*0090*/ 	.word	0x00000080
        /*0094*/ 	.word	0x00000001
        /*0098*/ 	.word	0x00000001


	//----- nvinfo : EIATTR_CRS_STACK_SIZE
	.align		4
.L_2449:
        /*009c*/ 	.byte	0x04, 0x1e
        /*009e*/ 	.short	(.L_2451 - .L_2450)
.L_2450:
        /*00a0*/ 	.word	0x00000000


	//----- nvinfo : EIATTR_CBANK_PARAM_SIZE
	.align		4
.L_2451:
        /*00a4*/ 	.byte	0x03, 0x19
        /*00a6*/ 	.short	0x0128


	//----- nvinfo : EIATTR_PARAM_CBANK
	.align		4
        /*00a8*/ 	.byte	0x04, 0x0a
        /*00aa*/ 	.short	(.L_2453 - .L_2452)
	.align		4
.L_2452:
        /*00ac*/ 	.word	index@(.nv.constant0._ZN10layer_norm31ln_parallel_residual_bwd_kernelINS_13Kernel_traitsI6__halfffffjLj1536ELj1ELj1ELj4ELj16ENS_18Kernel_traits_baseILj1536ES2_ffffjLj128EEEEELb0ELb0ELb1EEEvNS_9BwdParamsE)
        /*00b0*/ 	.short	0x0380
        /*00b2*/ 	.short	0x0128


	//----- nvinfo : EIATTR_SW_WAR
	.align		4
.L_2453:
        /*00b4*/ 	.byte	0x04, 0x36
        /*00b6*/ 	.short	(.L_2455 - .L_2454)
.L_2454:
        /*00b8*/ 	.word	0x00000008
.L_2455:


//--------------------- .nv.info._ZN10layer_norm31ln_parallel_residual_bwd_kernelINS_13Kernel_traitsI6__halfffffjLj1536ELj1ELj1ELj4ELj16ENS_18Kernel_traits_baseILj1536ES2_ffffjLj128EEEEELb0ELb1ELb0EEEvNS_9BwdParamsE --------------------------
	.section	.nv.info._ZN10layer_norm31ln_parallel_residual_bwd_kernelINS_13Kernel_traitsI6__halfffffjLj1536ELj1ELj1ELj4ELj16ENS_18Kernel_traits_baseILj1536ES2_ffffjLj128EEEEELb0ELb1ELb0EEEvNS_9BwdParamsE,"",@"SHT_CUDA_INFO"
	.sectionflags	@""
	.align	4


	//----- nvinfo : EIATTR_CUDA_API_VERSION
	.align		4
        /*0000*/ 	.byte	0x04, 0x37
        /*0002*/ 	.short	(.L_2457 - .L_2456)
.L_2456:
        /*0004*/ 	.word	0x00000082


	//----- nvinfo : EIATTR_KPARAM_INFO
	.align		4
.L_2457:
        /*0008*/ 	.byte	0x04, 0x17
        /*000a*/ 	.short	(.L_2459 - .L_2458)
.L_2458:
        /*000c*/ 	.word	0x00000000
        /*0010*/ 	.short	0x0000
        /*0012*/ 	.short	0x0000
        /*0014*/ 	.byte	0x00, 0xf0, 0xa1, 0x04


	//----- nvinfo : EIATTR_SPARSE_MMA_MASK
	.align		4
.L_2459:
        /*0018*/ 	.byte	0x03, 0x50
        /*001a*/ 	.short	0x0000


	//----- nvinfo : EIATTR_MAXREG_COUNT
	.align		4
        /*001c*/ 	.byte	0x03, 0x1b
        /*001e*/ 	.short	0x00ff


	//----- nvinfo : EIATTR_NUM_BARRIERS
	.align		4
        /*0020*/ 	.byte	0x02, 0x4c
        /*0022*/ 	.byte	0x01
	.zero		1


	//----- nvinfo : EIATTR_MERCURY_ISA_VERSION
	.align		4
        /*0024*/ 	.byte	0x03, 0x5f
        /*0026*/ 	.short	0x0101


	//----- nvinfo : EIATTR_COOP_GROUP_MASK_REGIDS
	.align		4
        /*0028*/ 	.byte	0x04, 0x29
        /*002a*/ 	.short	(.L_2461 - .L_2460)


	//   ....[0]....
.L_2460:
        /*002c*/ 	.word	0xffffffff


	//   ....[1]....
        /*0030*/ 	.word	0xffffffff


	//   ....[2]....
        /*0034*/ 	.word	0xffffffff


	//   ....[3]....
        /*0038*/ 	.word	0xffffffff


	//   ....[4]....
        /*003c*/ 	.word	0xffffffff


	//   ....[5]....
        /*0040*/ 	.word	0xffffffff


	//   ....[6]....
        /*0044*/ 	.word	0xffffffff


	//   ....[7]....
        /*0048*/ 	.word	0xffffffff


	//   ....[8]....
        /*004c*/ 	.word	0xffffffff


	//   ....[9]....
        /*0050*/ 	.word	0xffffffff


	//----- nvinfo : EIATTR_COOP_GROUP_INSTR_OFFSETS
	.align		4
.L_2461:
        /*0054*/ 	.byte	0x04, 0x28
        /*0056*/ 	.short	(.L_2463 - .L_2462)


	//   ....[0]....
.L_2462:
        /*0058*/ 	.word	0x00000f10


	//   ....[1]....
        /*005c*/ 	.word	0x00000f30


	//   ....[2]....
        /*0060*/ 	.word	0x00000f70


	//   ....[3]....
        /*0064*/ 	.word	0x00000f80


	//   ....[4]....
        /*0068*/ 	.word	0x00000fc0


	//   ....[5]....
        /*006c*/ 	.word	0x00000fd0


	//   ....[6]....
        /*0070*/ 	.word	0x00001000


	//   ....[7]....
        /*0074*/ 	.word	0x00001010


	//   ....[8]....
        /*0078*/ 	.word	0x00001040


	//   ....[9]....
        /*007c*/ 	.word	0x00001050


	//----- nvinfo : EIATTR_VRC_CTA_INIT_COUNT
	.align		4
.L_2463:
        /*0080*/ 	.byte	0x02, 0x4a
	.zero		1
	.zero		1


	//----- nvinfo : EIATTR_EXIT_INSTR_OFFSETS
	.align		4
        /*0084*/ 	.byte	0x04, 0x1c
        /*0086*/ 	.short	(.L_2465 - .L_2464)


	//   ....[0]....
.L_2464:
        /*0088*/ 	.word	0x00003550


	//   ....[1]....
        /*008c*/ 	.word	0x000035d0


	//----- nvinfo : EIATTR_MAX_THREADS
	.align		4
.L_2465:
        /*0090*/ 	.byte	0x04, 0x05
        /*0092*/ 	.short	(.L_2467 - .L_2466)
.L_2466:
        /*0094*/ 	.word	0x00000080
        /*0098*/ 	.word	0x00000001
        /*009c*/ 	.word	0x00000001


	//----- nvinfo : EIATTR_CRS_STACK_SIZE
	.align		4
.L_2467:
        /*00a0*/ 	.byte	0x04, 0x1e
        /*00a2*/ 	.short	(.L_2469 - .L_2468)
.L_2468:
        /*00a4*/ 	.word	0x00000000


	//----- nvinfo : EIATTR_CBANK_PARAM_SIZE
	.align		4
.L_2469:
        /*00a8*/ 	.byte	0x03, 0x19
        /*00aa*/ 	.short	0x0128


	//----- nvinfo : EIATTR_PARAM_CBANK
	.align		4
        /*00ac*/ 	.byte	0x04, 0x0a
        /*00ae*/ 	.short	(.L_2471 - .L_2470)
	.align		4
.L_2470:
        /*00b0*/ 	.word	index@(.nv.constant0._ZN10layer_norm31ln_parallel_residual_bwd_kernelINS_13Kernel_traitsI6__halfffffjLj1536ELj1ELj1ELj4ELj16ENS_18Kernel_traits_baseILj1536ES2_ffffjLj128EEEEELb0ELb1ELb0EEEvNS_9BwdParamsE)
        /*00b4*/ 	.short	0x0380
        /*00b6*/ 	.short	0x0128


	//----- nvinfo : EIATTR_SW_WAR
	.align		4
.L_2471:
        /*00b8*/ 	.byte	0x04, 0x36
        /*00ba*/ 	.short	(.L_2473 - .L_2472)
.L_2472:
        /*00bc*/ 	.word	0x00000008
.L_2473:


//--------------------- .nv.info._ZN10layer_norm31ln_parallel_residual_bwd_kernelINS_13Kernel_traitsI6__halfffffjLj1536ELj1ELj1ELj4ELj16ENS_18Kernel_traits_baseILj1536ES2_ffffjLj128EEEEELb0ELb1ELb1EEEvNS_9BwdParamsE --------------------------
	.section	.nv.info._ZN10layer_norm31ln_parallel_residual_bwd_kernelINS_13Kernel_traitsI6__halfffffjLj1536ELj1ELj1ELj4ELj16ENS_18Kernel_traits_baseILj1536ES2_ffffjLj128EEEEELb0ELb1ELb1EEEvNS_9BwdParamsE,"",@"SHT_CUDA_INFO"
	.sectionflags	@""
	.align	4


	//----- nvinfo : EIATTR_CUDA_API_VERSION
	.align		4
        /*0000*/ 	.byte	0x04, 0x37
        /*0002*/ 	.short	(.L_2475 - .L_2474)
.L_2474:
        /*0004*/ 	.word	0x00000082


	//----- nvinfo : EIATTR_KPARAM_INFO
	.align		4
.L_2475:
        /*0008*/ 	.byte	0x04, 0x17
        /*000a*/ 	.short	(.L_2477 - .L_2476)
.L_2476:
        /*000c*/ 	.word	0x00000000
        /*0010*/ 	.short	0x0000
        /*0012*/ 	.short	0x0000
        /*0014*/ 	.byte	0x00, 0xf0, 0xa1, 0x04


	//----- nvinfo : EIATTR_SPARSE_MMA_MASK
	.align		4
.L_2477:
        /*0018*/ 	.byte	0x03, 0x50
        /*001a*/ 	.short	0x0000


	//----- nvinfo : EIATTR_MAXREG_COUNT
	.align		4
        /*001c*/ 	.byte	0x03, 0x1b
        /*001e*/ 	.short	0x00ff


	//----- nvinfo : EIATTR_NUM_BARRIERS
	.align		4
        /*0020*/ 	.byte	0x02, 0x4c
        /*0022*/ 	.byte	0x01
	.zero		1


	//----- nvinfo : EIATTR_MERCURY_ISA_VERSION
	.align		4
        /*0024*/ 	.byte	0x03, 0x5f
        /*0026*/ 	.short	0x0101


	//----- nvinfo : EIATTR_COOP_GROUP_MASK_REGIDS
	.align		4
        /*0028*/ 	.byte	0x04, 0x29
        /*002a*/ 	.short	(.L_2479 - .L_2478)


	//   ....[0]....
.L_2478:
        /*002c*/ 	.word	0xffffffff


	//   ....[1]....
        /*0030*/ 	.word	0xffffffff


	//   ....[2]....
        /*0034*/ 	.word	0xffffffff


	//   ....[3]....
        /*0038*/ 	.word	0xffffffff


	//   ....[4]....
        /*003c*/ 	.word	0xffffffff


	//   ....[5]....
        /*0040*/ 	.word	0xffffffff


	//   ....[6]....
        /*0044*/ 	.word	0xffffffff


	//   ....[7]....
        /*0048*/ 	.word	0xffffffff


	//   ....[8]....
        /*004c*/ 	.word	0xffffffff


	//   ....[9]....
        /*0050*/ 	.word	0xffffffff


	//----- nvinfo : EIATTR_COOP_GROUP_INSTR_OFFSETS
	.align		4
.L_2479:
        /*0054*/ 	.byte	0x04, 0x28
        /*0056*/ 	.short	(.L_2481 - .L_2480)


	//   ....[0]....
.L_2480:
        /*0058*/ 	.word	0x00000b10


	//   ....[1]....
        /*005c*/ 	.word	0x00000be0


	//   ....[2]....
        /*0060*/ 	.word	0x00000c00


	//   ....[3]....
        /*0064*/ 	.word	0x00000c30


	//   ....[4]....
        /*0068*/ 	.word	0x00000c40


	//   ....[5]....
        /*006c*/ 	.word	0x00000c90


	//   ....[6]....
        /*0070*/ 	.word	0x00000cb0


	//   ....[7]....
        /*0074*/ 	.word	0x00000cc0


	//   ....[8]....
        /*0078*/ 	.word	0x00000d00


	//   ....[9]....
        /*007c*/ 	.word	0x00000d10


	//----- nvinfo : EIATTR_VRC_CTA_INIT_COUNT
	.align		4
.L_2481:
        /*0080*/ 	.byte	0x02, 0x4a
	.zero		1
	.zero		1


	//----- nvinfo : EIATTR_EXIT_INSTR_OFFSETS
	.align		4
        /*0084*/ 	.byte	0x04, 0x1c
        /*0086*/ 	.short	(.L_2483 - .L_2482)


	//   ....[0]....
.L_2482:
        /*0088*/ 	.word	0x00003080


	//----- nvinfo : EIATTR_MAX_THREADS
	.align		4
.L_2483:
        /*008c*/ 	.byte	0x04, 0x05
        /*008e*/ 	.short	(.L_2485 - .L_2484)
.L_2484:
        /*0090*/ 	.word	0x00000080
        /*0094*/ 	.word	0x00000001
        /*0098*/ 	.word	0x00000001


	//----- nvinfo : EIATTR_CRS_STACK_SIZE
	.align		4
.L_2485:
        /*009c*/ 	.byte	0x04, 0x1e
        /*009e*/ 	.short	(.L_2487 - .L_2486)
.L_2486:
        /*00a0*/ 	.word	0x00000000


	//----- nvinfo : EIATTR_CBANK_PARAM_SIZE
	.align		4
.L_2487:
        /*00a4*/ 	.byte	0x03, 0x19
        /*00a6*/ 	.short	0x0128


	//----- nvinfo : EIATTR_PARAM_CBANK
	.align		4
        /*00a8*/ 	.byte	0x04, 0x0a
        /*00aa*/ 	.short	(.L_2489 - .L_2488)
	.align		4
.L_2488:
        /*00ac*/ 	.word	index@(.nv.constant0._ZN10layer_norm31ln_parallel_residual_bwd_kernelINS_13Kernel_traitsI6__halfffffjLj1536ELj1ELj1ELj4ELj16ENS_18Kernel_traits_baseILj1536ES2_ffffjLj128EEEEELb0ELb1ELb1EEEvNS_9BwdParamsE)
        /*00b0*/ 	.short	0x0380
        /*00b2*/ 	.short	0x0128


	//----- nvinfo : EIATTR_SW_WAR
	.align		4
.L_2489:
        /*00b4*/ 	.byte	0x04, 0x36
        /*00b6*/ 	.short	(.L_2491 - .L_2490)
.L_2490:
        /*00b8*/ 	.word	0x00000008
.L_2491:


//--------------------- .nv.info._ZN10layer_norm31ln_parallel_residual_bwd_kernelINS_13Kernel_traitsI6__halfffffjLj1536ELj1ELj1ELj4ELj16ENS_18Kernel_traits_baseILj1536ES2_ffffjLj128EEEEELb1ELb0ELb0EEEvNS_9BwdParamsE --------------------------
	.section	.nv.info._ZN10layer_norm31ln_parallel_residual_bwd_kernelINS_13Kernel_traitsI6__halfffffjLj1536ELj1ELj1ELj4ELj16ENS_18Kernel_traits_baseILj1536ES2_ffffjLj128EEEEELb1ELb0ELb0EEEvNS_9BwdParamsE,"",@"SHT_CUDA_INFO"
	.sectionflags	@""
	.align	4


	//----- nvinfo : EIATTR_CUDA_API_VERSION
	.align		4
        /*0000*/ 	.byte	0x04, 0x37
        /*0002*/ 	.short	(.L_2493 - .L_2492)
.L_2492:
        /*0004*/ 	.word	0x00000082


	//----- nvinfo : EIATTR_KPARAM_INFO
	.align		4
.L_2493:
        /*0008*/ 	.byte	0x04, 0x17
        /*000a*/ 	.short	(.L_2495 - .L_2494)
.L_2494:
        /*000c*/ 	.word	0x00000000
        /*0010*/ 	.short	0x0000
        /*0012*/ 	.short	0x0000
        /*0014*/ 	.byte	0x00, 0xf0, 0xa1, 0x04


	//----- nvinfo : EIATTR_SPARSE_MMA_MASK
	.align		4
.L_2495:
        /*0018*/ 	.byte	0x03, 0x50
        /*001a*/ 	.short	0x0000


	//----- nvinfo : EIATTR_MAXREG_COUNT
	.align		4
        /*001c*/ 	.byte	0x03, 0x1b
        /*001e*/ 	.short	0x00ff


	//----- nvinfo : EIATTR_NUM_BARRIERS
	.align		4
        /*0020*/ 	.byte	0x02, 0x4c
        /*0022*/ 	.byte	0x01
	.zero		1


	//----- nvinfo : EIATTR_MERCURY_ISA_VERSION
	.align		4
        /*0024*/ 	.byte	0x03, 0x5f
        /*0026*/ 	.short	0x0101


	//----- nvinfo : EIATTR_COOP_GROUP_MASK_REGIDS
	.align		4
        /*0028*/ 	.byte	0x04, 0x29
        /*002a*/ 	.short	(.L_2497 - .L_2496)


	//   ....[0]....
.L_2496:
        /*002c*/ 	.word	0xffffffff


	//   ....[1]....
        /*0030*/ 	.word	0xffffffff


	//   ....[2]....
        /*0034*/ 	.word	0xffffffff


	//   ....[3]....
        /*0038*/ 	.word	0xffffffff


	//   ....[4]....
        /*003c*/ 	.word	0xffffffff


	//   ....[5]....
        /*0040*/ 	.word	0xffffffff


	//   ....[6]....
        /*0044*/ 	.word	0xffffffff


	//   ....[7]....
        /*0048*/ 	.word	0xffffffff


	//   ....[8]....
        /*004c*/ 	.word	0xffffffff


	//   ....[9]....
        /*0050*/ 	.word	0xffffffff


	//----- nvinfo : EIATTR_COOP_GROUP_INSTR_OFFSETS
	.align		4
.L_2497:
        /*0054*/ 	.byte	0x04, 0x28
        /*0056*/ 	.short	(.L_2499 - .L_2498)


	//   ....[0]....
.L_2498:
        /*0058*/ 	.word	0x000016b0


	//   ....[1]....
        /*005c*/ 	.word	0x000016e0


	//   ....[2]....
        /*0060*/ 	.word	0x00001710


	//   ....[3]....
        /*0064*/ 	.word	0x00001720


	//   ....[4]....
        /*0068*/ 	.word	0x00001750


	//   ....[5]....
        /*006c*/ 	.word	0x00001760


	//   ....[6]....
        /*0070*/ 	.word	0x00001790


	//   ....[7]....
        /*0074*/ 	.word	0x000017a0


	//   ....[8]....
        /*0078*/ 	.word	0x000017d0


	//   ....[9]....
        /*007c*/ 	.word	0x000017e0


	//----- nvinfo : EIATTR_VRC_CTA_INIT_COUNT
	.align		4
.L_2499:
        /*0080*/ 	.byte	0x02, 0x4a
	.zero		1
	.zero		1


	//----- nvinfo : EIATTR_EXIT_INSTR_OFFSETS
	.align		4
        /*0084*/ 	.byte	0x04, 0x1c
        /*0086*/ 	.short	(.L_2501 - .L_2500)


	//   ....[0]....
.L_2500:
        /*0088*/ 	.word	0x00004fa0


	//   ....[1]....
        /*008c*/ 	.word	0x00005070


	//----- nvinfo : EIATTR_MAX_THREADS
	.align		4
.L_2501:
        /*0090*/ 	.byte	0x04, 0x05
        /*0092*/ 	.short	(.L_2503 - .L_2502)
.L_2502:
        /*0094*/ 	.word	0x00000080
        /*0098*/ 	.word	0x00000001
        /*009c*/ 	.word	0x00000001


	//----- nvinfo : EIATTR_CRS_STACK_SIZE
	.align		4
.L_2503:
        /*00a0*/ 	.byte	0x04, 0x1e
        /*00a2*/ 	.short	(.L_2505 - .L_2504)
.L_2504:
        /*00a4*/ 	.word	0x00000000


	//----- nvinfo : EIATTR_CBANK_PARAM_SIZE
	.align		4
.L_2505:
        /*00a8*/ 	.byte	0x03, 0x19
        /*00aa*/ 	.short	0x0128


	//----- nvinfo : EIATTR_PARAM_CBANK
	.align		4
        /*00ac*/ 	.byte	0x04, 0x0a
        /*00ae*/ 	.short	(.L_2507 - .L_2506)
	.align		4
.L_2506:
        /*00b0*/ 	.word	index@(.nv.constant0._ZN10layer_norm31ln_parallel_residual_bwd_kernelINS_13Kernel_traitsI6__halfffffjLj1536ELj1ELj1ELj4ELj16ENS_18Kernel_traits_baseILj1536ES2_ffffjLj128EEEEELb1ELb0ELb0EEEvNS_9BwdParamsE)
        /*00b4*/ 	.short	0x0380
        /*00b6*/ 	.short	0x0128


	//----- nvinfo : EIATTR_SW_WAR
	.align		4
.L_2507:
        /*00b8*/ 	.byte	0x04, 0x36
        /*00ba*/ 	.short	(.L_2509 - .L_2508)
.L_2508:
        /*00bc*/ 	.word	0x00000008
.L_2509:


//--------------------- .nv.info._ZN10layer_norm31ln_parallel_residual_bwd_kernelINS_13Kernel_traitsI6__halfffffjLj1536ELj1ELj1ELj4ELj16ENS_18Kernel_traits_baseILj1536ES2_ffffjLj128EEEEELb1ELb0ELb1EEEvNS_9BwdParamsE --------------------------
	.section	.nv.info._ZN10layer_norm31ln_parallel_residual_bwd_kernelINS_13Kernel_traitsI6__halfffffjLj1536ELj1ELj1ELj4ELj16ENS_18Kernel_traits_baseILj1536ES2_ffffjLj128EEEEELb1ELb0ELb1EEEvNS_9BwdParamsE,"",@"SHT_CUDA_INFO"
	.sectionflags	@""
	.align	4


	//----- nvinfo : EIATTR_CUDA_API_VERSION
	.align		4
        /*0000*/ 	.byte	0x04, 0x37
        /*0002*/ 	.short	(.L_2511 - .L_2510)
.L_2510:
        /*0004*/ 	.word	0x00000082


	//----- nvinfo : EIATTR_KPARAM_INFO
	.align		4
.L_2511:
        /*0008*/ 	.byte	0x04, 0x17
        /*000a*/ 	.short	(.L_2513 - .L_2512)
.L_2512:
        /*000c*/ 	.word	0x00000000
        /*0010*/ 	.short	0x0000
        /*0012*/ 	.short	0x0000
        /*0014*/ 	.byte	0x00, 0xf0, 0xa1, 0x04


	//----- nvinfo : EIATTR_SPARSE_MMA_MASK
	.align		4
.L_2513:
        /*0018*/ 	.byte	0x03, 0x50
        /*001a*/ 	.short	0x0000


	//----- nvinfo : EIATTR_MAXREG_COUNT
	.align		4
        /*001c*/ 	.byte	0x03, 0x1b
        /*001e*/ 	.short	0x00ff


	//----- nvinfo : EIATTR_NUM_BARRIERS
	.align		4
        /*0020*/ 	.byte	0x02, 0x4c
        /*0022*/ 	.byte	0x01
	.zero		1


	//----- nvinfo : EIATTR_MERCURY_ISA_VERSION
	.align		4
        /*0024*/ 	.byte	0x03, 0x5f
        /*0026*/ 	.short	0x0101


	//----- nvinfo : EIATTR_COOP_GROUP_MASK_REGIDS
	.align		4
        /*0028*/ 	.byte	0x04, 0x29
        /*002a*/ 	.short	(.L_2515 - .L_2514)


	//   ....[0]....
.L_2514:
        /*002c*/ 	.word	0xffffffff


	//   ....[1]....
        /*0030*/ 	.word	0xffffffff


	//   ....[2]....
        /*0034*/ 	.word	0xffffffff


	//   ....[3]....
        /*0038*/ 	.word	0xffffffff


	//   ....[4]....
        /*003c*/ 	.word	0xffffffff


	//   ....[5]....
        /*0040*/ 	.word	0xffffffff


	//   ....[6]....
        /*0044*/ 	.word	0xffffffff


	//   ....[7]....
        /*0048*/ 	.word	0xffffffff


	//   ....[8]....
        /*004c*/ 	.word	0xffffffff


	//   ....[9]....
        /*0050*/ 	.word	0xffffffff


	//----- nvinfo : EIATTR_COOP_GROUP_INSTR_OFFSETS
	.align		4
.L_2515:
        /*0054*/ 	.byte	0x04, 0x28
        /*0056*/ 	.short	(.L_2517 - .L_2516)


	//   ....[0]....
.L_2516:
        /*0058*/ 	.word	0x00000fb0


	//   ....[1]....
        /*005c*/ 	.word	0x00000fc0


	//   ....[2]....
        /*0060*/ 	.word	0x00000ff0


	//   ....[3]....
        /*0064*/ 	.word	0x00001000


	//   ....[4]....
        /*0068*/ 	.word	0x00001030


	//   ....[5]....
        /*006c*/ 	.word	0x00001040


	//   ....[6]....
        /*0070*/ 	.word	0x00001080


	//   ....[7]....
        /*0074*/ 	.word	0x00001090


	//   ....[8]....
        /*0078*/ 	.word	0x00001100


	//   ....[9]....
        /*007c*/ 	.word	0x00001110


	//----- nvinfo : EIATTR_VRC_CTA_INIT_COUNT
	.align		4
.L_2517:
        /*0080*/ 	.byte	0x02, 0x4a
	.zero		1
	.zero		1


	//----- nvinfo : EIATTR_EXIT_INSTR_OFFSETS
	.align		4
        /*0084*/ 	.byte	0x04, 0x1c
        /*0086*/ 	.short	(.L_2519 - .L_2518)


	//   ....[0]....
.L_2518:
        /*0088*/ 	.word	0x00004a10


	//----- nvinfo : EIATTR_MAX_THREADS
	.align		4
.L_2519:
        /*008c*/ 	.byte	0x04, 0x05
        /*008e*/ 	.short	(.L_2521 - .L_2520)
.L_2520:
        /*0090*/ 	.word	0x00000080
        /*0094*/ 	.word	0x00000001
        /*0098*/ 	.word	0x00000001


	//----- nvinfo : EIATTR_CBANK_PARAM_SIZE
	.align		4
.L_2521:
        /*009c*/ 	.byte	0x03, 0x19
        /*009e*/ 	.short	0x0128


	//----- nvinfo : EIATTR_PARAM_CBANK
	.align		4
        /*00a0*/ 	.byte	0x04, 0x0a
        /*00a2*/ 	.short	(.L_2523 - .L_2522)
	.align		4
.L_2522:
        /*00a4*/ 	.word	index@(.nv.constant0._ZN10layer_norm31ln_parallel_residual_bwd_kernelINS_13Kernel_traitsI6__halfffffjLj1536ELj1ELj1ELj4ELj16ENS_18Kernel_traits_baseILj1536ES2_ffffjLj128EEEEELb1ELb0ELb1EEEvNS_9BwdParamsE)
        /*00a8*/ 	.short	0x0380
        /*00aa*/ 	.short	0x0128


	//----- nvinfo : EIATTR_SW_WAR
	.align		4
.L_2523:
        /*00ac*/ 	.byte	0x04, 0x36
        /*00ae*/ 	.short	(.L_2525 - .L_2524)
.L_2524:
        /*00b0*/ 	.word	0x00000008
.L_2525:


//--------------------- .nv.info._ZN10layer_norm22ln_bwd_finalize_kernelINS_22Kernel_traits_finalizeILj1536E6__halfffffjLb0ELj1024ELj4ENS_18Kernel_traits_baseILj1536ES2_ffffjLj1024EEEEELb0ELb0EEEvNS_9BwdParamsE --------------------------
	.section	.nv.info._ZN10layer_norm22ln_bwd_finalize_kernelINS_22Kernel_traits_finalizeILj1536E6__halfffffjLb0ELj1024ELj4ENS_18Kernel_traits_baseILj1536ES2_ffffjLj1024EEEEELb0ELb0EEEvNS_9BwdParamsE,"",@"SHT_CUDA_INFO"
	.sectionflags	@""
	.align	4


	//----- nvinfo : EIATTR_CUDA_API_VERSION
	.align		4
        /*0000*/ 	.byte	0x04, 0x37
        /*0002*/ 	.short	(.L_2527 - .L_2526)
.L_2526:
        /*0004*/ 	.word	0x00000082


	//----- nvinfo : EIATTR_KPARAM_INFO
	.align		4
.L_2527:
        /*0008*/ 	.byte	0x04, 0x17
        /*000a*/ 	.short	(.L_2529 - .L_2528)
.L_2528:
        /*000c*/ 	.word	0x00000000
        /*0010*/ 	.short	0x0000
        /*0012*/ 	.short	0x0000
        /*0014*/ 	.byte	0x00, 0xf0, 0xa1, 0x04


	//----- nvinfo : EIATTR_SPARSE_MMA_MASK
	.align		4
.L_2529:
        /*0018*/ 	.byte	0x03, 0x50
        /*001a*/ 	.short	0x0000


	//----- nvinfo : EIATTR_MAXREG_COUNT
	.align		4
        /*001c*/ 	.byte	0x03, 0x1b
        /*001e*/ 	.short	0x0040


	//----- nvinfo : EIATTR_NUM_BARRIERS
	.align		4
        /*0020*/ 	.byte	0x02, 0x4c
        /*0022*/ 	.byte	0x01
	.zero		1


	//----- nvinfo : EIATTR_MERCURY_ISA_VERSION
	.align		4
        /*0024*/ 	.byte	0x03, 0x5f
        /*0026*/ 	.short	0x0101


	//----- nvinfo : EIATTR_COOP_GROUP_MASK_REGIDS
	.align		4
        /*0028*/ 	.byte	0x04, 0x29
        /*002a*/ 	.short	(.L_2531 - .L_2530)


	//   ....[0]....
.L_2530:
        /*002c*/ 	.word	0xffffffff


	//   ....[1]....
        /*0030*/ 	.word	0xffffffff


	//   ....[2]....
        /*0034*/ 	.word	0xffffffff


	//   ....[3]....
        /*0038*/ 	.word	0xffffffff


	//   ....[4]....
        /*003c*/ 	.word	0xffffffff


	//   ....[5]....
        /*0040*/ 	.word	0xffffffff


	//   ....[6]....
        /*0044*/ 	.word	0xffffffff


	//   ....[7]....
        /*0048*/ 	.word	0xffffffff


	//   ....[8]....
        /*004c*/ 	.word	0xffffffff


	//   ....[9]....
        /*0050*/ 	.word	0xffffffff


	//----- nvinfo : EIATTR_COOP_GROUP_INSTR_OFFSETS
	.align		4
.L_2531:
        /*0054*/ 	.byte	0x04, 0x28
        /*0056*/ 	.short	(.L_2533 - .L_2532)


	//   ....[0]....
.L_2532:
        /*0058*/ 	.word	0x000015e0


	//   ....[1]....
        /*005c*/ 	.word	0x000015f0


	//   ....[2]....
        /*0060*/ 	.word	0x00001620


	//   ....[3]....
        /*0064*/ 	.word	0x00001630


	//   ....[4]....
        /*0068*/ 	.word	0x00001660


	//   ....[5]....
        /*006c*/ 	.word	0x00001670


	//   ....[6]....
        /*0070*/ 	.word	0x000016b0


	//   ....[7]....
        /*0074*/ 	.word	0x000016e0


	//   ....[8]....
        /*0078*/ 	.word	0x00001710


	//   ....[9]....
        /*007c*/ 	.word	0x00001720


	//----- nvinfo : EIATTR_VRC_CTA_INIT_COUNT
	.align		4
.L_2533:
        /*0080*/ 	.byte	0x02, 0x4a
	.zero		1
	.zero		1


	//----- nvinfo : EIATTR_EXIT_INSTR_OFFSETS
	.align		4
        /*0084*/ 	.byte	0x04, 0x1c
        /*0086*/ 	.short	(.L_2535 - .L_2534)


	//   ....[0]....
.L_2534:
        /*0088*/ 	.word	0x00000060


	//   ....[1]....
        /*008c*/ 	.word	0x00001780


	//   ....[2]....
        /*0090*/ 	.word	0x000017b0


	//   ....[3]....
        /*0094*/ 	.word	0x00001870


	//----- nvinfo : EIATTR_MAX_THREADS
	.align		4
.L_2535:
        /*0098*/ 	.byte	0x04, 0x05
        /*009a*/ 	.short	(.L_2537 - .L_2536)
.L_2536:
        /*009c*/ 	.word	0x00000400
        /*00a0*/ 	.word	0x00000001
        /*00a4*/ 	.word	0x00000001


	//----- nvinfo : EIATTR_CRS_STACK_SIZE
	.align		4
.L_2537:
        /*00a8*/ 	.byte	0x04, 0x1e
        /*00aa*/ 	.short	(.L_2539 - .L_2538)
.L_2538:
        /*00ac*/ 	.word	0x00000000


	//----- nvinfo : EIATTR_CBANK_PARAM_SIZE
	.align		4
.L_2539:
        /*00b0*/ 	.byte	0x03, 0x19
        /*00b2*/ 	.short	0x0128


	//----- nvinfo : EIATTR_PARAM_CBANK
	.align		4
        /*00b4*/ 	.byte	0x04, 0x0a
        /*00b6*/ 	.short	(.L_2541 - .L_2540)
	.align		4
.L_2540:
        /*00b8*/ 	.word	index@(.nv.constant0._ZN10layer_norm22ln_bwd_finalize_kernelINS_22Kernel_traits_finalizeILj1536E6__halfffffjLb0ELj1024ELj4ENS_18Kernel_traits_baseILj1536ES2_ffffjLj1024EEEEELb0ELb0EEEvNS_9BwdParamsE)
        /*00bc*/ 	.short	0x0380
        /*00be*/ 	.short	0x0128


	//----- nvinfo : EIATTR_SW_WAR
	.align		4
.L_2541:
        /*00c0*/ 	.byte	0x04, 0x36
        /*00c2*/ 	.short	(.L_2543 - .L_2542)
.L_2542:
        /*00c4*/ 	.word	0x00000008
.L_2543:


//--------------------- .nv.info._ZN10layer_norm40ln_parallel_residual_bwd_finalize_kernelINS_22Kernel_traits_finalizeILj1536E6__halfffffjLb0ELj1024ELj4ENS_18Kernel_traits_baseILj1536ES2_ffffjLj1024EEEEELb0EEEvNS_9BwdParamsE --------------------------
	.section	.nv.info._ZN10layer_norm40ln_parallel_residual_bwd_finalize_kernelINS_22Kernel_traits_finalizeILj1536E6__halfffffjLb0ELj1024ELj4ENS_18Kernel_traits_baseILj1536ES2_ffffjLj1024EEEEELb0EEEvNS_9BwdParamsE,"",@"SHT_CUDA_INFO"
	.sectionflags	@""
	.align	4


	//----- nvinfo : EIATTR_CUDA_API_VERSION
	.align		4
        /*0000*/ 	.byte	0x04, 0x37
        /*0002*/ 	.short	(.L_2545 - .L_2544)
.L_2544:
        /*0004*/ 	.word	0x00000082


	//----- nvinfo : EIATTR_KPARAM_INFO
	.align		4
.L_2545:
        /*0008*/ 	.byte	0x04, 0x17
        /*000a*/ 	.short	(.L_2547 - .L_2546)
.L_2546:
        /*000c*/ 	.word	0x00000000
        /*0010*/ 	.short	0x0000
        /*0012*/ 	.short	0x0000
        /*0014*/ 	.byte	0x00, 0xf0, 0xa1, 0x04


	//----- nvinfo : EIATTR_SPARSE_MMA_MASK
	.align		4
.L_2547:
        /*0018*/ 	.byte	0x03, 0x50
        /*001a*/ 	.short	0x0000


	//----- nvinfo : EIATTR_MAXREG_COUNT
	.align		4
        /*001c*/ 	.byte	0x03, 0x1b
        /*001e*/ 	.short	0x0040


	//----- nvinfo : EIATTR_NUM_BARRIERS
	.align		4
        /*0020*/ 	.byte	0x02, 0x4c
        /*0022*/ 	.byte	0x01
	.zero		1


	//----- nvinfo : EIATTR_MERCURY_ISA_VERSION
	.align		4
        /*0024*/ 	.byte	0x03, 0x5f
        /*0026*/ 	.short	0x0101


	//----- nvinfo : EIATTR_COOP_GROUP_MASK_REGIDS
	.align		4
        /*0028*/ 	.byte	0x04, 0x29
        /*002a*/ 	.short	(.L_2549 - .L_2548)


	//   ....[0]....
.L_2548:
        /*002c*/ 	.word	0xffffffff


	//   ....[1]....
        /*0030*/ 	.word	0xffffffff


	//   ....[2]....
        /*0034*/ 	.word	0xffffffff


	//   ....[3]....
        /*0038*/ 	.word	0xffffffff


	//   ....[4]....
        /*003c*/ 	.word	0xffffffff


	//   ....[5]....
        /*0040*/ 	.word	0xffffffff


	//   ....[6]....
        /*0044*/ 	.word	0xffffffff


	//   ....[7]....
        /*0048*/ 	.word	0xffffffff


	//   ....[8]....
        /*004c*/ 	.word	0xffffffff


	//   ....[9]....
        /*0050*/ 	.word	0xffffffff


	//   ....[10]....
        /*0054*/ 	.word	0xffffffff


	//   ....[11]....
        /*0058*/ 	.word	0xffffffff


	//   ....[12]....
        /*005c*/ 	.word	0xffffffff


	//   ....[13]....
        /*0060*/ 	.word	0xffffffff


	//   ....[14]....
        /*0064*/ 	.word	0xffffffff


	//   ....[15]....
        /*0068*/ 	.word	0xffffffff


	//   ....[16]....
        /*006c*/ 	.word	0xffffffff


	//   ....[17]....
        /*0070*/ 	.word	0xffffffff


	//   ....[18]....
        /*0074*/ 	.word	0xffffffff


	//   ....[19]....
        /*0078*/ 	.word	0xffffffff


	//----- nvinfo : EIATTR_COOP_GROUP_INSTR_OFFSETS
	.align		4
.L_2549:
        /*007c*/ 	.byte	0x04, 0x28
        /*007e*/ 	.short	(.L_2551 - .L_2550)


	//   ....[0]....
.L_2550:
        /*0080*/ 	.word	0x000013b0


	//   ....[1]....
        /*0084*/ 	.word	0x000013c0


	//   ....[2]....
        /*0088*/ 	.word	0x000013d0


	//   ....[3]....
        /*008c*/ 	.word	0x000013e0


	//   ....[4]....
        /*0090*/ 	.word	0x00001410


	//   ....[5]....
        /*0094*/ 	.word	0x00001430


	//   ....[6]....
        /*0098*/ 	.word	0x00001450


	//   ....[7]....
        /*009c*/ 	.word	0x00001460


	//   ....[8]....
        /*00a0*/ 	.word	0x000014a0


	//   ....[9]....
        /*00a4*/ 	.word	0x000014c0


	//   ....[10]....
        /*00a8*/ 	.word	0x000014d0


	//   ....[11]....
        /*00ac*/ 	.word	0x000014e0


	//   ....[12]....
        /*00b0*/ 	.word	0x00001510


	//   ....[13]....
        /*00b4*/ 	.word	0x00001530


	//   ....[14]....
        /*00b8*/ 	.word	0x00001550


	//   ....[15]....
        /*00bc*/ 	.word	0x00001560


	//   ....[16]....
        /*00c0*/ 	.word	0x000015a0


	//   ....[17]....
        /*00c4*/ 	.word	0x000015d0


	//   ....[18]....
        /*00c8*/ 	.word	0x00001600


	//   ....[19]....
        /*00cc*/ 	.word	0x00001610


	//----- nvinfo : EIATTR_VRC_CTA_INIT_COUNT
	.align		4
.L_2551:
        /*00d0*/ 	.byte	0x02, 0x4a
	.zero		1
	.zero		1


	//----- nvinfo : EIATTR_EXIT_INSTR_OFFSETS
	.align		4
        /*00d4*/ 	.byte	0x04, 0x1c
        /*00d6*/ 	.short	(.L_2553 - .L_2552)


	//   ....[0]....
.L_2552:
        /*00d8*/ 	.word	0x00000060


	//   ....[1]....
        /*00dc*/ 	.word	0x000016b0


	//   ....[2]....
        /*00e0*/ 	.word	0x000016e0


	//   ....[3]....
        /*00e4*/ 	.word	0x00001840


	//----- nvinfo : EIATTR_MAX_THREADS
	.align		4
.L_2553:
        /*00e8*/ 	.byte	0x04, 0x05
        /*00ea*/ 	.short	(.L_2555 - .L_2554)
.L_2554:
        /*00ec*/ 	.word	0x00000400
        /*00f0*/ 	.word	0x00000001
        /*00f4*/ 	.word	0x00000001


	//----- nvinfo : EIATTR_CRS_STACK_SIZE
	.align		4
.L_2555:
        /*00f8*/ 	.byte	0x04, 0x1e
        /*00fa*/ 	.short	(.L_2557 - .L_2556)
.L_2556:
        /*00fc*/ 	.word	0x00000000


	//----- nvinfo : EIATTR_CBANK_PARAM_SIZE
	.align		4
.L_2557:
        /*0100*/ 	.byte	0x03, 0x19
        /*0102*/ 	.short	0x0128


	//----- nvinfo : EIATTR_PARAM_CBANK
	.align		4
        /*0104*/ 	.byte	0x04, 0x0a
        /*0106*/ 	.short	(.L_2559 - .L_2558)
	.align		4
.L_2558:
        /*0108*/ 	.word	index@(.nv.constant0._ZN10layer_norm40ln_parallel_residual_bwd_finalize_kernelINS_22Kernel_traits_finalizeILj1536E6__halfffffjLb0ELj1024ELj4ENS_18Kernel_traits_baseILj1536ES2_ffffjLj1024EEEEELb0EEEvNS_9BwdParamsE)
        /*010c*/ 	.short	0x0380
        /*010e*/ 	.short	0x0128


	//----- nvinfo : EIATTR_SW_WAR
	.align		4
.L_2559:
        /*0110*/ 	.byte	0x04, 0x36
        /*0112*/ 	.short	(.L_2561 - .L_2560)
.L_2560:
        /*0114*/ 	.word	0x00000008
.L_2561:


//--------------------- .nv.info._ZN10layer_norm31ln_parallel_residual_bwd_kernelINS_13Kernel_traitsI6__halfffffjLj1536ELj1ELj1ELj4ELj16ENS_18Kernel_traits_baseILj1536ES2_ffffjLj128EEEEELb1ELb1ELb0EEEvNS_9BwdParamsE --------------------------
	.section	.nv.info._ZN10layer_norm31ln_parallel_residual_bwd_kernelINS_13Kernel_traitsI6__halfffffjLj1536ELj1ELj1ELj4ELj16ENS_18Kernel_traits_baseILj1536ES2_ffffjLj128EEEEELb1ELb1ELb0EEEvNS_9BwdParamsE,"",@"SHT_CUDA_INFO"
	.sectionflags	@""
	.align	4


	//----- nvinfo : EIATTR_CUDA_API_VERSION
	.align		4
        /*0000*/ 	.byte	0x04, 0x37
        /*0002*/ 	.short	(.L_2563 - .L_2562)
.L_2562:
        /*0004*/ 	.word	0x00000082


	//----- nvinfo : EIATTR_KPARAM_INFO
	.align		4
.L_2563:
        /*0008*/ 	.byte	0x04, 0x17
        /*000a*/ 	.short	(.L_2565 - .L_2564)
.L_2564:
        /*000c*/ 	.word	0x00000000
        /*0010*/ 	.short	0x0000
        /*0012*/ 	.short	0x0000
        /*0014*/ 	.byte	0x00, 0xf0, 0xa1, 0x04


	//----- nvinfo : EIATTR_SPARSE_MMA_MASK
	.align		4
.L_2565:
        /*0018*/ 	.byte	0x03, 0x50
        /*001a*/ 	.short	0x0000


	//----- nvinfo : EIATTR_MAXREG_COUNT
	.align		4
        /*001c*/ 	.byte	0x03, 0x1b
        /*001e*/ 	.short	0x00ff


	//----- nvinfo : EIATTR_NUM_BARRIERS
	.align		4
        /*0020*/ 	.byte	0x02, 0x4c
        /*0022*/ 	.byte	0x01
	.zero		1


	//----- nvinfo : EIATTR_MERCURY_ISA_VERSION
	.align		4
        /*0024*/ 	.byte	0x03, 0x5f
        /*0026*/ 	.short	0x0101


	//----- nvinfo : EIATTR_COOP_GROUP_MASK_REGIDS
	.align		4
        /*0028*/ 	.byte	0x04, 0x29
        /*002a*/ 	.short	(.L_2567 - .L_2566)


	//   ....[0]....
.L_2566:
        /*002c*/ 	.word	0xffffffff


	//   ....[1]....
        /*0030*/ 	.word	0xffffffff


	//   ....[2]....
        /*0034*/ 	.word	0xffffffff


	//   ....[3]....
        /*0038*/ 	.word	0xffffffff


	//   ....[4]....
        /*003c*/ 	.word	0xffffffff


	//   ....[5]....
        /*0040*/ 	.word	0xffffffff


	//   ....[6]....
        /*0044*/ 	.word	0xffffffff


	//   ....[7]....
        /*0048*/ 	.word	0xffffffff


	//   ....[8]....
        /*004c*/ 	.word	0xffffffff


	//   ....[9]....
        /*0050*/ 	.word	0xffffffff


	//----- nvinfo : EIATTR_COOP_GROUP_INSTR_OFFSETS
	.align		4
.L_2567:
        /*0054*/ 	.byte	0x04, 0x28
        /*0056*/ 	.short	(.L_2569 - .L_2568)


	//   ....[0]....
.L_2568:
        /*0058*/ 	.word	0x00001080


	//   ....[1]....
        /*005c*/ 	.word	0x000010b0


	//   ....[2]....
        /*0060*/ 	.word	0x000010e0


	//   ....[3]....
        /*0064*/ 	.word	0x000010f0


	//   ....[4]....
        /*0068*/ 	.word	0x00001120


	//   ....[5]....
        /*006c*/ 	.word	0x00001130


	//   ....[6]....
        /*0070*/ 	.word	0x00001160


	//   ....[7]....
        /*0074*/ 	.word	0x00001170


	//   ....[8]....
        /*0078*/ 	.word	0x000011a0


	//   ....[9]....
        /*007c*/ 	.word	0x000011b0


	//----- nvinfo : EIATTR_VRC_CTA_INIT_COUNT
	.align		4
.L_2569:
        /*0080*/ 	.byte	0x02, 0x4a
	.zero		1
	.zero		1


	//----- nvinfo : EIATTR_EXIT_INSTR_OFFSETS
	.align		4
        /*0084*/ 	.byte	0x04, 0x1c
        /*0086*/ 	.short	(.L_2571 - .L_2570)


	//   ....[0]....
.L_2570:
        /*0088*/ 	.word	0x00004820


	//   ....[1]....
        /*008c*/ 	.word	0x000048a0


	//----- nvinfo : EIATTR_MAX_THREADS
	.align		4
.L_2571:
        /*0090*/ 	.byte	0x04, 0x05
        /*0092*/ 	.short	(.L_2573 - .L_2572)
.L_2572:
        /*0094*/ 	.word	0x00000080
        /*0098*/ 	.word	0x00000001
        /*009c*/ 	.word	0x00000001


	//----- nvinfo : EIATTR_CRS_STACK_SIZE
	.align		4
.L_2573:
        /*00a0*/ 	.byte	0x04, 0x1e
        /*00a2*/ 	.short	(.L_2575 - .L_2574)
.L_2574:
        /*00a4*/ 	.word	0x00000000


	//----- nvinfo : EIATTR_CBANK_PARAM_SIZE
	.align		4
.L_2575:
        /*00a8*/ 	.byte	0x03, 0x19
        /*00aa*/ 	.short	0x0128


	//----- nvinfo : EIATTR_PARAM_CBANK
	.align		4
        /*00ac*/ 	.byte	0x04, 0x0a
        /*00ae*/ 	.short	(.L_2577 - .L_2576)
	.align		4
.L_2576:
        /*00b0*/ 	.word	index@(.nv.constant0._ZN10layer_norm31ln_parallel_residual_bwd_kernelINS_13Kernel_traitsI6__halfffffjLj1536ELj1ELj1ELj4ELj16ENS_18Kernel_traits_baseILj1536ES2_ffffjLj128EEEEELb1ELb1ELb0EEEvNS_9BwdParamsE)
        /*00b4*/ 	.short	0x0380
        /*00b6*/ 	.short	0x0128


	//----- nvinfo : EIATTR_SW_WAR
	.align		4
.L_2577:
        /*00b8*/ 	.byte	0x04, 0x36
        /*00ba*/ 	.short	(.L_2579 - .L_2578)
.L_2578:
        /*00bc*/ 	.word	0x00000008
.L_2579:


//--------------------- .nv.info._ZN10layer_norm22ln_bwd_finalize_kernelINS_22Kernel_traits_finalizeILj1536E6__halfffffjLb0ELj1024ELj4ENS_18Kernel_traits_baseILj1536ES2_ffffjLj1024EEEEELb0ELb1EEEvNS_9BwdParamsE --------------------------
	.section	.nv.info._ZN10layer_norm22ln_bwd_finalize_kernelINS_22Kernel_traits_finalizeILj1536E6__halfffffjLb0ELj1024ELj4ENS_18Kernel_traits_baseILj1536ES2_ffffjLj1024EEEEELb0ELb1EEEvNS_9BwdParamsE,"",@"SHT_CUDA_INFO"
	.sectionflags	@""
	.align	4


	//----- nvinfo : EIATTR_CUDA_API_VERSION
	.align		4
        /*0000*/ 	.byte	0x04, 0x37
        /*0002*/ 	.short	(.L_2581 - .L_2580)
.L_2580:
        /*0004*/ 	.word	0x00000082


	//----- nvinfo : EIATTR_KPARAM_INFO
	.align		4
.L_2581:
        /*0008*/ 	.byte	0x04, 0x17
        /*000a*/ 	.short	(.L_2583 - .L_2582)
.L_2582:
        /*000c*/ 	.word	0x00000000
        /*0010*/ 	.short	0x0000
        /*0012*/ 	.short	0x0000
        /*0014*/ 	.byte	0x00, 0xf0, 0xa1, 0x04


	//----- nvinfo : EIATTR_SPARSE_MMA_MASK
	.align		4
.L_2583:
        /*0018*/ 	.byte	0x03, 0x50
        /*001a*/ 	.short	0x0000


	//----- nvinfo : EIATTR_MAXREG_COUNT
	.align		4
        /*001c*/ 	.byte	0x03, 0x1b
        /*001e*/ 	.short	0x0040


	//----- nvinfo : EIATTR_NUM_BARRIERS
	.align		4
        /*0020*/ 	.byte	0x02, 0x4c
        /*0022*/ 	.byte	0x01
	.zero		1


	//----- nvinfo : EIATTR_MERCURY_ISA_VERSION
	.align		4
        /*0024*/ 	.byte	0x03, 0x5f
        /*0026*/ 	.short	0x0101


	//----- nvinfo : EIATTR_COOP_GROUP_MASK_REGIDS
	.align		4
        /*0028*/ 	.byte	0x04, 0x29
        /*002a*/ 	.short	(.L_2585 - .L_2584)


	//   ....[0]....
.L_2584:
        /*002c*/ 	.word	0xffffffff


	//   ....[1]....
        /*0030*/ 	.word	0xffffffff


	//   ....[2]....
        /*0034*/ 	.word	0xffffffff


	//   ....[3]....
        /*0038*/ 	.word	0xffffffff


	//   ....[4]....
        /*003c*/ 	.word	0xffffffff


	//   ....[5]....
        /*0040*/ 	.word	0xffffffff


	//   ....[6]....
        /*0044*/ 	.word	0xffffffff


	//   ....[7]....
        /*0048*/ 	.word	0xffffffff


	//   ....[8]....
        /*004c*/ 	.word	0xffffffff


	//   ....[9]....
        /*0050*/ 	.word	0xffffffff


	//----- nvinfo : EIATTR_COOP_GROUP_INSTR_OFFSETS
	.align		4
.L_2585:
        /*0054*/ 	.byte	0x04, 0x28
        /*0056*/ 	.short	(.L_2587 - .L_2586)


	//   ....[0]....
.L_2586:
        /*0058*/ 	.word	0x00001630


	//   ....[1]....
        /*005c*/ 	.word	0x00001640


	//   ....[2]....
        /*0060*/ 	.word	0x00001670


	//   ....[3]....
        /*0064*/ 	.word	0x00001680


	//   ....[4]....
        /*0068*/ 	.word	0x000016b0


	//   ....[5]....
        /*006c*/ 	.word	0x000016d0


	//   ....[6]....
        /*0070*/ 	.word	0x00001700


	//   ....[7]....
        /*0074*/ 	.word	0x00001710


	//   ....[8]....
        /*0078*/ 	.word	0x00001740


	//   ....[9]....
        /*007c*/ 	.word	0x00001750


	//----- nvinfo : EIATTR_VRC_CTA_INIT_COUNT
	.align		4
.L_2587:
        /*0080*/ 	.byte	0x02, 0x4a
	.zero		1
	.zero		1


	//----- nvinfo : EIATTR_EXIT_INSTR_OFFSETS
	.align		4
        /*0084*/ 	.byte	0x04, 0x1c
        /*0086*/ 	.short	(.L_2589 - .L_2588)


	//   ....[0]....
.L_2588:
        /*0088*/ 	.word	0x00000070


	//   ....[1]....
        /*008c*/ 	.word	0x000017b0


	//   ....[2]....
        /*0090*/ 	.word	0x00001880


	//----- nvinfo : EIATTR_MAX_THREADS
	.align		4
.L_2589:
        /*0094*/ 	.byte	0x04, 0x05
        /*0096*/ 	.short	(.L_2591 - .L_2590)
.L_2590:
        /*0098*/ 	.word	0x00000400
        /*009c*/ 	.word	0x00000001
        /*00a0*/ 	.word	0x00000001


	//----- nvinfo : EIATTR_CRS_STACK_SIZE
	.align		4
.L_2591:
        /*00a4*/ 	.byte	0x04, 0x1e
        /*00a6*/ 	.short	(.L_2593 - .L_2592)
.L_2592:
        /*00a8*/ 	.word	0x00000000


	//----- nvinfo : EIATTR_CBANK_PARAM_SIZE
	.align		4
.L_2593:
        /*00ac*/ 	.byte	0x03, 0x19
        /*00ae*/ 	.short	0x0128


	//----- nvinfo : EIATTR_PARAM_CBANK
	.align		4
        /*00b0*/ 	.byte	0x04, 0x0a
        /*00b2*/ 	.short	(.L_2595 - .L_2594)
	.align		4
.L_2594:
        /*00b4*/ 	.word	index@(.nv.constant0._ZN10layer_norm22ln_bwd_finalize_kernelINS_22Kernel_traits_finalizeILj1536E6__halfffffjLb0ELj1024ELj4ENS_18Kernel_traits_baseILj1536ES2_ffffjLj1024EEEEELb0ELb1EEEvNS_9BwdParamsE)
        /*00b8*/ 	.short	0x0380
        /*00ba*/ 	.short	0x0128


	//----- nvinfo : EIATTR_SW_WAR
	.align		4
.L_2595:
        /*00bc*/ 	.byte	0x04, 0x36
        /*00be*/ 	.short	(.L_2597 - .L_2596)
.L_2596:
        /*00c0*/ 	.word	0x00000008
.L_2597:


//--------------------- .nv.info._ZN10layer_norm40ln_parallel_residual_bwd_finalize_kernelINS_22Kernel_traits_finalizeILj1536E6__halfffffjLb0ELj1024ELj4ENS_18Kernel_traits_baseILj1536ES2_ffffjLj1024EEEEELb1EEEvNS_9BwdParamsE --------------------------
	.section	.nv.info._ZN10layer_norm40ln_parallel_residual_bwd_finalize_kernelINS_22Kernel_traits_finalizeILj1536E6__halfffffjLb0ELj1024ELj4ENS_18Kernel_traits_baseILj1536ES2_ffffjLj1024EEEEELb1EEEvNS_9BwdParamsE,"",@"SHT_CUDA_INFO"
	.sectionflags	@""
	.align	4


	//----- nvinfo : EIATTR_CUDA_API_VERSION
	.align		4
        /*0000*/ 	.byte	0x04, 0x37
        /*0002*/ 	.short	(.L_2599 - .L_2598)
.L_2598:
        /*0004*/ 	.word	0x00000082


	//----- nvinfo : EIATTR_KPARAM_INFO
	.align		4
.L_2599:
        /*0008*/ 	.byte	0x04, 0x17
        /*000a*/ 	.short	(.L_2601 - .L_2600)
.L_2600:
        /*000c*/ 	.word	0x00000000
        /*0010*/ 	.short	0x0000
        /*0012*/ 	.short	0x0000
        /*0014*/ 	.byte	0x00, 0xf0, 0xa1, 0x04


	//----- nvinfo : EIATTR_SPARSE_MMA_MASK
	.align		4
.L_2601:
        /*0018*/ 	.byte	0x03, 0x50
        /*001a*/ 	.short	0x0000


	//----- nvinfo : EIATTR_MAXREG_COUNT
	.align		4
        /*001c*/ 	.byte	0x03, 0x1b
        /*001e*/ 	.short	0x0040


	//----- nvinfo : EIATTR_NUM_BARRIERS
	.align		4
        /*0020*/ 	.byte	0x02, 0x4c
        /*0022*/ 	.byte	0x01
	.zero		1


	//----- nvinfo : EIATTR_MERCURY_ISA_VERSION
	.align		4
        /*0024*/ 	.byte	0x03, 0x5f
        /*0026*/ 	.short	0x0101


	//----- nvinfo : EIATTR_COOP_GROUP_MASK_REGIDS
	.align		4
        /*0028*/ 	.byte	0x04, 0x29
        /*002a*/ 	.short	(.L_2603 - .L_2602)


	//   ....[0]....
.L_2602:
        /*002c*/ 	.word	0xffffffff


	//   ....[1]....
        /*0030*/ 	.word	0xffffffff


	//   ....[2]....
        /*0034*/ 	.word	0xffffffff


	//   ....[3]....
        /*0038*/ 	.word	0xffffffff


	//   ....[4]....
        /*003c*/ 	.word	0xffffffff


	//   ....[5]....
        /*0040*/ 	.word	0xffffffff


	//   ....[6]....
        /*0044*/ 	.word	0xffffffff


	//   ....[7]....
        /*0048*/ 	.word	0xffffffff


	//   ....[8]....
        /*004c*/ 	.word	0xffffffff


	//   ....[9]....
        /*0050*/ 	.word	0xffffffff


	//   ....[10]....
        /*0054*/ 	.word	0xffffffff


	//   ....[11]....
        /*0058*/ 	.word	0xffffffff


	//   ....[12]....
        /*005c*/ 	.word	0xffffffff


	//   ....[13]....
        /*0060*/ 	.word	0xffffffff


	//   ....[14]....
        /*0064*/ 	.word	0xffffffff


	//   ....[15]....
        /*0068*/ 	.word	0xffffffff


	//   ....[16]....
        /*006c*/ 	.word	0xffffffff


	//   ....[17]....
        /*0070*/ 	.word	0xffffffff


	//   ....[18]....
        /*0074*/ 	.word	0xffffffff


	//   ....[19]....
        /*0078*/ 	.word	0xffffffff


	//----- nvinfo : EIATTR_COOP_GROUP_INSTR_OFFSETS
	.align		4
.L_2603:
        /*007c*/ 	.byte	0x04, 0x28
        /*007e*/ 	.short	(.L_2605 - .L_2604)


	//   ....[0]....
.L_2604:
        /*0080*/ 	.word	0x00001410


	//   ....[1]....
        /*0084*/ 	.word	0x00001420


	//   ....[2]....
        /*0088*/ 	.word	0x00001430


	//   ....[3]....
        /*008c*/ 	.word	0x00001440


	//   ....[4]....
        /*0090*/ 	.word	0x00001480


	//   ....[5]....
        /*0094*/ 	.word	0x000014a0


	//   ....[6]....
        /*0098*/ 	.word	0x000014b0


	//   ....[7]....
        /*009c*/ 	.word	0x000014c0


	//   ....[8]....
        /*00a0*/ 	.word	0x000014f0


	//   ....[9]....
        /*00a4*/ 	.word	0x00001520


	//   ....[10]....
        /*00a8*/ 	.word	0x00001530


	//   ....[11]....
        /*00ac*/ 	.word	0x00001540


	//   ....[12]....
        /*00b0*/ 	.word	0x00001560


	//   ....[13]....
        /*00b4*/ 	.word	0x00001590


	//   ....[14]....
        /*00b8*/ 	.word	0x000015b0


	//   ....[15]....
        /*00bc*/ 	.word	0x000015c0


	//   ....[16]....
        /*00c0*/ 	.word	0x000015e0


	//   ....[17]....
        /*00c4*/ 	.word	0x00001610


	//   ....[18]....
        /*00c8*/ 	.word	0x00001630


	//   ....[19]....
        /*00cc*/ 	.word	0x00001640


	//----- nvinfo : EIATTR_VRC_CTA_INIT_COUNT
	.align		4
.L_2605:
        /*00d0*/ 	.byte	0x02, 0x4a
	.zero		1
	.zero		1


	//----- nvinfo : EIATTR_EXIT_INSTR_OFFSETS
	.align		4
        /*00d4*/ 	.byte	0x04, 0x1c
        /*00d6*/ 	.short	(.L_2607 - .L_2606)


	//   ....[0]....
.L_2606:
        /*00d8*/ 	.word	0x00000060


	//   ....[1]....
        /*00dc*/ 	.word	0x000016e0


	//   ....[2]....
        /*00e0*/ 	.word	0x00001850


	//----- nvinfo : EIATTR_MAX_THREADS
	.align		4
.L_2607:
        /*00e4*/ 	.byte	0x04, 0x05
        /*00e6*/ 	.short	(.L_2609 - .L_2608)
.L_2608:
        /*00e8*/ 	.word	0x00000400
        /*00ec*/ 	.word	0x00000001
        /*00f0*/ 	.word	0x00000001


	//----- nvinfo : EIATTR_CRS_STACK_SIZE
	.align		4
.L_2609:
        /*00f4*/ 	.byte	0x04, 0x1e
        /*00f6*/ 	.short	(.L_2611 - .L_2610)
.L_2610:
        /*00f8*/ 	.word	0x00000000


	//----- nvinfo : EIATTR_CBANK_PARAM_SIZE
	.align		4
.L_2611:
        /*00fc*/ 	.byte	0x03, 0x19
        /*00fe*/ 	.short	0x0128


	//----- nvinfo : EIATTR_PARAM_CBANK
	.align		4
        /*0100*/ 	.byte	0x04, 0x0a
        /*0102*/ 	.short	(.L_2613 - .L_2612)
	.align		4
.L_2612:
        /*0104*/ 	.word	index@(.nv.constant0._ZN10layer_norm40ln_parallel_residual_bwd_finalize_kernelINS_22Kernel_traits_finalizeILj1536E6__halfffffjLb0ELj1024ELj4ENS_18Kernel_traits_baseILj1536ES2_ffffjLj1024EEEEELb1EEEvNS_9BwdParamsE)
        /*0108*/ 	.short	0x0380
        /*010a*/ 	.short	0x0128


	//----- nvinfo : EIATTR_SW_WAR
	.align		4
.L_2613:
        /*010c*/ 	.byte	0x04, 0x36
        /*010e*/ 	.short	(.L_2615 - .L_2614)
.L_2614:
        /*0110*/ 	.word	0x00000008
.L_2615:


//--------------------- .nv.info._ZN10layer_norm31ln_parallel_residual_bwd_kernelINS_13Kernel_traitsI6__halfffffjLj1536ELj1ELj1ELj4ELj16ENS_18Kernel_traits_baseILj1536ES2_ffffjLj128EEEEELb1ELb1ELb1EEEvNS_9BwdParamsE --------------------------
	.section	.nv.info._ZN10layer_norm31ln_parallel_residual_bwd_kernelINS_13Kernel_traitsI6__halfffffjLj1536ELj1ELj1ELj4ELj16ENS_18Kernel_traits_baseILj1536ES2_ffffjLj128EEEEELb1ELb1ELb1EEEvNS_9BwdParamsE,"",@"SHT_CUDA_INFO"
	.sectionflags	@""
	.align	4


	//----- nvinfo : EIATTR_CUDA_API_VERSION
	.align		4
        /*0000*/ 	.byte	0x04, 0x37
        /*0002*/ 	.short	(.L_2617 - .L_2616)
.L_2616:
        /*0004*/ 	.word	0x00000082


	//----- nvinfo : EIATTR_KPARAM_INFO
	.align		4
.L_2617:
        /*0008*/ 	.byte	0x04, 0x17
        /*000a*/ 	.short	(.L_2619 - .L_2618)
.L_2618:
        /*000c*/ 	.word	0x00000000
        /*0010*/ 	.short	0x0000
        /*0012*/ 	.short	0x0000
        /*0014*/ 	.byte	0x00, 0xf0, 0xa1, 0x04


	//----- nvinfo : EIATTR_SPARSE_MMA_MASK
	.align		4
.L_2619:
        /*0018*/ 	.byte	0x03, 0x50
        /*001a*/ 	.short	0x0000


	//----- nvinfo : EIATTR_MAXREG_COUNT
	.align		4
        /*001c*/ 	.byte	0x03, 0x1b
        /*001e*/ 	.short	0x00ff


	//----- nvinfo : EIATTR_NUM_BARRIERS
	.align		4
        /*0020*/ 	.byte	0x02, 0x4c
        /*0022*/ 	.byte	0x01
	.zero		1


	//----- nvinfo : EIATTR_MERCURY_ISA_VERSION
	.align		4
        /*0024*/ 	.byte	0x03, 0x5f
        /*0026*/ 	.short	0x0101


	//----- nvinfo : EIATTR_COOP_GROUP_MASK_REGIDS
	.align		4
        /*0028*/ 	.byte	0x04, 0x29
        /*002a*/ 	.short	(.L_2621 - .L_2620)


	//   ....[0]....
.L_2620:
        /*002c*/ 	.word	0xffffffff


	//   ....[1]....
        /*0030*/ 	.word	0xffffffff


	//   ....[2]....
        /*0034*/ 	.word	0xffffffff


	//   ....[3]....
        /*0038*/ 	.word	0xffffffff


	//   ....[4]....
        /*003c*/ 	.word	0xffffffff


	//   ....[5]....
        /*0040*/ 	.word	0xffffffff


	//   ....[6]....
        /*0044*/ 	.word	0xffffffff


	//   ....[7]....
        /*0048*/ 	.word	0xffffffff


	//   ....[8]....
        /*004c*/ 	.word	0xffffffff


	//   ....[9]....
        /*0050*/ 	.word	0xffffffff


	//----- nvinfo : EIATTR_COOP_GROUP_INSTR_OFFSETS
	.align		4
.L_2621:
        /*0054*/ 	.byte	0x04, 0x28
        /*0056*/ 	.short	(.L_2623 - .L_2622)


	//   ....[0]....
.L_2622:
        /*0058*/ 	.word	0x00000c50


	//   ....[1]....
        /*005c*/ 	.word	0x00000c60


	//   ....[2]....
        /*0060*/ 	.word	0x00000c90


	//   ....[3]....
        /*0064*/ 	.word	0x00000ca0


	//   ....[4]....
        /*0068*/ 	.word	0x00000cd0


	//   ....[5]....
        /*006c*/ 	.word	0x00000ce0


	//   ....[6]....
        /*0070*/ 	.word	0x00000d20


	//   ....[7]....
        /*0074*/ 	.word	0x00000d30


	//   ....[8]....
        /*0078*/ 	.word	0x00000d80


	//   ....[9]....
        /*007c*/ 	.word	0x00000d90


	//----- nvinfo : EIATTR_VRC_CTA_INIT_COUNT
	.align		4
.L_2623:
        /*0080*/ 	.byte	0x02, 0x4a
	.zero		1
	.zero		1


	//----- nvinfo : EIATTR_EXIT_INSTR_OFFSETS
	.align		4
        /*0084*/ 	.byte	0x04, 0x1c
        /*0086*/ 	.short	(.L_2625 - .L_2624)


	//   ....[0]....
.L_2624:
        /*0088*/ 	.word	0x00004390


	//----- nvinfo : EIATTR_MAX_THREADS
	.align		4
.L_2625:
        /*008c*/ 	.byte	0x04, 0x05
        /*008e*/ 	.short	(.L_2627 - .L_2626)
.L_2626:
        /*0090*/ 	.word	0x00000080
        /*0094*/ 	.word	0x00000001
        /*0098*/ 	.word	0x00000001


	//----- nvinfo : EIATTR_CBANK_PARAM_SIZE
	.align		4
.L_2627:
        /*009c*/ 	.byte	0x03, 0x19
        /*009e*/ 	.short	0x0128


	//----- nvinfo : EIATTR_PARAM_CBANK
	.align		4
        /*00a0*/ 	.byte	0x04, 0x0a
        /*00a2*/ 	.short	(.L_2629 - .L_2628)
	.align		4
.L_2628:
        /*00a4*/ 	.word	index@(.nv.constant0._ZN10layer_norm31ln_parallel_residual_bwd_kernelINS_13Kernel_traitsI6__halfffffjLj1536ELj1ELj1ELj4ELj16ENS_18Kernel_traits_baseILj1536ES2_ffffjLj128EEEEELb1ELb1ELb1EEEvNS_9BwdParamsE)
        /*00a8*/ 	.short	0x0380
        /*00aa*/ 	.short	0x0128


	//----- nvinfo : EIATTR_SW_WAR
	.align		4
.L_2629:
        /*00ac*/ 	.byte	0x04, 0x36
        /*00ae*/ 	.short	(.L_2631 - .L_2630)
.L_2630:
        /*00b0*/ 	.word	0x00000008
.L_2631:


//--------------------- .nv.info._ZN10layer_norm31ln_parallel_residual_bwd_kernelINS_13Kernel_traitsIfffffjLj1536ELj1ELj1ELj4ELj16ENS_18Kernel_traits_baseILj1536EfffffjLj128EEEEELb0ELb0ELb0EEEvNS_9BwdParamsE --------------------------
	.section	.nv.info._ZN10layer_norm31ln_parallel_residual_bwd_kernelINS_13Kernel_traitsIfffffjLj1536ELj1ELj1ELj4ELj16ENS_18Kernel_traits_baseILj1536EfffffjLj128EEEEELb0ELb0ELb0EEEvNS_9BwdParamsE,"",@"SHT_CUDA_INFO"
	.sectionflags	@""
	.align	4


	//----- nvinfo : EIATTR_CUDA_API_VERSION
	.align		4
        /*0000*/ 	.byte	0x04, 0x37
        /*0002*/ 	.short	(.L_2633 - .L_2632)
.L_2632:
        /*0004*/ 	.word	0x00000082


	//----- nvinfo : EIATTR_KPARAM_INFO
	.align		4
.L_2633:
        /*0008*/ 	.byte	0x04, 0x17
        /*000a*/ 	.short	(.L_2635 - .L_2634)
.L_2634:
        /*000c*/ 	.word	0x00000000
        /*0010*/ 	.short	0x0000
        /*0012*/ 	.short	0x0000
        /*0014*/ 	.byte	0x00, 0xf0, 0xa1, 0x04


	//----- nvinfo : EIATTR_SPARSE_MMA_MASK
	.align		4
.L_2635:
        /*0018*/ 	.byte	0x03, 0x50
        /*001a*/ 	.short	0x0000


	//----- nvinfo : EIATTR_MAXREG_COUNT
	.align		4
        /*001c*/ 	.byte	0x03, 0x1b
        /*001e*/ 	.short	0x00ff


	//----- nvinfo : EIATTR_NUM_BARRIERS
	.align		4
        /*0020*/ 	.byte	0x02, 0x4c
        /*0022*/ 	.byte	0x01
	.zero		1


	//----- nvinfo : EIATTR_MERCURY_ISA_VERSION
	.align		4
        /*0024*/ 	.byte	0x03, 0x5f
        /*0026*/ 	.short	0x0101


	//----- nvinfo : EIATTR_COOP_GROUP_MASK_REGIDS
	.align		4
        /*0028*/ 	.byte	0x04, 0x29
        /*002a*/ 	.short	(.L_2637 - .L_2636)


	//   ....[0]....
.L_2636:
        /*002c*/ 	.word	0xffffffff


	//   ....[1]....
        /*0030*/ 	.word	0xffffffff


	//   ....[2]....
        /*0034*/ 	.word	0xffffffff


	//   ....[3]....
        /*0038*/ 	.word	0xffffffff


	//   ....[4]....
        /*003c*/ 	.word	0xffffffff


	//   ....[5]....
        /*0040*/ 	.word	0xffffffff


	//   ....[6]....
        /*0044*/ 	.word	0xffffffff


	//   ....[7]....
        /*0048*/ 	.word	0xffffffff


	//   ....[8]....
        /*004c*/ 	.word	0xffffffff


	//   ....[9]....
        /*0050*/ 	.word	0xffffffff


	//----- nvinfo : EIATTR_COOP_GROUP_INSTR_OFFSETS
	.align		4
.L_2637:
        /*0054*/ 	.byte	0x04, 0x28
        /*0056*/ 	.short	(.L_2639 - .L_2638)


	//   ....[0]....
.L_2638:
        /*0058*/ 	.word	0x00001210


	//   ....[1]....
        /*005c*/ 	.word	0x00001230


	//   ....[2]....
        /*0060*/ 	.word	0x00001270


	//   ....[3]....
        /*0064*/ 	.word	0x00001280


	//   ....[4]....
        /*0068*/ 	.word	0x000012c0


	//   ....[5]....
        /*006c*/ 	.word	0x000012d0


	//   ....[6]....
        /*0070*/ 	.word	0x00001300


	//   ....[7]....
        /*0074*/ 	.word	0x00001310


	//   ....[8]....
        /*0078*/ 	.word	0x00001340


	//   ....[9]....
        /*007c*/ 	.word	0x00001350


	//----- nvinfo : EIATTR_VRC_CTA_INIT_COUNT
	.align		4
.L_2639:
        /*0080*/ 	.byte	0x02, 0x4a
	.zero		1
	.zero		1


	//----- nvinfo : EIATTR_EXIT_INSTR_OFFSETS
	.align		4
        /*0084*/ 	.byte	0x04, 0x1c
        /*0086*/ 	.short	(.L_2641 - .L_2640)


	//   ....[0]....
.L_2640:
        /*0088*/ 	.word	0x00003980


	//   ....[1]....
        /*008c*/ 	.word	0x00003a50


	//----- nvinfo : EIATTR_MAX_THREADS
	.align		4
.L_2641:
        /*0090*/ 	.byte	0x04, 0x05
        /*0092*/ 	.short	(.L_2643 - .L_2642)
.L_2642:
        /*0094*/ 	.word	0x00000080
        /*0098*/ 	.word	0x00000001
        /*009c*/ 	.word	0x00000001


	//----- nvinfo : EIATTR_CRS_STACK_SIZE
	.align		4
.L_2643:
        /*00a0*/ 	.byte	0x04, 0x1e
        /*00a2*/ 	.short	(.L_2645 - .L_2644)
.L_2644:
        /*00a4*/ 	.word	0x00000000


	//----- nvinfo : EIATTR_CBANK_PARAM_SIZE
	.align		4
.L_2645:
        /*00a8*/ 	.byte	0x03, 0x19
        /*00aa*/ 	.short	0x0128


	//----- nvinfo : EIATTR_PARAM_CBANK
	.align		4
        /*00ac*/ 	.byte	0x04, 0x0a
        /*00ae*/ 	.short	(.L_2647 - .L_2646)
	.align		4
.L_2646:
        /*00b0*/ 	.word	index@(.nv.constant0._ZN10layer_norm31ln_parallel_residual_bwd_kernelINS_13Kernel_traitsIfffffjLj1536ELj1ELj1ELj4ELj16ENS_18Kernel_traits_baseILj1536EfffffjLj128EEEEELb0ELb0ELb0EEEvNS_9BwdParamsE)
        /*00b4*/ 	.short	0x0380
        /*00b6*/ 	.short	0x0128


	//----- nvinfo : EIATTR_SW_WAR
	.align		4
.L_2647:
        /*00b8*/ 	.byte	0x04, 0x36
        /*00ba*/ 	.short	(.L_2649 - .L_2648)
.L_2648:
        /*00bc*/ 	.word	0x00000008
.L_2649:


//--------------------- .nv.info._ZN10layer_norm31ln_parallel_residual_bwd_kernelINS_13Kernel_traitsIfffffjLj1536ELj1ELj1ELj4ELj16ENS_18Kernel_traits_baseILj1536EfffffjLj128EEEEELb0ELb0ELb1EEEvNS_9BwdParamsE --------------------------
	.section	.nv.info._ZN10layer_norm31ln_parallel_residual_bwd_kernelINS_13Kernel_traitsIfffffjLj1536ELj1ELj1ELj4ELj16ENS_18Kernel_traits_baseILj1536EfffffjLj128EEEEELb0ELb0ELb1EEEvNS_9BwdParamsE,"",@"SHT_CUDA_INFO"
	.sectionflags	@""
	.align	4


	//----- nvinfo : EIATTR_CUDA_API_VERSION
	.align		4
        /*0000*/ 	.byte	0x04, 0x37
        /*0002*/ 	.short	(.L_2651 - .L_2650)
.L_2650:
        /*0004*/ 	.word	0x00000082


	//----- nvinfo : EIATTR_KPARAM_INFO
	.align		4
.L_2651:
        /*0008*/ 	.byte	0x04, 0x17
        /*000a*/ 	.short	(.L_2653 - .L_2652)
.L_2652:
        /*000c*/ 	.word	0x00000000
        /*0010*/ 	.short	0x0000
        /*0012*/ 	.short	0x0000
        /*0014*/ 	.byte	0x00, 0xf0, 0xa1, 0x04


	//----- nvinfo : EIATTR_SPARSE_MMA_MASK
	.align		4
.L_2653:
        /*0018*/ 	.byte	0x03, 0x50
        /*001a*/ 	.short	0x0000


	//----- nvinfo : EIATTR_MAXREG_COUNT
	.align		4
        /*001c*/ 	.byte	0x03, 0x1b
        /*001e*/ 	.short	0x00ff


	//----- nvinfo : EIATTR_NUM_BARRIERS
	.align		4
        /*0020*/ 	.byte	0x02, 0x4c
        /*0022*/ 	.byte	0x01
	.zero		1


	//----- nvinfo : EIATTR_MERCURY_ISA_VERSION
	.align		4
        /*0024*/ 	.byte	0x03, 0x5f
        /*0026*/ 	.short	0x0101


	//----- nvinfo : EIATTR_COOP_GROUP_MASK_REGIDS
	.align		4
        /*0028*/ 	.byte	0x04, 0x29
        /*002a*/ 	.short	(.L_2655 - .L_2654)


	//   ....[0]....
.L_2654:
        /*002c*/ 	.word	0xffffffff


	//   ....[1]....
        /*0030*/ 	.word	0xffffffff


	//   ....[2]....
        /*0034*/ 	.word	0xffffffff


	//   ....[3]....
        /*0038*/ 	.word	0xffffffff


	//   ....[4]....
        /*003c*/ 	.word	0xffffffff


	//   ....[5]....
        /*0040*/ 	.word	0xffffffff


	//   ....[6]....
        /*0044*/ 	.word	0xffffffff


	//   ....[7]....
        /*0048*/ 	.word	0xffffffff


	//   ....[8]....
        /*004c*/ 	.word	0xffffffff


	//   ....[9]....
        /*0050*/ 	.word	0xffffffff


	//----- nvinfo : EIATTR_COOP_GROUP_INSTR_OFFSETS
	.align		4
.L_2655:
        /*0054*/ 	.byte	0x04, 0x28
        /*0056*/ 	.short	(.L_2657 - .L_2656)


	//   ....[0]....
.L_2656:
        /*0058*/ 	.word	0x00000c50


	//   ....[1]....
        /*005c*/ 	.word	0x00000c60


	//   ....[2]....
        /*0060*/ 	.word	0x00000c90


	//   ....[3]....
        /*0064*/ 	.word	0x00000ca0


	//   ....[4]....
        /*0068*/ 	.word	0x00000cd0


	//   ....[5]....
        /*006c*/ 	.word	0x00000ce0


	//   ....[6]....
        /*0070*/ 	.word	0x00000d20


	//   ....[7]....
        /*0074*/ 	.word	0x00000d30


	//   ....[8]....
        /*0078*/ 	.word	0x00000d60


	//   ....[9]....
        /*007c*/ 	.word	0x00000d70


	//----- nvinfo : EIATTR_VRC_CTA_INIT_COUNT
	.align		4
.L_2657:
        /*0080*/ 	.byte	0x02, 0x4a
	.zero		1
	.zero		1


	//----- nvinfo : EIATTR_EXIT_INSTR_OFFSETS
	.align		4
        /*0084*/ 	.byte	0x04, 0x1c
        /*0086*/ 	.short	(.L_2659 - .L_2658)


	//   ....[0]....
.L_2658:
        /*0088*/ 	.word	0x00003590


	//----- nvinfo : EIATTR_MAX_THREADS
	.align		4
.L_2659:
        /*008c*/ 	.byte	0x04, 0x05
        /*008e*/ 	.short	(.L_2661 - .L_2660)
.L_2660:
        /*0090*/ 	.word	0x00000080
        /*0094*/ 	.word	0x00000001
        /*0098*/ 	.word	0x00000001


	//----- nvinfo : EIATTR_CRS_STACK_SIZE
	.align		4
.L_2661:
        /*009c*/ 	.byte	0x04, 0x1e
        /*009e*/ 	.short	(.L_2663 - .L_2662)
.L_2662:
        /*00a0*/ 	.word	0x00000000


	//----- nvinfo : EIATTR_CBANK_PARAM_SIZE
	.align		4
.L_2663:
        /*00a4*/ 	.byte	0x03, 0x19
        /*00a6*/ 	.short	0x0128


	//----- nvinfo : EIATTR_PARAM_CBANK
	.align		4
        /*00a8*/ 	.byte	0x04, 0x0a
        /*00aa*/ 	.short	(.L_2665 - .L_2664)
	.align		4
.L_2664:
        /*00ac*/ 	.word	index@(.nv.constant0._ZN10layer_norm31ln_parallel_residual_bwd_kernelINS_13Kernel_traitsIfffffjLj1536ELj1ELj1ELj4ELj16ENS_18Kernel_traits_baseILj1536EfffffjLj128EEEEELb0ELb0ELb1EEEvNS_9BwdParamsE)
        /*00b0*/ 	.short	0x0380
        /*00b2*/ 	.short	0x0128


	//----- nvinfo : EIATTR_SW_WAR
	.align		4
.L_2665:
        /*00b4*/ 	.byte	0x04, 0x36
        /*00b6*/ 	.short	(.L_2667 - .L_2666)
.L_2666:
        /*00b8*/ 	.word	0x00000008
.L_2667:


//--------------------- .nv.info._ZN10layer_norm31ln_parallel_residual_bwd_kernelINS_13Kernel_traitsIfffffjLj1536ELj1ELj1ELj4ELj16ENS_18Kernel_traits_baseILj1536EfffffjLj128EEEEELb0ELb1ELb0EEEvNS_9BwdParamsE --------------------------
	.section	.nv.info._ZN10layer_norm31ln_parallel_residual_bwd_kernelINS_13Kernel_traitsIfffffjLj1536ELj1ELj1ELj4ELj16ENS_18Kernel_traits_baseILj1536EfffffjLj128EEEEELb0ELb1ELb0EEEvNS_9BwdParamsE,"",@"SHT_CUDA_INFO"
	.sectionflags	@""
	.align	4


	//----- nvinfo : EIATTR_CUDA_API_VERSION
	.align		4
        /*0000*/ 	.byte	0x04, 0x37
        /*0002*/ 	.short	(.L_2669 - .L_2668)
.L_2668:
        /*0004*/ 	.word	0x00000082


	//----- nvinfo : EIATTR_KPARAM_INFO
	.align		4
.L_2669:
        /*0008*/ 	.byte	0x04, 0x17
        /*000a*/ 	.short	(.L_2671 - .L_2670)
.L_2670:
        /*000c*/ 	.word	0x00000000
        /*0010*/ 	.short	0x0000
        /*0012*/ 	.short	0x0000
        /*0014*/ 	.byte	0x00, 0xf0, 0xa1, 0x04


	//----- nvinfo : EIATTR_SPARSE_MMA_MASK
	.align		4
.L_2671:
        /*0018*/ 	.byte	0x03, 0x50
        /*001a*/ 	.short	0x0000


	//----- nvinfo : EIATTR_MAXREG_COUNT
	.align		4
        /*001c*/ 	.byte	0x03, 0x1b
        /*001e*/ 	.short	0x00ff


	//----- nvinfo : EIATTR_NUM_BARRIERS
	.align		4
        /*0020*/ 	.byte	0x02, 0x4c
        /*0022*/ 	.byte	0x01
	.zero		1


	//----- nvinfo : EIATTR_MERCURY_ISA_VERSION
	.align		4
        /*0024*/ 	.byte	0x03, 0x5f
        /*0026*/ 	.short	0x0101


	//----- nvinfo : EIATTR_COOP_GROUP_MASK_REGIDS
	.align		4
        /*0028*/ 	.byte	0x04, 0x29
        /*002a*/ 	.short	(.L_2673 - .L_2672)


	//   ....[0]....
.L_2672:
        /*002c*/ 	.word	0xffffffff


	//   ....[1]....
        /*0030*/ 	.word	0xffffffff


	//   ....[2]....
        /*0034*/ 	.word	0xffffffff


	//   ....[3]....
        /*0038*/ 	.word	0xffffffff


	//   ....[4]....
        /*003c*/ 	.word	0xffffffff


	//   ....[5]....
        /*0040*/ 	.word	0xffffffff


	//   ....[6]....
        /*0044*/ 	.word	0xffffffff


	//   ....[7]....
        /*0048*/ 	.word	0xffffffff


	//   ....[8]....
        /*004c*/ 	.word	0xffffffff


	//   ....[9]....
        /*0050*/ 	.word	0xffffffff


	//----- nvinfo : EIATTR_COOP_GROUP_INSTR_OFFSETS
	.align		4
.L_2673:
        /*0054*/ 	.byte	0x04, 0x28
        /*0056*/ 	.short	(.L_2675 - .L_2674)


	//   ....[0]....
.L_2674:
        /*0058*/ 	.word	0x00000d40


	//   ....[1]....
        /*005c*/ 	.word	0x00000d60


	//   ....[2]....
        /*0060*/ 	.word	0x00000d90


	//   ....[3]....
        /*0064*/ 	.word	0x00000da0


	//   ....[4]....
        /*0068*/ 	.word	0x00000dd0


	//   ....[5]....
        /*006c*/ 	.word	0x00000de0


	//   ....[6]....
        /*0070*/ 	.word	0x00000e10


	//   ....[7]....
        /*0074*/ 	.word	0x00000e20


	//   ....[8]....
        /*0078*/ 	.word	0x00000e60


	//   ....[9]....
        /*007c*/ 	.word	0x00000e70


	//----- nvinfo : EIATTR_VRC_CTA_INIT_COUNT
	.align		4
.L_2675:
        /*0080*/ 	.byte	0x02, 0x4a
	.zero		1
	.zero		1


	//----- nvinfo : EIATTR_EXIT_INSTR_OFFSETS
	.align		4
        /*0084*/ 	.byte	0x04, 0x1c
        /*0086*/ 	.short	(.L_2677 - .L_2676)


	//   ....[0]....
.L_2676:
        /*0088*/ 	.word	0x00003380


	//   ....[1]....
        /*008c*/ 	.word	0x00003400


	//----- nvinfo : EIATTR_MAX_THREADS
	.align		4
.L_2677:
        /*0090*/ 	.byte	0x04, 0x05
        /*0092*/ 	.short	(.L_2679 - .L_2678)
.L_2678:
        /*0094*/ 	.word	0x00000080
        /*0098*/ 	.word	0x00000001
        /*009c*/ 	.word	0x00000001


	//----- nvinfo : EIATTR_CRS_STACK_SIZE
	.align		4
.L_2679:
        /*00a0*/ 	.byte	0x04, 0x1e
        /*00a2*/ 	.short	(.L_2681 - .L_2680)
.L_2680:
        /*00a4*/ 	.word	0x00000000


	//----- nvinfo : EIATTR_CBANK_PARAM_SIZE
	.align		4
.L_2681:
        /*00a8*/ 	.byte	0x03, 0x19
        /*00aa*/ 	.short	0x0128


	//----- nvinfo : EIATTR_PARAM_CBANK
	.align		4
        /*00ac*/ 	.byte	0x04, 0x0a
        /*00ae*/ 	.short	(.L_2683 - .L_2682)
	.align		4
.L_2682:
        /*00b0*/ 	.word	index@(.nv.constant0._ZN10layer_norm31ln_parallel_residual_bwd_kernelINS_13Kernel_traitsIfffffjLj1536ELj1ELj1ELj4ELj16ENS_18Kernel_traits_baseILj1536EfffffjLj128EEEEELb0ELb1ELb0EEEvNS_9BwdParamsE)
        /*00b4*/ 	.short	0x0380
        /*00b6*/ 	.short	0x0128


	//----- nvinfo : EIATTR_SW_WAR
	.align		4
.L_2683:
        /*00b8*/ 	.byte	0x04, 0x36
        /*00ba*/ 	.short	(.L_2685 - .L_2684)
.L_2684:
        /*00bc*/ 	.word	0x00000008
.L_2685:


//--------------------- .nv.info._ZN10layer_norm31ln_parallel_residual_bwd_kernelINS_13Kernel_traitsIfffffjLj1536ELj1ELj1ELj4ELj16ENS_18Kernel_traits_baseILj1536EfffffjLj128EEEEELb0ELb1ELb1EEEvNS_9BwdParamsE --------------------------
	.section	.nv.info._ZN10layer_norm31ln_parallel_residual_bwd_kernelINS_13Kernel_traitsIfffffjLj1536ELj1ELj1ELj4ELj16ENS_18Kernel_traits_baseILj1536EfffffjLj128EEEEELb0ELb1ELb1EEEvNS_9BwdParamsE,"",@"SHT_CUDA_INFO"
	.sectionflags	@""
	.align	4


	//----- nvinfo : EIATTR_CUDA_API_VERSION
	.align		4
        /*0000*/ 	.byte	0x04, 0x37
        /*0002*/ 	.short	(.L_2687 - .L_2686)
.L_2686:
        /*0004*/ 	.word	0x00000082


	//----- nvinfo : EIATTR_KPARAM_INFO
	.align		4
.L_2687:
        /*0008*/ 	.byte	0x04, 0x17
        /*000a*/ 	.short	(.L_2689 - .L_2688)
.L_2688:
        /*000c*/ 	.word	0x00000000
        /*0010*/ 	.short	0x0000
        /*0012*/ 	.short	0x0000
        /*0014*/ 	.byte	0x00, 0xf0, 0xa1, 0x04


	//----- nvinfo : EIATTR_SPARSE_MMA_MASK
	.align		4
.L_2689:
        /*0018*/ 	.byte	0x03, 0x50
        /*001a*/ 	.short	0x0000


	//----- nvinfo : EIATTR_MAXREG_COUNT
	.align		4
        /*001c*/ 	.byte	0x03, 0x1b
        /*001e*/ 	.short	0x00ff


	//----- nvinfo : EIATTR_NUM_BARRIERS
	.align		4
        /*0020*/ 	.byte	0x02, 0x4c
        /*0022*/ 	.byte	0x01
	.zero		1


	//----- nvinfo : EIATTR_MERCURY_ISA_VERSION
	.align		4
        /*0024*/ 	.byte	0x03, 0x5f
        /*0026*/ 	.short	0x0101


	//----- nvinfo : EIATTR_COOP_GROUP_MASK_REGIDS
	.align		4
        /*0028*/ 	.byte	0x04, 0x29
        /*002a*/ 	.short	(.L_2691 - .L_2690)


	//   ....[0]....
.L_2690:
        /*002c*/ 	.word	0xffffffff


	//   ....[1]....
        /*0030*/ 	.word	0xffffffff


	//   ....[2]....
        /*0034*/ 	.word	0xffffffff


	//   ....[3]....
        /*0038*/ 	.word	0xffffffff


	//   ....[4]....
        /*003c*/ 	.word	0xffffffff


	//   ....[5]....
        /*0040*/ 	.word	0xffffffff


	//   ....[6]....
        /*0044*/ 	.word	0xffffffff


	//   ....[7]....
        /*0048*/ 	.word	0xffffffff


	//   ....[8]....
        /*004c*/ 	.word	0xffffffff


	//   ....[9]....
        /*0050*/ 	.word	0xffffffff


	//----- nvinfo : EIATTR_COOP_GROUP_INSTR_OFFSETS
	.align		4
.L_2691:
        /*0054*/ 	.byte	0x04, 0x28
        /*0056*/ 	.short	(.L_2693 - .L_2692)


	//   ....[0]....
.L_2692:
        /*0058*/ 	.word	0x000009f0


	//   ....[1]....
        /*005c*/ 	.word	0x00000ac0


	//   ....[2]....
        /*0060*/ 	.word	0x00000ae0


	//   ....[3]....
        /*0064*/ 	.word	0x00000b10


	//   ....[4]....
        /*0068*/ 	.word	0x00000b20


	//   ....[5]....
        /*006c*/ 	.word	0x00000b70


	//   ....[6]....
        /*0070*/ 	.word	0x00000b90


	//   ....[7]....
        /*0074*/ 	.word	0x00000ba0


	//   ....[8]....
        /*0078*/ 	.word	0x00000be0


	//   ....[9]....
        /*007c*/ 	.word	0x00000bf0


	//----- nvinfo : EIATTR_VRC_CTA_INIT_COUNT
	.align		4
.L_2693:
        /*0080*/ 	.byte	0x02, 0x4a
	.zero		1
	.zero		1


	//----- nvinfo : EIATTR_EXIT_INSTR_OFFSETS
	.align		4
        /*0084*/ 	.byte	0x04, 0x1c
        /*0086*/ 	.short	(.L_2695 - .L_2694)


	//   ....[0]....
.L_2694:
        /*0088*/ 	.word	0x00002f60


	//----- nvinfo : EIATTR_MAX_THREADS
	.align		4
.L_2695:
        /*008c*/ 	.byte	0x04, 0x05
        /*008e*/ 	.short	(.L_2697 - .L_2696)
.L_2696:
        /*0090*/ 	.word	0x00000080
        /*0094*/ 	.word	0x00000001
        /*0098*/ 	.word	0x00000001


	//----- nvinfo : EIATTR_CRS_STACK_SIZE
	.align		4
.L_2697:
        /*009c*/ 	.byte	0x04, 0x1e
        /*009e*/ 	.short	(.L_2699 - .L_2698)
.L_2698:
        /*00a0*/ 	.word	0x00000000


	//----- nvinfo : EIATTR_CBANK_PARAM_SIZE
	.align		4
.L_2699:
        /*00a4*/ 	.byte	0x03, 0x19
        /*00a6*/ 	.short	0x0128


	//----- nvinfo : EIATTR_PARAM_CBANK
	.align		4
        /*00a8*/ 	.byte	0x04, 0x0a
        /*00aa*/ 	.short	(.L_2701 - .L_2700)
	.align		4
.L_2700:
        /*00ac*/ 	.word	index@(.nv.constant0._ZN10layer_norm31ln_parallel_residual_bwd_kernelINS_13Kernel_traitsIfffffjLj1536ELj1ELj1ELj4ELj16ENS_18Kernel_traits_baseILj1536EfffffjLj128EEEEELb0ELb1ELb1EEEvNS_9BwdParamsE)
        /*00b0*/ 	.short	0x0380
        /*00b2*/ 	.short	0x0128


	//----- nvinfo : EIATTR_SW_WAR
	.align		4
.L_2701:
        /*00b4*/ 	.byte	0x04, 0x36
        /*00b6*/ 	.short	(.L_2703 - .L_2702)
.L_2702:
        /*00b8*/ 	.word	0x00000008
.L_2703:


//--------------------- .nv.info._ZN10layer_norm31ln_parallel_residual_bwd_kernelINS_13Kernel_traitsIfffffjLj1536ELj1ELj1ELj4ELj16ENS_18Kernel_traits_baseILj1536EfffffjLj128EEEEELb1ELb0ELb0EEEvNS_9BwdParamsE --------------------------
	.section	.nv.info._ZN10layer_norm31ln_parallel_residual_bwd_kernelINS_13Kernel_traitsIfffffjLj1536ELj1ELj1ELj4ELj16ENS_18Kernel_traits_baseILj1536EfffffjLj128EEEEELb1ELb0ELb0EEEvNS_9BwdParamsE,"",@"SHT_CUDA_INFO"
	.sectionflags	@""
	.align	4


	//----- nvinfo : EIATTR_CUDA_API_VERSION
	.align		4
        /*0000*/ 	.byte	0x04, 0x37
        /*0002*/ 	.short	(.L_2705 - .L_2704)
.L_2704:
        /*0004*/ 	.word	0x00000082


	//----- nvinfo : EIATTR_KPARAM_INFO
	.align		4
.L_2705:
        /*0008*/ 	.byte	0x04, 0x17
        /*000a*/ 	.short	(.L_2707 - .L_2706)
.L_2706:
        /*000c*/ 	.word	0x00000000
        /*0010*/ 	.short	0x0000
        /*0012*/ 	.short	0x0000
        /*0014*/ 	.byte	0x00, 0xf0, 0xa1, 0x04


	//----- nvinfo : EIATTR_SPARSE_MMA_MASK
	.align		4
.L_2707:
        /*0018*/ 	.byte	0x03, 0x50
        /*001a*/ 	.short	0x0000


	//----- nvinfo : EIATTR_MAXREG_COUNT
	.align		4
        /*001c*/ 	.byte	0x03, 0x1b
        /*001e*/ 	.short	0x00ff


	//----- nvinfo : EIATTR_NUM_BARRIERS
	.align		4
        /*0020*/ 	.byte	0x02, 0x4c
        /*0022*/ 	.byte	0x01
	.zero		1


	//----- nvinfo : EIATTR_MERCURY_ISA_VERSION
	.align		4
        /*0024*/ 	.byte	0x03, 0x5f
        /*0026*/ 	.short	0x0101


	//----- nvinfo : EIATTR_COOP_GROUP_MASK_REGIDS
	.align		4
        /*0028*/ 	.byte	0x04, 0x29
        /*002a*/ 	.short	(.L_2709 - .L_2708)


	//   ....[0]....
.L_2708:
        /*002c*/ 	.word	0xffffffff


	//   ....[1]....
        /*0030*/ 	.word	0xffffffff


	//   ....[2]....
        /*0034*/ 	.word	0xffffffff


	//   ....[3]....
        /*0038*/ 	.word	0xffffffff


	//   ....[4]....
        /*003c*/ 	.word	0xffffffff


	//   ....[5]....
        /*0040*/ 	.word	0xffffffff


	//   ....[6]....
        /*0044*/ 	.word	0xffffffff


	//   ....[7]....
        /*0048*/ 	.word	0xffffffff


	//   ....[8]....
        /*004c*/ 	.word	0xffffffff


	//   ....[9]....
        /*0050*/ 	.word	0xffffffff


	//----- nvinfo : EIATTR_COOP_GROUP_INSTR_OFFSETS
	.align		4
.L_2709:
        /*0054*/ 	.byte	0x04, 0x28
        /*0056*/ 	.short	(.L_2711 - .L_2710)


	//   ....[0]....
.L_2710:
        /*0058*/ 	.word	0x00001340


	//   ....[1]....
        /*005c*/ 	.word	0x00001370


	//   ....[2]....
        /*0060*/ 	.word	0x000013a0


	//   ....[3]....
        /*0064*/ 	.word	0x000013b0


	//   ....[4]....
        /*0068*/ 	.word	0x000013e0


	//   ....[5]....
        /*006c*/ 	.word	0x000013f0


	//   ....[6]....
        /*0070*/ 	.word	0x00001420


	//   ....[7]....
        /*0074*/ 	.word	0x00001430


	//   ....[8]....
        /*0078*/ 	.word	0x00001460


	//   ....[9]....
        /*007c*/ 	.word	0x00001470


	//----- nvinfo : EIATTR_VRC_CTA_INIT_COUNT
	.align		4
.L_2711:
        /*0080*/ 	.byte	0x02, 0x4a
	.zero		1
	.zero		1


	//----- nvinfo : EIATTR_EXIT_INSTR_OFFSETS
	.align		4
        /*0084*/ 	.byte	0x04, 0x1c
        /*0086*/ 	.short	(.L_2713 - .L_2712)


	//   ....[0]....
.L_2712:
        /*0088*/ 	.word	0x00004c30


	//   ....[1]....
        /*008c*/ 	.word	0x00004d00


	//----- nvinfo : EIATTR_MAX_THREADS
	.align		4
.L_2713:
        /*0090*/ 	.byte	0x04, 0x05
        /*0092*/ 	.short	(.L_2715 - .L_2714)
.L_2714:
        /*0094*/ 	.word	0x00000080
        /*0098*/ 	.word	0x00000001
        /*009c*/ 	.word	0x00000001


	//----- nvinfo : EIATTR_CRS_STACK_SIZE
	.align		4
.L_2715:
        /*00a0*/ 	.byte	0x04, 0x1e
        /*00a2*/ 	.short	(.L_2717 - .L_2716)
.L_2716:
        /*00a4*/ 	.word	0x00000000


	//----- nvinfo : EIATTR_CBANK_PARAM_SIZE
	.align		4
.L_2717:
        /*00a8*/ 	.byte	0x03, 0x19
        /*00aa*/ 	.short	0x0128


	//----- nvinfo : EIATTR_PARAM_CBANK
	.align		4
        /*00ac*/ 	.byte	0x04, 0x0a
        /*00ae*/ 	.short	(.L_2719 - .L_2718)
	.align		4
.L_2718:
        /*00b0*/ 	.word	index@(.nv.constant0._ZN10layer_norm31ln_parallel_residual_bwd_kernelINS_13Kernel_traitsIfffffjLj1536ELj1ELj1ELj4ELj16ENS_18Kernel_traits_baseILj1536EfffffjLj128EEEEELb1ELb0ELb0EEEvNS_9BwdParamsE)
        /*00b4*/ 	.short	0x0380
        /*00b6*/ 	.short	0x0128


	//----- nvinfo : EIATTR_SW_WAR
	.align		4
.L_2719:
        /*00b8*/ 	.byte	0x04, 0x36
        /*00ba*/ 	.short	(.L_2721 - .L_2720)
.L_2720:
        /*00bc*/ 	.word	0x00000008
.L_2721:


//--------------------- .nv.info._ZN10layer_norm31ln_parallel_residual_bwd_kernelINS_13Kernel_traitsIfffffjLj1536ELj1ELj1ELj4ELj16ENS_18Kernel_traits_baseILj1536EfffffjLj128EEEEELb1ELb0ELb1EEEvNS_9BwdParamsE --------------------------
	.section	.nv.info._ZN10layer_norm31ln_parallel_residual_bwd_kernelINS_13Kernel_traitsIfffffjLj1536ELj1ELj1ELj4ELj16ENS_18Kernel_traits_baseILj1536EfffffjLj128EEEEELb1ELb0ELb1EEEvNS_9BwdParamsE,"",@"SHT_CUDA_INFO"
	.sectionflags	@""
	.align	4


	//----- nvinfo : EIATTR_CUDA_API_VERSION
	.align		4
        /*0000*/ 	.byte	0x04, 0x37
        /*0002*/ 	.short	(.L_2723 - .L_2722)
.L_2722:
        /*0004*/ 	.word	0x00000082


	//----- nvinfo : EIATTR_KPARAM_INFO
	.align		4
.L_2723:
        /*0008*/ 	.byte	0x04, 0x17
        /*000a*/ 	.short	(.L_2725 - .L_2724)
.L_2724:
        /*000c*/ 	.word	0x00000000
        /*0010*/ 	.short	0x0000
        /*0012*/ 	.short	0x0000
        /*0014*/ 	.byte	0x00, 0xf0, 0xa1, 0x04


	//----- nvinfo : EIATTR_SPARSE_MMA_MASK
	.align		4
.L_2725:
        /*0018*/ 	.byte	0x03, 0x50
        /*001a*/ 	.short	0x0000


	//----- nvinfo : EIATTR_MAXREG_COUNT
	.align		4
        /*001c*/ 	.byte	0x03, 0x1b
        /*001e*/ 	.short	0x00ff


	//----- nvinfo : EIATTR_NUM_BARRIERS
	.align		4
        /*0020*/ 	.byte	0x02, 0x4c
        /*0022*/ 	.byte	0x01
	.zero		1


	//----- nvinfo : EIATTR_MERCURY_ISA_VERSION
	.align		4
        /*0024*/ 	.byte	0x03, 0x5f
        /*0026*/ 	.short	0x0101


	//----- nvinfo : EIATTR_COOP_GROUP_MASK_REGIDS
	.align		4
        /*0028*/ 	.byte	0x04, 0x29
        /*002a*/ 	.short	(.L_2727 - .L_2726)


	//   ....[0]....
.L_2726:
        /*002c*/ 	.word	0xffffffff


	//   ....[1]....
        /*0030*/ 	.word	0xffffffff


	//   ....[2]....
        /*0034*/ 	.word	0xffffffff


	//   ....[3]....
        /*0038*/ 	.word	0xffffffff


	//   ....[4]....
        /*003c*/ 	.word	0xffffffff


	//   ....[5]....
        /*0040*/ 	.word	0xffffffff


	//   ....[6]....
        /*0044*/ 	.word	0xffffffff


	//   ....[7]....
        /*0048*/ 	.word	0xffffffff


	//   ....[8]....
        /*004c*/ 	.word	0xffffffff


	//   ....[9]....
        /*0050*/ 	.word	0xffffffff


	//----- nvinfo : EIATTR_COOP_GROUP_INSTR_OFFSETS
	.align		4
.L_2727:
        /*0054*/ 	.byte	0x04, 0x28
        /*0056*/ 	.short	(.L_2729 - .L_2728)


	//   ....[0]....
.L_2728:
        /*0058*/ 	.word	0x00000d70


	//   ....[1]....
        /*005c*/ 	.word	0x00000d80


	//   ....[2]....
        /*0060*/ 	.word	0x00000db0


	//   ....[3]....
        /*0064*/ 	.word	0x00000dc0


	//   ....[4]....
        /*0068*/ 	.word	0x00000df0


	//   ....[5]....
        /*006c*/ 	.word	0x00000e00


	//   ....[6]....
        /*0070*/ 	.word	0x00000e30


	//   ....[7]....
        /*0074*/ 	.word	0x00000e40


	//   ....[8]....
        /*0078*/ 	.word	0x00000e90


	//   ....[9]....
        /*007c*/ 	.word	0x00000ea0


	//----- nvinfo : EIATTR_VRC_CTA_INIT_COUNT
	.align		4
.L_2729:
        /*0080*/ 	.byte	0x02, 0x4a
	.zero		1
	.zero		1


	//----- nvinfo : EIATTR_EXIT_INSTR_OFFSETS
	.align		4
        /*0084*/ 	.byte	0x04, 0x1c
        /*0086*/ 	.short	(.L_2731 - .L_2730)


	//   ....[0]....
.L_2730:
        /*0088*/ 	.word	0x000047d0


	//----- nvinfo : EIATTR_MAX_THREADS
	.align		4
.L_2731:
        /*008c*/ 	.byte	0x04, 0x05
        /*008e*/ 	.short	(.L_2733 - .L_2732)
.L_2732:
        /*0090*/ 	.word	0x00000080
        /*0094*/ 	.word	0x00000001
        /*0098*/ 	.word	0x00000001


	//----- nvinfo : EIATTR_CBANK_PARAM_SIZE
	.align		4
.L_2733:
        /*009c*/ 	.byte	0x03, 0x19
        /*009e*/ 	.short	0x0128


	//----- nvinfo : EIATTR_PARAM_CBANK
	.align		4
        /*00a0*/ 	.byte	0x04, 0x0a
        /*00a2*/ 	.short	(.L_2735 - .L_2734)
	.align		4
.L_2734:
        /*00a4*/ 	.word	index@(.nv.constant0._ZN10layer_norm31ln_parallel_residual_bwd_kernelINS_13Kernel_traitsIfffffjLj1536ELj1ELj1ELj4ELj16ENS_18Kernel_traits_baseILj1536EfffffjLj128EEEEELb1ELb0ELb1EEEvNS_9BwdParamsE)
        /*00a8*/ 	.short	0x0380
        /*00aa*/ 	.short	0x0128


	//----- nvinfo : EIATTR_SW_WAR
	.align		4
.L_2735:
        /*00ac*/ 	.byte	0x04, 0x36
        /*00ae*/ 	.short	(.L_2737 - .L_2736)
.L_2736:
        /*00b0*/ 	.word	0x00000008
.L_2737:


//--------------------- .nv.info._ZN10layer_norm22ln_bwd_finalize_kernelINS_22Kernel_traits_finalizeILj1536EfffffjLb0ELj1024ELj4ENS_18Kernel_traits_baseILj1536EfffffjLj1024EEEEELb0ELb0EEEvNS_9BwdParamsE --------------------------
	.section	.nv.info._ZN10layer_norm22ln_bwd_finalize_kernelINS_22Kernel_traits_finalizeILj1536EfffffjLb0ELj1024ELj4ENS_18Kernel_traits_baseILj1536EfffffjLj1024EEEEELb0ELb0EEEvNS_9BwdParamsE,"",@"SHT_CUDA_INFO"
	.sectionflags	@""
	.align	4


	//----- nvinfo : EIATTR_CUDA_API_VERSION
	.align		4
        /*0000*/ 	.byte	0x04, 0x37
        /*0002*/ 	.short	(.L_2739 - .L_2738)
.L_2738:
        /*0004*/ 	.word	0x00000082


	//----- nvinfo : EIATTR_KPARAM_INFO
	.align		4
.L_2739:
        /*0008*/ 	.byte	0x04, 0x17
        /*000a*/ 	.short	(.L_2741 - .L_2740)
.L_2740:
        /*000c*/ 	.word	0x00000000
        /*0010*/ 	.short	0x0000
        /*0012*/ 	.short	0x0000
        /*0014*/ 	.byte	0x00, 0xf0, 0xa1, 0x04


	//----- nvinfo : EIATTR_SPARSE_MMA_MASK
	.align		4
.L_2741:
        /*0018*/ 	.byte	0x03, 0x50
        /*001a*/ 	.short	0x0000


	//----- nvinfo : EIATTR_MAXREG_COUNT
	.align		4
        /*001c*/ 	.byte	0x03, 0x1b
        /*001e*/ 	.short	0x0040


	//----- nvinfo : EIATTR_NUM_BARRIERS
	.align		4
        /*0020*/ 	.byte	0x02, 0x4c
        /*0022*/ 	.byte	0x01
	.zero		1


	//----- nvinfo : EIATTR_MERCURY_ISA_VERSION
	.align		4
        /*0024*/ 	.byte	0x03, 0x5f
        /*0026*/ 	.short	0x0101


	//----- nvinfo : EIATTR_COOP_GROUP_MASK_REGIDS
	.align		4
        /*0028*/ 	.byte	0x04, 0x29
        /*002a*/ 	.short	(.L_2743 - .L_2742)


	//   ....[0]....
.L_2742:
        /*002c*/ 	.word	0xffffffff


	//   ....[1]....
        /*0030*/ 	.word	0xffffffff


	//   ....[2]....
        /*0034*/ 	.word	0xffffffff


	//   ....[3]....
        /*0038*/ 	.word	0xffffffff


	//   ....[4]....
        /*003c*/ 	.word	0xffffffff


	//   ....[5]....
        /*0040*/ 	.word	0xffffffff


	//   ....[6]....
        /*0044*/ 	.word	0xffffffff


	//   ....[7]....
        /*0048*/ 	.word	0xffffffff


	//   ....[8]....
        /*004c*/ 	.word	0xffffffff


	//   ....[9]....
        /*0050*/ 	.word	0xffffffff


	//----- nvinfo : EIATTR_COOP_GROUP_INSTR_OFFSETS
	.align		4
.L_2743:
        /*0054*/ 	.byte	0x04, 0x28
        /*0056*/ 	.short	(.L_2745 - .L_2744)


	//   ....[0]....
.L_2744:
        /*0058*/ 	.word	0x000015e0


	//   ....[1]....
        /*005c*/ 	.word	0x000015f0


	//   ....[2]....
        /*0060*/ 	.word	0x00001620


	//   ....[3]....
        /*0064*/ 	.word	0x00001630


	//   ....[4]....
        /*0068*/ 	.word	0x00001660


	//   ....[5]....
        /*006c*/ 	.word	0x00001670


	//   ....[6]....
        /*0070*/ 	.word	0x000016b0


	//   ....[7]....
        /*0074*/ 	.word	0x000016e0


	//   ....[8]....
        /*0078*/ 	.word	0x00001710


	//   ....[9]....
        /*007c*/ 	.word	0x00001720


	//----- nvinfo : EIATTR_VRC_CTA_INIT_COUNT
	.align		4
.L_2745:
        /*0080*/ 	.byte	0x02, 0x4a
	.zero		1
	.zero		1


	//----- nvinfo : EIATTR_EXIT_INSTR_OFFSETS
	.align		4
        /*0084*/ 	.byte	0x04, 0x1c
        /*0086*/ 	.short	(.L_2747 - .L_2746)


	//   ....[0]....
.L_2746:
        /*0088*/ 	.word	0x00000060


	//   ....[1]....
        /*008c*/ 	.word	0x00001780


	//   ....[2]....
        /*0090*/ 	.word	0x000017b0


	//   ....[3]....
        /*0094*/ 	.word	0x00001850


	//----- nvinfo : EIATTR_MAX_THREADS
	.align		4
.L_2747:
        /*0098*/ 	.byte	0x04, 0x05
        /*009a*/ 	.short	(.L_2749 - .L_2748)
.L_2748:
        /*009c*/ 	.word	0x00000400
        /*00a0*/ 	.word	0x00000001
        /*00a4*/ 	.word	0x00000001


	//----- nvinfo : EIATTR_CRS_STACK_SIZE
	.align		4
.L_2749:
        /*00a8*/ 	.byte	0x04, 0x1e
        /*00aa*/ 	.short	(.L_2751 - .L_2750)
.L_2750:
        /*00ac*/ 	.word	0x00000000


	//----- nvinfo : EIATTR_CBANK_PARAM_SIZE
	.align		4
.L_2751:
        /*00b0*/ 	.byte	0x03, 0x19
        /*00b2*/ 	.short	0x0128


	//----- nvinfo : EIATTR_PARAM_CBANK
	.align		4
        /*00b4*/ 	.byte	0x04, 0x0a
        /*00b6*/ 	.short	(.L_2753 - .L_2752)
	.align		4
.L_2752:
        /*00b8*/ 	.word	index@(.nv.constant0._ZN10layer_norm22ln_bwd_finalize_kernelINS_22Kernel_traits_finalizeILj1536EfffffjLb0ELj1024ELj4ENS_18Kernel_traits_baseILj1536EfffffjLj1024EEEEELb0ELb0EEEvNS_9BwdParamsE)
        /*00bc*/ 	.short	0x0380
        /*00be*/ 	.short	0x0128


	//----- nvinfo : EIATTR_SW_WAR
	.align		4
.L_2753:
        /*00c0*/ 	.byte	0x04, 0x36
        /*00c2*/ 	.short	(.L_2755 - .L_2754)
.L_2754:
        /*00c4*/ 	.word	0x00000008
.L_2755:


//--------------------- .nv.info._ZN10layer_norm40ln_parallel_residual_bwd_finalize_kernelINS_22Kernel_traits_finalizeILj1536EfffffjLb0ELj1024ELj4ENS_18Kernel_traits_baseILj1536EfffffjLj1024EEEEELb0EEEvNS_9BwdParamsE --------------------------
	.section	.nv.info._ZN10layer_norm40ln_parallel_residual_bwd_finalize_kernelINS_22Kernel_traits_finalizeILj1536EfffffjLb0ELj1024ELj4ENS_18Kernel_traits_baseILj1536EfffffjLj1024EEEEELb0EEEvNS_9BwdParamsE,"",@"SHT_CUDA_INFO"
	.sectionflags	@""
	.align	4


	//----- nvinfo : EIATTR_CUDA_API_VERSION
	.align		4
        /*0000*/ 	.byte	0x04, 0x37
        /*0002*/ 	.short	(.L_2757 - .L_2756)
.L_2756:
        /*0004*/ 	.word	0x00000082


	//----- nvinfo : EIATTR_KPARAM_INFO
	.align		4
.L_2757:
        /*0008*/ 	.byte	0x04, 0x17
        /*000a*/ 	.short	(.L_2759 - .L_2758)
.L_2758:
        /*000c*/ 	.word	0x00000000
        /*0010*/ 	.short	0x0000
        /*0012*/ 	.short	0x0000
        /*0014*/ 	.byte	0x00, 0xf0, 0xa1, 0x04


	//----- nvinfo : EIATTR_SPARSE_MMA_MASK
	.align		4
.L_2759:
        /*0018*/ 	.byte	0x03, 0x50
        /*001a*/ 	.short	0x0000


	//----- nvinfo : EIATTR_MAXREG_COUNT
	.align		4
        /*001c*/ 	.byte	0x03, 0x1b
        /*001e*/ 	.short	0x0040


	//----- nvinfo : EIATTR_NUM_BARRIERS
	.align		4
        /*0020*/ 	.byte	0x02, 0x4c
        /*0022*/ 	.byte	0x01
	.zero		1


	//----- nvinfo : EIATTR_MERCURY_ISA_VERSION
	.align		4
        /*0024*/ 	.byte	0x03, 0x5f
        /*0026*/ 	.short	0x0101


	//----- nvinfo : EIATTR_COOP_GROUP_MASK_REGIDS
	.align		4
        /*0028*/ 	.byte	0x04, 0x29
        /*002a*/ 	.short	(.L_2761 - .L_2760)


	//   ....[0]....
.L_2760:
        /*002c*/ 	.word	0xffffffff


	//   ....[1]....
        /*0030*/ 	.word	0xffffffff


	//   ....[2]....
        /*0034*/ 	.word	0xffffffff


	//   ....[3]....
        /*0038*/ 	.word	0xffffffff


	//   ....[4]....
        /*003c*/ 	.word	0xffffffff


	//   ....[5]....
        /*0040*/ 	.word	0xffffffff


	//   ....[6]....
        /*0044*/ 	.word	0xffffffff


	//   ....[7]....
        /*0048*/ 	.word	0xffffffff


	//   ....[8]....
        /*004c*/ 	.word	0xffffffff


	//   ....[9]....
        /*0050*/ 	.word	0xffffffff


	//   ....[10]....
        /*0054*/ 	.word	0xffffffff


	//   ....[11]....
        /*0058*/ 	.word	0xffffffff


	//   ....[12]....
        /*005c*/ 	.word	0xffffffff


	//   ....[13]....
        /*0060*/ 	.word	0xffffffff


	//   ....[14]....
        /*0064*/ 	.word	0xffffffff


	//   ....[15]....
        /*0068*/ 	.word	0xffffffff


	//   ....[16]....
        /*006c*/ 	.word	0xffffffff


	//   ....[17]....
        /*0070*/ 	.word	0xffffffff


	//   ....[18]....
        /*0074*/ 	.word	0xffffffff


	//   ....[19]....
        /*0078*/ 	.word	0xffffffff


	//----- nvinfo : EIATTR_COOP_GROUP_INSTR_OFFSETS
	.align		4
.L_2761:
        /*007c*/ 	.byte	0x04, 0x28
        /*007e*/ 	.short	(.L_2763 - .L_2762)


	//   ....[0]....
.L_2762:
        /*0080*/ 	.word	0x000013b0


	//   ....[1]....
        /*0084*/ 	.word	0x000013c0


	//   ....[2]....
        /*0088*/ 	.word	0x000013d0


	//   ....[3]....
        /*008c*/ 	.word	0x000013e0


	//   ....[4]....
        /*0090*/ 	.word	0x00001410


	//   ....[5]....
        /*0094*/ 	.word	0x00001430


	//   ....[6]....
        /*0098*/ 	.word	0x00001450


	//   ....[7]....
        /*009c*/ 	.word	0x00001460


	//   ....[8]....
        /*00a0*/ 	.word	0x000014a0


	//   ....[9]....
        /*00a4*/ 	.word	0x000014c0


	//   ....[10]....
        /*00a8*/ 	.word	0x000014d0


	//   ....[11]....
        /*00ac*/ 	.word	0x000014e0


	//   ....[12]....
        /*00b0*/ 	.word	0x00001510


	//   ....[13]....
        /*00b4*/ 	.word	0x00001530


	//   ....[14]....
        /*00b8*/ 	.word	0x00001550


	//   ....[15]....
        /*00bc*/ 	.word	0x00001560


	//   ....[16]....
        /*00c0*/ 	.word	0x000015a0


	//   ....[17]....
        /*00c4*/ 	.word	0x000015d0


	//   ....[18]....
        /*00c8*/ 	.word	0x00001600


	//   ....[19]....
        /*00cc*/ 	.word	0x00001610


	//----- nvinfo : EIATTR_VRC_CTA_INIT_COUNT
	.align		4
.L_2763:
        /*00d0*/ 	.byte	0x02, 0x4a
	.zero		1
	.zero		1


	//----- nvinfo : EIATTR_EXIT_INSTR_OFFSETS
	.align		4
        /*00d4*/ 	.byte	0x04, 0x1c
        /*00d6*/ 	.short	(.L_2765 - .L_2764)


	//   ....[0]....
.L_2764:
        /*00d8*/ 	.word	0x00000060


	//   ....[1]....
        /*00dc*/ 	.word	0x000016b0


	//   ....[2]....
        /*00e0*/ 	.word	0x000016e0


	//   ....[3]....
        /*00e4*/ 	.word	0x00001800


	//----- nvinfo : EIATTR_MAX_THREADS
	.align		4
.L_2765:
        /*00e8*/ 	.byte	0x04, 0x05
        /*00ea*/ 	.short	(.L_2767 - .L_2766)
.L_2766:
        /*00ec*/ 	.word	0x00000400
        /*00f0*/ 	.word	0x00000001
        /*00f4*/ 	.word	0x00000001


	//----- nvinfo : EIATTR_CRS_STACK_SIZE
	.align		4
.L_2767:
        /*00f8*/ 	.byte	0x04, 0x1e
        /*00fa*/ 	.short	(.L_2769 - .L_2768)
.L_2768:
        /*00fc*/ 	.word	0x00000000


	//----- nvinfo : EIATTR_CBANK_PARAM_SIZE
	.align		4
.L_2769:
        /*0100*/ 	.byte	0x03, 0x19
        /*0102*/ 	.short	0x0128


	//----- nvinfo : EIATTR_PARAM_CBANK
	.align		4
        /*0104*/ 	.byte	0x04, 0x0a
        /*0106*/ 	.short	(.L_2771 - .L_2770)
	.align		4
.L_2770:
        /*0108*/ 	.word	index@(.nv.constant0._ZN10layer_norm40ln_parallel_residual_bwd_finalize_kernelINS_22Kernel_traits_finalizeILj1536EfffffjLb0ELj1024ELj4ENS_18Kernel_traits_baseILj1536EfffffjLj1024EEEEELb0EEEvNS_9BwdParamsE)
        /*010c*/ 	.short	0x0380
        /*010e*/ 	.short	0x0128


	//----- nvinfo : EIATTR_SW_WAR
	.align		4
.L_2771:
        /*0110*/ 	.byte	0x04, 0x36
        /*0112*/ 	.short	(.L_2773 - .L_2772)
.L_2772:
        /*0114*/ 	.word	0x00000008
.L_2773:


//--------------------- .nv.info._ZN10layer_norm31ln_parallel_residual_bwd_kernelINS_13Kernel_traitsIfffffjLj1536ELj1ELj1ELj4ELj16ENS_18Kernel_traits_baseILj1536EfffffjLj128EEEEELb1ELb1ELb0EEEvNS_9BwdParamsE --------------------------
	.section	.nv.info._ZN10layer_norm31ln_parallel_residual_bwd_kernelINS_13Kernel_traitsIfffffjLj1536ELj1ELj1ELj4ELj16ENS_18Kernel_traits_baseILj1536EfffffjLj128EEEEELb1ELb1ELb0EEEvNS_9BwdParamsE,"",@"SHT_CUDA_INFO"
	.sectionflags	@""
	.align	4


	//----- nvinfo : EIATTR_CUDA_API_VERSION
	.align		4
        /*0000*/ 	.byte	0x04, 0x37
        /*0002*/ 	.short	(.L_2775 - .L_2774)
.L_2774:
        /*0004*/ 	.word	0x00000082


	//----- nvinfo : EIATTR_KPARAM_INFO
	.align		4
.L_2775:
        /*0008*/ 	.byte	0x04, 0x17
        /*000a*/ 	.short	(.L_2777 - .L_2776)
.L_2776:
        /*000c*/ 	.word	0x00000000
        /*0010*/ 	.short	0x0000
        /*0012*/ 	.short	0x0000
        /*0014*/ 	.byte	0x00, 0xf0, 0xa1, 0x04


	//----- nvinfo : EIATTR_SPARSE_MMA_MASK
	.align		4
.L_2777:
        /*0018*/ 	.byte	0x03, 0x50
        /*001a*/ 	.short	0x0000


	//----- nvinfo : EIATTR_MAXREG_COUNT
	.align		4
        /*001c*/ 	.byte	0x03, 0x1b
        /*001e*/ 	.short	0x00ff


	//----- nvinfo : EIATTR_NUM_BARRIERS
	.align		4
        /*0020*/ 	.byte	0x02, 0x4c
        /*0022*/ 	.byte	0x01
	.zero		1


	//----- nvinfo : EIATTR_MERCURY_ISA_VERSION
	.align		4
        /*0024*/ 	.byte	0x03, 0x5f
        /*0026*/ 	.short	0x0101


	//----- nvinfo : EIATTR_COOP_GROUP_MASK_REGIDS
	.align		4
        /*0028*/ 	.byte	0x04, 0x29
        /*002a*/ 	.short	(.L_2779 - .L_2778)


	//   ....[0]....
.L_2778:
        /*002c*/ 	.word	0xffffffff


	//   ....[1]....
        /*0030*/ 	.word	0xffffffff


	//   ....[2]....
        /*0034*/ 	.word	0xffffffff


	//   ....[3]....
        /*0038*/ 	.word	0xffffffff


	//   ....[4]....
        /*003c*/ 	.word	0xffffffff


	//   ....[5]....
        /*0040*/ 	.word	0xffffffff


	//   ....[6]....
        /*0044*/ 	.word	0xffffffff


	//   ....[7]....
        /*0048*/ 	.word	0xffffffff


	//   ....[8]....
        /*004c*/ 	.word	0xffffffff


	//   ....[9]....
        /*0050*/ 	.word	0xffffffff


	//----- nvinfo : EIATTR_COOP_GROUP_INSTR_OFFSETS
	.align		4
.L_2779:
        /*0054*/ 	.byte	0x04, 0x28
        /*0056*/ 	.short	(.L_2781 - .L_2780)


	//   ....[0]....
.L_2780:
        /*0058*/ 	.word	0x00000ed0


	//   ....[1]....
        /*005c*/ 	.word	0x00000f00


	//   ....[2]....
        /*0060*/ 	.word	0x00000f30


	//   ....[3]....
        /*0064*/ 	.word	0x00000f40


	//   ....[4]....
        /*0068*/ 	.word	0x00000f70


	//   ....[5]....
        /*006c*/ 	.word	0x00000f80


	//   ....[6]....
        /*0070*/ 	.word	0x00000fb0


	//   ....[7]....
        /*0074*/ 	.word	0x00000fc0


	//   ....[8]....
        /*0078*/ 	.word	0x00000ff0


	//   ....[9]....
        /*007c*/ 	.word	0x00001000


	//----- nvinfo : EIATTR_VRC_CTA_INIT_COUNT
	.align		4
.L_2781:
        /*0080*/ 	.byte	0x02, 0x4a
	.zero		1
	.zero		1


	//----- nvinfo : EIATTR_EXIT_INSTR_OFFSETS
	.align		4
        /*0084*/ 	.byte	0x04, 0x1c
        /*0086*/ 	.short	(.L_2783 - .L_2782)


	//   ....[0]....
.L_2782:
        /*0088*/ 	.word	0x00004670


	//   ....[1]....
        /*008c*/ 	.word	0x000046f0


	//----- nvinfo : EIATTR_MAX_THREADS
	.align		4
.L_2783:
        /*0090*/ 	.byte	0x04, 0x05
        /*0092*/ 	.short	(.L_2785 - .L_2784)
.L_2784:
        /*0094*/ 	.word	0x00000080
        /*0098*/ 	.word	0x00000001
        /*009c*/ 	.word	0x00000001


	//----- nvinfo : EIATTR_CRS_STACK_SIZE
	.align		4
.L_2785:
        /*00a0*/ 	.byte	0x04, 0x1e
        /*00a2*/ 	.short	(.L_2787 - .L_2786)
.L_2786:
        /*00a4*/ 	.word	0x00000000


	//----- nvinfo : EIATTR_CBANK_PARAM_SIZE
	.align		4
.L_2787:
        /*00a8*/ 	.byte	0x03, 0x19
        /*00aa*/ 	.short	0x0128


	//----- nvinfo : EIATTR_PARAM_CBANK
	.align		4
        /*00ac*/ 	.byte	0x04, 0x0a
        /*00ae*/ 	.short	(.L_2789 - .L_2788)
	.align		4
.L_2788:
        /*00b0*/ 	.word	index@(.nv.constant0._ZN10layer_norm31ln_parallel_residual_bwd_kernelINS_13Kernel_traitsIfffffjLj1536ELj1ELj1ELj4ELj16ENS_18Kernel_traits_baseILj1536EfffffjLj128EEEEELb1ELb1ELb0EEEvNS_9BwdParamsE)
        /*00b4*/ 	.short	0x0380
        /*00b6*/ 	.short	0x0128


	//----- nvinfo : EIATTR_SW_WAR
	.align		4
.L_2789:
        /*00b8*/ 	.byte	0x04, 0x36
        /*00ba*/ 	.short	(.L_2791 - .L_2790)
.L_2790:
        /*00bc*/ 	.word	0x00000008
.L_2791:


//--------------------- .nv.info._ZN10layer_norm22ln_bwd_finalize_kernelINS_22Kernel_traits_finalizeILj1536EfffffjLb0ELj1024ELj4ENS_18Kernel_traits_baseILj1536EfffffjLj1024EEEEELb0ELb1EEEvNS_9BwdParamsE --------------------------
	.section	.nv.info._ZN10layer_norm22ln_bwd_finalize_kernelINS_22Kernel_traits_finalizeILj1536EfffffjLb0ELj1024ELj4ENS_18Kernel_traits_baseILj1536EfffffjLj1024EEEEELb0ELb1EEEvNS_9BwdParamsE,"",@"SHT_CUDA_INFO"
	.sectionflags	@""
	.align	4


	//----- nvinfo : EIATTR_CUDA_API_VERSION
	.align		4
        /*0000*/ 	.byte	0x04, 0x37
        /*0002*/ 	.short	(.L_2793 - .L_2792)
.L_2792:
        /*0004*/ 	.word	0x00000082


	//----- nvinfo : EIATTR_KPARAM_INFO
	.align		4
.L_2793:
        /*0008*/ 	.byte	0x04, 0x17
        /*000a*/ 	.short	(.L_2795 - .L_2794)
.L_2794:
        /*000c*/ 	.word	0x00000000
        /*0010*/ 	.short	0x0000
        /*0012*/ 	.short	0x0000
        /*0014*/ 	.byte	0x00, 0xf0, 0xa1, 0x04


	//----- nvinfo : EIATTR_SPARSE_MMA_MASK
	.align		4
.L_2795:
        /*0018*/ 	.byte	0x03, 0x50
        /*001a*/ 	.short	0x0000


	//----- nvinfo : EIATTR_MAXREG_COUNT
	.align		4
        /*001c*/ 	.byte	0x03, 0x1b
        /*001e*/ 	.short	0x0040


	//----- nvinfo : EIATTR_NUM_BARRIERS
	.align		4
        /*0020*/ 	.byte	0x02, 0x4c
        /*0022*/ 	.byte	0x01
	.zero		1


	//----- nvinfo : EIATTR_MERCURY_ISA_VERSION
	.align		4
        /*0024*/ 	.byte	0x03, 0x5f
        /*0026*/ 	.short	0x0101


	//----- nvinfo : EIATTR_COOP_GROUP_MASK_REGIDS
	.align		4
        /*0028*/ 	.byte	0x04, 0x29
        /*002a*/ 	.short	(.L_2797 - .L_2796)


	//   ....[0]....
.L_2796:
        /*002c*/ 	.word	0xffffffff


	//   ....[1]....
        /*0030*/ 	.word	0xffffffff


	//   ....[2]....
        /*0034*/ 	.word	0xffffffff


	//   ....[3]....
        /*0038*/ 	.word	0xffffffff


	//   ....[4]....
        /*003c*/ 	.word	0xffffffff


	//   ....[5]....
        /*0040*/ 	.word	0xffffffff


	//   ....[6]....
        /*0044*/ 	.word	0xffffffff


	//   ....[7]....
        /*0048*/ 	.word	0xffffffff


	//   ....[8]....
        /*004c*/ 	.word	0xffffffff


	//   ....[9]....
        /*0050*/ 	.word	0xffffffff


	//----- nvinfo : EIATTR_COOP_GROUP_INSTR_OFFSETS
	.align		4
.L_2797:
        /*0054*/ 	.byte	0x04, 0x28
        /*0056*/ 	.short	(.L_2799 - .L_2798)


	//   ....[0]....
.L_2798:
        /*0058*/ 	.word	0x00001630


	//   ....[1]....
        /*005c*/ 	.word	0x00001640


	//   ....[2]....
        /*0060*/ 	.word	0x00001670


	//   ....[3]....
        /*0064*/ 	.word	0x00001680


	//   ....[4]....
        /*0068*/ 	.word	0x000016b0


	//   ....[5]....
        /*006c*/ 	.word	0x000016c0


	//   ....[6]....
        /*0070*/ 	.word	0x000016f0


	//   ....[7]....
        /*0074*/ 	.word	0x00001710


	//   ....[8]....
        /*0078*/ 	.word	0x00001740


	//   ....[9]....
        /*007c*/ 	.word	0x00001750


	//----- nvinfo : EIATTR_VRC_CTA_INIT_COUNT
	.align		4
.L_2799:
        /*0080*/ 	.byte	0x02, 0x4a
	.zero		1
	.zero		1


	//----- nvinfo : EIATTR_EXIT_INSTR_OFFSETS
	.align		4
        /*0084*/ 	.byte	0x04, 0x1c
        /*0086*/ 	.short	(.L_2801 - .L_2800)


	//   ....[0]....
.L_2800:
        /*0088*/ 	.word	0x00000070


	//   ....[1]....
        /*008c*/ 	.word	0x000017b0


	//   ....[2]....
        /*0090*/ 	.word	0x00001860


	//----- nvinfo : EIATTR_MAX_THREADS
	.align		4
.L_2801:
        /*0094*/ 	.byte	0x04, 0x05
        /*0096*/ 	.short	(.L_2803 - .L_2802)
.L_2802:
        /*0098*/ 	.word	0x00000400
        /*009c*/ 	.word	0x00000001
        /*00a0*/ 	.word	0x00000001


	//----- nvinfo : EIATTR_CRS_STACK_SIZE
	.align		4
.L_2803:
        /*00a4*/ 	.byte	0x04, 0x1e
        /*00a6*/ 	.short	(.L_2805 - .L_2804)
.L_2804:
        /*00a8*/ 	.word	0x00000000


	//----- nvinfo : EIATTR_CBANK_PARAM_SIZE
	.align		4
.L_2805:
        /*00ac*/ 	.byte	0x03, 0x19
        /*00ae*/ 	.short	0x0128


	//----- nvinfo : EIATTR_PARAM_CBANK
	.align		4
        /*00b0*/ 	.byte	0x04, 0x0a
        /*00b2*/ 	.short	(.L_2807 - .L_2806)
	.align		4
.L_2806:
        /*00b4*/ 	.word	index@(.nv.constant0._ZN10layer_norm22ln_bwd_finalize_kernelINS_22Kernel_traits_finalizeILj1536EfffffjLb0ELj1024ELj4ENS_18Kernel_traits_baseILj1536EfffffjLj1024EEEEELb0ELb1EEEvNS_9BwdParamsE)
        /*00b8*/ 	.short	0x0380
        /*00ba*/ 	.short	0x0128


	//----- nvinfo : EIATTR_SW_WAR
	.align		4
.L_2807:
        /*00bc*/ 	.byte	0x04, 0x36
        /*00be*/ 	.short	(.L_2809 - .L_2808)
.L_2808:
        /*00c0*/ 	.word	0x00000008
.L_2809:


//--------------------- .nv.info._ZN10layer_norm40ln_parallel_residual_bwd_finalize_kernelINS_22Kernel_traits_finalizeILj1536EfffffjLb0ELj1024ELj4ENS_18Kernel_traits_baseILj1536EfffffjLj1024EEEEELb1EEEvNS_9BwdParamsE --------------------------
	.section	.nv.info._ZN10layer_norm40ln_parallel_residual_bwd_finalize_kernelINS_22Kernel_traits_finalizeILj1536EfffffjLb0ELj1024ELj4ENS_18Kernel_traits_baseILj1536EfffffjLj1024EEEEELb1EEEvNS_9BwdParamsE,"",@"SHT_CUDA_INFO"
	.sectionflags	@""
	.align	4


	//----- nvinfo : EIATTR_CUDA_API_VERSION
	.align		4
        /*0000*/ 	.byte	0x04, 0x37
        /*0002*/ 	.short	(.L_2811 - .L_2810)
.L_2810:
        /*0004*/ 	.word	0x00000082


	//----- nvinfo : EIATTR_KPARAM_INFO
	.align		4
.L_2811:
        /*0008*/ 	.byte	0x04, 0x17
        /*000a*/ 	.short	(.L_2813 - .L_2812)
.L_2812:
        /*000c*/ 	.word	0x00000000
        /*0010*/ 	.short	0x0000
        /*0012*/ 	.short	0x0000
        /*0014*/ 	.byte	0x00, 0xf0, 0xa1, 0x04


	//----- nvinfo : EIATTR_SPARSE_MMA_MASK
	.align		4
.L_2813:
        /*0018*/ 	.byte	0x03, 0x50
        /*001a*/ 	.short	0x0000


	//----- nvinfo : EIATTR_MAXREG_COUNT
	.align		4
        /*001c*/ 	.byte	0x03, 0x1b
        /*001e*/ 	.short	0x0040


	//----- nvinfo : EIATTR_NUM_BARRIERS
	.align		4
        /*0020*/ 	.byte	0x02, 0x4c
        /*0022*/ 	.byte	0x01
	.zero		1


	//----- nvinfo : EIATTR_MERCURY_ISA_VERSION
	.align		4
        /*0024*/ 	.byte	0x03, 0x5f
        /*0026*/ 	.short	0x0101


	//----- nvinfo : EIATTR_COOP_GROUP_MASK_REGIDS
	.align		4
        /*0028*/ 	.byte	0x04, 0x29
        /*002a*/ 	.short	(.L_2815 - .L_2814)


	//   ....[0]....
.L_2814:
        /*002c*/ 	.word	0xffffffff


	//   ....[1]....
        /*0030*/ 	.word	0xffffffff


	//   ....[2]....
        /*0034*/ 	.word	0xffffffff


	//   ....[3]....
        /*0038*/ 	.word	0xffffffff


	//   ....[4]....
        /*003c*/ 	.word	0xffffffff


	//   ....[5]....
        /*0040*/ 	.word	0xffffffff


	//   ....[6]....
        /*0044*/ 	.word	0xffffffff


	//   ....[7]....
        /*0048*/ 	.word	0xffffffff


	//   ....[8]....
        /*004c*/ 	.word	0xffffffff


	//   ....[9]....
        /*0050*/ 	.word	0xffffffff


	//   ....[10]....
        /*0054*/ 	.word	0xffffffff


	//   ....[11]....
        /*0058*/ 	.word	0xffffffff


	//   ....[12]....
        /*005c*/ 	.word	0xffffffff


	//   ....[13]....
        /*0060*/ 	.word	0xffffffff


	//   ....[14]....
        /*0064*/ 	.word	0xffffffff


	//   ....[15]....
        /*0068*/ 	.word	0xffffffff


	//   ....[16]....
        /*006c*/ 	.word	0xffffffff


	//   ....[17]....
        /*0070*/ 	.word	0xffffffff


	//   ....[18]....
        /*0074*/ 	.word	0xffffffff


	//   ....[19]....
        /*0078*/ 	.word	0xffffffff


	//----- nvinfo : EIATTR_COOP_GROUP_INSTR_OFFSETS
	.align		4
.L_2815:
        /*007c*/ 	.byte	0x04, 0x28
        /*007e*/ 	.short	(.L_2817 - .L_2816)


	//   ....[0]....
.L_2816:
        /*0080*/ 	.word	0x00001410


	//   ....[1]....
        /*0084*/ 	.word	0x00001420


	//   ....[2]....
        /*0088*/ 	.word	0x00001430


	//   ....[3]....
        /*008c*/ 	.word	0x00001440


	//   ....[4]....
        /*0090*/ 	.word	0x00001470


	//   ....[5]....
        /*0094*/ 	.word	0x00001490


	//   ....[6]....
        /*0098*/ 	.word	0x000014b0


	//   ....[7]....
        /*009c*/ 	.word	0x000014c0


	//   ....[8]....
        /*00a0*/ 	.word	0x000014f0


	//   ....[9]....
        /*00a4*/ 	.word	0x00001510


	//   ....[10]....
        /*00a8*/ 	.word	0x00001530


	//   ....[11]....
        /*00ac*/ 	.word	0x00001540


	//   ....[12]....
        /*00b0*/ 	.word	0x00001570


	//   ....[13]....
        /*00b4*/ 	.word	0x00001590


	//   ....[14]....
        /*00b8*/ 	.word	0x000015b0


	//   ....[15]....
        /*00bc*/ 	.word	0x000015c0


	//   ....[16]....
        /*00c0*/ 	.word	0x000015f0


	//   ....[17]....
        /*00c4*/ 	.word	0x00001620


	//   ....[18]....
        /*00c8*/ 	.word	0x00001630


	//   ....[19]....
        /*00cc*/ 	.word	0x00001640


	//----- nvinfo : EIATTR_VRC_CTA_INIT_COUNT
	.align		4
.L_2817:
        /*00d0*/ 	.byte	0x02, 0x4a
	.zero		1
	.zero		1


	//----- nvinfo : EIATTR_EXIT_INSTR_OFFSETS
	.align		4
        /*00d4*/ 	.byte	0x04, 0x1c
        /*00d6*/ 	.short	(.L_2819 - .L_2818)


	//   ....[0]....
.L_2818:
        /*00d8*/ 	.word	0x00000060


	//   ....[1]....
        /*00dc*/ 	.word	0x000016e0


	//   ....[2]....
        /*00e0*/ 	.word	0x00001810


	//----- nvinfo : EIATTR_MAX_THREADS
	.align		4
.L_2819:
        /*00e4*/ 	.byte	0x04, 0x05
        /*00e6*/ 	.short	(.L_2821 - .L_2820)
.L_2820:
        /*00e8*/ 	.word	0x00000400
        /*00ec*/ 	.word	0x00000001
        /*00f0*/ 	.word	0x00000001


	//----- nvinfo : EIATTR_CRS_STACK_SIZE
	.align		4
.L_2821:
        /*00f4*/ 	.byte	0x04, 0x1e
        /*00f6*/ 	.short	(.L_2823 - .L_2822)
.L_2822:
        /*00f8*/ 	.word	0x00000000


	//----- nvinfo : EIATTR_CBANK_PARAM_SIZE
	.align		4
.L_2823:
        /*00fc*/ 	.byte	0x03, 0x19
        /*00fe*/ 	.short	0x0128


	//----- nvinfo : EIATTR_PARAM_CBANK
	.align		4
        /*0100*/ 	.byte	0x04, 0x0a
        /*0102*/ 	.short	(.L_2825 - .L_2824)
	.align		4
.L_2824:
        /*0104*/ 	.word	index@(.nv.constant0._ZN10layer_norm40ln_parallel_residual_bwd_finalize_kernelINS_22Kernel_traits_finalizeILj1536EfffffjLb0ELj1024ELj4ENS_18Kernel_traits_baseILj1536EfffffjLj1024EEEEELb1EEEvNS_9BwdParamsE)
        /*0108*/ 	.short	0x0380
        /*010a*/ 	.short	0x0128


	//----- nvinfo : EIATTR_SW_WAR
	.align		4
.L_2825:
        /*010c*/ 	.byte	0x04, 0x36
        /*010e*/ 	.short	(.L_2827 - .L_2826)
.L_2826:
        /*0110*/ 	.word	0x00000008
.L_2827:


//--------------------- .nv.info._ZN10layer_norm31ln_parallel_residual_bwd_kernelINS_13Kernel_traitsIfffffjLj1536ELj1ELj1ELj4ELj16ENS_18Kernel_traits_baseILj1536EfffffjLj128EEEEELb1ELb1ELb1EEEvNS_9BwdParamsE --------------------------
	.section	.nv.info._ZN10layer_norm31ln_parallel_residual_bwd_kernelINS_13Kernel_traitsIfffffjLj1536ELj1ELj1ELj4ELj16ENS_18Kernel_traits_baseILj1536EfffffjLj128EEEEELb1ELb1ELb1EEEvNS_9BwdParamsE,"",@"SHT_CUDA_INFO"
	.sectionflags	@""
	.align	4


	//----- nvinfo : EIATTR_CUDA_API_VERSION
	.align		4
        /*0000*/ 	.byte	0x04, 0x37
        /*0002*/ 	.short	(.L_2829 - .L_2828)
.L_2828:
        /*0004*/ 	.word	0x00000082


	//----- nvinfo : EIATTR_KPARAM_INFO
	.align		4
.L_2829:
        /*0008*/ 	.byte	0x04, 0x17
        /*000a*/ 	.short	(.L_2831 - .L_2830)
.L_2830:
        /*000c*/ 	.word	0x00000000
        /*0010*/ 	.short	0x0000
        /*0012*/ 	.short	0x0000
        /*0014*/ 	.byte	0x00, 0xf0, 0xa1, 0x04


	//----- nvinfo : EIATTR_SPARSE_MMA_MASK
	.align		4
.L_2831:
        /*0018*/ 	.byte	0x03, 0x50
        /*001a*/ 	.short	0x0000


	//----- nvinfo : EIATTR_MAXREG_COUNT
	.align		4
        /*001c*/ 	.byte	0x03, 0x1b
        /*001e*/ 	.short	0x00ff


	//----- nvinfo : EIATTR_NUM_BARRIERS
	.align		4
        /*0020*/ 	.byte	0x02, 0x4c
        /*0022*/ 	.byte	0x01
	.zero		1


	//----- nvinfo : EIATTR_MERCURY_ISA_VERSION
	.align		4
        /*0024*/ 	.byte	0x03, 0x5f
        /*0026*/ 	.short	0x0101


	//----- nvinfo : EIATTR_COOP_GROUP_MASK_REGIDS
	.align		4
        /*0028*/ 	.byte	0x04, 0x29
        /*002a*/ 	.short	(.L_2833 - .L_2832)


	//   ....[0]....
.L_2832:
        /*002c*/ 	.word	0xffffffff


	//   ....[1]....
        /*0030*/ 	.word	0xffffffff


	//   ....[2]....
        /*0034*/ 	.word	0xffffffff


	//   ....[3]....
        /*0038*/ 	.word	0xffffffff


	//   ....[4]....
        /*003c*/ 	.word	0xffffffff


	//   ....[5]....
        /*0040*/ 	.word	0xffffffff


	//   ....[6]....
        /*0044*/ 	.word	0xffffffff


	//   ....[7]....
        /*0048*/ 	.word	0xffffffff


	//   ....[8]....
        /*004c*/ 	.word	0xffffffff


	//   ....[9]....
        /*0050*/ 	.word	0xffffffff


	//----- nvinfo : EIATTR_COOP_GROUP_INSTR_OFFSETS
	.align		4
.L_2833:
        /*0054*/ 	.byte	0x04, 0x28
        /*0056*/ 	.short	(.L_2835 - .L_2834)


	//   ....[0]....
.L_2834:
        /*0058*/ 	.word	0x00000ae0


	//   ....[1]....
        /*005c*/ 	.word	0x00000af0


	//   ....[2]....
        /*0060*/ 	.word	0x00000b20


	//   ....[3]....
        /*0064*/ 	.word	0x00000b30


	//   ....[4]....
        /*0068*/ 	.word	0x00000b60


	//   ....[5]....
        /*006c*/ 	.word	0x00000b70


	//   ....[6]....
        /*0070*/ 	.word	0x00000bb0


	//   ....[7]....
        /*0074*/ 	.word	0x00000bc0


	//   ....[8]....
        /*0078*/ 	.word	0x00000c20


	//   ....[9]....
        /*007c*/ 	.word	0x00000c30


	//----- nvinfo : EIATTR_VRC_CTA_INIT_COUNT
	.align		4
.L_2835:
        /*0080*/ 	.byte	0x02, 0x4a
	.zero		1
	.zero		1


	//----- nvinfo : EIATTR_EXIT_INSTR_OFFSETS
	.align		4
        /*0084*/ 	.byte	0x04, 0x1c
        /*0086*/ 	.short	(.L_2837 - .L_2836)


	//   ....[0]....
.L_2836:
        /*0088*/ 	.word	0x00004230


	//----- nvinfo : EIATTR_MAX_THREADS
	.align		4
.L_2837:
        /*008c*/ 	.byte	0x04, 0x05
        /*008e*/ 	.short	(.L_2839 - .L_2838)
.L_2838:
        /*0090*/ 	.word	0x00000080
        /*0094*/ 	.word	0x00000001
        /*0098*/ 	.word	0x00000001


	//----- nvinfo : EIATTR_CBANK_PARAM_SIZE
	.align		4
.L_2839:
        /*009c*/ 	.byte	0x03, 0x19
        /*009e*/ 	.short	0x0128


	//----- nvinfo : EIATTR_PARAM_CBANK
	.align		4
        /*00a0*/ 	.byte	0x04, 0x0a
        /*00a2*/ 	.short	(.L_2841 - .L_2840)
	.align		4
.L_2840:
        /*00a4*/ 	.word	index@(.nv.constant0._ZN10layer_norm31ln_parallel_residual_bwd_kernelINS_13Kernel_traitsIfffffjLj1536ELj1ELj1ELj4ELj16ENS_18Kernel_traits_baseILj1536EfffffjLj128EEEEELb1ELb1ELb1EEEvNS_9BwdParamsE)
        /*00a8*/ 	.short	0x0380
        /*00aa*/ 	.short	0x0128


	//----- nvinfo : EIATTR_SW_WAR
	.align		4
.L_2841:
        /*00ac*/ 	.byte	0x04, 0x36
        /*00ae*/ 	.short	(.L_2843 - .L_2842)
.L_2842:
        /*00b0*/ 	.word	0x00000008
.L_2843:


//--------------------- .nv.callgraph             --------------------------
	.section	.nv.callgraph,"",@"SHT_CUDA_CALLGRAPH"
	.align	4
	.sectionentsize	8
	.align		4
        /*0000*/ 	.word	0x00000000
	.align		4
        /*0004*/ 	.word	0xffffffff
	.align		4
        /*0008*/ 	.word	0x00000000
	.align		4
        /*000c*/ 	.word	0xfffffffe
	.align		4
        /*0010*/ 	.word	0x00000000
	.align		4
        /*0014*/ 	.word	0xfffffffd
	.align		4
        /*0018*/ 	.word	0x00000000
	.align		4
        /*001c*/ 	.word	0xfffffffc


//--------------------- .text._ZN10layer_norm31ln_parallel_residual_bwd_kernelINS_13Kernel_traitsI13__nv_bfloat16S2_S2_S2_fjLj1536ELj1ELj1ELj4ELj8ENS_18Kernel_traits_baseILj1536ES2_S2_S2_S2_fjLj128EEEEELb0ELb0ELb0EEEvNS_9BwdParamsE --------------------------
	.section	.text._ZN10layer_norm31ln_parallel_residual_bwd_kernelINS_13Kernel_traitsI13__nv_bfloat16S2_S2_S2_fjLj1536ELj1ELj1ELj4ELj8ENS_18Kernel_traits_baseILj1536ES2_S2_S2_S2_fjLj128EEEEELb0ELb0ELb0EEEvNS_9BwdParamsE,"ax",@progbits
	.align	128
        .global         _ZN10layer_norm31ln_parallel_residual_bwd_kernelINS_13Kernel_traitsI13__nv_bfloat16S2_S2_S2_fjLj1536ELj1ELj1ELj4ELj8ENS_18Kernel_traits_baseILj1536ES2_S2_S2_S2_fjLj128EEEEELb0ELb0ELb0EEEvNS_9BwdParamsE
        .type           _ZN10layer_norm31ln_parallel_residual_bwd_kernelINS_13Kernel_traitsI13__nv_bfloat16S2_S2_S2_fjLj1536ELj1ELj1ELj4ELj8ENS_18Kernel_traits_baseILj1536ES2_S2_S2_S2_fjLj128EEEEELb0ELb0ELb0EEEvNS_9BwdParamsE,@function
        .size           _ZN10layer_norm31ln_parallel_residual_bwd_kernelINS_13Kernel_traitsI13__nv_bfloat16S2_S2_S2_fjLj1536ELj1ELj1ELj4ELj8ENS_18Kernel_traits_baseILj1536ES2_S2_S2_S2_fjLj128EEEEELb0ELb0ELb0EEEvNS_9BwdParamsE,(.L_x_3496 - _ZN10layer_norm31ln_parallel_residual_bwd_kernelINS_13Kernel_traitsI13__nv_bfloat16S2_S2_S2_fjLj1536ELj1ELj1ELj4ELj8ENS_18Kernel_traits_baseILj1536ES2_S2_S2_S2_fjLj128EEEEELb0ELb0ELb0EEEvNS_9BwdParamsE)
        .other          _ZN10layer_norm31ln_parallel_residual_bwd_kernelINS_13Kernel_traitsI13__nv_bfloat16S2_S2_S2_fjLj1536ELj1ELj1ELj4ELj8ENS_18Kernel_traits_baseILj1536ES2_S2_S2_S2_fjLj128EEEEELb0ELb0ELb0EEEvNS_9BwdParamsE,@"STO_CUDA_ENTRY STV_DEFAULT"
_ZN10layer_norm31ln_parallel_residual_bwd_kernelINS_13Kernel_traitsI13__nv_bfloat16S2_S2_S2_fjLj1536ELj1ELj1ELj4ELj8ENS_18Kernel_traits_baseILj1536ES2_S2_S2_S2_fjLj128EEEEELb0ELb0ELb0EEEvNS_9BwdParamsE:
.text._ZN10layer_norm31ln_parallel_residual_bwd_kernelINS_13Kernel_traitsI13__nv_bfloat16S2_S2_S2_fjLj1536ELj1ELj1ELj4ELj8ENS_18Kernel_traits_baseILj1536ES2_S2_S2_S2_fjLj128EEEEELb0ELb0ELb0EEEvNS_9BwdParamsE:
[----:B------:R-:W-:Y:S01]  /*0000*/  LDC R1, c[0x0][0x37c] ;  /* 0x0000df00ff017b82 */ /* 0x000fe20000000800 */
[----:B------:R-:W0:Y:S01]  /*0010*/  S2R R118, SR_TID.X ;  /* 0x0000000000767919 */ /* 0x000e220000002100 */
[----:B------:R-:W1:Y:S06]  /*0020*/  LDCU UR6, c[0x0][0x388] ;  /* 0x00007100ff0677ac */ /* 0x000e6c0008000800 */
[----:B------:R-:W2:Y:S01]  /*0030*/  LDC.64 R6, c[0x0][0x3d0] ;  /* 0x0000f400ff067b82 */ /* 0x000ea20000000a00 */
[----:B------:R-:W3:Y:S07]  /*0040*/  LDCU.64 UR14, c[0x0][0x358] ;  /* 0x00006b00ff0e77ac */ /* 0x000eee0008000a00 */
[----:B------:R-:W4:Y:S08]  /*0050*/  LDC.64 R10, c[0x0][0x3d8] ;  /* 0x0000f600ff0a7b82 */ /* 0x000f300000000a00 */
[----:B------:R-:W3:Y:S01]  /*0060*/  LDC.64 R20, c[0x0][0x3d8] ;  /* 0x0000f600ff147b82 */ /* 0x000ee20000000a00 */
[----:B-1----:R-:W-:-:S04]  /*0070*/  USHF.R.S32.HI UR4, URZ, 0x1f, UR6 ;  /* 0x0000001fff047899 */ /* 0x002fc80008011406 */
[----:B------:R-:W-:-:S03]  /*0080*/  ULEA.HI UR4, UR4, UR6, URZ, 0x2 ;  /* 0x0000000604047291 */ /* 0x000fc6000f8f10ff */
[----:B------:R-:W1:Y:S03]  /*0090*/  LDC.64 R26, c[0x0][0x3d0] ;  /* 0x0000f400ff1a7b82 */ /* 0x000e660000000a00 */
[----:B------:R-:W-:Y:S02]  /*00a0*/  MOV R19, UR4 ;  /* 0x0000000400137c02 */ /* 0x000fe40008000f00 */
[----:B0-----:R-:W-:Y:S02]  /*00b0*/  LOP3.LUT R88, R118, 0x7f, RZ, 0x3c, !PT ;  /* 0x0000007f76587812 */ /* 0x001fe400078e3cff */
[----:B------:R-:W-:Y:S01]  /*00c0*/  MOV R31, R118 ;  /* 0x00000076001f7202 */ /* 0x000fe20000000f00 */
[----:B------:R-:W0:Y:S01]  /*00d0*/  S2UR UR9, SR_CTAID.X ;  /* 0x00000000000979c3 */ /* 0x000e220000002500 */
[----:B------:R-:W-:Y:S01]  /*00e0*/  LEA.HI.SX32 R88, R19, R88, 0x1e ;  /* 0x0000005813587211 */ /* 0x000fe200078ff2ff */
[----:B------:R-:W0:Y:S03]  /*00f0*/  LDCU UR4, c[0x0][0x384] ;  /* 0x00007080ff0477ac */ /* 0x000e260008000800 */
[----:B------:R-:W-:-:S02]  /*0100*/  ISETP.GE.U32.AND P0, PT, R88, 0x80, PT ;  /* 0x000000805800780c */ /* 0x000fc40003f06070 */
[C---:B------:R-:W-:Y:S01]  /*0110*/  ISETP.GE.U32.AND P1, PT, R88.reuse, 0x100, PT ;  /* 0x000001005800780c */ /* 0x040fe20003f26070 */
[----:B------:R-:W0:Y:S01]  /*0120*/  LDC.64 R18, c[0x0][0x3d0] ;  /* 0x0000f400ff127b82 */ /* 0x000e220000000a00 */
[----:B------:R-:W-:-:S07]  /*0130*/  ISETP.GE.U32.AND P2, PT, R88, 0x180, PT ;  /* 0x000001805800780c */ /* 0x000fce0003f46070 */
[----:B------:R-:W1:Y:S02]  /*0140*/  LDC.64 R28, c[0x0][0x3d8] ;  /* 0x0000f600ff1c7b82 */ /* 0x000e640000000a00 */
[----:B--2---:R-:W-:-:S04]  /*0150*/  @P0 IMAD.WIDE.U32 R6, R31, 0x8, R6 ;  /* 0x000000081f060825 */ /* 0x004fc800078e0006 */
[C---:B----4-:R-:W-:Y:S01]  /*0160*/  @P0 IMAD.WIDE.U32 R10, R31.reuse, 0x8, R10 ;  /* 0x000000081f0a0825 */ /* 0x050fe200078e000a */
[----:B------:R-:W-:Y:S01]  /*0170*/  @P0 LOP3.LUT R31, R31, 0x80, RZ, 0xfc, !PT ;  /* 0x000000801f1f0812 */ /* 0x000fe200078efcff */
[----:B---3--:R-:W5:Y:S04]  /*0180*/  @P0 LDG.E.64 R8, desc[UR14][R6.64] ;  /* 0x0000000e06080981 */ /* 0x008f68000c1e1b00 */
[C---:B------:R-:W-:Y:S01]  /*0190*/  @P1 IMAD.WIDE.U32 R24, R31.reuse, 0x8, R20 ;  /* 0x000000081f181825 */ /* 0x040fe200078e0014 */
[----:B------:R-:W5:Y:S03]  /*01a0*/  @P0 LDG.E.64 R12, desc[UR14][R10.64] ;  /* 0x0000000e0a0c0981 */ /* 0x000f66000c1e1b00 */
[C---:B0-----:R-:W-:Y:S01]  /*01b0*/  @P1 IMAD.WIDE.U32 R22, R31.reuse, 0x8, R18 ;  /* 0x000000081f161825 */ /* 0x041fe200078e0012 */
[----:B------:R-:W-:Y:S01]  /*01c0*/  @P1 IADD3 R31, PT, PT, R31, 0x80, RZ ;  /* 0x000000801f1f1810 */ /* 0x000fe20007ffe0ff */
[----:B------:R-:W-:Y:S01]  /*01d0*/  UISETP.GE.AND UP0, UPT, UR9, UR4, UPT ;  /* 0x000000040900728c */ /* 0x000fe2000bf06270 */
[----:B------:R0:W5:Y:S03]  /*01e0*/  @P1 LDG.E.64 R16, desc[UR14][R24.64] ;  /* 0x0000000e18101981 */ /* 0x000166000c1e1b00 */
[C---:B-1----:R-:W-:Y:S01]  /*01f0*/  @P2 IMAD.WIDE.U32 R18, R31.reuse, 0x8, R26 ;  /* 0x000000081f122825 */ /* 0x042fe200078e001a */
[----:B------:R-:W5:Y:S04]  /*0200*/  @P1 LDG.E.64 R14, desc[UR14][R22.64] ;  /* 0x0000000e160e1981 */ /* 0x000f68000c1e1b00 */
[----:B------:R-:W5:Y:S01]  /*0210*/  @P2 LDG.E.64 R4, desc[UR14][R18.64] ;  /* 0x0000000e12042981 */ /* 0x000f62000c1e1b00 */
[----:B------:R-:W-:Y:S01]  /*0220*/  @P2 IMAD.WIDE.U32 R20, R31, 0x8, R28 ;  /* 0x000000081f142825 */ /* 0x000fe200078e001c */
[----:B------:R-:W-:-:S02]  /*0230*/  CS2R R64, SRZ ;  /* 0x0000000000407805 */ /* 0x000fc4000001ff00 */
[----:B------:R-:W-:Y:S02]  /*0240*/  CS2R R66, SRZ ;  /* 0x0000000000427805 */ /* 0x000fe4000001ff00 */
[----:B------:R-:W-:Y:S02]  /*0250*/  CS2R R60, SRZ ;  /* 0x00000000003c7805 */ /* 0x000fe4000001ff00 */
[----:B------:R-:W-:Y:S01]  /*0260*/  CS2R R62, SRZ ;  /* 0x00000000003e7805 */ /* 0x000fe2000001ff00 */
[----:B------:R1:W5:Y:S01]  /*0270*/  @P2 LDG.E.64 R2, desc[UR14][R20.64] ;  /* 0x0000000e14022981 */ /* 0x000362000c1e1b00 */
[----:B------:R-:W-:Y:S02]  /*0280*/  CS2R R56, SRZ ;  /* 0x0000000000387805 */ /* 0x000fe4000001ff00 */
[----:B------:R-:W-:Y:S02]  /*0290*/  CS2R R58, SRZ ;  /* 0x00000000003a7805 */ /* 0x000fe4000001ff00 */
[----:B------:R-:W-:-:S02]  /*02a0*/  CS2R R52, SRZ ;  /* 0x0000000000347805 */ /* 0x000fc4000001ff00 */
[----:B------:R-:W-:Y:S02]  /*02b0*/  CS2R R54, SRZ ;  /* 0x0000000000367805 */ /* 0x000fe4000001ff00 */
[----:B------:R-:W-:Y:S02]  /*02c0*/  CS2R R48, SRZ ;  /* 0x0000000000307805 */ /* 0x000fe4000001ff00 */
[----:B------:R-:W-:Y:S02]  /*02d0*/  CS2R R50, SRZ ;  /* 0x0000000000327805 */ /* 0x000fe4000001ff00 */
        /* <DEDUP_REMOVED lines=10> */
[----:B0-----:R-:W-:Y:S02]  /*0380*/  CS2R R24, SRZ ;  /* 0x0000000000187805 */ /* 0x001fe4000001ff00 */
[----:B------:R-:W-:Y:S02]  /*0390*/  CS2R R26, SRZ ;  /* 0x00000000001a7805 */ /* 0x000fe4000001ff00 */
[----:B-1----:R-:W-:Y:S02]  /*03a0*/  CS2R R20, SRZ ;  /* 0x0000000000147805 */ /* 0x002fe4000001ff00 */
[----:B------:R-:W-:Y:S01]  /*03b0*/  CS2R R22, SRZ ;  /* 0x0000000000167805 */ /* 0x000fe2000001ff00 */
[----:B------:R-:W-:Y:S06]  /*03c0*/  BRA.U UP0, `(.L_x_0) ;  /* 0x0000004900c07547 */ /* 0x000fec000b800000 */
[----:B------:R-:W0:Y:S01]  /*03d0*/  LDCU.U8 UR4, c[0x0][0x410] ;  /* 0x00008200ff0477ac */ /* 0x000e220008000000 */
[----:B-----5:R-:W-:Y:S01]  /*03e0*/  MOV R0, R17 ;  /* 0x0000001100007202 */ /* 0x020fe20000000f00 */
[----:B------:R-:W-:Y:S01]  /*03f0*/  IMAD.MOV.U32 R87, RZ, RZ, R8 ;  /* 0x000000ffff577224 */ /* 0x000fe200078e0008 */
[----:B------:R-:W-:Y:S01]  /*0400*/  MOV R19, R16 ;  /* 0x0000001000137202 */ /* 0x000fe20000000f00 */
[----:B------:R-:W-:Y:S01]  /*0410*/  IMAD.MOV.U32 R79, RZ, RZ, R14 ;  /* 0x000000ffff4f7224 */ /* 0x000fe200078e000e */
[----:B------:R-:W-:Y:S02]  /*0420*/  SHF.R.U64 R18, R16, 0x10, R17 ;  /* 0x0000001010127819 */ /* 0x000fe40000001211 */
[----:B------:R-:W-:Y:S02]  /*0430*/  CS2R R64, SRZ ;  /* 0x0000000000407805 */ /* 0x000fe4000001ff00 */
[----:B------:R-:W-:Y:S02]  /*0440*/  SHF.R.U64 R86, R8, 0x10, R9 ;  /* 0x0000001008567819 */ /* 0x000fe40000001209 */
[----:B------:R-:W-:-:S02]  /*0450*/  CS2R R66, SRZ ;  /* 0x0000000000427805 */ /* 0x000fc4000001ff00 */
[----:B------:R-:W-:Y:S02]  /*0460*/  MOV R85, R9 ;  /* 0x0000000900557202 */ /* 0x000fe40000000f00 */
[----:B------:R-:W-:Y:S02]  /*0470*/  CS2R R60, SRZ ;  /* 0x00000000003c7805 */ /* 0x000fe4000001ff00 */
[----:B------:R-:W-:Y:S02]  /*0480*/  SHF.R.U32.HI R84, RZ, 0x10, R9 ;  /* 0x00000010ff547819 */ /* 0x000fe40000011609 */
[----:B------:R-:W-:Y:S02]  /*0490*/  CS2R R62, SRZ ;  /* 0x00000000003e7805 */ /* 0x000fe4000001ff00 */
[----:B------:R-:W-:Y:S02]  /*04a0*/  MOV R83, R12 ;  /* 0x0000000c00537202 */ /* 0x000fe40000000f00 */
[----:B------:R-:W-:-:S02]  /*04b0*/  CS2R R56, SRZ ;  /* 0x0000000000387805 */ /* 0x000fc4000001ff00 */
[--C-:B------:R-:W-:Y:S02]  /*04c0*/  SHF.R.U64 R82, R12, 0x10, R13.reuse ;  /* 0x000000100c527819 */ /* 0x100fe4000000120d */
[----:B------:R-:W-:Y:S02]  /*04d0*/  CS2R R58, SRZ ;  /* 0x00000000003a7805 */ /* 0x000fe4000001ff00 */
[----:B------:R-:W-:Y:S01]  /*04e0*/  MOV R81, R13 ;  /* 0x0000000d00517202 */ /* 0x000fe20000000f00 */
[----:B0-----:R-:W-:Y:S01]  /*04f0*/  UISETP.NE.AND UP0, UPT, UR4, URZ, UPT ;  /* 0x000000ff0400728c */ /* 0x001fe2000bf05270 */
[----:B------:R-:W-:Y:S02]  /*0500*/  SHF.R.U32.HI R80, RZ, 0x10, R13 ;  /* 0x00000010ff507819 */ /* 0x000fe4000001160d */
[----:B------:R-:W-:Y:S02]  /*0510*/  CS2R R52, SRZ ;  /* 0x0000000000347805 */ /* 0x000fe4000001ff00 */
[----:B------:R-:W-:-:S02]  /*0520*/  SHF.R.U64 R78, R14, 0x10, R15 ;  /* 0x000000100e4e7819 */ /* 0x000fc4000000120f */
[----:B------:R-:W-:Y:S02]  /*0530*/  CS2R R54, SRZ ;  /* 0x0000000000367805 */ /* 0x000fe4000001ff00 */
[----:B------:R-:W-:Y:S02]  /*0540*/  MOV R77, R15 ;  /* 0x0000000f004d7202 */ /* 0x000fe40000000f00 */
[----:B------:R-:W-:Y:S02]  /*0550*/  CS2R R48, SRZ ;  /* 0x0000000000307805 */ /* 0x000fe4000001ff00 */
[----:B------:R-:W-:Y:S01]  /*0560*/  SHF.R.U32.HI R76, RZ, 0x10, R15 ;  /* 0x00000010ff4c7819 */ /* 0x000fe2000001160f */
[----:B------:R-:W-:Y:S01]  /*0570*/  IMAD.MOV.U32 R15, RZ, RZ, R4 ;  /* 0x000000ffff0f7224 */ /* 0x000fe200078e0004 */
[----:B------:R-:W-:Y:S02]  /*0580*/  SHF.R.U32.HI R16, RZ, 0x10, R17 ;  /* 0x00000010ff107819 */ /* 0x000fe40000011611 */
[----:B------:R-:W-:-:S02]  /*0590*/  CS2R R50, SRZ ;  /* 0x0000000000327805 */ /* 0x000fc4000001ff00 */
[--C-:B------:R-:W-:Y:S02]  /*05a0*/  SHF.R.U64 R14, R4, 0x10, R5.reuse ;  /* 0x00000010040e7819 */ /* 0x100fe40000001205 */
[----:B------:R-:W-:Y:S02]  /*05b0*/  CS2R R44, SRZ ;  /* 0x00000000002c7805 */ /* 0x000fe4000001ff00 */
[----:B------:R-:W-:Y:S02]  /*05c0*/  MOV R13, R5 ;  /* 0x00000005000d7202 */ /* 0x000fe40000000f00 */
[----:B------:R-:W-:Y:S02]  /*05d0*/  CS2R R46, SRZ ;  /* 0x00000000002e7805 */ /* 0x000fe4000001ff00 */
[----:B------:R-:W-:Y:S02]  /*05e0*/  SHF.R.U32.HI R12, RZ, 0x10, R5 ;  /* 0x00000010ff0c7819 */ /* 0x000fe40000011605 */
[----:B------:R-:W-:-:S02]  /*05f0*/  CS2R R40, SRZ ;  /* 0x0000000000287805 */ /* 0x000fc4000001ff00 */
[----:B------:R-:W-:Y:S02]  /*0600*/  MOV R11, R2 ;  /* 0x00000002000b7202 */ /* 0x000fe40000000f00 */
[----:B------:R-:W-:Y:S02]  /*0610*/  CS2R R42, SRZ ;  /* 0x00000000002a7805 */ /* 0x000fe4000001ff00 */
[----:B------:R-:W-:Y:S02]  /*0620*/  SHF.R.U64 R10, R2, 0x10, R3 ;  /* 0x00000010020a7819 */ /* 0x000fe40000001203 */
[----:B------:R-:W-:Y:S02]  /*0630*/  CS2R R36, SRZ ;  /* 0x0000000000247805 */ /* 0x000fe4000001ff00 */
[----:B------:R-:W-:Y:S02]  /*0640*/  MOV R9, R3 ;  /* 0x0000000300097202 */ /* 0x000fe40000000f00 */
[----:B------:R-:W-:-:S02]  /*0650*/  CS2R R38, SRZ ;  /* 0x0000000000267805 */ /* 0x000fc4000001ff00 */
[----:B------:R-:W-:Y:S02]  /*0660*/  SHF.R.U32.HI R8, RZ, 0x10, R3 ;  /* 0x00000010ff087819 */ /* 0x000fe40000011603 */
        /* <DEDUP_REMOVED lines=8> */
[----:B------:R-:W-:Y:S01]  /*06f0*/  PRMT R17, R0, 0x7610, R17 ;  /* 0x0000761000117816 */ /* 0x000fe20000000011 */
[----:B------:R-:W-:Y:S01]  /*0700*/  UPLOP3.LUT UP1, UPT, UPT, UPT, UPT, 0x40, 0x4 ;  /* 0x000000000004789c */ /* 0x000fe20003f2e870 */
[----:B------:R-:W-:Y:S01]  /*0710*/  PLOP3.LUT P3, PT, PT, PT, UP0, 0x80, 0x8 ;  /* 0x000000000008781c */ /* 0x000fe20003f6f008 */
[----:B------:R-:W0:Y:S01]  /*0720*/  LDCU UR6, c[0x0][0x388] ;  /* 0x00007100ff0677ac */ /* 0x000e220008000800 */
[----:B------:R-:W1:Y:S01]  /*0730*/  LDCU.U8 UR27, c[0x0][0x410] ;  /* 0x00008200ff1b77ac */ /* 0x000e620008000000 */
[----:B------:R-:W2:Y:S01]  /*0740*/  LDCU UR24, c[0x0][0x400] ;  /* 0x00008000ff1877ac */ /* 0x000ea20008000800 */
[----:B------:R-:W3:Y:S01]  /*0750*/  LDCU.64 UR12, c[0x0][0x470] ;  /* 0x00008e00ff0c77ac */ /* 0x000ee20008000a00 */
[----:B------:R-:W4:Y:S01]  /*0760*/  LDCU.64 UR22, c[0x0][0x438] ;  /* 0x00008700ff1677ac */ /* 0x000f220008000a00 */
[----:B------:R-:W0:Y:S01]  /*0770*/  LDCU.64 UR10, c[0x0][0x478] ;  /* 0x00008f00ff0a77ac */ /* 0x000e220008000a00 */
[----:B------:R-:W0:Y:S01]  /*0780*/  LDCU.128 UR16, c[0x0][0x3c0] ;  /* 0x00007800ff1077ac */ /* 0x000e220008000c00 */
[----:B------:R-:W0:Y:S05]  /*0790*/  LDCU.64 UR20, c[0x0][0x380] ;  /* 0x00007000ff1477ac */ /* 0x000e2a0008000a00 */
.L_x_44:
[----:B0-----:R-:W-:-:S06]  /*07a0*/  UIMAD.WIDE UR4, UR9, 0x4, UR18 ;  /* 0x00000004090478a5 */ /* 0x001fcc000f8e0212 */
[----:B-12-4-:R-:W-:Y:S01]  /*07b0*/  IMAD.U32 R68, RZ, RZ, UR4 ;  /* 0x00000004ff447e24 */ /* 0x016fe2000f8e00ff */
[----:B------:R-:W-:Y:S01]  /*07c0*/  MOV R69, UR5 ;  /* 0x0000000500457c02 */ /* 0x000fe20008000f00 */
[----:B------:R-:W-:-:S04]  /*07d0*/  UIMAD.WIDE UR4, UR9, 0x4, UR16 ;  /* 0x00000004090478a5 */ /* 0x000fc8000f8e0210 */
[----:B-----5:R-:W5:Y:S02]  /*07e0*/  LDG.E R68, desc[UR14][R68.64] ;  /* 0x0000000e44447981 */ /* 0x020f64000c1e1900 */
[----:B------:R-:W-:Y:S02]  /*07f0*/  MOV R70, UR4 ;  /* 0x0000000400467c02 */ /* 0x000fe40008000f00 */
[----:B------:R-:W-:-:S05]  /*0800*/  MOV R71, UR5 ;  /* 0x0000000500477c02 */ /* 0x000fca0008000f00 */
[----:B------:R-:W2:Y:S01]  /*0810*/  LDG.E R70, desc[UR14][R70.64] ;  /* 0x0000000e46467981 */ /* 0x000ea2000c1e1900 */
[----:B------:R-:W-:Y:S01]  /*0820*/  UIMAD UR4, UR9, UR6, URZ ;  /* 0x00000006090472a4 */ /* 0x000fe2000f8e02ff */
[----:B------:R-:W-:Y:S01]  /*0830*/  BSSY.RECONVERGENT B0, `(.L_x_1) ;  /* 0x0000062000007945 */ /* 0x000fe20003800200 */
[C---:B------:R-:W-:Y:S02]  /*0840*/  ISETP.GE.U32.AND P1, PT, R88.reuse, 0x100, PT ;  /* 0x000001005800780c */ /* 0x040fe40003f26070 */
[----:B------:R-:W-:Y:S01]  /*0850*/  USHF.R.S32.HI UR5, URZ, 0x1f, UR4 ;  /* 0x0000001fff057899 */ /* 0x000fe20008011404 */
[----:B------:R-:W-:Y:S02]  /*0860*/  ISETP.GE.U32.AND P2, PT, R88, 0x180, PT ;  /* 0x000001805800780c */ /* 0x000fe40003f46070 */
[----:B---3--:R-:W-:Y:S01]  /*0870*/  MOV R74, RZ ;  /* 0x000000ff004a7202 */ /* 0x008fe20000000f00 */
[----:B------:R-:W-:-:S06]  /*0880*/  ULEA.HI UR5, UR5, UR4, URZ, 0x2 ;  /* 0x0000000405057291 */ /* 0x000fcc000f8f10ff */
[----:B------:R-:W-:-:S05]  /*0890*/  IMAD.U32 R73, RZ, RZ, UR5 ;  /* 0x00000005ff497e24 */ /* 0x000fca000f8e00ff */
[----:B------:R-:W-:Y:S01]  /*08a0*/  LEA.HI.SX32 R6, R73, R118, 0x1e ;  /* 0x0000007649067211 */ /* 0x000fe200078ff2ff */
[----:B------:R-:W-:-:S03]  /*08b0*/  HFMA2 R73, -RZ, RZ, 0, 0 ;  /* 0x00000000ff497431 */ /* 0x000fc600000001ff */
[----:B------:R-:W-:Y:S02]  /*08c0*/  MOV R75, R6 ;  /* 0x00000006004b7202 */ /* 0x000fe40000000f00 */
[----:B-----5:R-:W-:Y:S02]  /*08d0*/  R2UR UR25, R68 ;  /* 0x00000000441972ca */ /* 0x020fe400000e0000 */
[----:B--2---:R-:W-:Y:S01]  /*08e0*/  FSEL R72, R70, RZ, !P3 ;  /* 0x000000ff46487208 */ /* 0x004fe20005800000 */
[----:B------:R-:W-:-:S12]  /*08f0*/  @!P0 BRA `(.L_x_2) ;  /* 0x0000000400548947 */ /* 0x000fd80003800000 */
[----:B------:R-:W0:Y:S08]  /*0900*/  LDC.64 R70, c[0x0][0x428] ;  /* 0x00010a00ff467b82 */ /* 0x000e300000000a00 */
[----:B------:R-:W2:Y:S08]  /*0910*/  LDC.64 R2, c[0x0][0x430] ;  /* 0x00010c00ff027b82 */ /* 0x000eb00000000a00 */
[----:B------:R-:W1:Y:S01]  /*0920*/  LDC.64 R68, c[0x0][0x3a8] ;  /* 0x0000ea00ff447b82 */ /* 0x000e620000000a00 */
[----:B0-----:R-:W-:-:S06]  /*0930*/  IMAD.WIDE.U32 R70, R6, 0x8, R70 ;  /* 0x0000000806467825 */ /* 0x001fcc00078e0046 */
[----:B------:R-:W3:Y:S01]  /*0940*/  LDG.E.64 R70, desc[UR14][R70.64] ;  /* 0x0000000e46467981 */ /* 0x000ee2000c1e1b00 */
[----:B--2---:R-:W-:-:S06]  /*0950*/  IMAD.WIDE.U32 R2, R6, 0x8, R2 ;  /* 0x0000000806027825 */ /* 0x004fcc00078e0002 */
[----:B------:R-:W2:Y:S01]  /*0960*/  LDG.E.64 R2, desc[UR14][R2.64] ;  /* 0x0000000e02027981 */ /* 0x000ea2000c1e1b00 */
[----:B-1----:R-:W-:-:S06]  /*0970*/  IMAD.WIDE.U32 R68, R6, 0x8, R68 ;  /* 0x0000000806447825 */ /* 0x002fcc00078e0044 */
[----:B------:R-:W2:Y:S01]  /*0980*/  LDG.E.64 R68, desc[UR14][R68.64] ;  /* 0x0000000e44447981 */ /* 0x000ea2000c1e1b00 */
[----:B----4-:R-:W-:-:S04]  /*0990*/  ISETP.NE.U32.AND P0, PT, RZ, UR22, PT ;  /* 0x00000016ff007c0c */ /* 0x010fc8000bf05070 */
[----:B------:R-:W-:-:S13]  /*09a0*/  ISETP.NE.AND.EX P0, PT, RZ, UR23, PT, P0 ;  /* 0x00000017ff007c0c */ /* 0x000fda000bf05300 */
[----:B------:R-:W0:Y:S02]  /*09b0*/  @P0 LDC.64 R74, c[0x0][0x438] ;  /* 0x00010e00ff4a0b82 */ /* 0x000e240000000a00 */
[----:B0-----:R-:W-:-:S05]  /*09c0*/  @P0 IMAD.WIDE.U32 R74, R6, 0x8, R74 ;  /* 0x00000008064a0825 */ /* 0x001fca00078e004a */
[----:B------:R0:W5:Y:S01]  /*09d0*/  @P0 LDG.E.64 R120, desc[UR14][R74.64] ;  /* 0x0000000e4a780981 */ /* 0x000162000c1e1b00 */
[----:B---3--:R-:W-:Y:S01]  /*09e0*/  IMAD.MOV.U32 R4, RZ, RZ, R70 ;  /* 0x000000ffff047224 */ /* 0x008fe200078e0046 */
[--C-:B------:R-:W-:Y:S02]  /*09f0*/  SHF.R.U64 R73, R70, 0x10, R71.reuse ;  /* 0x0000001046497819 */ /* 0x100fe40000001247 */
[----:B------:R-:W-:Y:S02]  /*0a00*/  MOV R7, R71 ;  /* 0x0000004700077202 */ /* 0x000fe40000000f00 */
[----:B------:R-:W-:Y:S02]  /*0a10*/  SHF.R.U32.HI R70, RZ, 0x10, R71 ;  /* 0x00000010ff467819 */ /* 0x000fe40000011647 */
[----:B--2---:R-:W-:Y:S02]  /*0a20*/  SHF.R.U64 R71, R2, 0x10, R3 ;  /* 0x0000001002477819 */ /* 0x004fe40000001203 */
[----:B------:R-:W-:-:S02]  /*0a30*/  MOV R101, R3 ;  /* 0x0000000300657202 */ /* 0x000fc40000000f00 */
[----:B------:R-:W-:Y:S02]  /*0a40*/  SHF.R.U32.HI R106, RZ, 0x10, R3 ;  /* 0x00000010ff6a7819 */ /* 0x000fe40000011603 */
[----:B------:R-:W-:Y:S02]  /*0a50*/  MOV R102, R2 ;  /* 0x0000000200667202 */ /* 0x000fe40000000f00 */
[----:B------:R-:W-:Y:S02]  /*0a60*/  SHF.L.U32 R3, R68, 0x10, RZ ;  /* 0x0000001044037819 */ /* 0x000fe400000006ff */
[----:B------:R-:W-:Y:S01]  /*0a70*/  SHF.L.U32 R2, R83, 0x10, RZ ;  /* 0x0000001053027819 */ /* 0x000fe200000006ff */
[----:B------:R-:W-:Y:S02]  /*0a80*/  IMAD.U32 R109, R102, 0x10000, RZ ;  /* 0x00010000666d7824 */ /* 0x000fe400078e00ff */
[----:B------:R-:W-:Y:S01]  /*0a90*/  FADD.FTZ R3, -R72, R3 ;  /* 0x0000000348037221 */ /* 0x000fe20000010100 */
[----:B0-----:R-:W-:Y:S01]  /*0aa0*/  SHF.L.U32 R75, R4, 0x10, RZ ;  /* 0x00000010044b7819 */ /* 0x001fe200000006ff */
[----:B------:R-:W-:Y:S01]  /*0ab0*/  FMUL.FTZ R123, R2, R109 ;  /* 0x0000006d027b7220 */ /* 0x000fe20000410000 */
[----:B------:R-:W-:-:S02]  /*0ac0*/  IMAD.U32 R4, R87, 0x10000, RZ ;  /* 0x0001000057047824 */ /* 0x000fc400078e00ff */
[----:B------:R-:W-:Y:S01]  /*0ad0*/  FMUL.FTZ R3, R3, UR25 ;  /* 0x0000001903037c20 */ /* 0x000fe20008410000 */
[----:B------:R-:W-:Y:S01]  /*0ae0*/  FADD.FTZ R52, R52, R75 ;  /* 0x0000004b34347221 */ /* 0x000fe20000010000 */
[-C--:B------:R-:W-:Y:S02]  /*0af0*/  FFMA.FTZ R4, R4, R75.reuse, R123 ;  /* 0x0000004b04047223 */ /* 0x080fe4000001007b */
[----:B------:R-:W-:Y:S01]  /*0b00*/  FFMA.FTZ R64, R3, R75, R64 ;  /* 0x0000004b03407223 */ /* 0x000fe20000010040 */
[----:B------:R-:W-:Y:S01]  /*0b10*/  SHF.L.U32 R75, R7, 0x10, RZ ;  /* 0x00000010074b7819 */ /* 0x000fe200000006ff */
[----:B------:R-:W-:Y:S01]  /*0b20*/  IMAD.U32 R7, R69, 0x10000, RZ ;  /* 0x0001000045077824 */ /* 0x000fe200078e00ff */
[----:B------:R-:W-:Y:S02]  /*0b30*/  SHF.L.U32 R101, R101, 0x10, RZ ;  /* 0x0000001065657819 */ /* 0x000fe400000006ff */
[----:B------:R-:W-:Y:S01]  /*0b40*/  SHF.L.U32 R2, R81, 0x10, RZ ;  /* 0x0000001051027819 */ /* 0x000fe200000006ff */
[----:B------:R-:W-:Y:S01]  /*0b50*/  FADD.FTZ R7, -R72, R7 ;  /* 0x0000000748077221 */ /* 0x000fe20000010100 */
[----:B------:R-:W-:Y:S01]  /*0b60*/  FADD.FTZ R28, R28, R109 ;  /* 0x0000006d1c1c7221 */ /* 0x000fe20000010000 */
[----:B------:R-:W-:-:S02]  /*0b70*/  FFMA.FTZ R40, R3, R109, R40 ;  /* 0x0000006d03287223 */ /* 0x000fc40000010028 */
[----:B------:R-:W-:Y:S01]  /*0b80*/  FMUL.FTZ R109, R2, R101 ;  /* 0x00000065026d7220 */ /* 0x000fe20000410000 */
[----:B------:R-:W-:Y:S01]  /*0b90*/  SHF.L.U32 R2, R85, 0x10, RZ ;  /* 0x0000001055027819 */ /* 0x000fe200000006ff */
[----:B------:R-:W-:Y:S01]  /*0ba0*/  FMUL.FTZ R7, R7, UR25 ;  /* 0x0000001907077c20 */ /* 0x000fe20008410000 */
[----:B------:R-:W-:Y:S01]  /*0bb0*/  SHF.R.U64 R68, R68, 0x10, R69 ;  /* 0x0000001044447819 */ /* 0x000fe20000001245 */
[----:B------:R-:W-:Y:S02]  /*0bc0*/  FADD.FTZ R54, R54, R75 ;  /* 0x0000004b36367221 */ /* 0x000fe40000010000 */
[-C--:B------:R-:W-:Y:S01]  /*0bd0*/  FFMA.FTZ R2, R2, R75.reuse, R109 ;  /* 0x0000004b02027223 */ /* 0x080fe2000001006d */
[----:B------:R-:W-:Y:S01]  /*0be0*/  FFMA.FTZ R66, R7, R75, R66 ;  /* 0x0000004b07427223 */ /* 0x000fe20000010042 */
[----:B------:R-:W-:Y:S01]  /*0bf0*/  SHF.L.U32 R75, R68, 0x10, RZ ;  /* 0x00000010444b7819 */ /* 0x000fe200000006ff */
[----:B------:R-:W-:Y:S01]  /*0c00*/  IMAD.U32 R68, R82, 0x10000, RZ ;  /* 0x0001000052447824 */ /* 0x000fe200078e00ff */
[----:B------:R-:W-:Y:S01]  /*0c10*/  SHF.L.U32 R71, R71, 0x10, RZ ;  /* 0x0000001047477819 */ /* 0x000fe200000006ff */
[----:B------:R-:W-:-:S02]  /*0c20*/  FADD.FTZ R30, R30, R101 ;  /* 0x000000651e1e7221 */ /* 0x000fc40000010000 */
[----:B------:R-:W-:Y:S01]  /*0c30*/  FADD.FTZ R75, -R72, R75 ;  /* 0x0000004b484b7221 */ /* 0x000fe20000010100 */
[----:B------:R-:W-:Y:S01]  /*0c40*/  FFMA.FTZ R42, R7, R101, R42 ;  /* 0x00000065072a7223 */ /* 0x000fe2000001002a */
[----:B------:R-:W-:Y:S01]  /*0c50*/  FMUL.FTZ R74, R68, R71 ;  /* 0x00000047444a7220 */ /* 0x000fe20000410000 */
[----:B------:R-:W-:Y:S01]  /*0c60*/  SHF.L.U32 R68, R73, 0x10, RZ ;  /* 0x0000001049447819 */ /* 0x000fe200000006ff */
[----:B------:R-:W-:Y:S01]  /*0c70*/  FMUL.FTZ R102, R75, UR25 ;  /* 0x000000194b667c20 */ /* 0x000fe20008410000 */
[----:B------:R-:W-:Y:S02]  /*0c80*/  SHF.L.U32 R101, R86, 0x10, RZ ;  /* 0x0000001056657819 */ /* 0x000fe400000006ff */
[----:B------:R-:W-:Y:S01]  /*0c90*/  SHF.R.U32.HI R69, RZ, 0x10, R69 ;  /* 0x00000010ff457819 */ /* 0x000fe20000011645 */
[----:B------:R-:W-:Y:S01]  /*0ca0*/  FADD.FTZ R53, R53, R68 ;  /* 0x0000004435357221 */ /* 0x000fe20000010000 */
[-C--:B------:R-:W-:Y:S01]  /*0cb0*/  FFMA.FTZ R65, R102, R68.reuse, R65 ;  /* 0x0000004466417223 */ /* 0x080fe20000010041 */
[----:B------:R-:W-:Y:S01]  /*0cc0*/  FFMA.FTZ R101, R101, R68, R74 ;  /* 0x0000004465657223 */ /* 0x000fe2000001004a */
[----:B------:R-:W-:-:S02]  /*0cd0*/  SHF.L.U32 R74, R106, 0x10, RZ ;  /* 0x000000106a4a7819 */ /* 0x000fc400000006ff */
[----:B------:R-:W-:Y:S01]  /*0ce0*/  SHF.L.U32 R68, R80, 0x10, RZ ;  /* 0x0000001050447819 */ /* 0x000fe200000006ff */
[----:B------:R-:W-:Y:S01]  /*0cf0*/  IMAD.U32 R69, R69, 0x10000, RZ ;  /* 0x0001000045457824 */ /* 0x000fe200078e00ff */
[----:B------:R-:W-:Y:S02]  /*0d00*/  SHF.L.U32 R70, R70, 0x10, RZ ;  /* 0x0000001046467819 */ /* 0x000fe400000006ff */
[----:B------:R-:W-:Y:S01]  /*0d10*/  SHF.L.U32 R109, R84, 0x10, RZ ;  /* 0x00000010546d7819 */ /* 0x000fe200000006ff */
[----:B------:R-:W-:Y:S01]  /*0d20*/  FMUL.FTZ R68, R68, R74 ;  /* 0x0000004a44447220 */ /* 0x000fe20000410000 */
[----:B------:R-:W-:-:S03]  /*0d30*/  FADD.FTZ R69, -R72, R69 ;  /* 0x0000004548457221 */ /* 0x000fc60000010100 */
[----:B------:R-:W-:Y:S01]  /*0d40*/  FFMA.FTZ R109, R109, R70, R68 ;  /* 0x000000466d6d7223 */ /* 0x000fe20000010044 */
[----:B------:R-:W-:Y:S01]  /*0d50*/  FMUL.FTZ R106, R69, UR25 ;  /* 0x00000019456a7c20 */ /* 0x000fe20008410000 */
[----:B------:R-:W-:Y:S01]  /*0d60*/  FADD.FTZ R68, RZ, R4 ;  /* 0x00000004ff447221 */ /* 0x000fe20000010000 */
[----:B------:R-:W-:Y:S01]  /*0d70*/  FFMA.FTZ R69, R3, R4, RZ ;  /* 0x0000000403457223 */ /* 0x000fe200000100ff */
[----:B------:R-:W-:Y:S01]  /*0d80*/  FADD.FTZ R29, R29, R71 ;  /* 0x000000471d1d7221 */ /* 0x000fe20000010000 */
[----:B------:R-:W-:Y:S01]  /*0d90*/  FFMA.FTZ R41, R102, R71, R41 ;  /* 0x0000004766297223 */ /* 0x000fe20000010029 */
[----:B------:R-:W-:Y:S01]  /*0da0*/  FADD.FTZ R71, R68, R101 ;  /* 0x0000006544477221 */ /* 0x000fe20000010000 */
[----:B------:R-:W-:Y:S01]  /*0db0*/  FFMA.FTZ R68, R102, R101, R69 ;  /* 0x0000006566447223 */ /* 0x000fe20000010045 */
[----:B------:R-:W-:Y:S01]  /*0dc0*/  FADD.FTZ R55, R55, R70 ;  /* 0x0000004637377221 */ /* 0x000fe20000010000 */
[C---:B------:R-:W-:Y:S01]  /*0dd0*/  FFMA.FTZ R67, R106.reuse, R70, R67 ;  /* 0x000000466a437223 */ /* 0x040fe20000010043 */
[----:B------:R-:W-:Y:S01]  /*0de0*/  FADD.FTZ R70, R71, R2 ;  /* 0x0000000247467221 */ /* 0x000fe20000010000 */
[----:B------:R-:W-:Y:S01]  /*0df0*/  FFMA.FTZ R69, R7, R2, R68 ;  /* 0x0000000207457223 */ /* 0x000fe20000010044 */
[----:B------:R-:W-:Y:S01]  /*0e00*/  FADD.FTZ R31, R31, R74 ;  /* 0x0000004a1f1f7221 */ /* 0x000fe20000010000 */
[----:B------:R-:W-:Y:S01]  /*0e10*/  FFMA.FTZ R43, R106, R74, R43 ;  /* 0x0000004a6a2b7223 */ /* 0x000fe2000001002b */
[----:B------:R-:W-:Y:S01]  /*0e20*/  FADD.FTZ R73, R70, R109 ;  /* 0x0000006d46497221 */ /* 0x000fe20000010000 */
[----:B------:R-:W-:Y:S01]  /*0e30*/  FFMA.FTZ R74, R106, R109, R69 ;  /* 0x0000006d6a4a7223 */ /* 0x000fe20000010045 */
[----:B------:R-:W-:-:S07]  /*0e40*/  VIADD R75, R6, 0x80 ;  /* 0x00000080064b7836 */ /* 0x000fce0000000000 */
.L_x_2:
[----:B-1-34-:R-:W-:Y:S05]  /*0e50*/  BSYNC.RECONVERGENT B0 ;  /* 0x0000000000007941 */ /* 0x01afea0003800200 */
.L_x_1:
[----:B------:R-:W-:Y:S04]  /*0e60*/  BSSY.RECONVERGENT B0, `(.L_x_3) ;  /* 0x0000057000007945 */ /* 0x000fe80003800200 */
[----:B------:R-:W-:Y:S05]  /*0e70*/  @!P1 BRA `(.L_x_4) ;  /* 0x0000000400549947 */ /* 0x000fea0003800000 */
[----:B------:R-:W0:Y:S08]  /*0e80*/  LDC.64 R70, c[0x0][0x430] ;  /* 0x00010c00ff467b82 */ /* 0x000e300000000a00 */
[----:B------:R-:W1:Y:S08]  /*0e90*/  LDC.64 R68, c[0x0][0x3a8] ;  /* 0x0000ea00ff447b82 */ /* 0x000e700000000a00 */
[----:B------:R-:W2:Y:S01]  /*0ea0*/  LDC.64 R104, c[0x0][0x428] ;  /* 0x00010a00ff687b82 */ /* 0x000ea20000000a00 */
[----:B0-----:R-:W-:-:S06]  /*0eb0*/  IMAD.WIDE.U32 R70, R75, 0x8, R70 ;  /* 0x000000084b467825 */ /* 0x001fcc00078e0046 */
[----:B------:R-:W3:Y:S01]  /*0ec0*/  LDG.E.64 R70, desc[UR14][R70.64] ;  /* 0x0000000e46467981 */ /* 0x000ee2000c1e1b00 */
[----:B-1----:R-:W-:-:S06]  /*0ed0*/  IMAD.WIDE.U32 R68, R75, 0x8, R68 ;  /* 0x000000084b447825 */ /* 0x002fcc00078e0044 */
[----:B------:R-:W4:Y:S01]  /*0ee0*/  LDG.E.64 R68, desc[UR14][R68.64] ;  /* 0x0000000e44447981 */ /* 0x000f22000c1e1b00 */
[----:B--2---:R-:W-:-:S06]  /*0ef0*/  IMAD.WIDE.U32 R104, R75, 0x8, R104 ;  /* 0x000000084b687825 */ /* 0x004fcc00078e0068 */
[----:B------:R-:W2:Y:S01]  /*0f00*/  LDG.E.64 R104, desc[UR14][R104.64] ;  /* 0x0000000e68687981 */ /* 0x000ea2000c1e1b00 */
[----:B------:R-:W-:-:S04]  /*0f10*/  ISETP.NE.U32.AND P0, PT, RZ, UR22, PT ;  /* 0x00000016ff007c0c */ /* 0x000fc8000bf05070 */
[----:B------:R-:W-:Y:S02]  /*0f20*/  ISETP.NE.AND.EX P0, PT, RZ, UR23, PT, P0 ;  /* 0x00000017ff007c0c */ /* 0x000fe4000bf05300 */
[----:B---3--:R-:W-:-:S05]  /*0f30*/  MOV R5, R70 ;  /* 0x0000004600057202 */ /* 0x008fca0000000f00 */
[----:B------:R-:W-:Y:S01]  /*0f40*/  IMAD.U32 R123, R5, 0x10000, RZ ;  /* 0x00010000057b7824 */ /* 0x000fe200078e00ff */
[----:B----4-:R-:W-:-:S05]  /*0f50*/  SHF.L.U32 R5, R68, 0x10, RZ ;  /* 0x0000001044057819 */ /* 0x010fca00000006ff */
[----:B------:R-:W-:Y:S01]  /*0f60*/  FADD.FTZ R5, -R72, R5 ;  /* 0x0000000548057221 */ /* 0x000fe20000010100 */
[----:B--2---:R-:W-:Y:S02]  /*0f70*/  MOV R0, R104 ;  /* 0x0000006800007202 */ /* 0x004fe40000000f00 */
[--C-:B------:R-:W-:Y:S02]  /*0f80*/  SHF.R.U64 R103, R104, 0x10, R105.reuse ;  /* 0x0000001068677819 */ /* 0x100fe40000001269 */
[----:B------:R-:W-:Y:S02]  /*0f90*/  SHF.L.U32 R104, R19, 0x10, RZ ;  /* 0x0000001013687819 */ /* 0x000fe400000006ff */
[----:B------:R-:W-:Y:S02]  /*0fa0*/  MOV R107, R105 ;  /* 0x00000069006b7202 */ /* 0x000fe40000000f00 */
[----:B------:R-:W-:Y:S01]  /*0fb0*/  SHF.R.U32.HI R108, RZ, 0x10, R105 ;  /* 0x00000010ff6c7819 */ /* 0x000fe20000011669 */
[----:B------:R-:W-:Y:S01]  /*0fc0*/  FMUL.FTZ R111, R104, R123 ;  /* 0x0000007b686f7220 */ /* 0x000fe20000410000 */
[----:B------:R-:W-:Y:S01]  /*0fd0*/  SHF.L.U32 R105, R0, 0x10, RZ ;  /* 0x0000001000697819 */ /* 0x000fe200000006ff */
[----:B------:R-:W-:-:S02]  /*0fe0*/  IMAD.U32 R0, R79, 0x10000, RZ ;  /* 0x000100004f007824 */ /* 0x000fc400078e00ff */
[----:B------:R-:W-:Y:S01]  /*0ff0*/  FMUL.FTZ R5, R5, UR25 ;  /* 0x0000001905057c20 */ /* 0x000fe20008410000 */
[----:B------:R-:W-:Y:S01]  /*1000*/  SHF.R.U64 R104, R70, 0x10, R71 ;  /* 0x0000001046687819 */ /* 0x000fe20000001247 */
[-C--:B------:R-:W-:Y:S01]  /*1010*/  FFMA.FTZ R0, R0, R105.reuse, R111 ;  /* 0x0000006900007223 */ /* 0x080fe2000001006f */
[----:B------:R-:W-:Y:S01]  /*1020*/  FADD.FTZ R48, R48, R105 ;  /* 0x0000006930307221 */ /* 0x000fe20000010000 */
[----:B------:R-:W-:Y:S01]  /*1030*/  FFMA.FTZ R60, R5, R105, R60 ;  /* 0x00000069053c7223 */ /* 0x000fe2000001003c */
[----:B------:R-:W-:Y:S02]  /*1040*/  MOV R105, R71 ;  /* 0x0000004700697202 */ /* 0x000fe40000000f00 */
[----:B------:R-:W-:Y:S02]  /*1050*/  SHF.R.U32.HI R111, RZ, 0x10, R71 ;  /* 0x00000010ff6f7819 */ /* 0x000fe40000011647 */
[----:B------:R-:W0:Y:S01]  /*1060*/  @P0 LDC.64 R70, c[0x0][0x438] ;  /* 0x00010e00ff460b82 */ /* 0x000e220000000a00 */
[----:B------:R-:W-:-:S04]  /*1070*/  SHF.R.U64 R125, R68, 0x10, R69 ;  /* 0x00000010447d7819 */ /* 0x000fc80000001245 */
[----:B------:R-:W-:Y:S02]  /*1080*/  SHF.L.U32 R125, R125, 0x10, RZ ;  /* 0x000000107d7d7819 */ /* 0x000fe400000006ff */
[----:B------:R-:W-:-:S03]  /*1090*/  SHF.L.U32 R118, R104, 0x10, RZ ;  /* 0x0000001068767819 */ /* 0x000fc600000006ff */
[----:B------:R-:W-:Y:S01]  /*10a0*/  FADD.FTZ R125, -R72, R125 ;  /* 0x0000007d487d7221 */ /* 0x000fe20000010100 */
[----:B------:R-:W-:-:S03]  /*10b0*/  IMAD.U32 R68, R18, 0x10000, RZ ;  /* 0x0001000012447824 */ /* 0x000fc600078e00ff */
[----:B------:R-:W-:Y:S01]  /*10c0*/  FMUL.FTZ R104, R125, UR25 ;  /* 0x000000197d687c20 */ /* 0x000fe20008410000 */
[----:B------:R-:W-:-:S03]  /*10d0*/  FADD.FTZ R25, R25, R118 ;  /* 0x0000007619197221 */ /* 0x000fc60000010000 */
[-C--:B------:R-:W-:Y:S01]  /*10e0*/  FFMA.FTZ R37, R104, R118.reuse, R37 ;  /* 0x0000007668257223 */ /* 0x080fe20000010025 */
[----:B------:R-:W-:Y:S01]  /*10f0*/  FMUL.FTZ R118, R68, R118 ;  /* 0x0000007644767220 */ /* 0x000fe20000410000 */
[----:B------:R-:W-:Y:S01]  /*1100*/  SHF.L.U32 R68, R103, 0x10, RZ ;  /* 0x0000001067447819 */ /* 0x000fe200000006ff */
[----:B0-----:R-:W-:Y:S01]  /*1110*/  @P0 IMAD.WIDE.U32 R70, R75, 0x8, R70 ;  /* 0x000000084b460825 */ /* 0x001fe200078e0046 */
[----:B------:R-:W-:-:S03]  /*1120*/  SHF.L.U32 R103, R78, 0x10, RZ ;  /* 0x000000104e677819 */ /* 0x000fc600000006ff */
[----:B------:R-:W-:Y:S01]  /*1130*/  FADD.FTZ R24, R24, R123 ;  /* 0x0000007b18187221 */ /* 0x000fe20000010000 */
[----:B------:R-:W-:Y:S01]  /*1140*/  FFMA.FTZ R36, R5, R123, R36 ;  /* 0x0000007b05247223 */ /* 0x000fe20000010024 */
[----:B------:R-:W-:Y:S01]  /*1150*/  SHF.L.U32 R123, R105, 0x10, RZ ;  /* 0x00000010697b7819 */ /* 0x000fe200000006ff */
[----:B------:R0:W5:Y:S01]  /*1160*/  @P0 LDG.E.64 R92, desc[UR14][R70.64] ;  /* 0x0000000e465c0981 */ /* 0x000162000c1e1b00 */
[-C--:B------:R-:W-:Y:S01]  /*1170*/  FFMA.FTZ R103, R103, R68.reuse, R118 ;  /* 0x0000004467677223 */ /* 0x080fe20000010076 */
[----:B------:R-:W-:Y:S01]  /*1180*/  FADD.FTZ R49, R49, R68 ;  /* 0x0000004431317221 */ /* 0x000fe20000010000 */
[----:B------:R-:W-:Y:S01]  /*1190*/  FFMA.FTZ R61, R104, R68, R61 ;  /* 0x00000044683d7223 */ /* 0x000fe2000001003d */
[----:B------:R-:W-:Y:S02]  /*11a0*/  SHF.L.U32 R68, R107, 0x10, RZ ;  /* 0x000000106b447819 */ /* 0x000fe400000006ff */
[----:B------:R-:W-:Y:S02]  /*11b0*/  SHF.L.U32 R105, R77, 0x10, RZ ;  /* 0x000000104d697819 */ /* 0x000fe400000006ff */
[----:B0-----:R-:W-:Y:S01]  /*11c0*/  SHF.L.U32 R71, R69, 0x10, RZ ;  /* 0x0000001045477819 */ /* 0x001fe200000006ff */
[----:B------:R-:W-:Y:S01]  /*11d0*/  IMAD.U32 R70, R17, 0x10000, RZ ;  /* 0x0001000011467824 */ /* 0x000fe200078e00ff */
[----:B------:R-:W-:-:S03]  /*11e0*/  SHF.R.U32.HI R69, RZ, 0x10, R69 ;  /* 0x00000010ff457819 */ /* 0x000fc60000011645 */
[----:B------:R-:W-:Y:S01]  /*11f0*/  FMUL.FTZ R70, R70, R123 ;  /* 0x0000007b46467220 */ /* 0x000fe20000410000 */
[----:B------:R-:W-:Y:S01]  /*1200*/  FADD.FTZ R71, -R72, R71 ;  /* 0x0000004748477221 */ /* 0x000fe20000010100 */
[----:B------:R-:W-:Y:S02]  /*1210*/  SHF.L.U32 R69, R69, 0x10, RZ ;  /* 0x0000001045457819 */ /* 0x000fe400000006ff */
[-C--:B------:R-:W-:Y:S01]  /*1220*/  FFMA.FTZ R105, R105, R68.reuse, R70 ;  /* 0x0000004469697223 */ /* 0x080fe20000010046 */
[----:B------:R-:W-:Y:S01]  /*1230*/  FMUL.FTZ R107, R71, UR25 ;  /* 0x00000019476b7c20 */ /* 0x000fe20008410000 */
[----:B------:R-:W-:Y:S01]  /*1240*/  SHF.L.U32 R70, R16, 0x10, RZ ;  /* 0x0000001010467819 */ /* 0x000fe200000006ff */
[----:B------:R-:W-:Y:S02]  /*1250*/  IMAD.U32 R118, R111, 0x10000, RZ ;  /* 0x000100006f767824 */ /* 0x000fe400078e00ff */
[----:B------:R-:W-:Y:S01]  /*1260*/  FADD.FTZ R69, -R72, R69 ;  /* 0x0000004548457221 */ /* 0x000fe20000010100 */
[----:B------:R-:W-:Y:S01]  /*1270*/  FADD.FTZ R50, R50, R68 ;  /* 0x0000004432327221 */ /* 0x000fe20000010000 */
[----:B------:R-:W-:Y:S01]  /*1280*/  FFMA.FTZ R62, R107, R68, R62 ;  /* 0x000000446b3e7223 */ /* 0x000fe2000001003e */
[----:B------:R-:W-:Y:S01]  /*1290*/  SHF.L.U32 R68, R108, 0x10, RZ ;  /* 0x000000106c447819 */ /* 0x000fe200000006ff */
[----:B------:R-:W-:Y:S01]  /*12a0*/  FMUL.FTZ R70, R70, R118 ;  /* 0x0000007646467220 */ /* 0x000fe20000410000 */
[----:B------:R-:W-:-:S02]  /*12b0*/  IMAD.U32 R111, R76, 0x10000, RZ ;  /* 0x000100004c6f7824 */ /* 0x000fc400078e00ff */
[----:B------:R-:W-:Y:S01]  /*12c0*/  FMUL.FTZ R108, R69, UR25 ;  /* 0x00000019456c7c20 */ /* 0x000fe20008410000 */
[----:B------:R-:W-:Y:S01]  /*12d0*/  FFMA.FTZ R69, R5, R0, R74 ;  /* 0x0000000005457223 */ /* 0x000fe2000001004a */
[----:B------:R-:W-:Y:S01]  /*12e0*/  FADD.FTZ R51, R51, R68 ;  /* 0x0000004433337221 */ /* 0x000fe20000010000 */
[-C--:B------:R-:W-:Y:S01]  /*12f0*/  FFMA.FTZ R111, R111, R68.reuse, R70 ;  /* 0x000000446f6f7223 */ /* 0x080fe20000010046 */
[----:B------:R-:W-:Y:S01]  /*1300*/  FFMA.FTZ R63, R108, R68, R63 ;  /* 0x000000446c3f7223 */ /* 0x000fe2000001003f */
[----:B------:R-:W-:Y:S01]  /*1310*/  FADD.FTZ R68, R73, R0 ;  /* 0x0000000049447221 */ /* 0x000fe20000010000 */
[----:B------:R-:W-:-:S03]  /*1320*/  FFMA.FTZ R70, R104, R103, R69 ;  /* 0x0000006768467223 */ /* 0x000fc60000010045 */
[----:B------:R-:W-:Y:S01]  /*1330*/  FADD.FTZ R68, R68, R103 ;  /* 0x0000006744447221 */ /* 0x000fe20000010000 */
[----:B------:R-:W-:-:S03]  /*1340*/  FFMA.FTZ R69, R107, R105, R70 ;  /* 0x000000696b457223 */ /* 0x000fc60000010046 */
[----:B------:R-:W-:Y:S01]  /*1350*/  FADD.FTZ R68, R68, R105 ;  /* 0x0000006944447221 */ /* 0x000fe20000010000 */
[----:B------:R-:W-:Y:S01]  /*1360*/  FADD.FTZ R26, R26, R123 ;  /* 0x0000007b1a1a7221 */ /* 0x000fe20000010000 */
[----:B------:R-:W-:Y:S01]  /*1370*/  FFMA.FTZ R38, R107, R123, R38 ;  /* 0x0000007b6b267223 */ /* 0x000fe20000010026 */
[----:B------:R-:W-:Y:S01]  /*1380*/  FADD.FTZ R27, R27, R118 ;  /* 0x000000761b1b7221 */ /* 0x000fe20000010000 */
[----:B------:R-:W-:Y:S01]  /*1390*/  FFMA.FTZ R39, R108, R118, R39 ;  /* 0x000000766c277223 */ /* 0x000fe20000010027 */
[----:B------:R-:W-:Y:S01]  /*13a0*/  IADD3 R75, PT, PT, R75, 0x80, RZ ;  /* 0x000000804b4b7810 */ /* 0x000fe20007ffe0ff */
[----:B------:R-:W-:Y:S01]  /*13b0*/  FADD.FTZ R73, R68, R111 ;  /* 0x0000006f44497221 */ /* 0x000fe20000010000 */
[----:B------:R-:W-:-:S07]  /*13c0*/  FFMA.FTZ R74, R108, R111, R69 ;  /* 0x0000006f6c4a7223 */ /* 0x000fce0000010045 */
.L_x_4:
[----:B------:R-:W-:Y:S05]  /*13d0*/  BSYNC.RECONVERGENT B0 ;  /* 0x0000000000007941 */ /* 0x000fea0003800200 */
.L_x_3:
        /* <DEDUP_REMOVED lines=12> */
[----:B------:R-:W-:-:S13]  /*14a0*/  ISETP.NE.AND.EX P0, PT, RZ, UR23, PT, P0 ;  /* 0x00000017ff007c0c */ /* 0x000fda000bf05300 */
[----:B------:R-:W0:Y:S02]  /*14b0*/  @P0 LDC.64 R70, c[0x0][0x438] ;  /* 0x00010e00ff460b82 */ /* 0x000e240000000a00 */
[----:B0-----:R-:W-:-:S05]  /*14c0*/  @P0 IMAD.WIDE.U32 R70, R75, 0x8, R70 ;  /* 0x000000084b460825 */ /* 0x001fca00078e0046 */
[----:B------:R0:W5:Y:S02]  /*14d0*/  @P0 LDG.E.64 R90, desc[UR14][R70.64] ;  /* 0x0000000e465a0981 */ /* 0x000164000c1e1b00 */
[----:B0-----:R-:W-:Y:S02]  /*14e0*/  SHF.L.U32 R70, R11, 0x10, RZ ;  /* 0x000000100b467819 */ /* 0x001fe400000006ff */
[----:B---3--:R-:W-:Y:S02]  /*14f0*/  MOV R110, R114 ;  /* 0x00000072006e7202 */ /* 0x008fe40000000f00 */
[--C-:B------:R-:W-:Y:S02]  /*1500*/  SHF.R.U64 R116, R114, 0x10, R115.reuse ;  /* 0x0000001072747819 */ /* 0x100fe40000001273 */
[----:B------:R-:W-:Y:S02]  /*1510*/  MOV R117, R115 ;  /* 0x0000007300757202 */ /* 0x000fe40000000f00 */
[----:B------:R-:W-:Y:S01]  /*1520*/  SHF.R.U32.HI R75, RZ, 0x10, R115 ;  /* 0x00000010ff4b7819 */ /* 0x000fe20000011673 */
[----:B----4-:R-:W-:Y:S01]  /*1530*/  IMAD.MOV.U32 R119, RZ, RZ, R112 ;  /* 0x000000ffff777224 */ /* 0x010fe200078e0070 */
[----:B------:R-:W-:-:S02]  /*1540*/  SHF.R.U64 R114, R112, 0x10, R113 ;  /* 0x0000001070727819 */ /* 0x000fc40000001271 */
[----:B------:R-:W-:Y:S02]  /*1550*/  MOV R115, R113 ;  /* 0x0000007100737202 */ /* 0x000fe40000000f00 */
[----:B------:R-:W-:Y:S02]  /*1560*/  SHF.R.U32.HI R118, RZ, 0x10, R113 ;  /* 0x00000010ff767819 */ /* 0x000fe40000011671 */
[C-C-:B--2---:R-:W-:Y:S02]  /*1570*/  SHF.R.U64 R112, R68.reuse, 0x10, R69.reuse ;  /* 0x0000001044707819 */ /* 0x144fe40000001245 */
[----:B------:R-:W-:Y:S02]  /*1580*/  SHF.R.U32.HI R123, RZ, 0x10, R69 ;  /* 0x00000010ff7b7819 */ /* 0x000fe40000011645 */
[----:B------:R-:W-:Y:S01]  /*1590*/  SHF.L.U32 R113, R68, 0x10, RZ ;  /* 0x0000001044717819 */ /* 0x000fe200000006ff */
[----:B------:R-:W-:Y:S01]  /*15a0*/  IMAD.U32 R71, R112, 0x10000, RZ ;  /* 0x0001000070477824 */ /* 0x000fe200078e00ff */
[----:B------:R-:W-:-:S02]  /*15b0*/  SHF.L.U32 R69, R69, 0x10, RZ ;  /* 0x0000001045457819 */ /* 0x000fc400000006ff */
[----:B------:R-:W-:Y:S01]  /*15c0*/  SHF.L.U32 R123, R123, 0x10, RZ ;  /* 0x000000107b7b7819 */ /* 0x000fe200000006ff */
[C---:B------:R-:W-:Y:S01]  /*15d0*/  FADD.FTZ R113, -R72.reuse, R113 ;  /* 0x0000007148717221 */ /* 0x040fe20000010100 */
[----:B------:R-:W-:Y:S01]  /*15e0*/  SHF.L.U32 R119, R119, 0x10, RZ ;  /* 0x0000001077777819 */ /* 0x000fe200000006ff */
[C---:B------:R-:W-:Y:S01]  /*15f0*/  FADD.FTZ R68, -R72.reuse, R71 ;  /* 0x0000004748447221 */ /* 0x040fe20000010100 */
[----:B------:R-:W-:Y:S01]  /*1600*/  FADD.FTZ R69, -R72, R69 ;  /* 0x0000004548457221 */ /* 0x000fe20000010100 */
[----:B------:R-:W-:Y:S02]  /*1610*/  IMAD.U32 R71, R110, 0x10000, RZ ;  /* 0x000100006e477824 */ /* 0x000fe400078e00ff */
[----:B------:R-:W-:Y:S01]  /*1620*/  FADD.FTZ R72, -R72, R123 ;  /* 0x0000007b48487221 */ /* 0x000fe20000010100 */
[----:B------:R-:W-:Y:S01]  /*1630*/  SHF.L.U32 R110, R15, 0x10, RZ ;  /* 0x000000100f6e7819 */ /* 0x000fe200000006ff */
[----:B------:R-:W-:Y:S01]  /*1640*/  FMUL.FTZ R123, R70, R119 ;  /* 0x00000077467b7220 */ /* 0x000fe20000410000 */
[----:B------:R-:W-:Y:S01]  /*1650*/  FMUL.FTZ R113, R113, UR25 ;  /* 0x0000001971717c20 */ /* 0x000fe20008410000 */
[----:B------:R-:W-:Y:S01]  /*1660*/  FADD.FTZ R44, R44, R71 ;  /* 0x000000472c2c7221 */ /* 0x000fe20000010000 */
[----:B------:R-:W-:Y:S01]  /*1670*/  SHF.L.U32 R70, R9, 0x10, RZ ;  /* 0x0000001009467819 */ /* 0x000fe200000006ff */
[-C--:B------:R-:W-:Y:S01]  /*1680*/  FFMA.FTZ R110, R110, R71.reuse, R123 ;  /* 0x000000476e6e7223 */ /* 0x080fe2000001007b */
[----:B------:R-:W-:Y:S01]  /*1690*/  FFMA.FTZ R56, R113, R71, R56 ;  /* 0x0000004771387223 */ /* 0x000fe20000010038 */
[----:B------:R-:W-:Y:S01]  /*16a0*/  SHF.L.U32 R71, R115, 0x10, RZ ;  /* 0x0000001073477819 */ /* 0x000fe200000006ff */
[----:B------:R-:W-:Y:S01]  /*16b0*/  FADD.FTZ R20, R20, R119 ;  /* 0x0000007714147221 */ /* 0x000fe20000010000 */
[----:B------:R-:W-:Y:S01]  /*16c0*/  FFMA.FTZ R32, R113, R119, R32 ;  /* 0x0000007771207223 */ /* 0x000fe20000010020 */
[----:B------:R-:W-:Y:S01]  /*16d0*/  SHF.L.U32 R112, R13, 0x10, RZ ;  /* 0x000000100d707819 */ /* 0x000fe200000006ff */
[----:B------:R-:W-:Y:S01]  /*16e0*/  FMUL.FTZ R115, R69, UR25 ;  /* 0x0000001945737c20 */ /* 0x000fe20008410000 */
[----:B------:R-:W-:Y:S01]  /*16f0*/  FMUL.FTZ R119, R70, R71 ;  /* 0x0000004746777220 */ /* 0x000fe20000410000 */
[----:B------:R-:W-:Y:S01]  /*1700*/  IMAD.U32 R117, R117, 0x10000, RZ ;  /* 0x0001000075757824 */ /* 0x000fe200078e00ff */
[----:B------:R-:W-:-:S02]  /*1710*/  SHF.L.U32 R70, R114, 0x10, RZ ;  /* 0x0000001072467819 */ /* 0x000fc400000006ff */
[----:B------:R-:W-:Y:S01]  /*1720*/  SHF.L.U32 R69, R10, 0x10, RZ ;  /* 0x000000100a457819 */ /* 0x000fe200000006ff */
[-C--:B------:R-:W-:Y:S01]  /*1730*/  FFMA.FTZ R112, R112, R117.reuse, R119 ;  /* 0x0000007570707223 */ /* 0x080fe20000010077 */
[----:B------:R-:W-:Y:S01]  /*1740*/  FADD.FTZ R46, R46, R117 ;  /* 0x000000752e2e7221 */ /* 0x000fe20000010000 */
[----:B------:R-:W-:Y:S01]  /*1750*/  FFMA.FTZ R58, R115, R117, R58 ;  /* 0x00000075733a7223 */ /* 0x000fe2000001003a */
[----:B------:R-:W-:Y:S01]  /*1760*/  SHF.L.U32 R117, R14, 0x10, RZ ;  /* 0x000000100e757819 */ /* 0x000fe200000006ff */
[----:B------:R-:W-:Y:S01]  /*1770*/  FMUL.FTZ R122, R69, R70 ;  /* 0x00000046457a7220 */ /* 0x000fe20000410000 */
[----:B------:R-:W-:Y:S02]  /*1780*/  IMAD.U32 R116, R116, 0x10000, RZ ;  /* 0x0001000074747824 */ /* 0x000fe400078e00ff */
[----:B------:R-:W-:Y:S01]  /*1790*/  FMUL.FTZ R114, R68, UR25 ;  /* 0x0000001944727c20 */ /* 0x000fe20008410000 */
[----:B------:R-:W-:Y:S02]  /*17a0*/  SHF.L.U32 R118, R118, 0x10, RZ ;  /* 0x0000001076767819 */ /* 0x000fe400000006ff */
[----:B------:R-:W-:Y:S01]  /*17b0*/  SHF.L.U32 R69, R8, 0x10, RZ ;  /* 0x0000001008457819 */ /* 0x000fe200000006ff */
[-C--:B------:R-:W-:Y:S01]  /*17c0*/  FFMA.FTZ R117, R117, R116.reuse, R122 ;  /* 0x0000007475757223 */ /* 0x080fe2000001007a */
[----:B------:R-:W-:Y:S01]  /*17d0*/  FADD.FTZ R45, R45, R116 ;  /* 0x000000742d2d7221 */ /* 0x000fe20000010000 */
[C---:B------:R-:W-:Y:S01]  /*17e0*/  FFMA.FTZ R57, R114.reuse, R116, R57 ;  /* 0x0000007472397223 */ /* 0x040fe20000010039 */
[----:B------:R-:W-:Y:S01]  /*17f0*/  FADD.FTZ R21, R21, R70 ;  /* 0x0000004615157221 */ /* 0x000fe20000010000 */
[----:B------:R-:W-:Y:S01]  /*1800*/  FFMA.FTZ R33, R114, R70, R33 ;  /* 0x0000004672217223 */ /* 0x000fe20000010021 */
[----:B------:R-:W-:Y:S01]  /*1810*/  SHF.L.U32 R119, R12, 0x10, RZ ;  /* 0x000000100c777819 */ /* 0x000fe200000006ff */
[----:B------:R-:W-:-:S02]  /*1820*/  IMAD.U32 R68, R75, 0x10000, RZ ;  /* 0x000100004b447824 */ /* 0x000fc400078e00ff */
[----:B------:R-:W-:Y:S01]  /*1830*/  FMUL.FTZ R70, R69, R118 ;  /* 0x0000007645467220 */ /* 0x000fe20000410000 */
[----:B------:R-:W-:Y:S01]  /*1840*/  FMUL.FTZ R116, R72, UR25 ;  /* 0x0000001948747c20 */ /* 0x000fe20008410000 */
[----:B------:R-:W-:Y:S02]  /*1850*/  FADD.FTZ R47, R47, R68 ;  /* 0x000000442f2f7221 */ /* 0x000fe40000010000 */
[-C--:B------:R-:W-:Y:S01]  /*1860*/  FFMA.FTZ R119, R119, R68.reuse, R70 ;  /* 0x0000004477777223 */ /* 0x080fe20000010046 */
[----:B------:R-:W-:Y:S01]  /*1870*/  FFMA.FTZ R59, R116, R68, R59 ;  /* 0x00000044743b7223 */ /* 0x000fe2000001003b */
[----:B------:R-:W-:Y:S01]  /*1880*/  FADD.FTZ R68, R73, R110 ;  /* 0x0000006e49447221 */ /* 0x000fe20000010000 */
[----:B------:R-:W-:Y:S01]  /*1890*/  FFMA.FTZ R69, R113, R110, R74 ;  /* 0x0000006e71457223 */ /* 0x000fe2000001004a */
[----:B------:R-:W-:Y:S01]  /*18a0*/  FADD.FTZ R22, R22, R71 ;  /* 0x0000004716167221 */ /* 0x000fe20000010000 */
[----:B------:R-:W-:Y:S01]  /*18b0*/  FFMA.FTZ R34, R115, R71, R34 ;  /* 0x0000004773227223 */ /* 0x000fe20000010022 */
[----:B------:R-:W-:Y:S01]  /*18c0*/  FADD.FTZ R71, R68, R117 ;  /* 0x0000007544477221 */ /* 0x000fe20000010000 */
[----:B------:R-:W-:-:S03]  /*18d0*/  FFMA.FTZ R68, R114, R117, R69 ;  /* 0x0000007572447223 */ /* 0x000fc60000010045 */
[----:B------:R-:W-:Y:S01]  /*18e0*/  FADD.FTZ R70, R71, R112 ;  /* 0x0000007047467221 */ /* 0x000fe20000010000 */
[----:B------:R-:W-:Y:S01]  /*18f0*/  FFMA.FTZ R69, R115, R112, R68 ;  /* 0x0000007073457223 */ /* 0x000fe20000010044 */
[----:B------:R-:W-:Y:S01]  /*1900*/  FADD.FTZ R23, R23, R118 ;  /* 0x0000007617177221 */ /* 0x000fe20000010000 */
[----:B------:R-:W-:Y:S01]  /*1910*/  FFMA.FTZ R35, R116, R118, R35 ;  /* 0x0000007674237223 */ /* 0x000fe20000010023 */
[----:B------:R-:W-:Y:S01]  /*1920*/  FADD.FTZ R73, R70, R119 ;  /* 0x0000007746497221 */ /* 0x000fe20000010000 */
[----:B------:R-:W-:-:S07]  /*1930*/  FFMA.FTZ R74, R116, R119, R69 ;  /* 0x00000077744a7223 */ /* 0x000fce0000010045 */
.L_x_6:
[----:B------:R-:W-:Y:S05]  /*1940*/  BSYNC.RECONVERGENT B0 ;  /* 0x0000000000007941 */ /* 0x000fea0003800200 */
.L_x_5:
[----:B------:R-:W0:Y:S01]  /*1950*/  SHFL.DOWN PT, R68, R73, 0x10, 0x1f ;  /* 0x0a001f0049447f89 */ /* 0x000e2200000e0000 */
[----:B------:R-:W-:Y:S03]  /*1960*/  BSSY.RECONVERGENT B0, `(.L_x_7) ;  /* 0x000001f000007945 */ /* 0x000fe60003800200 */
[----:B------:R-:W1:Y:S01]  /*1970*/  SHFL.DOWN PT, R69, R74, 0x10, 0x1f ;  /* 0x0a001f004a457f89 */ /* 0x000e6200000e0000 */
[----:B------:R-:W2:Y:S01]  /*1980*/  S2R R118, SR_TID.X ;  /* 0x0000000000767919 */ /* 0x000ea20000002100 */
[----:B0-----:R-:W-:Y:S01]  /*1990*/  FADD.FTZ R68, R68, R73 ;  /* 0x0000004944447221 */ /* 0x001fe20000010000 */
[----:B-1----:R-:W-:-:S04]  /*19a0*/  FADD.FTZ R69, R69, R74 ;  /* 0x0000004a45457221 */ /* 0x002fc80000010000 */
[----:B------:R-:W0:Y:S04]  /*19b0*/  SHFL.DOWN PT, R71, R68, 0x8, 0x1f ;  /* 0x09001f0044477f89 */ /* 0x000e2800000e0000 */
[----:B------:R-:W1:Y:S01]  /*19c0*/  SHFL.DOWN PT, R70, R69, 0x8, 0x1f ;  /* 0x09001f0045467f89 */ /* 0x000e6200000e0000 */
[----:B--2---:R-:W-:Y:S01]  /*19d0*/  LOP3.LUT P0, RZ, R118, 0x1f, RZ, 0xc0, !PT ;  /* 0x0000001f76ff7812 */ /* 0x004fe2000780c0ff */
[----:B0-----:R-:W-:Y:S01]  /*19e0*/  FADD.FTZ R71, R68, R71 ;  /* 0x0000004744477221 */ /* 0x001fe20000010000 */
[----:B-1----:R-:W-:-:S04]  /*19f0*/  FADD.FTZ R70, R69, R70 ;  /* 0x0000004645467221 */ /* 0x002fc80000010000 */
[----:B------:R-:W0:Y:S04]  /*1a00*/  SHFL.DOWN PT, R72, R71, 0x4, 0x1f ;  /* 0x08801f0047487f89 */ /* 0x000e2800000e0000 */
[----:B------:R-:W1:Y:S01]  /*1a10*/  SHFL.DOWN PT, R75, R70, 0x4, 0x1f ;  /* 0x08801f00464b7f89 */ /* 0x000e6200000e0000 */
        /* <DEDUP_REMOVED lines=9> */
[----:B-1----:R-:W-:Y:S01]  /*1ab0*/  FADD.FTZ R69, R74, R69 ;  /* 0x000000454a457221 */ /* 0x002fe20000010000 */
[----:B------:R-:W-:Y:S06]  /*1ac0*/  @P0 BRA `(.L_x_8) ;  /* 0x0000000000200947 */ /* 0x000fec0003800000 */
[----:B------:R-:W0:Y:S01]  /*1ad0*/  S2UR UR5, SR_CgaCtaId ;  /* 0x00000000000579c3 */ /* 0x000e220000008800 */
[----:B------:R-:W-:Y:S01]  /*1ae0*/  UMOV UR4, 0x400 ;  /* 0x0000040000047882 */ /* 0x000fe20000000000 */
[----:B------:R-:W-:-:S04]  /*1af0*/  SHF.R.U32.HI R70, RZ, 0x2, R118 ;  /* 0x00000002ff467819 */ /* 0x000fc80000011676 */
[----:B------:R-:W-:Y:S01]  /*1b00*/  LOP3.LUT R70, R70, 0x18, RZ, 0xc0, !PT ;  /* 0x0000001846467812 */ /* 0x000fe200078ec0ff */
[----:B0-----:R-:W-:-:S04]  /*1b10*/  ULEA UR4, UR5, UR4, 0x18 ;  /* 0x0000000405047291 */ /* 0x001fc8000f8ec0ff */
[----:B------:R-:W-:Y:S02]  /*1b20*/  UIADD3 UR5, UPT, UPT, UR4, 0x1820, URZ ;  /* 0x0000182004057890 */ /* 0x000fe4000fffe0ff */
[----:B------:R-:W-:-:S09]  /*1b30*/  @!UP1 UIADD3 UR5, UPT, UPT, UR4, 0x1800, URZ ;  /* 0x0000180004059890 */ /* 0x000fd2000fffe0ff */
[----:B------:R0:W-:Y:S03]  /*1b40*/  STS.64 [R70+UR5], R68 ;  /* 0x0000004446007988 */ /* 0x0001e60008000a05 */
.L_x_8:
[----:B------:R-:W-:Y:S05]  /*1b50*/  BSYNC.RECONVERGENT B0 ;  /* 0x0000000000007941 */ /* 0x000fea0003800200 */
.L_x_7:
[----:B------:R-:W1:Y:S08]  /*1b60*/  S2UR UR5, SR_CgaCtaId ;  /* 0x00000000000579c3 */ /* 0x000e700000008800 */
[----:B------:R-:W-:Y:S01]  /*1b70*/  BAR.SYNC.DEFER_BLOCKING 0x0 ;  /* 0x0000000000007b1d */ /* 0x000fe20000010000 */
[----:B------:R-:W-:Y:S01]  /*1b80*/  ISETP.GE.U32.AND P0, PT, R88, 0x80, PT ;  /* 0x000000805800780c */ /* 0x000fe20003f06070 */
[----:B------:R-:W-:Y:S01]  /*1b90*/  UIADD3 UR9, UPT, UPT, UR9, UR20, URZ ;  /* 0x0000001409097290 */ /* 0x000fe2000fffe0ff */
[----:B------:R-:W-:-:S03]  /*1ba0*/  ISETP.NE.AND P3, PT, RZ, UR27, PT ;  /* 0x0000001bff007c0c */ /* 0x000fc6000bf65270 */
[----:B------:R-:W-:Y:S01]  /*1bb0*/  UMOV UR4, 0x400 ;  /* 0x0000040000047882 */ /* 0x000fe20000000000 */
[----:B------:R-:W-:Y:S01]  /*1bc0*/  UISETP.GE.AND UP2, UPT, UR9, UR21, UPT ;  /* 0x000000150900728c */ /* 0x000fe2000bf46270 */
[----:B------:R-:W-:Y:S01]  /*1bd0*/  BSSY.RECONVERGENT B0, `(.L_x_9) ;  /* 0x0000123000007945 */ /* 0x000fe20003800200 */
[----:B-1----:R-:W-:-:S04]  /*1be0*/  ULEA UR4, UR5, UR4, 0x18 ;  /* 0x0000000405047291 */ /* 0x002fc8000f8ec0ff */
[----:B------:R-:W-:Y:S02]  /*1bf0*/  UIADD3 UR5, UPT, UPT, UR4, 0x1820, URZ ;  /* 0x0000182004057890 */ /* 0x000fe4000fffe0ff */
[----:B------:R-:W-:Y:S02]  /*1c00*/  @!UP1 UIADD3 UR5, UPT, UPT, UR4, 0x1800, URZ ;  /* 0x0000180004059890 */ /* 0x000fe4000fffe0ff */
[----:B------:R-:W-:Y:S02]  /*1c10*/  UIADD3 UR7, UPT, UPT, UR4, 0x1830, URZ ;  /* 0x0000183004077890 */ /* 0x000fe4000fffe0ff */
[----:B------:R-:W-:-:S05]  /*1c20*/  @!UP1 UIADD3 UR7, UPT, UPT, UR4, 0x1810, URZ ;  /* 0x0000181004079890 */ /* 0x000fca000fffe0ff */
[----:B0-----:R-:W0:Y:S04]  /*1c30*/  LDS.128 R68, [UR5] ;  /* 0x00000005ff447984 */ /* 0x001e280008000c00 */
[----:B------:R-:W1:Y:S01]  /*1c40*/  LDS.128 R72, [UR7] ;  /* 0x00000007ff487984 */ /* 0x000e620008000c00 */
[----:B0-----:R-:W-:Y:S01]  /*1c50*/  FADD.FTZ R122, RZ, R69 ;  /* 0x00000045ff7a7221 */ /* 0x001fe20000010000 */
[----:B------:R-:W-:-:S03]  /*1c60*/  FADD.FTZ R69, RZ, R68 ;  /* 0x00000044ff457221 */ /* 0x000fc60000010000 */
[----:B------:R-:W-:Y:S01]  /*1c70*/  FADD.FTZ R122, R71, R122 ;  /* 0x0000007a477a7221 */ /* 0x000fe20000010000 */
[----:B------:R-:W-:-:S03]  /*1c80*/  FADD.FTZ R69, R70, R69 ;  /* 0x0000004546457221 */ /* 0x000fc60000010000 */
[----:B-1----:R-:W-:Y:S01]  /*1c90*/  FADD.FTZ R122, R122, R73 ;  /* 0x000000497a7a7221 */ /* 0x002fe20000010000 */
[----:B------:R-:W-:-:S03]  /*1ca0*/  FADD.FTZ R69, R69, R72 ;  /* 0x0000004845457221 */ /* 0x000fc60000010000 */
[----:B------:R-:W-:Y:S01]  /*1cb0*/  FADD.FTZ R75, R75, R122 ;  /* 0x0000007a4b4b7221 */ /* 0x000fe20000010000 */
[----:B------:R-:W-:-:S03]  /*1cc0*/  FADD.FTZ R69, R74, R69 ;  /* 0x000000454a457221 */ /* 0x000fc60000010000 */
[----:B------:R-:W-:Y:S01]  /*1cd0*/  FMUL.FTZ R75, R75, UR24 ;  /* 0x000000184b4b7c20 */ /* 0x000fe20008410000 */
[----:B------:R-:W-:-:S04]  /*1ce0*/  FMUL.FTZ R69, R69, UR24 ;  /* 0x0000001845457c20 */ /* 0x000fc80008410000 */
[----:B------:R-:W-:Y:S02]  /*1cf0*/  R2UR UR26, R75 ;  /* 0x000000004b1a72ca */ /* 0x000fe400000e0000 */
[----:B------:R-:W-:Y:S01]  /*1d00*/  FSEL R122, R69, RZ, !P3 ;  /* 0x000000ff457a7208 */ /* 0x000fe20005800000 */
[----:B------:R-:W-:-:S12]  /*1d10*/  @!P0 BRA `(.L_x_10) ;  /* 0x0000001000388947 */ /* 0x000fd80003800000 */
[----:B------:R-:W-:-:S04]  /*1d20*/  UISETP.NE.U32.AND UP0, UPT, UR22, URZ, UPT ;  /* 0x000000ff1600728c */ /* 0x000fc8000bf05070 */
[----:B------:R-:W-:-:S09]  /*1d30*/  UISETP.NE.AND.EX UP0, UPT, UR23, URZ, UPT, UP0 ;  /* 0x000000ff1700728c */ /* 0x000fd2000bf05300 */
[----:B------:R-:W-:Y:S05]  /*1d40*/  BRA.U UP0, `(.L_x_11) ;  /* 0x0000000500907547 */ /* 0x000fea000b800000 */
[----:B------:R-:W-:Y:S01]  /*1d50*/  UMOV UR4, UR10 ;  /* 0x0000000a00047c82 */ /* 0x000fe20008000000 */
[----:B------:R-:W-:Y:S01]  /*1d60*/  UMOV UR5, UR11 ;  /* 0x0000000b00057c82 */ /* 0x000fe20008000000 */
        /* <DEDUP_REMOVED lines=8> */
[--C-:B------:R-:W-:Y:S01]  /*1df0*/  FFMA.FTZ R69, R3, UR26, R122.reuse ;  /* 0x0000001a03457c23 */ /* 0x100fe2000801007a */
[--C-:B------:R-:W-:Y:S01]  /*1e00*/  FFMA.FTZ R68, R102, UR26, R122.reuse ;  /* 0x0000001a66447c23 */ /* 0x100fe2000801007a */
[--C-:B------:R-:W-:Y:S01]  /*1e10*/  FFMA.FTZ R71, R7, UR26, R122.reuse ;  /* 0x0000001a07477c23 */ /* 0x100fe2000801007a */
[----:B------:R-:W-:Y:S01]  /*1e20*/  FFMA.FTZ R70, R106, UR26, R122 ;  /* 0x0000001a6a467c23 */ /* 0x000fe2000801007a */
[----:B------:R-:W-:Y:S01]  /*1e30*/  FADD.FTZ R69, R4, -R69 ;  /* 0x8000004504457221 */ /* 0x000fe20000010000 */
[----:B------:R-:W-:Y:S01]  /*1e40*/  FADD.FTZ R68, R101, -R68 ;  /* 0x8000004465447221 */ /* 0x000fe20000010000 */
[----:B------:R-:W-:Y:S01]  /*1e50*/  FADD.FTZ R71, R2, -R71 ;  /* 0x8000004702477221 */ /* 0x000fe20000010000 */
[----:B------:R-:W-:Y:S01]  /*1e60*/  FADD.FTZ R70, R109, -R70 ;  /* 0x800000466d467221 */ /* 0x000fe20000010000 */
[----:B------:R-:W-:Y:S01]  /*1e70*/  FMUL.FTZ R69, R69, UR25 ;  /* 0x0000001945457c20 */ /* 0x000fe20008410000 */
[----:B------:R-:W-:Y:S01]  /*1e80*/  FMUL.FTZ R68, R68, UR25 ;  /* 0x0000001944447c20 */ /* 0x000fe20008410000 */
[----:B------:R-:W-:Y:S01]  /*1e90*/  FMUL.FTZ R71, R71, UR25 ;  /* 0x0000001947477c20 */ /* 0x000fe20008410000 */
[----:B------:R-:W-:-:S03]  /*1ea0*/  FMUL.FTZ R70, R70, UR25 ;  /* 0x0000001946467c20 */ /* 0x000fc60008410000 */
[----:B------:R-:W-:Y:S02]  /*1eb0*/  F2FP.BF16.F32.PACK_AB R68, R68, R69 ;  /* 0x000000454444723e */ /* 0x000fe400000010ff */
[----:B------:R-:W-:Y:S02]  /*1ec0*/  F2FP.BF16.F32.PACK_AB R71, R70, R71 ;  /* 0x000000474647723e */ /* 0x000fe400000010ff */
[C---:B------:R-:W-:Y:S02]  /*1ed0*/  PRMT R69, R68.reuse, 0x7632, R69 ;  /* 0x0000763244457816 */ /* 0x040fe40000000045 */
[----:B------:R-:W-:Y:S02]  /*1ee0*/  PRMT R73, R68, 0x7610, R73 ;  /* 0x0000761044497816 */ /* 0x000fe40000000049 */
[----:B------:R-:W-:Y:S01]  /*1ef0*/  PRMT R68, R71, 0x7632, R68 ;  /* 0x0000763247447816 */ /* 0x000fe20000000044 */
[----:B------:R-:W-:Y:S06]  /*1f00*/  BRA `(.L_x_14) ;  /* 0x0000000c00407947 */ /* 0x000fec0003800000 */
.L_x_13:
        /* <DEDUP_REMOVED lines=14> */
[----:B------:R-:W-:Y:S02]  /*1ff0*/  PRMT R68, R71, 0x7632, R68 ;  /* 0x0000763247447816 */ /* 0x000fe40000000044 */
[----:B------:R-:W-:Y:S02]  /*2000*/  PRMT R69, R73, 0x7632, R69 ;  /* 0x0000763249457816 */ /* 0x000fe40000000045 */
[----:B------:R-:W-:Y:S02]  /*2010*/  PRMT R89, R68, 0x7610, R89 ;  /* 0x0000761044597816 */ /* 0x000fe40000000059 */
[----:B------:R-:W-:-:S02]  /*2020*/  PRMT R94, R71, 0x7610, R94 ;  /* 0x00007610475e7816 */ /* 0x000fc4000000005e */
[----:B------:R-:W-:Y:S02]  /*2030*/  PRMT R95, R69, 0x7610, R95 ;  /* 0x00007610455f7816 */ /* 0x000fe4000000005f */
[----:B------:R-:W-:Y:S01]  /*2040*/  PRMT R96, R73, 0x7610, R96 ;  /* 0x0000761049607816 */ /* 0x000fe20000000060 */
[----:B------:R-:W-:Y:S06]  /*2050*/  BRA `(.L_x_14) ;  /* 0x0000000800ec7947 */ /* 0x000fec0003800000 */
.L_x_12:
        /* <DEDUP_REMOVED lines=26> */
.L_x_15:
        /* <DEDUP_REMOVED lines=19> */
[----:B------:R-:W-:Y:S02]  /*2330*/  PRMT R96, R73, 0x7610, R96 ;  /* 0x0000761049607816 */ /* 0x000fe40000000060 */
[----:B------:R-:W-:Y:S02]  /*2340*/  PRMT R97, R68, 0x7610, R97 ;  /* 0x0000761044617816 */ /* 0x000fe40000000061 */
[----:B------:R-:W-:Y:S02]  /*2350*/  PRMT R98, R71, 0x7610, R98 ;  /* 0x0000761047627816 */ /* 0x000fe40000000062 */
[----:B------:R-:W-:Y:S02]  /*2360*/  PRMT R99, R69, 0x7610, R99 ;  /* 0x0000761045637816 */ /* 0x000fe40000000063 */
[----:B------:R-:W-:Y:S01]  /*2370*/  PRMT R100, R73, 0x7610, R100 ;  /* 0x0000761049647816 */ /* 0x000fe20000000064 */
[----:B------:R-:W-:Y:S06]  /*2380*/  BRA `(.L_x_14) ;  /* 0x0000000800207947 */ /* 0x000fec0003800000 */
.L_x_11:
        /* <DEDUP_REMOVED lines=11> */
[----:B-----5:R-:W-:Y:S01]  /*2440*/  MOV R68, R120 ;  /* 0x0000007800447202 */ /* 0x020fe20000000f00 */
[--C-:B------:R-:W-:Y:S01]  /*2450*/  FFMA.FTZ R70, R102, UR26, R122.reuse ;  /* 0x0000001a66467c23 */ /* 0x100fe2000801007a */
[----:B------:R-:W-:Y:S01]  /*2460*/  FFMA.FTZ R72, R106, UR26, R122 ;  /* 0x0000001a6a487c23 */ /* 0x000fe2000801007a */
[----:B------:R-:W-:Y:S01]  /*2470*/  FADD.FTZ R71, R4, -R69 ;  /* 0x8000004504477221 */ /* 0x000fe20000010000 */
[----:B------:R-:W-:Y:S01]  /*2480*/  SHF.L.U32 R68, R68, 0x10, RZ ;  /* 0x0000001044447819 */ /* 0x000fe200000006ff */
[----:B------:R-:W-:Y:S01]  /*2490*/  FADD.FTZ R70, R101, -R70 ;  /* 0x8000004665467221 */ /* 0x000fe20000010000 */
[----:B------:R-:W-:Y:S01]  /*24a0*/  SHF.R.U64 R69, R120, 0x10, R121 ;  /* 0x0000001078457819 */ /* 0x000fe20000001279 */
[----:B------:R-:W-:Y:S02]  /*24b0*/  FADD.FTZ R72, R109, -R72 ;  /* 0x800000486d487221 */ /* 0x000fe40000010000 */
[----:B------:R-:W-:Y:S01]  /*24c0*/  FFMA.FTZ R68, R71, UR25, R68 ;  /* 0x0000001947447c23 */ /* 0x000fe20008010044 */
[----:B------:R-:W-:Y:S01]  /*24d0*/  FFMA.FTZ R71, R7, UR26, R122 ;  /* 0x0000001a07477c23 */ /* 0x000fe2000801007a */
[----:B------:R-:W-:-:S03]  /*24e0*/  IMAD.U32 R69, R69, 0x10000, RZ ;  /* 0x0001000045457824 */ /* 0x000fc600078e00ff */
[----:B------:R-:W-:Y:S01]  /*24f0*/  FADD.FTZ R73, R2, -R71 ;  /* 0x8000004702497221 */ /* 0x000fe20000010000 */
[----:B------:R-:W-:Y:S01]  /*2500*/  FFMA.FTZ R69, R70, UR25, R69 ;  /* 0x0000001946457c23 */ /* 0x000fe20008010045 */
[----:B------:R-:W-:Y:S02]  /*2510*/  MOV R70, R121 ;  /* 0x0000007900467202 */ /* 0x000fe40000000f00 */
[----:B------:R-:W-:Y:S02]  /*2520*/  SHF.R.U32.HI R71, RZ, 0x10, R121 ;  /* 0x00000010ff477819 */ /* 0x000fe40000011679 */
[----:B------:R-:W-:Y:S02]  /*2530*/  SHF.L.U32 R70, R70, 0x10, RZ ;  /* 0x0000001046467819 */ /* 0x000fe400000006ff */
[----:B------:R-:W-:Y:S02]  /*2540*/  SHF.L.U32 R71, R71, 0x10, RZ ;  /* 0x0000001047477819 */ /* 0x000fe400000006ff */
[----:B------:R-:W-:Y:S01]  /*2550*/  F2FP.BF16.F32.PACK_AB R68, R69, R68 ;  /* 0x000000444544723e */ /* 0x000fe200000010ff */
[----:B------:R-:W-:-:S02]  /*2560*/  FFMA.FTZ R70, R73, UR25, R70 ;  /* 0x0000001949467c23 */ /* 0x000fc40008010046 */
[----:B------:R-:W-:Y:S01]  /*2570*/  FFMA.FTZ R71, R72, UR25, R71 ;  /* 0x0000001948477c23 */ /* 0x000fe20008010047 */
[C---:B------:R-:W-:Y:S02]  /*2580*/  PRMT R69, R68.reuse, 0x7632, R69 ;  /* 0x0000763244457816 */ /* 0x040fe40000000045 */
[----:B------:R-:W-:Y:S02]  /*2590*/  PRMT R73, R68, 0x7610, R73 ;  /* 0x0000761044497816 */ /* 0x000fe40000000049 */
[----:B------:R-:W-:-:S04]  /*25a0*/  F2FP.BF16.F32.PACK_AB R71, R71, R70 ;  /* 0x000000464747723e */ /* 0x000fc800000010ff */
[----:B------:R-:W-:Y:S01]  /*25b0*/  PRMT R68, R71, 0x7632, R68 ;  /* 0x0000763247447816 */ /* 0x000fe20000000044 */
[----:B------:R-:W-:Y:S06]  /*25c0*/  BRA `(.L_x_14) ;  /* 0x0000000400907947 */ /* 0x000fec0003800000 */
.L_x_17:
[----:B-----5:R-:W-:Y:S02]  /*25d0*/  IMAD.MOV.U32 R68, RZ, RZ, R121 ;  /* 0x000000ffff447224 */ /* 0x020fe400078e0079 */
[--C-:B------:R-:W-:Y:S01]  /*25e0*/  FFMA.FTZ R69, R7, UR26, R122.reuse ;  /* 0x0000001a07457c23 */ /* 0x100fe2000801007a */
[--C-:B------:R-:W-:Y:S01]  /*25f0*/  FFMA.FTZ R70, R106, UR26, R122.reuse ;  /* 0x0000001a6a467c23 */ /* 0x100fe2000801007a */
[----:B------:R-:W-:Y:S01]  /*2600*/  FFMA.FTZ R72, R102, UR26, R122 ;  /* 0x0000001a66487c23 */ /* 0x000fe2000801007a */
[----:B------:R-:W-:Y:S01]  /*2610*/  SHF.L.U32 R71, R68, 0x10, RZ ;  /* 0x0000001044477819 */ /* 0x000fe200000006ff */
[----:B------:R-:W-:Y:S01]  /*2620*/  FADD.FTZ R68, R2, -R69 ;  /* 0x8000004502447221 */ /* 0x000fe20000010000 */
[----:B------:R-:W-:Y:S01]  /*2630*/  SHF.R.U32.HI R69, RZ, 0x10, R121 ;  /* 0x00000010ff457819 */ /* 0x000fe20000011679 */
[----:B------:R-:W-:Y:S01]  /*2640*/  FADD.FTZ R70, R109, -R70 ;  /* 0x800000466d467221 */ /* 0x000fe20000010000 */
[----:B------:R-:W-:Y:S01]  /*2650*/  FADD.FTZ R72, R101, -R72 ;  /* 0x8000004865487221 */ /* 0x000fe20000010000 */
[----:B------:R-:W-:Y:S01]  /*2660*/  FFMA.FTZ R68, R68, UR25, R71 ;  /* 0x0000001944447c23 */ /* 0x000fe20008010047 */
[----:B------:R-:W-:Y:S01]  /*2670*/  SHF.L.U32 R71, R69, 0x10, RZ ;  /* 0x0000001045477819 */ /* 0x000fe200000006ff */
[----:B------:R-:W-:-:S04]  /*2680*/  FFMA.FTZ R69, R3, UR26, R122 ;  /* 0x0000001a03457c23 */ /* 0x000fc8000801007a */
[----:B------:R-:W-:Y:S01]  /*2690*/  FFMA.FTZ R73, R70, UR25, R71 ;  /* 0x0000001946497c23 */ /* 0x000fe20008010047 */
[----:B------:R-:W-:Y:S01]  /*26a0*/  MOV R70, R120 ;  /* 0x0000007800467202 */ /* 0x000fe20000000f00 */
[----:B------:R-:W-:Y:S01]  /*26b0*/  FADD.FTZ R69, R4, -R69 ;  /* 0x8000004504457221 */ /* 0x000fe20000010000 */
[----:B------:R-:W-:Y:S02]  /*26c0*/  SHF.R.U64 R71, R120, 0x10, R121 ;  /* 0x0000001078477819 */ /* 0x000fe40000001279 */
[----:B------:R-:W-:Y:S01]  /*26d0*/  F2FP.BF16.F32.PACK_AB R73, R73, R68 ;  /* 0x000000444949723e */ /* 0x000fe200000010ff */
[----:B------:R-:W-:Y:S01]  /*26e0*/  IMAD.U32 R70, R70, 0x10000, RZ ;  /* 0x0001000046467824 */ /* 0x000fe200078e00ff */
[----:B------:R-:W-:Y:S02]  /*26f0*/  SHF.L.U32 R71, R71, 0x10, RZ ;  /* 0x0000001047477819 */ /* 0x000fe400000006ff */
[----:B------:R-:W-:Y:S01]  /*2700*/  PRMT R68, R73, 0x7632, R68 ;  /* 0x0000763249447816 */ /* 0x000fe20000000044 */
[----:B------:R-:W-:-:S02]  /*2710*/  FFMA.FTZ R69, R69, UR25, R70 ;  /* 0x0000001945457c23 */ /* 0x000fc40008010046 */
[--C-:B------:R-:W-:Y:S01]  /*2720*/  FFMA.FTZ R72, R72, UR25, R71.reuse ;  /* 0x0000001948487c23 */ /* 0x100fe20008010047 */
[----:B------:R-:W-:Y:S02]  /*2730*/  PRMT R71, R73, 0x7610, R71 ;  /* 0x0000761049477816 */ /* 0x000fe40000000047 */
[----:B------:R-:W-:Y:S02]  /*2740*/  PRMT R89, R68, 0x7610, R89 ;  /* 0x0000761044597816 */ /* 0x000fe40000000059 */
[----:B------:R-:W-:Y:S02]  /*2750*/  F2FP.BF16.F32.PACK_AB R72, R72, R69 ;  /* 0x000000454848723e */ /* 0x000fe400000010ff */
[----:B------:R-:W-:Y:S02]  /*2760*/  PRMT R94, R71, 0x7610, R94 ;  /* 0x00007610475e7816 */ /* 0x000fe4000000005e */
[C---:B------:R-:W-:Y:S02]  /*2770*/  PRMT R69, R72.reuse, 0x7632, R69 ;  /* 0x0000763248457816 */ /* 0x040fe40000000045 */
[----:B------:R-:W-:-:S02]  /*2780*/  PRMT R73, R72, 0x7610, R73 ;  /* 0x0000761048497816 */ /* 0x000fc40000000049 */
[----:B------:R-:W-:Y:S02]  /*2790*/  PRMT R95, R69, 0x7610, R95 ;  /* 0x00007610455f7816 */ /* 0x000fe4000000005f */
[----:B------:R-:W-:Y:S01]  /*27a0*/  PRMT R96, R73, 0x7610, R96 ;  /* 0x0000761049607816 */ /* 0x000fe20000000060 */
[----:B------:R-:W-:Y:S06]  /*27b0*/  BRA `(.L_x_14) ;  /* 0x0000000400147947 */ /* 0x000fec0003800000 */
.L_x_16:
[----:B------:R-:W-:Y:S01]  /*27c0*/  UMOV UR7, UR12 ;  /* 0x0000000c00077c82 */ /* 0x000fe20008000000 */
[----:B------:R-:W-:Y:S01]  /*27d0*/  UMOV UR8, UR13 ;  /* 0x0000000d00087c82 */ /* 0x000fe20008000000 */
[----:B------:R-:W-:-:S04]  /*27e0*/  UISETP.NE.U32.AND UP0, UPT, UR7, URZ, UPT ;  /* 0x000000ff0700728c */ /* 0x000fc8000bf05070 */
[----:B------:R-:W-:-:S09]  /*27f0*/  UISETP.NE.AND.EX UP0, UPT, UR8, URZ, UPT, UP0 ;  /* 0x000000ff0800728c */ /* 0x000fd2000bf05300 */
[----:B------:R-:W-:Y:S05]  /*2800*/  BRA.U UP0, `(.L_x_18) ;  /* 0x00000001007c7547 */ /* 0x000fea000b800000 */
[----:B-----5:R-:W-:Y:S01]  /*2810*/  MOV R68, R121 ;  /* 0x0000007900447202 */ /* 0x020fe20000000f00 */
        /* <DEDUP_REMOVED lines=8> */
[----:B------:R-:W-:Y:S02]  /*28a0*/  FFMA.FTZ R68, R68, UR25, R71 ;  /* 0x0000001944447c23 */ /* 0x000fe40008010047 */
[----:B------:R-:W-:-:S02]  /*28b0*/  IMAD.U32 R71, R69, 0x10000, RZ ;  /* 0x0001000045477824 */ /* 0x000fc400078e00ff */
[----:B------:R-:W-:Y:S02]  /*28c0*/  FFMA.FTZ R69, R3, UR26, R122 ;  /* 0x0000001a03457c23 */ /* 0x000fe4000801007a */
[----:B------:R-:W-:Y:S01]  /*28d0*/  FFMA.FTZ R73, R70, UR25, R71 ;  /* 0x0000001946497c23 */ /* 0x000fe20008010047 */
[----:B------:R-:W-:Y:S01]  /*28e0*/  MOV R70, R120 ;  /* 0x0000007800467202 */ /* 0x000fe20000000f00 */
[----:B------:R-:W-:Y:S01]  /*28f0*/  FADD.FTZ R69, R4, -R69 ;  /* 0x8000004504457221 */ /* 0x000fe20000010000 */
[----:B------:R-:W-:Y:S02]  /*2900*/  SHF.R.U64 R71, R120, 0x10, R121 ;  /* 0x0000001078477819 */ /* 0x000fe40000001279 */
[----:B------:R-:W-:Y:S02]  /*2910*/  SHF.L.U32 R70, R70, 0x10, RZ ;  /* 0x0000001046467819 */ /* 0x000fe400000006ff */
[----:B------:R-:W-:Y:S02]  /*2920*/  SHF.L.U32 R71, R71, 0x10, RZ ;  /* 0x0000001047477819 */ /* 0x000fe400000006ff */
[----:B------:R-:W-:Y:S01]  /*2930*/  F2FP.BF16.F32.PACK_AB R73, R73, R68 ;  /* 0x000000444949723e */ /* 0x000fe200000010ff */
[----:B------:R-:W-:-:S02]  /*2940*/  FFMA.FTZ R69, R69, UR25, R70 ;  /* 0x0000001945457c23 */ /* 0x000fc40008010046 */
[--C-:B------:R-:W-:Y:S01]  /*2950*/  FFMA.FTZ R72, R72, UR25, R71.reuse ;  /* 0x0000001948487c23 */ /* 0x100fe20008010047 */
[C---:B------:R-:W-:Y:S02]  /*2960*/  PRMT R68, R73.reuse, 0x7632, R68 ;  /* 0x0000763249447816 */ /* 0x040fe40000000044 */
[----:B------:R-:W-:Y:S02]  /*2970*/  PRMT R71, R73, 0x7610, R71 ;  /* 0x0000761049477816 */ /* 0x000fe40000000047 */
[----:B------:R-:W-:Y:S02]  /*2980*/  F2FP.BF16.F32.PACK_AB R72, R72, R69 ;  /* 0x000000454848723e */ /* 0x000fe400000010ff */
[----:B------:R-:W-:Y:S02]  /*2990*/  PRMT R97, R68, 0x7610, R97 ;  /* 0x0000761044617816 */ /* 0x000fe40000000061 */
[C---:B------:R-:W-:Y:S02]  /*29a0*/  PRMT R69, R72.reuse, 0x7632, R69 ;  /* 0x0000763248457816 */ /* 0x040fe40000000045 */
[----:B------:R-:W-:-:S02]  /*29b0*/  PRMT R73, R72, 0x7610, R73 ;  /* 0x0000761048497816 */ /* 0x000fc40000000049 */
[----:B------:R-:W-:Y:S02]  /*29c0*/  PRMT R98, R71, 0x7610, R98 ;  /* 0x0000761047627816 */ /* 0x000fe40000000062 */
[----:B------:R-:W-:Y:S02]  /*29d0*/  PRMT R99, R69, 0x7610, R99 ;  /* 0x0000761045637816 */ /* 0x000fe40000000063 */
[----:B------:R-:W-:Y:S01]  /*29e0*/  PRMT R100, R73, 0x7610, R100 ;  /* 0x0000761049647816 */ /* 0x000fe20000000064 */
[----:B------:R-:W-:Y:S06]  /*29f0*/  BRA `(.L_x_14) ;  /* 0x0000000000847947 */ /* 0x000fec0003800000 */
.L_x_18:
[--C-:B-----5:R-:W-:Y:S02]  /*2a00*/  IMAD.MOV.U32 R68, RZ, RZ, R121.reuse ;  /* 0x000000ffff447224 */ /* 0x120fe400078e0079 */
[--C-:B------:R-:W-:Y:S01]  /*2a10*/  FFMA.FTZ R69, R7, UR26, R122.reuse ;  /* 0x0000001a07457c23 */ /* 0x100fe2000801007a */
[----:B------:R-:W-:Y:S01]  /*2a20*/  SHF.R.U32.HI R73, RZ, 0x10, R121 ;  /* 0x00000010ff497819 */ /* 0x000fe20000011679 */
[--C-:B------:R-:W-:Y:S01]  /*2a30*/  FFMA.FTZ R74, R106, UR26, R122.reuse ;  /* 0x0000001a6a4a7c23 */ /* 0x100fe2000801007a */
[----:B------:R-:W-:Y:S01]  /*2a40*/  SHF.L.U32 R71, R68, 0x10, RZ ;  /* 0x0000001044477819 */ /* 0x000fe200000006ff */
[----:B------:R-:W-:Y:S01]  /*2a50*/  FADD.FTZ R70, R2, -R69 ;  /* 0x8000004502467221 */ /* 0x000fe20000010000 */
[----:B------:R-:W-:Y:S01]  /*2a60*/  MOV R68, R120 ;  /* 0x0000007800447202 */ /* 0x000fe20000000f00 */
[--C-:B------:R-:W-:Y:S01]  /*2a70*/  FFMA.FTZ R69, R3, UR26, R122.reuse ;  /* 0x0000001a03457c23 */ /* 0x100fe2000801007a */
[----:B------:R-:W-:Y:S02]  /*2a80*/  IMAD.U32 R73, R73, 0x10000, RZ ;  /* 0x0001000049497824 */ /* 0x000fe400078e00ff */
[----:B------:R-:W-:Y:S01]  /*2a90*/  FFMA.FTZ R72, R70, UR25, R71 ;  /* 0x0000001946487c23 */ /* 0x000fe20008010047 */
[----:B------:R-:W-:Y:S01]  /*2aa0*/  SHF.R.U64 R71, R120, 0x10, R121 ;  /* 0x0000001078477819 */ /* 0x000fe20000001279 */
[----:B------:R-:W-:Y:S01]  /*2ab0*/  FFMA.FTZ R70, R102, UR26, R122 ;  /* 0x0000001a66467c23 */ /* 0x000fe2000801007a */
[----:B------:R-:W-:Y:S01]  /*2ac0*/  SHF.L.U32 R68, R68, 0x10, RZ ;  /* 0x0000001044447819 */ /* 0x000fe200000006ff */
[----:B------:R-:W-:Y:S01]  /*2ad0*/  FADD.FTZ R74, R109, -R74 ;  /* 0x8000004a6d4a7221 */ /* 0x000fe20000010000 */
[----:B------:R-:W-:Y:S01]  /*2ae0*/  SHF.L.U32 R71, R71, 0x10, RZ ;  /* 0x0000001047477819 */ /* 0x000fe200000006ff */
[----:B------:R-:W-:Y:S01]  /*2af0*/  FADD.FTZ R69, R4, -R69 ;  /* 0x8000004504457221 */ /* 0x000fe20000010000 */
[----:B------:R-:W-:Y:S01]  /*2b00*/  FADD.FTZ R70, R101, -R70 ;  /* 0x8000004665467221 */ /* 0x000fe20000010000 */
[----:B------:R-:W-:-:S02]  /*2b10*/  FFMA.FTZ R73, R74, UR25, R73 ;  /* 0x000000194a497c23 */ /* 0x000fc40008010049 */
[----:B------:R-:W-:Y:S01]  /*2b20*/  FFMA.FTZ R68, R69, UR25, R68 ;  /* 0x0000001945447c23 */ /* 0x000fe20008010044 */
[----:B------:R-:W-:Y:S02]  /*2b30*/  FFMA.FTZ R71, R70, UR25, R71 ;  /* 0x0000001946477c23 */ /* 0x000fe40008010047 */
[----:B------:R-:W-:-:S03]  /*2b40*/  F2FP.BF16.F32.PACK_AB R72, R73, R72 ;  /* 0x000000484948723e */ /* 0x000fc600000010ff */
[----:B------:R-:W-:Y:S02]  /*2b50*/  F2FP.BF16.F32.PACK_AB R73, R71, R68 ;  /* 0x000000444749723e */ /* 0x000fe400000010ff */
[C---:B------:R-:W-:Y:S02]  /*2b60*/  PRMT R68, R72.reuse, 0x7632, R68 ;  /* 0x0000763248447816 */ /* 0x040fe40000000044 */
        /* <DEDUP_REMOVED lines=9> */
[----:B------:R-:W-:-:S07]  /*2c00*/  PRMT R100, R73, 0x7610, R100 ;  /* 0x0000761049647816 */ /* 0x000fce0000000064 */
.L_x_14:
[----:B------:R-:W0:Y:S01]  /*2c10*/  LDC.64 R74, c[0x0][0x468] ;  /* 0x00011a00ff4a7b82 */ /* 0x000e220000000a00 */
[----:B------:R-:W-:Y:S01]  /*2c20*/  UISETP.NE.U32.AND UP0, UPT, UR4, URZ, UPT ;  /* 0x000000ff0400728c */ /* 0x000fe2000bf05070 */
[----:B------:R-:W-:Y:S02]  /*2c30*/  LOP3.LUT R69, R69, 0xffff, RZ, 0xc0, !PT ;  /* 0x0000ffff45457812 */ /* 0x000fe400078ec0ff */
[----:B------:R-:W-:Y:S01]  /*2c40*/  PRMT R71, R71, 0x5410, R68 ;  /* 0x0000541047477816 */ /* 0x000fe20000000044 */
[----:B------:R-:W-:Y:S02]  /*2c50*/  UISETP.NE.AND.EX UP0, UPT, UR5, URZ, UPT, UP0 ;  /* 0x000000ff0500728c */ /* 0x000fe4000bf05300 */
[----:B------:R-:W-:-:S05]  /*2c60*/  IMAD.WIDE.U32 R68, R69, 0x10000, RZ ;  /* 0x0001000045447825 */ /* 0x000fca00078e00ff */
[----:B------:R-:W-:Y:S02]  /*2c70*/  LOP3.LUT R71, R71, R69, RZ, 0xfc, !PT ;  /* 0x0000004547477212 */ /* 0x000fe400078efcff */
[----:B------:R-:W-:Y:S01]  /*2c80*/  LOP3.LUT R70, R68, 0xffff, R73, 0xf8, !PT ;  /* 0x0000ffff44467812 */ /* 0x000fe200078ef849 */
[----:B0-----:R-:W-:Y:S01]  /*2c90*/  IMAD.WIDE.U32 R74, R6, 0x8, R74 ;  /* 0x00000008064a7825 */ /* 0x001fe200078e004a */
[----:B------:R-:W-:Y:S06]  /*2ca0*/  BRA.U !UP0, `(.L_x_19) ;  /* 0x0000000108207547 */ /* 0x000fec000b800000 */
[----:B------:R-:W-:Y:S02]  /*2cb0*/  LOP3.LUT R68, R99, 0xffff, RZ, 0xc0, !PT ;  /* 0x0000ffff63447812 */ /* 0x000fe400078ec0ff */
[----:B------:R-:W-:-:S03]  /*2cc0*/  PRMT R73, R98, 0x5410, R97 ;  /* 0x0000541062497816 */ /* 0x000fc60000000061 */
[----:B------:R-:W-:-:S05]  /*2cd0*/  IMAD.WIDE.U32 R68, R68, 0x10000, RZ ;  /* 0x0001000044447825 */ /* 0x000fca00078e00ff */
[----:B------:R-:W-:Y:S02]  /*2ce0*/  LOP3.LUT R73, R73, R69, RZ, 0xfc, !PT ;  /* 0x0000004549497212 */ /* 0x000fe400078efcff */
[----:B------:R-:W-:Y:S02]  /*2cf0*/  LOP3.LUT R72, R68, 0xffff, R100, 0xf8, !PT ;  /* 0x0000ffff44487812 */ /* 0x000fe400078ef864 */
[----:B------:R-:W0:Y:S02]  /*2d00*/  LDC.64 R68, c[0x0][0x478] ;  /* 0x00011e00ff447b82 */ /* 0x000e240000000a00 */
[----:B0-----:R-:W-:-:S05]  /*2d10*/  IMAD.WIDE.U32 R68, R6, 0x8, R68 ;  /* 0x0000000806447825 */ /* 0x001fca00078e0044 */
[----:B------:R0:W-:Y:S02]  /*2d20*/  STG.E.64 desc[UR14][R68.64], R72 ;  /* 0x0000004844007986 */ /* 0x0001e4000c101b0e */
.L_x_19:
[----:B------:R1:W-:Y:S01]  /*2d30*/  STG.E.64 desc[UR14][R74.64], R70 ;  /* 0x000000464a007986 */ /* 0x0003e2000c101b0e */
[----:B------:R-:W-:-:S04]  /*2d40*/  UISETP.NE.U32.AND UP0, UPT, UR7, URZ, UPT ;  /* 0x000000ff0700728c */ /* 0x000fc8000bf05070 */
[----:B------:R-:W-:-:S09]  /*2d50*/  UISETP.NE.AND.EX UP0, UPT, UR8, URZ, UPT, UP0 ;  /* 0x000000ff0800728c */ /* 0x000fd2000bf05300 */
[----:B-1----:R-:W-:Y:S05]  /*2d60*/  BRA.U !UP0, `(.L_x_20) ;  /* 0x0000000108207547 */ /* 0x002fea000b800000 */
[----:B0-----:R-:W0:Y:S01]  /*2d70*/  LDC.64 R68, c[0x0][0x470] ;  /* 0x00011c00ff447b82 */ /* 0x001e220000000a00 */
[----:B------:R-:W-:Y:S02]  /*2d80*/  LOP3.LUT R70, R95, 0xffff, RZ, 0xc0, !PT ;  /* 0x0000ffff5f467812 */ /* 0x000fe400078ec0ff */
[----:B------:R-:W-:-:S03]  /*2d90*/  PRMT R73, R94, 0x5410, R89 ;  /* 0x000054105e497816 */ /* 0x000fc60000000059 */
[----:B------:R-:W-:-:S05]  /*2da0*/  IMAD.WIDE.U32 R70, R70, 0x10000, RZ ;  /* 0x0001000046467825 */ /* 0x000fca00078e00ff */
[----:B------:R-:W-:Y:S02]  /*2db0*/  LOP3.LUT R71, R73, R71, RZ, 0xfc, !PT ;  /* 0x0000004749477212 */ /* 0x000fe400078efcff */
[----:B------:R-:W-:Y:S01]  /*2dc0*/  LOP3.LUT R70, R70, 0xffff, R96, 0xf8, !PT ;  /* 0x0000ffff46467812 */ /* 0x000fe200078ef860 */
[----:B0-----:R-:W-:-:S05]  /*2dd0*/  IMAD.WIDE.U32 R68, R6, 0x8, R68 ;  /* 0x0000000806447825 */ /* 0x001fca00078e0044 */
[----:B------:R1:W-:Y:S02]  /*2de0*/  STG.E.64 desc[UR14][R68.64], R70 ;  /* 0x0000004644007986 */ /* 0x0003e4000c101b0e */
.L_x_20:
[----:B------:R-:W-:-:S07]  /*2df0*/  IADD3 R6, PT, PT, R6, 0x80, RZ ;  /* 0x0000008006067810 */ /* 0x000fce0007ffe0ff */
.L_x_10:
[----:B------:R-:W-:Y:S05]  /*2e00*/  BSYNC.RECONVERGENT B0 ;  /* 0x0000000000007941 */ /* 0x000fea0003800200 */
.L_x_9:
[----:B------:R-:W-:Y:S04]  /*2e10*/  BSSY.RECONVERGENT B0, `(.L_x_21) ;  /* 0x0000107000007945 */ /* 0x000fe80003800200 */
[----:B------:R-:W-:Y:S05]  /*2e20*/  @!P1 BRA `(.L_x_22) ;  /* 0x0000001000149947 */ /* 0x000fea0003800000 */
[----:B------:R-:W-:-:S04]  /*2e30*/  UISETP.NE.U32.AND UP0, UPT, UR22, URZ, UPT ;  /* 0x000000ff1600728c */ /* 0x000fc8000bf05070 */
[----:B------:R-:W-:-:S09]  /*2e40*/  UISETP.NE.AND.EX UP0, UPT, UR23, URZ, UPT, UP0 ;  /* 0x000000ff1700728c */ /* 0x000fd2000bf05300 */
[----:B------:R-:W-:Y:S05]  /*2e50*/  BRA.U !UP0, `(.L_x_23) ;  /* 0x0000000908107547 */ /* 0x000fea000b800000 */
[----:B------:R-:W-:-:S04]  /*2e60*/  UISETP.NE.U32.AND UP0, UPT, UR10, URZ, UPT ;  /* 0x000000ff0a00728c */ /* 0x000fc8000bf05070 */
[----:B------:R-:W-:-:S09]  /*2e70*/  UISETP.NE.AND.EX UP0, UPT, UR11, URZ, UPT, UP0 ;  /* 0x000000ff0b00728c */ /* 0x000fd2000bf05300 */
[----:B------:R-:W-:Y:S05]  /*2e80*/  BRA.U !UP0, `(.L_x_24) ;  /* 0x0000000508147547 */ /* 0x000fea000b800000 */
[----:B------:R-:W-:-:S04]  /*2e90*/  UISETP.NE.U32.AND UP3, UPT, UR12, URZ, UPT ;  /* 0x000000ff0c00728c */ /* 0x000fc8000bf65070 */
[----:B------:R-:W-:-:S09]  /*2ea0*/  UISETP.NE.AND.EX UP3, UPT, UR13, URZ, UPT, UP3 ;  /* 0x000000ff0d00728c */ /* 0x000fd2000bf65330 */
[----:B------:R-:W-:Y:S05]  /*2eb0*/  BRA.U !UP3, `(.L_x_25) ;  /* 0x000000010b8c7547 */ /* 0x000fea000b800000 */
[----:B01---5:R-:W-:Y:S01]  /*2ec0*/  MOV R69, R93 ;  /* 0x0000005d00457202 */ /* 0x023fe20000000f00 */
[--C-:B------:R-:W-:Y:S01]  /*2ed0*/  FFMA.FTZ R68, R107, UR26, R122.reuse ;  /* 0x0000001a6b447c23 */ /* 0x100fe2000801007a */
[----:B------:R-:W-:Y:S01]  /*2ee0*/  SHF.R.U32.HI R73, RZ, 0x10, R93 ;  /* 0x00000010ff497819 */ /* 0x000fe2000001165d */
[----:B------:R-:W-:Y:S02]  /*2ef0*/  FFMA.FTZ R74, R108, UR26, R122 ;  /* 0x0000001a6c4a7c23 */ /* 0x000fe4000801007a */
[----:B------:R-:W-:Y:S02]  /*2f00*/  IMAD.U32 R71, R69, 0x10000, RZ ;  /* 0x0001000045477824 */ /* 0x000fe400078e00ff */
[----:B------:R-:W-:Y:S01]  /*2f10*/  FADD.FTZ R70, R105, -R68 ;  /* 0x8000004469467221 */ /* 0x000fe20000010000 */
[----:B------:R-:W-:Y:S01]  /*2f20*/  MOV R68, R92 ;  /* 0x0000005c00447202 */ /* 0x000fe20000000f00 */
[--C-:B------:R-:W-:Y:S01]  /*2f30*/  FFMA.FTZ R69, R5, UR26, R122.reuse ;  /* 0x0000001a05457c23 */ /* 0x100fe2000801007a */
[----:B------:R-:W-:Y:S01]  /*2f40*/  SHF.L.U32 R73, R73, 0x10, RZ ;  /* 0x0000001049497819 */ /* 0x000fe200000006ff */
[----:B------:R-:W-:Y:S01]  /*2f50*/  FFMA.FTZ R72, R70, UR25, R71 ;  /* 0x0000001946487c23 */ /* 0x000fe20008010047 */
[----:B------:R-:W-:Y:S01]  /*2f60*/  SHF.R.U64 R71, R92, 0x10, R93 ;  /* 0x000000105c477819 */ /* 0x000fe2000000125d */
[----:B------:R-:W-:Y:S01]  /*2f70*/  FFMA.FTZ R70, R104, UR26, R122 ;  /* 0x0000001a68467c23 */ /* 0x000fe2000801007a */
[----:B------:R-:W-:Y:S01]  /*2f80*/  SHF.L.U32 R68, R68, 0x10, RZ ;  /* 0x0000001044447819 */ /* 0x000fe200000006ff */
[----:B------:R-:W-:Y:S01]  /*2f90*/  FADD.FTZ R69, R0, -R69 ;  /* 0x8000004500457221 */ /* 0x000fe20000010000 */
[----:B------:R-:W-:Y:S01]  /*2fa0*/  FADD.FTZ R74, R111, -R74 ;  /* 0x8000004a6f4a7221 */ /* 0x000fe20000010000 */
[----:B------:R-:W-:-:S02]  /*2fb0*/  IMAD.U32 R71, R71, 0x10000, RZ ;  /* 0x0001000047477824 */ /* 0x000fc400078e00ff */
[----:B------:R-:W-:Y:S01]  /*2fc0*/  FADD.FTZ R70, R103, -R70 ;  /* 0x8000004667467221 */ /* 0x000fe20000010000 */
[----:B------:R-:W-:Y:S01]  /*2fd0*/  FFMA.FTZ R68, R69, UR25, R68 ;  /* 0x0000001945447c23 */ /* 0x000fe20008010044 */
[----:B------:R-:W-:Y:S02]  /*2fe0*/  FFMA.FTZ R73, R74, UR25, R73 ;  /* 0x000000194a497c23 */ /* 0x000fe40008010049 */
[----:B------:R-:W-:-:S03]  /*2ff0*/  FFMA.FTZ R71, R70, UR25, R71 ;  /* 0x0000001946477c23 */ /* 0x000fc60008010047 */
[----:B------:R-:W-:Y:S02]  /*3000*/  F2FP.BF16.F32.PACK_AB R72, R73, R72 ;  /* 0x000000484948723e */ /* 0x000fe400000010ff */
[----:B------:R-:W-:Y:S02]  /*3010*/  F2FP.BF16.F32.PACK_AB R68, R71, R68 ;  /* 0x000000444744723e */ /* 0x000fe400000010ff */
[C---:B------:R-:W-:Y:S02]  /*3020*/  PRMT R70, R72.reuse, 0x7632, R70 ;  /* 0x0000763248467816 */ /* 0x040fe40000000046 */
[----:B------:R-:W-:Y:S02]  /*3030*/  PRMT R75, R72, 0x7610, R75 ;  /* 0x00007610484b7816 */ /* 0x000fe4000000004b */
[C---:B------:R-:W-:Y:S02]  /*3040*/  PRMT R71, R68.reuse, 0x7632, R71 ;  /* 0x0000763244477816 */ /* 0x040fe40000000047 */
[----:B------:R-:W-:-:S02]  /*3050*/  PRMT R73, R68, 0x7610, R73 ;  /* 0x0000761044497816 */ /* 0x000fc40000000049 */
[C---:B------:R-:W-:Y:S02]  /*3060*/  PRMT R89, R70.reuse, 0x7610, R89 ;  /* 0x0000761046597816 */ /* 0x040fe40000000059 */
[----:B------:R-:W-:Y:S02]  /*3070*/  PRMT R94, R75, 0x7610, R94 ;  /* 0x000076104b5e7816 */ /* 0x000fe4000000005e */
[----:B------:R-:W-:Y:S02]  /*3080*/  PRMT R95, R71, 0x7610, R95 ;  /* 0x00007610475f7816 */ /* 0x000fe4000000005f */
[----:B------:R-:W-:Y:S02]  /*3090*/  PRMT R96, R73, 0x7610, R96 ;  /* 0x0000761049607816 */ /* 0x000fe40000000060 */
[----:B------:R-:W-:Y:S02]  /*30a0*/  PRMT R97, R70, 0x7610, R97 ;  /* 0x0000761046617816 */ /* 0x000fe40000000061 */
[----:B------:R-:W-:-:S02]  /*30b0*/  PRMT R98, R75, 0x7610, R98 ;  /* 0x000076104b627816 */ /* 0x000fc40000000062 */
[----:B------:R-:W-:Y:S02]  /*30c0*/  PRMT R99, R71, 0x7610, R99 ;  /* 0x0000761047637816 */ /* 0x000fe40000000063 */
[----:B------:R-:W-:Y:S01]  /*30d0*/  PRMT R100, R73, 0x7610, R100 ;  /* 0x0000761049647816 */ /* 0x000fe20000000064 */
[----:B------:R-:W-:Y:S06]  /*30e0*/  BRA `(.L_x_26) ;  /* 0x0000000800f87947 */ /* 0x000fec0003800000 */
.L_x_25:
[----:B-1---5:R-:W-:Y:S01]  /*30f0*/  SHF.R.U32.HI R71, RZ, 0x10, R93 ;  /* 0x00000010ff477819 */ /* 0x022fe2000001165d */
[--C-:B------:R-:W-:Y:S01]  /*3100*/  FFMA.FTZ R70, R108, UR26, R122.reuse ;  /* 0x0000001a6c467c23 */ /* 0x100fe2000801007a */
[----:B0-----:R-:W-:Y:S01]  /*3110*/  MOV R69, R93 ;  /* 0x0000005d00457202 */ /* 0x001fe20000000f00 */
[----:B------:R-:W-:Y:S01]  /*3120*/  FFMA.FTZ R68, R107, UR26, R122 ;  /* 0x0000001a6b447c23 */ /* 0x000fe2000801007a */
[----:B------:R-:W-:Y:S01]  /*3130*/  SHF.L.U32 R71, R71, 0x10, RZ ;  /* 0x0000001047477819 */ /* 0x000fe200000006ff */
[----:B------:R-:W-:Y:S01]  /*3140*/  FADD.FTZ R70, R111, -R70 ;  /* 0x800000466f467221 */ /* 0x000fe20000010000 */
[----:B------:R-:W-:Y:S01]  /*3150*/  SHF.L.U32 R69, R69, 0x10, RZ ;  /* 0x0000001045457819 */ /* 0x000fe200000006ff */
[----:B------:R-:W-:Y:S01]  /*3160*/  FADD.FTZ R68, R105, -R68 ;  /* 0x8000004469447221 */ /* 0x000fe20000010000 */
[----:B------:R-:W-:Y:S01]  /*3170*/  FFMA.FTZ R72, R104, UR26, R122 ;  /* 0x0000001a68487c23 */ /* 0x000fe2000801007a */
[----:B------:R-:W-:Y:S01]  /*3180*/  FFMA.FTZ R73, R70, UR25, R71 ;  /* 0x0000001946497c23 */ /* 0x000fe20008010047 */
[----:B------:R-:W-:-:S02]  /*3190*/  IMAD.MOV.U32 R70, RZ, RZ, R92 ;  /* 0x000000ffff467224 */ /* 0x000fc400078e005c */
[----:B------:R-:W-:Y:S01]  /*31a0*/  FFMA.FTZ R68, R68, UR25, R69 ;  /* 0x0000001944447c23 */ /* 0x000fe20008010045 */
[----:B------:R-:W-:Y:S01]  /*31b0*/  SHF.R.U64 R71, R92, 0x10, R93 ;  /* 0x000000105c477819 */ /* 0x000fe2000000125d */
[----:B------:R-:W-:Y:S01]  /*31c0*/  FFMA.FTZ R69, R5, UR26, R122 ;  /* 0x0000001a05457c23 */ /* 0x000fe2000801007a */
[----:B------:R-:W-:Y:S01]  /*31d0*/  FADD.FTZ R72, R103, -R72 ;  /* 0x8000004867487221 */ /* 0x000fe20000010000 */
[----:B------:R-:W-:Y:S02]  /*31e0*/  SHF.L.U32 R70, R70, 0x10, RZ ;  /* 0x0000001046467819 */ /* 0x000fe400000006ff */
[----:B------:R-:W-:Y:S01]  /*31f0*/  SHF.L.U32 R71, R71, 0x10, RZ ;  /* 0x0000001047477819 */ /* 0x000fe200000006ff */
[----:B------:R-:W-:Y:S01]  /*3200*/  FADD.FTZ R69, R0, -R69 ;  /* 0x8000004500457221 */ /* 0x000fe20000010000 */
[----:B------:R-:W-:-:S03]  /*3210*/  F2FP.BF16.F32.PACK_AB R68, R73, R68 ;  /* 0x000000444944723e */ /* 0x000fc600000010ff */
[--C-:B------:R-:W-:Y:S01]  /*3220*/  FFMA.FTZ R69, R69, UR25, R70.reuse ;  /* 0x0000001945457c23 */ /* 0x100fe20008010046 */
[----:B------:R-:W-:Y:S01]  /*3230*/  FFMA.FTZ R72, R72, UR25, R71 ;  /* 0x0000001948487c23 */ /* 0x000fe20008010047 */
[C---:B------:R-:W-:Y:S02]  /*3240*/  PRMT R70, R68.reuse, 0x7632, R70 ;  /* 0x0000763244467816 */ /* 0x040fe40000000046 */
[----:B------:R-:W-:Y:S02]  /*3250*/  PRMT R75, R68, 0x7610, R75 ;  /* 0x00007610444b7816 */ /* 0x000fe4000000004b */
[----:B------:R-:W-:Y:S02]  /*3260*/  F2FP.BF16.F32.PACK_AB R69, R72, R69 ;  /* 0x000000454845723e */ /* 0x000fe400000010ff */
[----:B------:R-:W-:Y:S02]  /*3270*/  PRMT R97, R70, 0x7610, R97 ;  /* 0x0000761046617816 */ /* 0x000fe40000000061 */
[----:B------:R-:W-:-:S02]  /*3280*/  PRMT R71, R69, 0x7632, R71 ;  /* 0x0000763245477816 */ /* 0x000fc40000000047 */
[----:B------:R-:W-:Y:S02]  /*3290*/  PRMT R73, R69, 0x7610, R73 ;  /* 0x0000761045497816 */ /* 0x000fe40000000049 */
[----:B------:R-:W-:Y:S02]  /*32a0*/  PRMT R98, R75, 0x7610, R98 ;  /* 0x000076104b627816 */ /* 0x000fe40000000062 */
[----:B------:R-:W-:Y:S02]  /*32b0*/  PRMT R99, R71, 0x7610, R99 ;  /* 0x0000761047637816 */ /* 0x000fe40000000063 */
[----:B------:R-:W-:Y:S01]  /*32c0*/  PRMT R100, R73, 0x7610, R100 ;  /* 0x0000761049647816 */ /* 0x000fe20000000064 */
[----:B------:R-:W-:Y:S06]  /*32d0*/  BRA `(.L_x_26) ;  /* 0x00000008007c7947 */ /* 0x000fec0003800000 */
.L_x_24:
[----:B------:R-:W-:-:S04]  /*32e0*/  UISETP.NE.U32.AND UP3, UPT, UR12, URZ, UPT ;  /* 0x000000ff0c00728c */ /* 0x000fc8000bf65070 */
[----:B------:R-:W-:-:S09]  /*32f0*/  UISETP.NE.AND.EX UP3, UPT, UR13, URZ, UPT, UP3 ;  /* 0x000000ff0d00728c */ /* 0x000fd2000bf65330 */
[----:B------:R-:W-:Y:S05]  /*3300*/  BRA.U !UP3, `(.L_x_27) ;  /* 0x000000010b7c7547 */ /* 0x000fea000b800000 */
[----:B-1---5:R-:W-:Y:S01]  /*3310*/  SHF.R.U32.HI R71, RZ, 0x10, R93 ;  /* 0x00000010ff477819 */ /* 0x022fe2000001165d */
[--C-:B------:R-:W-:Y:S01]  /*3320*/  FFMA.FTZ R70, R108, UR26, R122.reuse ;  /* 0x0000001a6c467c23 */ /* 0x100fe2000801007a */
[----:B0-----:R-:W-:Y:S01]  /*3330*/  MOV R69, R93 ;  /* 0x0000005d00457202 */ /* 0x001fe20000000f00 */
[----:B------:R-:W-:Y:S01]  /*3340*/  FFMA.FTZ R68, R107, UR26, R122 ;  /* 0x0000001a6b447c23 */ /* 0x000fe2000801007a */
[----:B------:R-:W-:Y:S01]  /*3350*/  SHF.L.U32 R71, R71, 0x10, RZ ;  /* 0x0000001047477819 */ /* 0x000fe200000006ff */
[----:B------:R-:W-:Y:S01]  /*3360*/  FADD.FTZ R70, R111, -R70 ;  /* 0x800000466f467221 */ /* 0x000fe20000010000 */
[----:B------:R-:W-:Y:S01]  /*3370*/  FFMA.FTZ R72, R104, UR26, R122 ;  /* 0x0000001a68487c23 */ /* 0x000fe2000801007a */
[----:B------:R-:W-:Y:S02]  /*3380*/  IMAD.U32 R69, R69, 0x10000, RZ ;  /* 0x0001000045457824 */ /* 0x000fe400078e00ff */
[----:B------:R-:W-:Y:S01]  /*3390*/  FADD.FTZ R68, R105, -R68 ;  /* 0x8000004469447221 */ /* 0x000fe20000010000 */
[----:B------:R-:W-:Y:S01]  /*33a0*/  FFMA.FTZ R73, R70, UR25, R71 ;  /* 0x0000001946497c23 */ /* 0x000fe20008010047 */
[----:B------:R-:W-:Y:S01]  /*33b0*/  MOV R70, R92 ;  /* 0x0000005c00467202 */ /* 0x000fe20000000f00 */
[----:B------:R-:W-:Y:S01]  /*33c0*/  FADD.FTZ R72, R103, -R72 ;  /* 0x8000004867487221 */ /* 0x000fe20000010000 */
[----:B------:R-:W-:Y:S01]  /*33d0*/  FFMA.FTZ R68, R68, UR25, R69 ;  /* 0x0000001944447c23 */ /* 0x000fe20008010045 */
[----:B------:R-:W-:Y:S01]  /*33e0*/  SHF.R.U64 R71, R92, 0x10, R93 ;  /* 0x000000105c477819 */ /* 0x000fe2000000125d */
[----:B------:R-:W-:Y:S01]  /*33f0*/  FFMA.FTZ R69, R5, UR26, R122 ;  /* 0x0000001a05457c23 */ /* 0x000fe2000801007a */
[----:B------:R-:W-:-:S02]  /*3400*/  SHF.L.U32 R70, R70, 0x10, RZ ;  /* 0x0000001046467819 */ /* 0x000fc400000006ff */
[----:B------:R-:W-:Y:S01]  /*3410*/  F2FP.BF16.F32.PACK_AB R68, R73, R68 ;  /* 0x000000444944723e */ /* 0x000fe200000010ff */
[----:B------:R-:W-:Y:S01]  /*3420*/  FADD.FTZ R69, R0, -R69 ;  /* 0x8000004500457221 */ /* 0x000fe20000010000 */
[----:B------:R-:W-:Y:S02]  /*3430*/  IMAD.U32 R71, R71, 0x10000, RZ ;  /* 0x0001000047477824 */ /* 0x000fe400078e00ff */
[----:B------:R-:W-:Y:S01]  /*3440*/  PRMT R75, R68, 0x7610, R75 ;  /* 0x00007610444b7816 */ /* 0x000fe2000000004b */
[--C-:B------:R-:W-:Y:S01]  /*3450*/  FFMA.FTZ R69, R69, UR25, R70.reuse ;  /* 0x0000001945457c23 */ /* 0x100fe20008010046 */
[----:B------:R-:W-:Y:S01]  /*3460*/  FFMA.FTZ R72, R72, UR25, R71 ;  /* 0x0000001948487c23 */ /* 0x000fe20008010047 */
[----:B------:R-:W-:Y:S02]  /*3470*/  PRMT R70, R68, 0x7632, R70 ;  /* 0x0000763244467816 */ /* 0x000fe40000000046 */
[----:B------:R-:W-:Y:S02]  /*3480*/  PRMT R94, R75, 0x7610, R94 ;  /* 0x000076104b5e7816 */ /* 0x000fe4000000005e */
[----:B------:R-:W-:-:S02]  /*3490*/  F2FP.BF16.F32.PACK_AB R69, R72, R69 ;  /* 0x000000454845723e */ /* 0x000fc400000010ff */
[----:B------:R-:W-:Y:S02]  /*34a0*/  PRMT R89, R70, 0x7610, R89 ;  /* 0x0000761046597816 */ /* 0x000fe40000000059 */
[C---:B------:R-:W-:Y:S02]  /*34b0*/  PRMT R71, R69.reuse, 0x7632, R71 ;  /* 0x0000763245477816 */ /* 0x040fe40000000047 */
[----:B------:R-:W-:Y:S02]  /*34c0*/  PRMT R73, R69, 0x7610, R73 ;  /* 0x0000761045497816 */ /* 0x000fe40000000049 */
[----:B------:R-:W-:Y:S02]  /*34d0*/  PRMT R95, R71, 0x7610, R95 ;  /* 0x00007610475f7816 */ /* 0x000fe4000000005f */
[----:B------:R-:W-:Y:S01]  /*34e0*/  PRMT R96, R73, 0x7610, R96 ;  /* 0x0000761049607816 */ /* 0x000fe20000000060 */
[----:B------:R-:W-:Y:S06]  /*34f0*/  BRA `(.L_x_26) ;  /* 0x0000000400f47947 */ /* 0x000fec0003800000 */
.L_x_27:
[--C-:B01----:R-:W-:Y:S01]  /*3500*/  FFMA.FTZ R69, R5, UR26, R122.reuse ;  /* 0x0000001a05457c23 */ /* 0x103fe2000801007a */
[--C-:B-----5:R-:W-:Y:S01]  /*3510*/  SHF.R.U64 R71, R92, 0x10, R93.reuse ;  /* 0x000000105c477819 */ /* 0x120fe2000000125d */
[----:B------:R-:W-:Y:S01]  /*3520*/  FFMA.FTZ R70, R104, UR26, R122 ;  /* 0x0000001a68467c23 */ /* 0x000fe2000801007a */
[----:B------:R-:W-:Y:S01]  /*3530*/  SHF.R.U32.HI R73, RZ, 0x10, R93 ;  /* 0x00000010ff497819 */ /* 0x000fe2000001165d */
[----:B------:R-:W-:Y:S01]  /*3540*/  FADD.FTZ R68, R0, -R69 ;  /* 0x8000004500447221 */ /* 0x000fe20000010000 */
[----:B------:R-:W-:Y:S01]  /*3550*/  MOV R69, R92 ;  /* 0x0000005c00457202 */ /* 0x000fe20000000f00 */
[----:B------:R-:W-:Y:S01]  /*3560*/  FADD.FTZ R70, R103, -R70 ;  /* 0x8000004667467221 */ /* 0x000fe20000010000 */
[----:B------:R-:W-:Y:S01]  /*3570*/  SHF.L.U32 R71, R71, 0x10, RZ ;  /* 0x0000001047477819 */ /* 0x000fe200000006ff */
[----:B------:R-:W-:Y:S01]  /*3580*/  FFMA.FTZ R72, R108, UR26, R122 ;  /* 0x0000001a6c487c23 */ /* 0x000fe2000801007a */
[----:B------:R-:W-:Y:S02]  /*3590*/  SHF.L.U32 R69, R69, 0x10, RZ ;  /* 0x0000001045457819 */ /* 0x000fe400000006ff */
[----:B------:R-:W-:Y:S01]  /*35a0*/  SHF.L.U32 R73, R73, 0x10, RZ ;  /* 0x0000001049497819 */ /* 0x000fe200000006ff */
[----:B------:R-:W-:-:S02]  /*35b0*/  FADD.FTZ R72, R111, -R72 ;  /* 0x800000486f487221 */ /* 0x000fc40000010000 */
[----:B------:R-:W-:Y:S01]  /*35c0*/  FFMA.FTZ R68, R68, UR25, R69 ;  /* 0x0000001944447c23 */ /* 0x000fe20008010045 */
[----:B------:R-:W-:Y:S01]  /*35d0*/  FFMA.FTZ R69, R70, UR25, R71 ;  /* 0x0000001946457c23 */ /* 0x000fe20008010047 */
[----:B------:R-:W-:Y:S02]  /*35e0*/  IMAD.MOV.U32 R71, RZ, RZ, R93 ;  /* 0x000000ffff477224 */ /* 0x000fe400078e005d */
[----:B------:R-:W-:Y:S01]  /*35f0*/  FFMA.FTZ R70, R107, UR26, R122 ;  /* 0x0000001a6b467c23 */ /* 0x000fe2000801007a */
[----:B------:R-:W-:Y:S01]  /*3600*/  FFMA.FTZ R73, R72, UR25, R73 ;  /* 0x0000001948497c23 */ /* 0x000fe20008010049 */
[----:B------:R-:W-:Y:S02]  /*3610*/  F2FP.BF16.F32.PACK_AB R68, R69, R68 ;  /* 0x000000444544723e */ /* 0x000fe400000010ff */
[----:B------:R-:W-:Y:S01]  /*3620*/  FADD.FTZ R70, R105, -R70 ;  /* 0x8000004669467221 */ /* 0x000fe20000010000 */
[----:B------:R-:W-:-:S05]  /*3630*/  SHF.L.U32 R71, R71, 0x10, RZ ;  /* 0x0000001047477819 */ /* 0x000fca00000006ff */
[--C-:B------:R-:W-:Y:S01]  /*3640*/  FFMA.FTZ R70, R70, UR25, R71.reuse ;  /* 0x0000001946467c23 */ /* 0x100fe20008010047 */
[----:B------:R-:W-:-:S04]  /*3650*/  PRMT R71, R68, 0x7632, R71 ;  /* 0x0000763244477816 */ /* 0x000fc80000000047 */
[----:B------:R-:W-:Y:S02]  /*3660*/  F2FP.BF16.F32.PACK_AB R75, R73, R70 ;  /* 0x00000046494b723e */ /* 0x000fe400000010ff */
[----:B------:R-:W-:Y:S02]  /*3670*/  PRMT R73, R68, 0x7610, R73 ;  /* 0x0000761044497816 */ /* 0x000fe40000000049 */
[----:B------:R-:W-:Y:S01]  /*3680*/  PRMT R70, R75, 0x7632, R70 ;  /* 0x000076324b467816 */ /* 0x000fe20000000046 */
[----:B------:R-:W-:Y:S06]  /*3690*/  BRA `(.L_x_26) ;  /* 0x00000004008c7947 */ /* 0x000fec0003800000 */
.L_x_23:
[----:B------:R-:W-:-:S04]  /*36a0*/  UISETP.NE.U32.AND UP0, UPT, UR10, URZ, UPT ;  /* 0x000000ff0a00728c */ /* 0x000fc8000bf05070 */
[----:B------:R-:W-:-:S09]  /*36b0*/  UISETP.NE.AND.EX UP0, UPT, UR11, URZ, UPT, UP0 ;  /* 0x000000ff0b00728c */ /* 0x000fd2000bf05300 */
[----:B------:R-:W-:Y:S05]  /*36c0*/  BRA.U !UP0, `(.L_x_28) ;  /* 0x0000000108d47547 */ /* 0x000fea000b800000 */
[----:B------:R-:W-:-:S04]  /*36d0*/  UISETP.NE.U32.AND UP3, UPT, UR12, URZ, UPT ;  /* 0x000000ff0c00728c */ /* 0x000fc8000bf65070 */
[----:B------:R-:W-:-:S09]  /*36e0*/  UISETP.NE.AND.EX UP3, UPT, UR13, URZ, UPT, UP3 ;  /* 0x000000ff0d00728c */ /* 0x000fd2000bf65330 */
[----:B------:R-:W-:Y:S05]  /*36f0*/  BRA.U !UP3, `(.L_x_29) ;  /* 0x000000010b6c7547 */ /* 0x000fea000b800000 */
[--C-:B01----:R-:W-:Y:S01]  /*3700*/  FFMA.FTZ R68, R107, UR26, R122.reuse ;  /* 0x0000001a6b447c23 */ /* 0x103fe2000801007a */
        /* <DEDUP_REMOVED lines=26> */
.L_x_29:
[--C-:B-1----:R-:W-:Y:S01]  /*38b0*/  FFMA.FTZ R70, R107, UR26, R122.reuse ;  /* 0x0000001a6b467c23 */ /* 0x102fe2000801007a */
[--C-:B0-----:R-:W-:Y:S01]  /*38c0*/  FFMA.FTZ R72, R108, UR26, R122.reuse ;  /* 0x0000001a6c487c23 */ /* 0x101fe2000801007a */
        /* <DEDUP_REMOVED lines=16> */
[----:B------:R-:W-:Y:S02]  /*39d0*/  PRMT R97, R70, 0x7610, R97 ;  /* 0x0000761046617816 */ /* 0x000fe40000000061 */
[----:B------:R-:W-:Y:S02]  /*39e0*/  PRMT R98, R75, 0x7610, R98 ;  /* 0x000076104b627816 */ /* 0x000fe40000000062 */
[----:B------:R-:W-:Y:S02]  /*39f0*/  PRMT R99, R71, 0x7610, R99 ;  /* 0x0000761047637816 */ /* 0x000fe40000000063 */
[----:B------:R-:W-:Y:S01]  /*3a00*/  PRMT R100, R73, 0x7610, R100 ;  /* 0x0000761049647816 */ /* 0x000fe20000000064 */
[----:B------:R-:W-:Y:S06]  /*3a10*/  BRA `(.L_x_26) ;  /* 0x0000000000ac7947 */ /* 0x000fec0003800000 */
.L_x_28:
[----:B------:R-:W-:-:S04]  /*3a20*/  UISETP.NE.U32.AND UP3, UPT, UR12, URZ, UPT ;  /* 0x000000ff0c00728c */ /* 0x000fc8000bf65070 */
[----:B------:R-:W-:-:S09]  /*3a30*/  UISETP.NE.AND.EX UP3, UPT, UR13, URZ, UPT, UP3 ;  /* 0x000000ff0d00728c */ /* 0x000fd2000bf65330 */
[----:B------:R-:W-:Y:S05]  /*3a40*/  BRA.U !UP3, `(.L_x_30) ;  /* 0x000000010b5c7547 */ /* 0x000fea000b800000 */
        /* <DEDUP_REMOVED lines=23> */
.L_x_30:
        /* <DEDUP_REMOVED lines=16> */
[----:B------:R-:W-:-:S07]  /*3cc0*/  PRMT R70, R75, 0x7632, R70 ;  /* 0x000076324b467816 */ /* 0x000fce0000000046 */
.L_x_26:
[----:B------:R-:W0:Y:S01]  /*3cd0*/  LDC.64 R68, c[0x0][0x468] ;  /* 0x00011a00ff447b82 */ /* 0x000e220000000a00 */
[----:B------:R-:W-:Y:S02]  /*3ce0*/  LOP3.LUT R71, R71, 0xffff, RZ, 0xc0, !PT ;  /* 0x0000ffff47477812 */ /* 0x000fe400078ec0ff */
[----:B------:R-:W-:-:S03]  /*3cf0*/  PRMT R75, R75, 0x5410, R70 ;  /* 0x000054104b4b7816 */ /* 0x000fc60000000046 */
        /* <DEDUP_REMOVED lines=9> */
[----:B------:R-:W0:Y:S01]  /*3d90*/  LDC.64 R72, c[0x0][0x478] ;  /* 0x00011e00ff487b82 */ /* 0x000e220000000a00 */
[----:B------:R-:W-:Y:S01]  /*3da0*/  LOP3.LUT R70, R70, 0xffff, R100, 0xf8, !PT ;  /* 0x0000ffff46467812 */ /* 0x000fe200078ef864 */
[----:B0-----:R-:W-:-:S05]  /*3db0*/  IMAD.WIDE.U32 R72, R6, 0x8, R72 ;  /* 0x0000000806487825 */ /* 0x001fca00078e0048 */
[----:B------:R0:W-:Y:S02]  /*3dc0*/  STG.E.64 desc[UR14][R72.64], R70 ;  /* 0x0000004648007986 */ /* 0x0001e4000c101b0e */
.L_x_31:
[----:B------:R1:W-:Y:S01]  /*3dd0*/  STG.E.64 desc[UR14][R68.64], R74 ;  /* 0x0000004a44007986 */ /* 0x0003e2000c101b0e */
[----:B------:R-:W-:Y:S05]  /*3de0*/  BRA.U !UP3, `(.L_x_32) ;  /* 0x000000010b207547 */ /* 0x000fea000b800000 */
[----:B0-----:R-:W0:Y:S01]  /*3df0*/  LDC.64 R70, c[0x0][0x470] ;  /* 0x00011c00ff467b82 */ /* 0x001e220000000a00 */
[----:B-1----:R-:W-:Y:S02]  /*3e00*/  LOP3.LUT R68, R95, 0xffff, RZ, 0xc0, !PT ;  /* 0x0000ffff5f447812 */ /* 0x002fe400078ec0ff */
[----:B------:R-:W-:-:S03]  /*3e10*/  PRMT R73, R94, 0x5410, R89 ;  /* 0x000054105e497816 */ /* 0x000fc60000000059 */
[----:B------:R-:W-:-:S05]  /*3e20*/  IMAD.WIDE.U32 R68, R68, 0x10000, RZ ;  /* 0x0001000044447825 */ /* 0x000fca00078e00ff */
[----:B------:R-:W-:Y:S02]  /*3e30*/  LOP3.LUT R69, R73, R69, RZ, 0xfc, !PT ;  /* 0x0000004549457212 */ /* 0x000fe400078efcff */
[----:B------:R-:W-:Y:S01]  /*3e40*/  LOP3.LUT R68, R68, 0xffff, R96, 0xf8, !PT ;  /* 0x0000ffff44447812 */ /* 0x000fe200078ef860 */
[----:B0-----:R-:W-:-:S05]  /*3e50*/  IMAD.WIDE.U32 R70, R6, 0x8, R70 ;  /* 0x0000000806467825 */ /* 0x001fca00078e0046 */
[----:B------:R2:W-:Y:S02]  /*3e60*/  STG.E.64 desc[UR14][R70.64], R68 ;  /* 0x0000004446007986 */ /* 0x0005e4000c101b0e */
.L_x_32:
[----:B------:R-:W-:-:S07]  /*3e70*/  IADD3 R6, PT, PT, R6, 0x80, RZ ;  /* 0x0000008006067810 */ /* 0x000fce0007ffe0ff */
.L_x_22:
[----:B------:R-:W-:Y:S05]  /*3e80*/  BSYNC.RECONVERGENT B0 ;  /* 0x0000000000007941 */ /* 0x000fea0003800200 */
.L_x_21:
        /* <DEDUP_REMOVED lines=11> */
[----:B012---:R-:W-:Y:S01]  /*3f40*/  FFMA.FTZ R71, R115, UR26, R122 ;  /* 0x0000001a73477c23 */ /* 0x007fe2000801007a */
[----:B-----5:R-:W-:Y:S01]  /*3f50*/  IMAD.MOV.U32 R68, RZ, RZ, R90 ;  /* 0x000000ffff447224 */ /* 0x020fe200078e005a */
[--C-:B------:R-:W-:Y:S01]  /*3f60*/  SHF.R.U64 R89, R90, 0x10, R91.reuse ;  /* 0x000000105a597819 */ /* 0x100fe2000000125b */
[--C-:B------:R-:W-:Y:S01]  /*3f70*/  FFMA.FTZ R69, R113, UR26, R122.reuse ;  /* 0x0000001a71457c23 */ /* 0x100fe2000801007a */
[----:B------:R-:W-:Y:S01]  /*3f80*/  MOV R73, R91 ;  /* 0x0000005b00497202 */ /* 0x000fe20000000f00 */
[--C-:B------:R-:W-:Y:S01]  /*3f90*/  FFMA.FTZ R70, R114, UR26, R122.reuse ;  /* 0x0000001a72467c23 */ /* 0x100fe2000801007a */
[----:B------:R-:W-:Y:S01]  /*3fa0*/  SHF.R.U32.HI R75, RZ, 0x10, R91 ;  /* 0x00000010ff4b7819 */ /* 0x000fe2000001165b */
[----:B------:R-:W-:Y:S01]  /*3fb0*/  FFMA.FTZ R74, R116, UR26, R122 ;  /* 0x0000001a744a7c23 */ /* 0x000fe2000801007a */
[----:B------:R-:W-:Y:S01]  /*3fc0*/  FADD.FTZ R72, R112, -R71 ;  /* 0x8000004770487221 */ /* 0x000fe20000010000 */
[----:B------:R-:W-:Y:S01]  /*3fd0*/  SHF.L.U32 R68, R68, 0x10, RZ ;  /* 0x0000001044447819 */ /* 0x000fe200000006ff */
[----:B------:R-:W-:Y:S01]  /*3fe0*/  FADD.FTZ R69, R110, -R69 ;  /* 0x800000456e457221 */ /* 0x000fe20000010000 */
[----:B------:R-:W-:Y:S01]  /*3ff0*/  SHF.L.U32 R73, R73, 0x10, RZ ;  /* 0x0000001049497819 */ /* 0x000fe200000006ff */
[----:B------:R-:W-:Y:S01]  /*4000*/  IMAD.U32 R75, R75, 0x10000, RZ ;  /* 0x000100004b4b7824 */ /* 0x000fe200078e00ff */
[----:B------:R-:W-:Y:S01]  /*4010*/  SHF.L.U32 R71, R89, 0x10, RZ ;  /* 0x0000001059477819 */ /* 0x000fe200000006ff */
[----:B------:R-:W-:Y:S01]  /*4020*/  FADD.FTZ R74, R119, -R74 ;  /* 0x8000004a774a7221 */ /* 0x000fe20000010000 */
[----:B------:R-:W-:Y:S01]  /*4030*/  FADD.FTZ R70, R117, -R70 ;  /* 0x8000004675467221 */ /* 0x000fe20000010000 */
[----:B------:R-:W-:Y:S01]  /*4040*/  FFMA.FTZ R72, R72, UR25, R73 ;  /* 0x0000001948487c23 */ /* 0x000fe20008010049 */
[----:B------:R-:W-:Y:S01]  /*4050*/  FFMA.FTZ R68, R69, UR25, R68 ;  /* 0x0000001945447c23 */ /* 0x000fe20008010044 */
[----:B------:R-:W-:Y:S01]  /*4060*/  FFMA.FTZ R75, R74, UR25, R75 ;  /* 0x000000194a4b7c23 */ /* 0x000fe2000801004b */
[----:B------:R-:W-:-:S04]  /*4070*/  FFMA.FTZ R71, R70, UR25, R71 ;  /* 0x0000001946477c23 */ /* 0x000fc80008010047 */
[----:B------:R-:W-:Y:S02]  /*4080*/  F2FP.BF16.F32.PACK_AB R72, R75, R72 ;  /* 0x000000484b48723e */ /* 0x000fe400000010ff */
[----:B------:R-:W-:Y:S02]  /*4090*/  F2FP.BF16.F32.PACK_AB R71, R71, R68 ;  /* 0x000000444747723e */ /* 0x000fe400000010ff */
[C---:B------:R-:W-:Y:S02]  /*40a0*/  PRMT R68, R72.reuse, 0x7632, R68 ;  /* 0x0000763248447816 */ /* 0x040fe40000000044 */
        /* <DEDUP_REMOVED lines=8> */
[----:B------:R-:W-:-:S02]  /*4130*/  PRMT R99, R69, 0x7610, R99 ;  /* 0x0000761045637816 */ /* 0x000fc40000000063 */
[----:B------:R-:W-:Y:S01]  /*4140*/  PRMT R100, R71, 0x7610, R100 ;  /* 0x0000761047647816 */ /* 0x000fe20000000064 */
[----:B------:R-:W-:Y:S06]  /*4150*/  BRA `(.L_x_38) ;  /* 0x0000000800e87947 */ /* 0x000fec0003800000 */
.L_x_37:
[----:B012--5:R-:W-:Y:S01]  /*4160*/  MOV R68, R91 ;  /* 0x0000005b00447202 */ /* 0x027fe20000000f00 */
[--C-:B------:R-:W-:Y:S01]  /*4170*/  FFMA.FTZ R69, R115, UR26, R122.reuse ;  /* 0x0000001a73457c23 */ /* 0x100fe2000801007a */
[----:B------:R-:W-:Y:S01]  /*4180*/  SHF.R.U32.HI R71, RZ, 0x10, R91 ;  /* 0x00000010ff477819 */ /* 0x000fe2000001165b */
[----:B------:R-:W-:Y:S01]  /*4190*/  FFMA.FTZ R70, R116, UR26, R122 ;  /* 0x0000001a74467c23 */ /* 0x000fe2000801007a */
[----:B------:R-:W-:Y:S01]  /*41a0*/  SHF.L.U32 R68, R68, 0x10, RZ ;  /* 0x0000001044447819 */ /* 0x000fe200000006ff */
[----:B------:R-:W-:Y:S02]  /*41b0*/  FADD.FTZ R69, R112, -R69 ;  /* 0x8000004570457221 */ /* 0x000fe40000010000 */
[----:B------:R-:W-:Y:S02]  /*41c0*/  IMAD.U32 R71, R71, 0x10000, RZ ;  /* 0x0001000047477824 */ /* 0x000fe400078e00ff */
[----:B------:R-:W-:Y:S01]  /*41d0*/  FADD.FTZ R70, R119, -R70 ;  /* 0x8000004677467221 */ /* 0x000fe20000010000 */
[----:B------:R-:W-:Y:S01]  /*41e0*/  FFMA.FTZ R72, R69, UR25, R68 ;  /* 0x0000001945487c23 */ /* 0x000fe20008010044 */
[--C-:B------:R-:W-:Y:S01]  /*41f0*/  FFMA.FTZ R69, R113, UR26, R122.reuse ;  /* 0x0000001a71457c23 */ /* 0x100fe2000801007a */
[----:B------:R-:W-:Y:S01]  /*4200*/  MOV R68, R90 ;  /* 0x0000005a00447202 */ /* 0x000fe20000000f00 */
[----:B------:R-:W-:Y:S01]  /*4210*/  FFMA.FTZ R73, R70, UR25, R71 ;  /* 0x0000001946497c23 */ /* 0x000fe20008010047 */
[----:B------:R-:W-:Y:S01]  /*4220*/  SHF.R.U64 R70, R90, 0x10, R91 ;  /* 0x000000105a467819 */ /* 0x000fe2000000125b */
[----:B------:R-:W-:Y:S01]  /*4230*/  FFMA.FTZ R122, R114, UR26, R122 ;  /* 0x0000001a727a7c23 */ /* 0x000fe2000801007a */
[----:B------:R-:W-:Y:S01]  /*4240*/  SHF.L.U32 R68, R68, 0x10, RZ ;  /* 0x0000001044447819 */ /* 0x000fe200000006ff */
[----:B------:R-:W-:Y:S01]  /*4250*/  FADD.FTZ R69, R110, -R69 ;  /* 0x800000456e457221 */ /* 0x000fe20000010000 */
[----:B------:R-:W-:Y:S01]  /*4260*/  SHF.L.U32 R71, R70, 0x10, RZ ;  /* 0x0000001046477819 */ /* 0x000fe200000006ff */
[----:B------:R-:W-:Y:S01]  /*4270*/  FADD.FTZ R122, R117, -R122 ;  /* 0x8000007a757a7221 */ /* 0x000fe20000010000 */
[----:B------:R-:W-:Y:S01]  /*4280*/  F2FP.BF16.F32.PACK_AB R73, R73, R72 ;  /* 0x000000484949723e */ /* 0x000fe200000010ff */
[----:B------:R-:W-:-:S02]  /*4290*/  FFMA.FTZ R68, R69, UR25, R68 ;  /* 0x0000001945447c23 */ /* 0x000fc40008010044 */
[----:B------:R-:W-:Y:S01]  /*42a0*/  FFMA.FTZ R71, R122, UR25, R71 ;  /* 0x000000197a477c23 */ /* 0x000fe20008010047 */
[----:B------:R-:W-:-:S04]  /*42b0*/  PRMT R98, R73, 0x7610, R98 ;  /* 0x0000761049627816 */ /* 0x000fc80000000062 */
[----:B------:R-:W-:Y:S02]  /*42c0*/  F2FP.BF16.F32.PACK_AB R71, R71, R68 ;  /* 0x000000444747723e */ /* 0x000fe400000010ff */
[----:B------:R-:W-:Y:S02]  /*42d0*/  PRMT R68, R73, 0x7632, R68 ;  /* 0x0000763249447816 */ /* 0x000fe40000000044 */
[----:B------:R-:W-:Y:S02]  /*42e0*/  PRMT R69, R71, 0x7632, R69 ;  /* 0x0000763247457816 */ /* 0x000fe40000000045 */
[----:B------:R-:W-:Y:S02]  /*42f0*/  PRMT R97, R68, 0x7610, R97 ;  /* 0x0000761044617816 */ /* 0x000fe40000000061 */
[----:B------:R-:W-:Y:S02]  /*4300*/  PRMT R99, R69, 0x7610, R99 ;  /* 0x0000761045637816 */ /* 0x000fe40000000063 */
[----:B------:R-:W-:Y:S01]  /*4310*/  PRMT R100, R71, 0x7610, R100 ;  /* 0x0000761047647816 */ /* 0x000fe20000000064 */
[----:B------:R-:W-:Y:S06]  /*4320*/  BRA `(.L_x_38) ;  /* 0x0000000800747947 */ /* 0x000fec0003800000 */
.L_x_36:
[----:B------:R-:W-:-:S04]  /*4330*/  UISETP.NE.U32.AND UP3, UPT, UR12, URZ, UPT ;  /* 0x000000ff0c00728c */ /* 0x000fc8000bf65070 */
[----:B------:R-:W-:-:S09]  /*4340*/  UISETP.NE.AND.EX UP3, UPT, UR13, URZ, UPT, UP3 ;  /* 0x000000ff0d00728c */ /* 0x000fd2000bf65330 */
[----:B------:R-:W-:Y:S05]  /*4350*/  BRA.U !UP3, `(.L_x_39) ;  /* 0x000000010b747547 */ /* 0x000fea000b800000 */
[--C-:B012--5:R-:W-:Y:S01]  /*4360*/  IMAD.MOV.U32 R68, RZ, RZ, R91.reuse ;  /* 0x000000ffff447224 */ /* 0x127fe200078e005b */
[----:B------:R-:W-:Y:S01]  /*4370*/  SHF.R.U32.HI R71, RZ, 0x10, R91 ;  /* 0x00000010ff477819 */ /* 0x000fe2000001165b */
[--C-:B------:R-:W-:Y:S01]  /*4380*/  FFMA.FTZ R69, R115, UR26, R122.reuse ;  /* 0x0000001a73457c23 */ /* 0x100fe2000801007a */
[----:B------:R-:W-:Y:S02]  /*4390*/  FFMA.FTZ R70, R116, UR26, R122 ;  /* 0x0000001a74467c23 */ /* 0x000fe4000801007a */
[----:B------:R-:W-:Y:S01]  /*43a0*/  SHF.L.U32 R68, R68, 0x10, RZ ;  /* 0x0000001044447819 */ /* 0x000fe200000006ff */
[----:B------:R-:W-:Y:S01]  /*43b0*/  FADD.FTZ R69, R112, -R69 ;  /* 0x8000004570457221 */ /* 0x000fe20000010000 */
[----:B------:R-:W-:Y:S01]  /*43c0*/  SHF.L.U32 R71, R71, 0x10, RZ ;  /* 0x0000001047477819 */ /* 0x000fe200000006ff */
[----:B------:R-:W-:Y:S02]  /*43d0*/  FADD.FTZ R70, R119, -R70 ;  /* 0x8000004677467221 */ /* 0x000fe40000010000 */
[----:B------:R-:W-:Y:S01]  /*43e0*/  FFMA.FTZ R72, R69, UR25, R68 ;  /* 0x0000001945487c23 */ /* 0x000fe20008010044 */
[--C-:B------:R-:W-:Y:S01]  /*43f0*/  FFMA.FTZ R69, R113, UR26, R122.reuse ;  /* 0x0000001a71457c23 */ /* 0x100fe2000801007a */
[----:B------:R-:W-:Y:S01]  /*4400*/  FFMA.FTZ R73, R70, UR25, R71 ;  /* 0x0000001946497c23 */ /* 0x000fe20008010047 */
[----:B------:R-:W-:Y:S01]  /*4410*/  MOV R68, R90 ;  /* 0x0000005a00447202 */ /* 0x000fe20000000f00 */
[----:B------:R-:W-:Y:S01]  /*4420*/  FFMA.FTZ R122, R114, UR26, R122 ;  /* 0x0000001a727a7c23 */ /* 0x000fe2000801007a */
[----:B------:R-:W-:Y:S01]  /*4430*/  SHF.R.U64 R70, R90, 0x10, R91 ;  /* 0x000000105a467819 */ /* 0x000fe2000000125b */
[----:B------:R-:W-:Y:S01]  /*4440*/  FADD.FTZ R69, R110, -R69 ;  /* 0x800000456e457221 */ /* 0x000fe20000010000 */
[----:B------:R-:W-:Y:S01]  /*4450*/  SHF.L.U32 R68, R68, 0x10, RZ ;  /* 0x0000001044447819 */ /* 0x000fe200000006ff */
[----:B------:R-:W-:Y:S01]  /*4460*/  FADD.FTZ R122, R117, -R122 ;  /* 0x8000007a757a7221 */ /* 0x000fe20000010000 */
[----:B------:R-:W-:Y:S01]  /*4470*/  F2FP.BF16.F32.PACK_AB R73, R73, R72 ;  /* 0x000000484949723e */ /* 0x000fe200000010ff */
[----:B------:R-:W-:-:S02]  /*4480*/  IMAD.U32 R71, R70, 0x10000, RZ ;  /* 0x0001000046477824 */ /* 0x000fc400078e00ff */
[----:B------:R-:W-:Y:S01]  /*4490*/  FFMA.FTZ R68, R69, UR25, R68 ;  /* 0x0000001945447c23 */ /* 0x000fe20008010044 */
[----:B------:R-:W-:Y:S01]  /*44a0*/  PRMT R94, R73, 0x7610, R94 ;  /* 0x00007610495e7816 */ /* 0x000fe2000000005e */
[----:B------:R-:W-:-:S05]  /*44b0*/  FFMA.FTZ R71, R122, UR25, R71 ;  /* 0x000000197a477c23 */ /* 0x000fca0008010047 */
[----:B------:R-:W-:Y:S02]  /*44c0*/  F2FP.BF16.F32.PACK_AB R71, R71, R68 ;  /* 0x000000444747723e */ /* 0x000fe400000010ff */
[----:B------:R-:W-:Y:S02]  /*44d0*/  PRMT R68, R73, 0x7632, R68 ;  /* 0x0000763249447816 */ /* 0x000fe40000000044 */
[----:B------:R-:W-:Y:S02]  /*44e0*/  PRMT R69, R71, 0x7632, R69 ;  /* 0x0000763247457816 */ /* 0x000fe40000000045 */
[----:B------:R-:W-:Y:S02]  /*44f0*/  PRMT R89, R68, 0x7610, R89 ;  /* 0x0000761044597816 */ /* 0x000fe40000000059 */
[----:B------:R-:W-:Y:S02]  /*4500*/  PRMT R95, R69, 0x7610, R95 ;  /* 0x00007610455f7816 */ /* 0x000fe4000000005f */
[----:B------:R-:W-:Y:S01]  /*4510*/  PRMT R96, R71, 0x7610, R96 ;  /* 0x0000761047607816 */ /* 0x000fe20000000060 */
[----:B------:R-:W-:Y:S06]  /*4520*/  BRA `(.L_x_38) ;  /* 0x0000000400f47947 */ /* 0x000fec0003800000 */
.L_x_39:
[--C-:B012---:R-:W-:Y:S01]  /*4530*/  FFMA.FTZ R69, R113, UR26, R122.reuse ;  /* 0x0000001a71457c23 */ /* 0x107fe2000801007a */
        /* <DEDUP_REMOVED lines=13> */
[----:B------:R-:W-:Y:S01]  /*4610*/  MOV R70, R91 ;  /* 0x0000005b00467202 */ /* 0x000fe20000000f00 */
[----:B------:R-:W-:Y:S01]  /*4620*/  FFMA.FTZ R71, R115, UR26, R122 ;  /* 0x0000001a73477c23 */ /* 0x000fe2000801007a */
[----:B------:R-:W-:Y:S02]  /*4630*/  FFMA.FTZ R73, R72, UR25, R73 ;  /* 0x0000001948497c23 */ /* 0x000fe40008010049 */
[----:B------:R-:W-:Y:S01]  /*4640*/  F2FP.BF16.F32.PACK_AB R68, R69, R68 ;  /* 0x000000444544723e */ /* 0x000fe200000010ff */
[----:B------:R-:W-:Y:S01]  /*4650*/  FADD.FTZ R71, R112, -R71 ;  /* 0x8000004770477221 */ /* 0x000fe20000010000 */
[----:B------:R-:W-:Y:S02]  /*4660*/  IMAD.U32 R70, R70, 0x10000, RZ ;  /* 0x0001000046467824 */ /* 0x000fe400078e00ff */
[----:B------:R-:W-:-:S02]  /*4670*/  PRMT R69, R68, 0x7632, R69 ;  /* 0x0000763244457816 */ /* 0x000fc40000000045 */
[----:B------:R-:W-:Y:S01]  /*4680*/  FFMA.FTZ R70, R71, UR25, R70 ;  /* 0x0000001947467c23 */ /* 0x000fe20008010046 */
[----:B------:R-:W-:-:S04]  /*4690*/  PRMT R71, R68, 0x7610, R71 ;  /* 0x0000761044477816 */ /* 0x000fc80000000047 */
[----:B------:R-:W-:-:S04]  /*46a0*/  F2FP.BF16.F32.PACK_AB R73, R73, R70 ;  /* 0x000000464949723e */ /* 0x000fc800000010ff */
[----:B------:R-:W-:Y:S01]  /*46b0*/  PRMT R68, R73, 0x7632, R68 ;  /* 0x0000763249447816 */ /* 0x000fe20000000044 */
[----:B------:R-:W-:Y:S06]  /*46c0*/  BRA `(.L_x_38) ;  /* 0x00000004008c7947 */ /* 0x000fec0003800000 */
.L_x_35:
[----:B------:R-:W-:-:S04]  /*46d0*/  UISETP.NE.U32.AND UP0, UPT, UR10, URZ, UPT ;  /* 0x000000ff0a00728c */ /* 0x000fc8000bf05070 */
[----:B------:R-:W-:-:S09]  /*46e0*/  UISETP.NE.AND.EX UP0, UPT, UR11, URZ, UPT, UP0 ;  /* 0x000000ff0b00728c */ /* 0x000fd2000bf05300 */
[----:B------:R-:W-:Y:S05]  /*46f0*/  BRA.U !UP0, `(.L_x_40) ;  /* 0x0000000108d07547 */ /* 0x000fea000b800000 */
[----:B------:R-:W-:-:S04]  /*4700*/  UISETP.NE.U32.AND UP3, UPT, UR12, URZ, UPT ;  /* 0x000000ff0c00728c */ /* 0x000fc8000bf65070 */
[----:B------:R-:W-:-:S09]  /*4710*/  UISETP.NE.AND.EX UP3, UPT, UR13, URZ, UPT, UP3 ;  /* 0x000000ff0d00728c */ /* 0x000fd2000bf65330 */
[----:B------:R-:W-:Y:S05]  /*4720*/  BRA.U !UP3, `(.L_x_41) ;  /* 0x000000010b687547 */ /* 0x000fea000b800000 */
[--C-:B012---:R-:W-:Y:S01]  /*4730*/  FFMA.FTZ R68, R116, UR26, R122.reuse ;  /* 0x0000001a74447c23 */ /* 0x107fe2000801007a */
        /* <DEDUP_REMOVED lines=25> */
.L_x_41:
        /* <DEDUP_REMOVED lines=23> */
.L_x_40:
        /* <DEDUP_REMOVED lines=26> */
.L_x_42:
        /* <DEDUP_REMOVED lines=17> */
[----:B------:R-:W-:-:S07]  /*4cf0*/  PRMT R73, R70, 0x7610, R73 ;  /* 0x0000761046497816 */ /* 0x000fce0000000049 */
.L_x_38:
        /* <DEDUP_REMOVED lines=16> */
.L_x_43:
[----:B------:R3:W-:Y:S01]  /*4e00*/  STG.E.64 desc[UR14][R74.64], R72 ;  /* 0x000000484a007986 */ /* 0x0007e2000c101b0e */
[----:B------:R-:W-:Y:S05]  /*4e10*/  BRA.U !UP3, `(.L_x_34) ;  /* 0x000000010b207547 */ /* 0x000fea000b800000 */
[----:B0-----:R-:W0:Y:S01]  /*4e20*/  LDC.64 R70, c[0x0][0x470] ;  /* 0x00011c00ff467b82 */ /* 0x001e220000000a00 */
[----:B------:R-:W-:Y:S02]  /*4e30*/  LOP3.LUT R68, R95, 0xffff, RZ, 0xc0, !PT ;  /* 0x0000ffff5f447812 */ /* 0x000fe400078ec0ff */
[----:B---3--:R-:W-:-:S03]  /*4e40*/  PRMT R73, R94, 0x5410, R89 ;  /* 0x000054105e497816 */ /* 0x008fc60000000059 */
[----:B------:R-:W-:-:S05]  /*4e50*/  IMAD.WIDE.U32 R68, R68, 0x10000, RZ ;  /* 0x0001000044447825 */ /* 0x000fca00078e00ff */
[----:B------:R-:W-:Y:S02]  /*4e60*/  LOP3.LUT R69, R73, R69, RZ, 0xfc, !PT ;  /* 0x0000004549457212 */ /* 0x000fe400078efcff */
[----:B------:R-:W-:Y:S01]  /*4e70*/  LOP3.LUT R68, R68, 0xffff, R96, 0xf8, !PT ;  /* 0x0000ffff44447812 */ /* 0x000fe200078ef860 */
[----:B0-----:R-:W-:-:S05]  /*4e80*/  IMAD.WIDE.U32 R70, R6, 0x8, R70 ;  /* 0x0000000806467825 */ /* 0x001fca00078e0046 */
[----:B------:R4:W-:Y:S02]  /*4e90*/  STG.E.64 desc[UR14][R70.64], R68 ;  /* 0x0000004446007986 */ /* 0x0009e4000c101b0e */
.L_x_34:
[----:B------:R-:W-:Y:S05]  /*4ea0*/  BSYNC.RECONVERGENT B0 ;  /* 0x0000000000007941 */ /* 0x000fea0003800200 */
.L_x_33:
[----:B------:R-:W-:Y:S01]  /*4eb0*/  UPLOP3.LUT UP1, UPT, UPT, UPT, UP1, 0x40, 0x4 ;  /* 0x000000000004789c */ /* 0x000fe20003f2e810 */
[----:B------:R-:W-:Y:S10]  /*4ec0*/  BRA.U !UP2, `(.L_x_44) ;  /* 0xffffffb90a347547 */ /* 0x000ff4000b83ffff */
.L_x_0:
[----:B------:R-:W0:Y:S01]  /*4ed0*/  S2UR UR4, SR_CTAID.X ;  /* 0x00000000000479c3 */ /* 0x000e220000002500 */
[----:B------:R-:W-:Y:S01]  /*4ee0*/  BSSY.RECONVERGENT B0, `(.L_x_45) ;  /* 0x0000012000007945 */ /* 0x000fe20003800200 */
[----:B0-----:R-:W-:-:S06]  /*4ef0*/  UIMAD UR4, UR4, UR6, URZ ;  /* 0x00000006040472a4 */ /* 0x001fcc000f8e02ff */
[----:B------:R-:W-:-:S04]  /*4f00*/  MOV R11, UR4 ;  /* 0x00000004000b7c02 */ /* 0x000fc80008000f00 */
[----:B------:R-:W-:Y:S01]  /*4f10*/  LEA.HI R11, R11, R118, RZ, 0x1e ;  /* 0x000000760b0b7211 */ /* 0x000fe200078ff0ff */
[----:B------:R-:W-:Y:S06]  /*4f20*/  @!P0 BRA `(.L_x_46) ;  /* 0x0000000000348947 */ /* 0x000fec0003800000 */
[----:B-----5:R-:W0:Y:S08]  /*4f30*/  LDC.64 R2, c[0x0][0x440] ;  /* 0x00011000ff027b82 */ /* 0x020e300000000a00 */
[----:B------:R-:W1:Y:S08]  /*4f40*/  LDC.64 R4, c[0x0][0x448] ;  /* 0x00011200ff047b82 */ /* 0x000e700000000a00 */
[----:B------:R-:W2:Y:S08]  /*4f50*/  LDC.64 R6, c[0x0][0x450] ;  /* 0x00011400ff067b82 */ /* 0x000eb00000000a00 */
[----:B------:R-:W3:Y:S01]  /*4f60*/  LDC.64 R8, c[0x0][0x458] ;  /* 0x00011600ff087b82 */ /* 0x000ee20000000a00 */
[----:B0-----:R-:W-:-:S05]  /*4f70*/  IMAD.WIDE.U32 R2, R11, 0x10, R2 ;  /* 0x000000100b027825 */ /* 0x001fca00078e0002 */
[----:B------:R0:W-:Y:S01]  /*4f80*/  STG.E.128 desc[UR14][R2.64], R52 ;  /* 0x0000003402007986 */ /* 0x0001e2000c101d0e */
[----:B-1----:R-:W-:-:S05]  /*4f90*/  IMAD.WIDE.U32 R4, R11, 0x10, R4 ;  /* 0x000000100b047825 */ /* 0x002fca00078e0004 */
[----:B------:R0:W-:Y:S01]  /*4fa0*/  STG.E.128 desc[UR14][R4.64], R64 ;  /* 0x0000004004007986 */ /* 0x0001e2000c101d0e */
[----:B--2---:R-:W-:-:S05]  /*4fb0*/  IMAD.WIDE.U32 R6, R11, 0x10, R6 ;  /* 0x000000100b067825 */ /* 0x004fca00078e0006 */
[----:B------:R0:W-:Y:S01]  /*4fc0*/  STG.E.128 desc[UR14][R6.64], R28 ;  /* 0x0000001c06007986 */ /* 0x0001e2000c101d0e */
[C---:B---3--:R-:W-:Y:S01]  /*4fd0*/  IMAD.WIDE.U32 R8, R11.reuse, 0x10, R8 ;  /* 0x000000100b087825 */ /* 0x048fe200078e0008 */
[----:B------:R-:W-:-:S04]  /*4fe0*/  IADD3 R11, PT, PT, R11, 0x80, RZ ;  /* 0x000000800b0b7810 */ /* 0x000fc80007ffe0ff */
[----:B------:R0:W-:Y:S03]  /*4ff0*/  STG.E.128 desc[UR14][R8.64], R40 ;  /* 0x0000002808007986 */ /* 0x0001e6000c101d0e */
.L_x_46:
[----:B------:R-:W-:Y:S05]  /*5000*/  BSYNC.RECONVERGENT B0 ;  /* 0x0000000000007941 */ /* 0x000fea0003800200 */
.L_x_45:
[----:B------:R-:W-:Y:S04]  /*5010*/  BSSY.RECONVERGENT B0, `(.L_x_47) ;  /* 0x000000f000007945 */ /* 0x000fe80003800200 */
[----:B------:R-:W-:Y:S05]  /*5020*/  @!P1 BRA `(.L_x_48) ;  /* 0x0000000000349947 */ /* 0x000fea0003800000 */
[----:B0----5:R-:W0:Y:S08]  /*5030*/  LDC.64 R2, c[0x0][0x440] ;  /* 0x00011000ff027b82 */ /* 0x021e300000000a00 */
        /* <DEDUP_REMOVED lines=12> */
.L_x_48:
[----:B------:R-:W-:Y:S05]  /*5100*/  BSYNC.RECONVERGENT B0 ;  /* 0x0000000000007941 */ /* 0x000fea0003800200 */
.L_x_47:
[----:B------:R-:W-:Y:S05]  /*5110*/  @!P2 EXIT ;  /* 0x000000000000a94d */ /* 0x000fea0003800000 */
[----:B0----5:R-:W0:Y:S08]  /*5120*/  LDC.64 R2, c[0x0][0x440] ;  /* 0x00011000ff027b82 */ /* 0x021e300000000a00 */
[----:B------:R-:W1:Y:S08]  /*5130*/  LDC.64 R4, c[0x0][0x448] ;  /* 0x00011200ff047b82 */ /* 0x000e700000000a00 */
[----:B------:R-:W2:Y:S08]  /*5140*/  LDC.64 R6, c[0x0][0x450] ;  /* 0x00011400ff067b82 */ /* 0x000eb00000000a00 */
[----:B------:R-:W3:Y:S01]  /*5150*/  LDC.64 R8, c[0x0][0x458] ;  /* 0x00011600ff087b82 */ /* 0x000ee20000000a00 */
[----:B0-----:R-:W-:-:S05]  /*5160*/  IMAD.WIDE.U32 R2, R11, 0x10, R2 ;  /* 0x000000100b027825 */ /* 0x001fca00078e0002 */
[----:B------:R-:W-:Y:S01]  /*5170*/  STG.E.128 desc[UR14][R2.64], R44 ;  /* 0x0000002c02007986 */ /* 0x000fe2000c101d0e */
[----:B-1----:R-:W-:-:S05]  /*5180*/  IMAD.WIDE.U32 R4, R11, 0x10, R4 ;  /* 0x000000100b047825 */ /* 0x002fca00078e0004 */
[----:B------:R-:W-:Y:S01]  /*5190*/  STG.E.128 desc[UR14][R4.64], R56 ;  /* 0x0000003804007986 */ /* 0x000fe2000c101d0e */
[----:B--2---:R-:W-:-:S05]  /*51a0*/  IMAD.WIDE.U32 R6, R11, 0x10, R6 ;  /* 0x000000100b067825 */ /* 0x004fca00078e0006 */
[----:B------:R-:W-:Y:S01]  /*51b0*/  STG.E.128 desc[UR14][R6.64], R20 ;  /* 0x0000001406007986 */ /* 0x000fe2000c101d0e */
[----:B---3--:R-:W-:-:S05]  /*51c0*/  IMAD.WIDE.U32 R8, R11, 0x10, R8 ;  /* 0x000000100b087825 */ /* 0x008fca00078e0008 */
[----:B------:R-:W-:Y:S01]  /*51d0*/  STG.E.128 desc[UR14][R8.64], R32 ;  /* 0x0000002008007986 */ /* 0x000fe2000c101d0e */
[----:B------:R-:W-:Y:S05]  /*51e0*/  EXIT ;  /* 0x000000000000794d */ /* 0x000fea0003800000 */
.L_x_49:
[----:B------:R-:W-:-:S00]  /*51f0*/  BRA `(.L_x_49) ;  /* 0xfffffffc00fc7947 */ /* 0x000fc0000383ffff */
[----:B------:R-:W-:-:S00]  /*5200*/  NOP ;  /* 0x0000000000007918 */ /* 0x000fc00000000000 */
[----:B------:R-:W-:-:S00]  /*5210*/  NOP ;  /* 0x0000000000007918 */ /* 0x000fc00000000000 */
[----:B------:R-:W-:-:S00]  /*5220*/  NOP ;  /* 0x0000000000007918 */ /* 0x000fc00000000000 */
[----:B------:R-:W-:-:S00]  /*5230*/  NOP ;  /* 0x0000000000007918 */ /* 0x000fc00000000000 */
[----:B------:R-:W-:-:S00]  /*5240*/  NOP ;  /* 0x0000000000007918 */ /* 0x000fc00000000000 */
[----:B------:R-:W-:-:S00]  /*5250*/  NOP ;  /* 0x0000000000007918 */ /* 0x000fc00000000000 */
[----:B------:R-:W-:-:S00]  /*5260*/  NOP ;  /* 0x0000000000007918 */ /* 0x000fc00000000000 */
[----:B------:R-:W-:-:S00]  /*5270*/  NOP ;  /* 0x0000000000007918 */ /* 0x000fc00000000000 */
.L_x_3496:


//--------------------- .text._ZN10layer_norm31ln_parallel_residual_bwd_kernelINS_13Kernel_traitsI13__nv_bfloat16S2_S2_S2_fjLj1536ELj1ELj1ELj4ELj8ENS_18Kernel_traits_baseILj1536ES2_S2_S2_S2_fjLj128EEEEELb0ELb0ELb1EEEvNS_9BwdParamsE --------------------------
	.section	.text._ZN10layer_norm31ln_parallel_residual_bwd_kernelINS_13Kernel_traitsI13__nv_bfloat16S2_S2_S2_fjLj1536ELj1ELj1ELj4ELj8ENS_18Kernel_traits_baseILj1536ES2_S2_S2_S2_fjLj128EEEEELb0ELb0ELb1EEEvNS_9BwdParamsE,"ax",@progbits
	.align	128
        .global         _ZN10layer_norm31ln_parallel_residual_bwd_kernelINS_13Kernel_traitsI13__nv_bfloat16S2_S2_S2_fjLj1536ELj1ELj1ELj4ELj8ENS_18Kernel_traits_baseILj1536ES2_S2_S2_S2_fjLj128EEEEELb0ELb0ELb1EEEvNS_9BwdParamsE
        .type           _ZN10layer_norm31ln_parallel_residual_bwd_kernelINS_13Kernel_traitsI13__nv_bfloat16S2_S2_S2_fjLj1536ELj1ELj1ELj4ELj8ENS_18Kernel_traits_baseILj1536ES2_S2_S2_S2_fjLj128EEEEELb0ELb0ELb1EEEvNS_9BwdParamsE,@function
        .size           _ZN10layer_norm31ln_parallel_residual_bwd_kernelINS_13Kernel_traitsI13__nv_bfloat16S2_S2_S2_fjLj1536ELj1ELj1ELj4ELj8ENS_18Kernel_traits_baseILj1536ES2_S2_S2_S2_fjLj128EEEEELb0ELb0ELb1EEEvNS_9BwdParamsE,(.L_x_3497 - _ZN10layer_norm31ln_parallel_residual_bwd_kernelINS_13Kernel_traitsI13__nv_bfloat16S2_S2_S2_fjLj1536ELj1ELj1ELj4ELj8ENS_18Kernel_traits_baseILj1536ES2_S2_S2_S2_fjLj128EEEEELb0ELb0ELb1EEEvNS_9BwdParamsE)
        .other          _ZN10layer_norm31ln_parallel_residual_bwd_kernelINS_13Kernel_traitsI13__nv_bfloat16S2_S2_S2_fjLj1536ELj1ELj1ELj4ELj8ENS_18Kernel_traits_baseILj1536ES2_S2_S2_S2_fjLj128EEEEELb0ELb0ELb1EEEvNS_9BwdParamsE,@"STO_CUDA_ENTRY STV_DEFAULT"
_ZN10layer_norm31ln_parallel_residual_bwd_kernelINS_13Kernel_traitsI13__nv_bfloat16S2_S2_S2_fjLj1536ELj1ELj1ELj4ELj8ENS_18Kernel_traits_baseILj1536ES2_S2_S2_S2_fjLj128EEEEELb0ELb0ELb1EEEvNS_9BwdParamsE:
.text._ZN10layer_norm31ln_parallel_residual_bwd_kernelINS_13Kernel_traitsI13__nv_bfloat16S2_S2_S2_fjLj1536ELj1ELj1ELj4ELj8ENS_18Kernel_traits_baseILj1536ES2_S2_S2_S2_fjLj128EEEEELb0ELb0ELb1EEEvNS_9BwdParamsE:
[----:B------:R-:W-:Y:S08]  /*0000*/  LDC R1, c[0x0][0x37c] ;  /* 0x0000df00ff017b82 */ /* 0x000ff00000000800 */
[----:B------:R-:W0:Y:S01]  /*0010*/  S2UR UR4, SR_CTAID.X ;  /* 0x00000000000479c3 */ /* 0x000e220000002500 */
[----:B------:R-:W0:Y:S01]  /*0020*/  LDCU UR5, c[0x0][0x384] ;  /* 0x00007080ff0577ac */ /* 0x000e220008000800 */
[----:B------:R-:W1:Y:S01]  /*0030*/  S2R R23, SR_TID.X ;  /* 0x0000000000177919 */ /* 0x000e620000002100 */
        /* <DEDUP_REMOVED lines=20> */
[----:B------:R-:W-:Y:S01]  /*0180*/  CS2R R30, SRZ ;  /* 0x00000000001e7805 */ /* 0x000fe2000001ff00 */
[----:B0-----:R-:W-:Y:S01]  /*0190*/  UISETP.GE.AND UP0, UPT, UR4, UR5, UPT ;  /* 0x000000050400728c */ /* 0x001fe2000bf06270 */
[----:B------:R-:W-:Y:S02]  /*01a0*/  CS2R R28, SRZ ;  /* 0x00000000001c7805 */ /* 0x000fe4000001ff00 */
[----:B------:R-:W-:Y:S02]  /*01b0*/  CS2R R26, SRZ ;  /* 0x00000000001a7805 */ /* 0x000fe4000001ff00 */
[----:B------:R-:W-:Y:S01]  /*01c0*/  CS2R R24, SRZ ;  /* 0x0000000000187805 */ /* 0x000fe2000001ff00 */
[----:B------:R-:W0:Y:S03]  /*01d0*/  LDCU.64 UR14, c[0x0][0x358] ;  /* 0x00006b00ff0e77ac */ /* 0x000e260008000a00 */
[----:B-1----:R-:W-:Y:S05]  /*01e0*/  BRA.U UP0, `(.L_x_50) ;  /* 0x0000004900787547 */ /* 0x002fea000b800000 */
[----:B------:R-:W1:Y:S08]  /*01f0*/  LDC.64 R4, c[0x0][0x3d8] ;  /* 0x0000f600ff047b82 */ /* 0x000e700000000a00 */
[----:B------:R-:W2:Y:S01]  /*0200*/  LDC.64 R2, c[0x0][0x3d0] ;  /* 0x0000f400ff027b82 */ /* 0x000ea20000000a00 */
[----:B------:R-:W-:Y:S01]  /*0210*/  HFMA2 R22, -RZ, RZ, 0, 0 ;  /* 0x00000000ff167431 */ /* 0x000fe200000001ff */
        /* <DEDUP_REMOVED lines=13> */
[----:B------:R-:W-:Y:S01]  /*02f0*/  CS2R R38, SRZ ;  /* 0x0000000000267805 */ /* 0x000fe2000001ff00 */
[----:B-1----:R-:W-:Y:S01]  /*0300*/  IMAD.WIDE.U32 R4, R23, 0x8, R4 ;  /* 0x0000000817047825 */ /* 0x002fe200078e0004 */
[----:B------:R-:W-:Y:S02]  /*0310*/  CS2R R36, SRZ ;  /* 0x0000000000247805 */ /* 0x000fe4000001ff00 */
[----:B------:R-:W-:Y:S02]  /*0320*/  CS2R R34, SRZ ;  /* 0x0000000000227805 */ /* 0x000fe4000001ff00 */
[----:B------:R-:W-:Y:S02]  /*0330*/  CS2R R32, SRZ ;  /* 0x0000000000207805 */ /* 0x000fe4000001ff00 */
[----:B------:R-:W-:Y:S01]  /*0340*/  CS2R R14, SRZ ;  /* 0x00000000000e7805 */ /* 0x000fe2000001ff00 */
[----:B0-----:R-:W3:Y:S01]  /*0350*/  LDG.E.64 R72, desc[UR14][R4.64+0x800] ;  /* 0x0008000e04487981 */ /* 0x001ee2000c1e1b00 */
[----:B------:R-:W-:-:S02]  /*0360*/  CS2R R16, SRZ ;  /* 0x0000000000107805 */ /* 0x000fc4000001ff00 */
[----:B------:R-:W-:Y:S01]  /*0370*/  CS2R R30, SRZ ;  /* 0x00000000001e7805 */ /* 0x000fe2000001ff00 */
[----:B--2---:R-:W-:Y:S01]  /*0380*/  IMAD.WIDE.U32 R2, R23, 0x8, R2 ;  /* 0x0000000817027825 */ /* 0x004fe200078e0002 */
[----:B------:R-:W2:Y:S01]  /*0390*/  LDG.E.64 R70, desc[UR14][R4.64+0x400] ;  /* 0x0004000e04467981 */ /* 0x000ea2000c1e1b00 */
[----:B------:R-:W-:Y:S02]  /*03a0*/  CS2R R28, SRZ ;  /* 0x00000000001c7805 */ /* 0x000fe4000001ff00 */
[----:B------:R-:W-:Y:S01]  /*03b0*/  MOV R75, RZ ;  /* 0x000000ff004b7202 */ /* 0x000fe20000000f00 */
[----:B------:R-:W-:Y:S01]  /*03c0*/  UPLOP3.LUT UP1, UPT, UPT, UPT, UPT, 0x40, 0x4 ;  /* 0x000000000004789c */ /* 0x000fe20003f2e870 */
[----:B------:R0:W4:Y:S01]  /*03d0*/  LDG.E.64 R66, desc[UR14][R4.64] ;  /* 0x0000000e04427981 */ /* 0x000122000c1e1b00 */
[----:B------:R-:W1:Y:S03]  /*03e0*/  LDCU UR17, c[0x0][0x388] ;  /* 0x00007100ff1177ac */ /* 0x000e660008000800 */
[----:B------:R-:W5:Y:S01]  /*03f0*/  LDG.E.64 R58, desc[UR14][R2.64+0x800] ;  /* 0x0008000e023a7981 */ /* 0x000f62000c1e1b00 */
[----:B------:R-:W1:Y:S03]  /*0400*/  LDCU.U8 UR16, c[0x0][0x410] ;  /* 0x00008200ff1077ac */ /* 0x000e660008000000 */
[----:B------:R-:W5:Y:S01]  /*0410*/  LDG.E.64 R56, desc[UR14][R2.64+0x400] ;  /* 0x0004000e02387981 */ /* 0x000f62000c1e1b00 */
[----:B------:R-:W1:Y:S03]  /*0420*/  LDCU UR22, c[0x0][0x400] ;  /* 0x00008000ff1677ac */ /* 0x000e660008000800 */
[----:B------:R1:W5:Y:S01]  /*0430*/  LDG.E.64 R50, desc[UR14][R2.64] ;  /* 0x0000000e02327981 */ /* 0x000362000c1e1b00 */
[----:B0-----:R-:W-:Y:S01]  /*0440*/  CS2R R4, SRZ ;  /* 0x0000000000047805 */ /* 0x001fe2000001ff00 */
[----:B------:R-:W0:Y:S01]  /*0450*/  LDCU.64 UR26, c[0x0][0x470] ;  /* 0x00008e00ff1a77ac */ /* 0x000e220008000a00 */
[----:B------:R-:W0:Y:S01]  /*0460*/  LDCU.64 UR24, c[0x0][0x478] ;  /* 0x00008f00ff1877ac */ /* 0x000e220008000a00 */
[----:B-1----:R-:W-:Y:S01]  /*0470*/  CS2R R2, SRZ ;  /* 0x0000000000027805 */ /* 0x002fe2000001ff00 */
[----:B------:R-:W1:Y:S01]  /*0480*/  LDCU.128 UR8, c[0x0][0x3c0] ;  /* 0x00007800ff0877ac */ /* 0x000e620008000c00 */
[----:B------:R-:W0:Y:S01]  /*0490*/  LDCU.64 UR18, c[0x0][0x438] ;  /* 0x00008700ff1277ac */ /* 0x000e220008000a00 */
[----:B------:R-:W0:Y:S01]  /*04a0*/  LDCU.64 UR20, c[0x0][0x380] ;  /* 0x00007000ff1477ac */ /* 0x000e220008000a00 */
[----:B---3--:R-:W-:-:S02]  /*04b0*/  SHF.L.U32 R87, R72, 0x10, RZ ;  /* 0x0000001048577819 */ /* 0x008fc400000006ff */
[----:B------:R-:W-:Y:S02]  /*04c0*/  SHF.R.U64 R74, R72, 0x10, R73 ;  /* 0x00000010484a7819 */ /* 0x000fe40000001249 */
[C---:B--2---:R-:W-:Y:S02]  /*04d0*/  SHF.L.U32 R85, R70.reuse, 0x10, RZ ;  /* 0x0000001046557819 */ /* 0x044fe400000006ff */
[----:B------:R-:W-:Y:S02]  /*04e0*/  SHF.R.U64 R72, R70, 0x10, R71 ;  /* 0x0000001046487819 */ /* 0x000fe40000001247 */
[C---:B----4-:R-:W-:Y:S02]  /*04f0*/  SHF.L.U32 R83, R66.reuse, 0x10, RZ ;  /* 0x0000001042537819 */ /* 0x050fe400000006ff */
[----:B------:R-:W-:Y:S02]  /*0500*/  SHF.R.U64 R70, R66, 0x10, R67 ;  /* 0x0000001042467819 */ /* 0x000fe40000001243 */
[----:B-----5:R-:W-:-:S02]  /*0510*/  SHF.L.U32 R81, R58, 0x10, RZ ;  /* 0x000000103a517819 */ /* 0x020fc400000006ff */
[----:B------:R-:W-:Y:S02]  /*0520*/  SHF.R.U64 R66, R58, 0x10, R59 ;  /* 0x000000103a427819 */ /* 0x000fe4000000123b */
[C---:B------:R-:W-:Y:S02]  /*0530*/  SHF.L.U32 R79, R56.reuse, 0x10, RZ ;  /* 0x00000010384f7819 */ /* 0x040fe400000006ff */
[----:B------:R-:W-:Y:S02]  /*0540*/  SHF.R.U64 R58, R56, 0x10, R57 ;  /* 0x00000010383a7819 */ /* 0x000fe40000001239 */
[----:B------:R-:W-:Y:S02]  /*0550*/  SHF.L.U32 R86, R73, 0x10, RZ ;  /* 0x0000001049567819 */ /* 0x000fe400000006ff */
[----:B------:R-:W-:Y:S02]  /*0560*/  SHF.L.U32 R84, R71, 0x10, RZ ;  /* 0x0000001047547819 */ /* 0x000fe400000006ff */
[----:B------:R-:W-:-:S02]  /*0570*/  SHF.L.U32 R82, R67, 0x10, RZ ;  /* 0x0000001043527819 */ /* 0x000fc400000006ff */
[----:B------:R-:W-:Y:S02]  /*0580*/  SHF.L.U32 R80, R59, 0x10, RZ ;  /* 0x000000103b507819 */ /* 0x000fe400000006ff */
[----:B------:R-:W-:Y:S02]  /*0590*/  SHF.L.U32 R78, R57, 0x10, RZ ;  /* 0x00000010394e7819 */ /* 0x000fe400000006ff */
[----:B------:R-:W-:Y:S02]  /*05a0*/  SHF.R.U64 R56, R50, 0x10, R51 ;  /* 0x0000001032387819 */ /* 0x000fe40000001233 */
[----:B------:R-:W-:Y:S02]  /*05b0*/  SHF.L.U32 R76, R51, 0x10, RZ ;  /* 0x00000010334c7819 */ /* 0x000fe400000006ff */
[----:B------:R-:W-:Y:S02]  /*05c0*/  SHF.R.U32.HI R73, RZ, 0x10, R73 ;  /* 0x00000010ff497819 */ /* 0x000fe40000011649 */
[----:B------:R-:W-:-:S02]  /*05d0*/  SHF.R.U32.HI R71, RZ, 0x10, R71 ;  /* 0x00000010ff477819 */ /* 0x000fc40000011647 */
[----:B------:R-:W-:Y:S02]  /*05e0*/  SHF.R.U32.HI R67, RZ, 0x10, R67 ;  /* 0x00000010ff437819 */ /* 0x000fe40000011643 */
[----:B------:R-:W-:Y:S02]  /*05f0*/  SHF.R.U32.HI R59, RZ, 0x10, R59 ;  /* 0x00000010ff3b7819 */ /* 0x000fe4000001163b */
[----:B------:R-:W-:Y:S02]  /*0600*/  SHF.R.U32.HI R57, RZ, 0x10, R57 ;  /* 0x00000010ff397819 */ /* 0x000fe40000011639 */
[----:B------:R-:W-:Y:S02]  /*0610*/  SHF.R.U32.HI R51, RZ, 0x10, R51 ;  /* 0x00000010ff337819 */ /* 0x000fe40000011633 */
[----:B------:R-:W-:Y:S02]  /*0620*/  SHF.L.U32 R77, R50, 0x10, RZ ;  /* 0x00000010324d7819 */ /* 0x000fe400000006ff */
[----:B------:R-:W-:-:S02]  /*0630*/  SHF.L.U32 R74, R74, 0x10, RZ ;  /* 0x000000104a4a7819 */ /* 0x000fc400000006ff */
[----:B------:R-:W-:Y:S02]  /*0640*/  SHF.L.U32 R73, R73, 0x10, RZ ;  /* 0x0000001049497819 */ /* 0x000fe400000006ff */
[----:B------:R-:W-:Y:S02]  /*0650*/  SHF.L.U32 R72, R72, 0x10, RZ ;  /* 0x0000001048487819 */ /* 0x000fe400000006ff */
[----:B------:R-:W-:Y:S02]  /*0660*/  SHF.L.U32 R71, R71, 0x10, RZ ;  /* 0x0000001047477819 */ /* 0x000fe400000006ff */
[----:B------:R-:W-:Y:S02]  /*0670*/  SHF.L.U32 R70, R70, 0x10, RZ ;  /* 0x0000001046467819 */ /* 0x000fe400000006ff */
[----:B------:R-:W-:Y:S02]  /*0680*/  SHF.L.U32 R67, R67, 0x10, RZ ;  /* 0x0000001043437819 */ /* 0x000fe400000006ff */
[----:B------:R-:W-:-:S02]  /*0690*/  SHF.L.U32 R66, R66, 0x10, RZ ;  /* 0x0000001042427819 */ /* 0x000fc400000006ff */
[----:B------:R-:W-:Y:S02]  /*06a0*/  SHF.L.U32 R59, R59, 0x10, RZ ;  /* 0x000000103b3b7819 */ /* 0x000fe400000006ff */
[----:B------:R-:W-:Y:S02]  /*06b0*/  SHF.L.U32 R58, R58, 0x10, RZ ;  /* 0x000000103a3a7819 */ /* 0x000fe400000006ff */
[----:B------:R-:W-:Y:S02]  /*06c0*/  SHF.L.U32 R57, R57, 0x10, RZ ;  /* 0x0000001039397819 */ /* 0x000fe400000006ff */
[----:B------:R-:W-:Y:S02]  /*06d0*/  SHF.L.U32 R56, R56, 0x10, RZ ;  /* 0x0000001038387819 */ /* 0x000fe400000006ff */
[----:B01----:R-:W-:-:S07]  /*06e0*/  SHF.L.U32 R51, R51, 0x10, RZ ;  /* 0x0000001033337819 */ /* 0x003fce00000006ff */
.L_x_75:
[----:B0---4-:R-:W0:Y:S01]  /*06f0*/  LDC.64 R102, c[0x0][0x428] ;  /* 0x00010a00ff667b82 */ /* 0x011e220000000a00 */
[----:B------:R-:W-:Y:S02]  /*0700*/  UIMAD UR5, UR4, UR17, URZ ;  /* 0x00000011040572a4 */ /* 0x000fe4000f8e02ff */
[----:B------:R-:W-:Y:S02]  /*0710*/  UIMAD.WIDE UR12, UR4, 0x4, UR10 ;  /* 0x00000004040c78a5 */ /* 0x000fe4000f8e020a */
[----:B------:R-:W-:-:S03]  /*0720*/  USHF.R.S32.HI UR6, URZ, 0x1f, UR5 ;  /* 0x0000001fff067899 */ /* 0x000fc60008011405 */
[----:B-1-3--:R-:W1:Y:S01]  /*0730*/  LDC.64 R68, c[0x0][0x3a8] ;  /* 0x0000ea00ff447b82 */ /* 0x00ae620000000a00 */
[----:B------:R-:W-:Y:S01]  /*0740*/  ULEA.HI UR6, UR6, UR5, URZ, 0x2 ;  /* 0x0000000506067291 */ /* 0x000fe2000f8f10ff */
[----:B------:R-:W-:Y:S02]  /*0750*/  MOV R104, UR12 ;  /* 0x0000000c00687c02 */ /* 0x000fe40008000f00 */
[----:B------:R-:W-:-:S03]  /*0760*/  MOV R105, UR13 ;  /* 0x0000000d00697c02 */ /* 0x000fc60008000f00 */
[----:B------:R-:W-:Y:S01]  /*0770*/  MOV R50, UR6 ;  /* 0x0000000600327c02 */ /* 0x000fe20008000f00 */
[----:B--2---:R-:W2:Y:S01]  /*0780*/  LDC.64 R96, c[0x0][0x430] ;  /* 0x00010c00ff607b82 */ /* 0x004ea20000000a00 */
[----:B------:R-:W-:Y:S01]  /*0790*/  UIMAD.WIDE UR6, UR4, 0x4, UR8 ;  /* 0x00000004040678a5 */ /* 0x000fe2000f8e0208 */
[----:B------:R-:W3:Y:S01]  /*07a0*/  LDG.E R0, desc[UR14][R104.64] ;  /* 0x0000000e68007981 */ /* 0x000ee2000c1e1900 */
[----:B------:R-:W-:-:S05]  /*07b0*/  LEA.HI.SX32 R50, R50, R23, 0x1e ;  /* 0x0000001732327211 */ /* 0x000fca00078ff2ff */
[----:B0-----:R-:W-:Y:S01]  /*07c0*/  IMAD.WIDE.U32 R100, R50, 0x8, R102 ;  /* 0x0000000832647825 */ /* 0x001fe200078e0066 */
[----:B------:R-:W-:Y:S02]  /*07d0*/  MOV R26, UR6 ;  /* 0x00000006001a7c02 */ /* 0x000fe40008000f00 */
[----:B------:R-:W-:-:S03]  /*07e0*/  MOV R27, UR7 ;  /* 0x00000007001b7c02 */ /* 0x000fc60008000f00 */
[----:B------:R-:W4:Y:S01]  /*07f0*/  LDG.E.64 R100, desc[UR14][R100.64] ;  /* 0x0000000e64647981 */ /* 0x000f22000c1e1b00 */
[----:B-1----:R-:W-:-:S03]  /*0800*/  IMAD.WIDE.U32 R24, R50, 0x8, R68 ;  /* 0x0000000832187825 */ /* 0x002fc600078e0044 */
[----:B------:R0:W4:Y:S04]  /*0810*/  LDG.E R23, desc[UR14][R26.64] ;  /* 0x0000000e1a177981 */ /* 0x000128000c1e1900 */
[----:B------:R-:W4:Y:S01]  /*0820*/  LDG.E.64 R24, desc[UR14][R24.64] ;  /* 0x0000000e18187981 */ /* 0x000f22000c1e1b00 */
[----:B--2---:R-:W-:-:S06]  /*0830*/  IMAD.WIDE.U32 R98, R50, 0x8, R96 ;  /* 0x0000000832627825 */ /* 0x004fcc00078e0060 */
[----:B------:R-:W2:Y:S01]  /*0840*/  LDG.E.64 R98, desc[UR14][R98.64] ;  /* 0x0000000e62627981 */ /* 0x000ea2000c1e1b00 */
[C---:B------:R-:W-:Y:S02]  /*0850*/  IADD3 R109, PT, PT, R50.reuse, 0x80, RZ ;  /* 0x00000080326d7810 */ /* 0x040fe40007ffe0ff */
[----:B------:R-:W-:-:S03]  /*0860*/  IADD3 R111, PT, PT, R50, 0x100, RZ ;  /* 0x00000100326f7810 */ /* 0x000fc60007ffe0ff */
[----:B0-----:R-:W-:-:S04]  /*0870*/  IMAD.WIDE.U32 R26, R109, 0x8, R68 ;  /* 0x000000086d1a7825 */ /* 0x001fc800078e0044 */
[--C-:B------:R-:W-:Y:S02]  /*0880*/  IMAD.WIDE.U32 R104, R109, 0x8, R96.reuse ;  /* 0x000000086d687825 */ /* 0x100fe400078e0060 */
[----:B------:R-:W2:Y:S02]  /*0890*/  LDG.E.64 R26, desc[UR14][R26.64] ;  /* 0x0000000e1a1a7981 */ /* 0x000ea4000c1e1b00 */
[----:B------:R-:W-:Y:S02]  /*08a0*/  IMAD.WIDE.U32 R96, R111, 0x8, R96 ;  /* 0x000000086f607825 */ /* 0x000fe400078e0060 */
[----:B------:R-:W2:Y:S02]  /*08b0*/  LDG.E.64 R104, desc[UR14][R104.64] ;  /* 0x0000000e68687981 */ /* 0x000ea4000c1e1b00 */
[--C-:B------:R-:W-:Y:S02]  /*08c0*/  IMAD.WIDE.U32 R112, R109, 0x8, R102.reuse ;  /* 0x000000086d707825 */ /* 0x100fe400078e0066 */
[----:B------:R-:W2:Y:S02]  /*08d0*/  LDG.E.64 R96, desc[UR14][R96.64] ;  /* 0x0000000e60607981 */ /* 0x000ea4000c1e1b00 */
[----:B------:R-:W-:-:S02]  /*08e0*/  IMAD.WIDE.U32 R102, R111, 0x8, R102 ;  /* 0x000000086f667825 */ /* 0x000fc400078e0066 */
[----:B------:R-:W2:Y:S04]  /*08f0*/  LDG.E.64 R112, desc[UR14][R112.64] ;  /* 0x0000000e70707981 */ /* 0x000ea8000c1e1b00 */
[----:B------:R-:W2:Y:S01]  /*0900*/  LDG.E.64 R102, desc[UR14][R102.64] ;  /* 0x0000000e66667981 */ /* 0x000ea2000c1e1b00 */
[----:B------:R-:W-:-:S06]  /*0910*/  IMAD.WIDE.U32 R68, R111, 0x8, R68 ;  /* 0x000000086f447825 */ /* 0x000fcc00078e0044 */
[----:B------:R-:W2:Y:S01]  /*0920*/  LDG.E.64 R68, desc[UR14][R68.64] ;  /* 0x0000000e44447981 */ /* 0x000ea2000c1e1b00 */
[----:B------:R-:W-:-:S04]  /*0930*/  ISETP.NE.U32.AND P0, PT, RZ, UR18, PT ;  /* 0x00000012ff007c0c */ /* 0x000fc8000bf05070 */
[----:B------:R-:W-:Y:S02]  /*0940*/  ISETP.NE.AND.EX P0, PT, RZ, UR19, PT, P0 ;  /* 0x00000013ff007c0c */ /* 0x000fe4000bf05300 */
[----:B------:R-:W-:-:S11]  /*0950*/  ISETP.NE.AND P2, PT, RZ, UR16, PT ;  /* 0x00000010ff007c0c */ /* 0x000fd6000bf45270 */
[----:B------:R-:W0:Y:S02]  /*0960*/  @P0 LDC.64 R106, c[0x0][0x438] ;  /* 0x00010e00ff6a0b82 */ /* 0x000e240000000a00 */
[----:B0-----:R-:W-:-:S05]  /*0970*/  @P0 IMAD.WIDE.U32 R106, R109, 0x8, R106 ;  /* 0x000000086d6a0825 */ /* 0x001fca00078e006a */
[----:B-----5:R0:W5:Y:S01]  /*0980*/  @P0 LDG.E.64 R60, desc[UR14][R106.64] ;  /* 0x0000000e6a3c0981 */ /* 0x020162000c1e1b00 */
[----:B---3--:R-:W-:Y:S02]  /*0990*/  R2UR UR7, R0 ;  /* 0x00000000000772ca */ /* 0x008fe400000e0000 */
[----:B----4-:R-:W-:Y:S02]  /*09a0*/  MOV R117, R100 ;  /* 0x0000006400757202 */ /* 0x010fe40000000f00 */
[--C-:B------:R-:W-:Y:S02]  /*09b0*/  SHF.R.U64 R110, R100, 0x10, R101.reuse ;  /* 0x00000010646e7819 */ /* 0x100fe40000001265 */
[----:B------:R-:W-:Y:S02]  /*09c0*/  MOV R114, R101 ;  /* 0x0000006500727202 */ /* 0x000fe40000000f00 */
[----:B------:R-:W-:Y:S02]  /*09d0*/  SHF.R.U32.HI R100, RZ, 0x10, R101 ;  /* 0x00000010ff647819 */ /* 0x000fe40000011665 */
[----:B------:R-:W-:-:S02]  /*09e0*/  FSEL R23, R23, RZ, !P2 ;  /* 0x000000ff17177208 */ /* 0x000fc40005000000 */
[----:B------:R-:W-:Y:S02]  /*09f0*/  SHF.L.U32 R0, R24, 0x10, RZ ;  /* 0x0000001018007819 */ /* 0x000fe400000006ff */
[----:B--2---:R-:W-:-:S03]  /*0a00*/  MOV R101, R98 ;  /* 0x0000006200657202 */ /* 0x004fc60000000f00 */
[----:B------:R-:W-:Y:S01]  /*0a10*/  FADD.FTZ R0, -R23, R0 ;  /* 0x0000000017007221 */ /* 0x000fe20000010100 */
[----:B------:R-:W-:-:S03]  /*0a20*/  SHF.L.U32 R101, R101, 0x10, RZ ;  /* 0x0000001065657819 */ /* 0x000fc600000006ff */
[----:B------:R-:W-:Y:S01]  /*0a30*/  FMUL.FTZ R0, R0, UR7 ;  /* 0x0000000700007c20 */ /* 0x000fe20008410000 */
[----:B------:R-:W-:Y:S02]  /*0a40*/  SHF.R.U64 R116, R98, 0x10, R99 ;  /* 0x0000001062747819 */ /* 0x000fe40000001263 */
[----:B------:R-:W-:Y:S01]  /*0a50*/  SHF.L.U32 R98, R117, 0x10, RZ ;  /* 0x0000001075627819 */ /* 0x000fe200000006ff */
[----:B------:R-:W-:Y:S01]  /*0a60*/  FMUL.FTZ R118, R83, R101 ;  /* 0x0000006553767220 */ /* 0x000fe20000410000 */
[----:B------:R-:W-:Y:S01]  /*0a70*/  MOV R115, R99 ;  /* 0x0000006300737202 */ /* 0x000fe20000000f00 */
[----:B------:R-:W-:Y:S01]  /*0a80*/  FADD.FTZ R52, R101, R52 ;  /* 0x0000003465347221 */ /* 0x000fe20000010000 */
[----:B------:R-:W-:Y:S01]  /*0a90*/  FFMA.FTZ R40, R0, R101, R40 ;  /* 0x0000006500287223 */ /* 0x000fe20000010028 */
[----:B------:R-:W-:Y:S01]  /*0aa0*/  SHF.R.U64 R24, R24, 0x10, R25 ;  /* 0x0000001018187819 */ /* 0x000fe20000001219 */
[----:B------:R-:W-:Y:S01]  /*0ab0*/  FADD.FTZ R32, R98, R32 ;  /* 0x0000002062207221 */ /* 0x000fe20000010000 */
[-C--:B------:R-:W-:Y:S01]  /*0ac0*/  FFMA.FTZ R75, R0, R98.reuse, R75 ;  /* 0x00000062004b7223 */ /* 0x080fe2000001004b */
[----:B------:R-:W-:Y:S01]  /*0ad0*/  FFMA.FTZ R101, R77, R98, R118 ;  /* 0x000000624d657223 */ /* 0x000fe20000010076 */
[----:B------:R-:W-:-:S02]  /*0ae0*/  SHF.L.U32 R98, R25, 0x10, RZ ;  /* 0x0000001019627819 */ /* 0x000fc400000006ff */
[----:B------:R-:W-:Y:S02]  /*0af0*/  SHF.L.U32 R115, R115, 0x10, RZ ;  /* 0x0000001073737819 */ /* 0x000fe400000006ff */
[----:B------:R-:W-:Y:S01]  /*0b00*/  SHF.L.U32 R24, R24, 0x10, RZ ;  /* 0x0000001018187819 */ /* 0x000fe200000006ff */
[C---:B------:R-:W-:Y:S01]  /*0b10*/  FADD.FTZ R98, -R23.reuse, R98 ;  /* 0x0000006217627221 */ /* 0x040fe20000010100 */
[----:B------:R-:W-:Y:S01]  /*0b20*/  SHF.L.U32 R114, R114, 0x10, RZ ;  /* 0x0000001072727819 */ /* 0x000fe200000006ff */
[----:B------:R-:W-:Y:S01]  /*0b30*/  FMUL.FTZ R109, R82, R115 ;  /* 0x00000073526d7220 */ /* 0x000fe20000410000 */
[----:B------:R-:W-:Y:S01]  /*0b40*/  SHF.R.U32.HI R108, RZ, 0x10, R99 ;  /* 0x00000010ff6c7819 */ /* 0x000fe20000011663 */
[----:B------:R-:W-:Y:S01]  /*0b50*/  FADD.FTZ R24, -R23, R24 ;  /* 0x0000001817187221 */ /* 0x000fe20000010100 */
[----:B------:R-:W-:Y:S01]  /*0b60*/  FMUL.FTZ R99, R98, UR7 ;  /* 0x0000000762637c20 */ /* 0x000fe20008410000 */
[----:B------:R-:W-:Y:S01]  /*0b70*/  FFMA.FTZ R98, R76, R114, R109 ;  /* 0x000000724c627223 */ /* 0x000fe2000001006d */
[----:B------:R-:W-:Y:S01]  /*0b80*/  SHF.L.U32 R109, R110, 0x10, RZ ;  /* 0x000000106e6d7819 */ /* 0x000fe200000006ff */
[----:B------:R-:W-:Y:S01]  /*0b90*/  FMUL.FTZ R110, R24, UR7 ;  /* 0x00000007186e7c20 */ /* 0x000fe20008410000 */
[----:B------:R-:W-:-:S02]  /*0ba0*/  SHF.R.U32.HI R118, RZ, 0x10, R25 ;  /* 0x00000010ff767819 */ /* 0x000fc40000011619 */
[----:B------:R-:W1:Y:S01]  /*0bb0*/  @P0 LDC.64 R24, c[0x0][0x438] ;  /* 0x00010e00ff180b82 */ /* 0x000e620000000a00 */
[----:B------:R-:W-:Y:S01]  /*0bc0*/  FADD.FTZ R34, R114, R34 ;  /* 0x0000002272227221 */ /* 0x000fe20000010000 */
[----:B------:R-:W-:Y:S01]  /*0bd0*/  FFMA.FTZ R39, R99, R114, R39 ;  /* 0x0000007263277223 */ /* 0x000fe20000010027 */
[----:B------:R-:W-:Y:S01]  /*0be0*/  FADD.FTZ R54, R115, R54 ;  /* 0x0000003673367221 */ /* 0x000fe20000010000 */
[----:B------:R-:W-:-:S04]  /*0bf0*/  FFMA.FTZ R42, R99, R115, R42 ;  /* 0x00000073632a7223 */ /* 0x000fc8000001002a */
[----:B------:R-:W2:Y:S01]  /*0c00*/  @P0 LDC.64 R114, c[0x0][0x438] ;  /* 0x00010e00ff720b82 */ /* 0x000ea20000000a00 */
[----:B------:R-:W-:Y:S02]  /*0c10*/  SHF.L.U32 R116, R116, 0x10, RZ ;  /* 0x0000001074747819 */ /* 0x000fe400000006ff */
[----:B0-----:R-:W-:-:S03]  /*0c20*/  SHF.L.U32 R106, R118, 0x10, RZ ;  /* 0x00000010766a7819 */ /* 0x001fc600000006ff */
[-C--:B------:R-:W-:Y:S01]  /*0c30*/  FMUL.FTZ R117, R70, R116.reuse ;  /* 0x0000007446757220 */ /* 0x080fe20000410000 */
[----:B------:R-:W-:Y:S01]  /*0c40*/  FADD.FTZ R53, R116, R53 ;  /* 0x0000003574357221 */ /* 0x000fe20000010000 */
[----:B------:R-:W-:Y:S01]  /*0c50*/  FFMA.FTZ R41, R110, R116, R41 ;  /* 0x000000746e297223 */ /* 0x000fe20000010029 */
[----:B-1----:R-:W-:Y:S01]  /*0c60*/  @P0 IMAD.WIDE.U32 R24, R50, 0x8, R24 ;  /* 0x0000000832180825 */ /* 0x002fe200078e0018 */
[----:B------:R-:W-:-:S03]  /*0c70*/  SHF.L.U32 R116, R108, 0x10, RZ ;  /* 0x000000106c747819 */ /* 0x000fc600000006ff */
[----:B------:R-:W-:Y:S01]  /*0c80*/  FADD.FTZ R106, -R23, R106 ;  /* 0x0000006a176a7221 */ /* 0x000fe20000010100 */
[----:B------:R0:W5:Y:S01]  /*0c90*/  @P0 LDG.E.64 R64, desc[UR14][R24.64] ;  /* 0x0000000e18400981 */ /* 0x000162000c1e1b00 */
[----:B------:R-:W-:Y:S02]  /*0ca0*/  SHF.L.U32 R100, R100, 0x10, RZ ;  /* 0x0000001064647819 */ /* 0x000fe400000006ff */
[----:B------:R-:W-:Y:S01]  /*0cb0*/  FMUL.FTZ R108, R106, UR7 ;  /* 0x000000076a6c7c20 */ /* 0x000fe20008410000 */
[----:B------:R-:W-:Y:S01]  /*0cc0*/  FMUL.FTZ R106, R67, R116 ;  /* 0x00000074436a7220 */ /* 0x000fe20000410000 */
[----:B0-----:R-:W-:Y:S02]  /*0cd0*/  SHF.L.U32 R24, R26, 0x10, RZ ;  /* 0x000000101a187819 */ /* 0x001fe400000006ff */
[----:B------:R-:W-:-:S03]  /*0ce0*/  SHF.R.U64 R118, R96, 0x10, R97 ;  /* 0x0000001060767819 */ /* 0x000fc60000001261 */
[----:B------:R-:W-:Y:S01]  /*0cf0*/  FADD.FTZ R24, -R23, R24 ;  /* 0x0000001817187221 */ /* 0x000fe20000010100 */
[----:B------:R-:W-:Y:S02]  /*0d00*/  MOV R119, R97 ;  /* 0x0000006100777202 */ /* 0x000fe40000000f00 */
[----:B------:R-:W-:Y:S01]  /*0d10*/  SHF.R.U32.HI R120, RZ, 0x10, R97 ;  /* 0x00000010ff787819 */ /* 0x000fe20000011661 */
[----:B------:R-:W-:Y:S01]  /*0d20*/  FMUL.FTZ R97, R24, UR7 ;  /* 0x0000000718617c20 */ /* 0x000fe20008410000 */
[----:B--2---:R-:W-:Y:S01]  /*0d30*/  @P0 IMAD.WIDE.U32 R114, R111, 0x8, R114 ;  /* 0x000000086f720825 */ /* 0x004fe200078e0072 */
[----:B------:R-:W-:-:S03]  /*0d40*/  SHF.L.U32 R24, R27, 0x10, RZ ;  /* 0x000000101b187819 */ /* 0x000fc600000006ff */
[----:B------:R-:W-:Y:S01]  /*0d50*/  FADD.FTZ R33, R109, R33 ;  /* 0x000000216d217221 */ /* 0x000fe20000010000 */
[-C--:B------:R-:W-:Y:S01]  /*0d60*/  FFMA.FTZ R47, R110, R109.reuse, R47 ;  /* 0x0000006d6e2f7223 */ /* 0x080fe2000001002f */
[----:B------:R-:W-:Y:S01]  /*0d70*/  FFMA.FTZ R107, R51, R100, R106 ;  /* 0x00000064336b7223 */ /* 0x000fe2000001006a */
[----:B------:R-:W-:Y:S01]  /*0d80*/  FADD.FTZ R55, R116, R55 ;  /* 0x0000003774377221 */ /* 0x000fe20000010000 */
[----:B------:R-:W-:Y:S01]  /*0d90*/  FFMA.FTZ R43, R108, R116, R43 ;  /* 0x000000746c2b7223 */ /* 0x000fe2000001002b */
[----:B------:R-:W-:Y:S01]  /*0da0*/  FFMA.FTZ R109, R56, R109, R117 ;  /* 0x0000006d386d7223 */ /* 0x000fe20000010075 */
[----:B------:R-:W-:Y:S01]  /*0db0*/  MOV R116, R112 ;  /* 0x0000007000747202 */ /* 0x000fe20000000f00 */
[----:B------:R0:W5:Y:S01]  /*0dc0*/  @P0 LDG.E.64 R62, desc[UR14][R114.64] ;  /* 0x0000000e723e0981 */ /* 0x000162000c1e1b00 */
[----:B------:R-:W-:Y:S02]  /*0dd0*/  SHF.R.U64 R106, R112, 0x10, R113 ;  /* 0x00000010706a7819 */ /* 0x000fe40000001271 */
[----:B------:R-:W-:-:S02]  /*0de0*/  SHF.R.U64 R121, R102, 0x10, R103 ;  /* 0x0000001066797819 */ /* 0x000fc40000001267 */
[----:B------:R-:W-:Y:S02]  /*0df0*/  MOV R112, R103 ;  /* 0x0000006700707202 */ /* 0x000fe40000000f00 */
[----:B------:R-:W-:Y:S01]  /*0e00*/  SHF.R.U32.HI R117, RZ, 0x10, R103 ;  /* 0x00000010ff757819 */ /* 0x000fe20000011667 */
[----:B------:R-:W-:Y:S01]  /*0e10*/  FADD.FTZ R24, -R23, R24 ;  /* 0x0000001817187221 */ /* 0x000fe20000010100 */
[----:B------:R-:W-:Y:S02]  /*0e20*/  MOV R103, R105 ;  /* 0x0000006900677202 */ /* 0x000fe40000000f00 */
[----:B------:R-:W-:Y:S02]  /*0e30*/  MOV R122, R102 ;  /* 0x00000066007a7202 */ /* 0x000fe40000000f00 */
[----:B0-----:R-:W-:Y:S02]  /*0e40*/  MOV R114, R104 ;  /* 0x0000006800727202 */ /* 0x001fe40000000f00 */
[----:B------:R-:W-:-:S02]  /*0e50*/  SHF.R.U64 R102, R104, 0x10, R105 ;  /* 0x0000001068667819 */ /* 0x000fc40000001269 */
[----:B------:R-:W-:Y:S02]  /*0e60*/  SHF.R.U64 R26, R26, 0x10, R27 ;  /* 0x000000101a1a7819 */ /* 0x000fe4000000121b */
[----:B------:R-:W-:Y:S02]  /*0e70*/  SHF.R.U32.HI R104, RZ, 0x10, R105 ;  /* 0x00000010ff687819 */ /* 0x000fe40000011669 */
[----:B------:R-:W-:Y:S01]  /*0e80*/  SHF.L.U32 R105, R103, 0x10, RZ ;  /* 0x0000001067697819 */ /* 0x000fe200000006ff */
[----:B------:R-:W-:Y:S01]  /*0e90*/  FMUL.FTZ R103, R24, UR7 ;  /* 0x0000000718677c20 */ /* 0x000fe20008410000 */
[----:B------:R-:W-:Y:S02]  /*0ea0*/  SHF.L.U32 R24, R26, 0x10, RZ ;  /* 0x000000101a187819 */ /* 0x000fe400000006ff */
[----:B------:R-:W-:Y:S01]  /*0eb0*/  SHF.R.U32.HI R27, RZ, 0x10, R27 ;  /* 0x00000010ff1b7819 */ /* 0x000fe2000001161b */
[-C--:B------:R-:W-:Y:S02]  /*0ec0*/  FMUL.FTZ R115, R84, R105.reuse ;  /* 0x0000006954737220 */ /* 0x080fe40000410000 */
[----:B------:R-:W-:Y:S01]  /*0ed0*/  FADD.FTZ R24, -R23, R24 ;  /* 0x0000001817187221 */ /* 0x000fe20000010100 */
[----:B------:R-:W-:Y:S01]  /*0ee0*/  FADD.FTZ R22, R105, R22 ;  /* 0x0000001669167221 */ /* 0x000fe20000010000 */
[----:B------:R-:W-:Y:S01]  /*0ef0*/  FFMA.FTZ R46, R103, R105, R46 ;  /* 0x00000069672e7223 */ /* 0x000fe2000001002e */
[----:B------:R-:W-:Y:S01]  /*0f00*/  SHF.L.U32 R105, R106, 0x10, RZ ;  /* 0x000000106a697819 */ /* 0x000fe200000006ff */
[----:B------:R-:W-:Y:S01]  /*0f10*/  FMUL.FTZ R106, R24, UR7 ;  /* 0x00000007186a7c20 */ /* 0x000fe20008410000 */
[----:B------:R-:W-:Y:S01]  /*0f20*/  SHF.L.U32 R25, R114, 0x10, RZ ;  /* 0x0000001072197819 */ /* 0x000fe200000006ff */
[----:B------:R-:W-:Y:S01]  /*0f30*/  FADD.FTZ R35, R100, R35 ;  /* 0x0000002364237221 */ /* 0x000fe20000010000 */
[----:B------:R-:W-:Y:S01]  /*0f40*/  SHF.L.U32 R24, R27, 0x10, RZ ;  /* 0x000000101b187819 */ /* 0x000fe200000006ff */
[----:B------:R-:W-:Y:S01]  /*0f50*/  FFMA.FTZ R31, R108, R100, R31 ;  /* 0x000000646c1f7223 */ /* 0x000fe2000001001f */
[----:B------:R-:W-:-:S02]  /*0f60*/  MOV R100, R113 ;  /* 0x0000007100647202 */ /* 0x000fc40000000f00 */
[----:B------:R-:W-:Y:S01]  /*0f70*/  SHF.R.U32.HI R111, RZ, 0x10, R113 ;  /* 0x00000010ff6f7819 */ /* 0x000fe20000011671 */
[----:B------:R-:W-:Y:S01]  /*0f80*/  FADD.FTZ R48, R25, R48 ;  /* 0x0000003019307221 */ /* 0x000fe20000010000 */
[----:B------:R-:W-:Y:S01]  /*0f90*/  MOV R113, R96 ;  /* 0x0000006000717202 */ /* 0x000fe20000000f00 */
[-C--:B------:R-:W-:Y:S01]  /*0fa0*/  FMUL.FTZ R96, R85, R25.reuse ;  /* 0x0000001955607220 */ /* 0x080fe20000410000 */
[----:B------:R-:W-:Y:S01]  /*0fb0*/  FFMA.FTZ R44, R97, R25, R44 ;  /* 0x00000019612c7223 */ /* 0x000fe2000001002c */
[----:B------:R-:W-:Y:S01]  /*0fc0*/  FADD.FTZ R24, -R23, R24 ;  /* 0x0000001817187221 */ /* 0x000fe20000010100 */
[----:B------:R-:W-:Y:S02]  /*0fd0*/  SHF.L.U32 R25, R100, 0x10, RZ ;  /* 0x0000001064197819 */ /* 0x000fe400000006ff */
[----:B------:R-:W-:Y:S02]  /*0fe0*/  SHF.L.U32 R102, R102, 0x10, RZ ;  /* 0x0000001066667819 */ /* 0x000fe400000006ff */
[----:B------:R-:W-:Y:S01]  /*0ff0*/  SHF.L.U32 R26, R104, 0x10, RZ ;  /* 0x00000010681a7819 */ /* 0x000fe200000006ff */
[----:B------:R-:W-:Y:S01]  /*1000*/  FMUL.FTZ R104, R24, UR7 ;  /* 0x0000000718687c20 */ /* 0x000fe20008410000 */
[----:B------:R-:W-:Y:S01]  /*1010*/  SHF.L.U32 R116, R116, 0x10, RZ ;  /* 0x0000001074747819 */ /* 0x000fe200000006ff */
[----:B------:R-:W-:Y:S01]  /*1020*/  FADD.FTZ R38, R25, R38 ;  /* 0x0000002619267221 */ /* 0x000fe20000010000 */
[-C--:B------:R-:W-:Y:S01]  /*1030*/  FFMA.FTZ R30, R103, R25.reuse, R30 ;  /* 0x00000019671e7223 */ /* 0x080fe2000001001e */
[----:B------:R-:W-:Y:S01]  /*1040*/  FFMA.FTZ R100, R78, R25, R115 ;  /* 0x000000194e647223 */ /* 0x000fe20000010073 */
[-C--:B------:R-:W-:Y:S01]  /*1050*/  FMUL.FTZ R25, R72, R102.reuse ;  /* 0x0000006648197220 */ /* 0x080fe20000410000 */
[----:B------:R-:W-:Y:S01]  /*1060*/  FADD.FTZ R49, R102, R49 ;  /* 0x0000003166317221 */ /* 0x000fe20000010000 */
[----:B------:R-:W-:Y:S01]  /*1070*/  FFMA.FTZ R45, R106, R102, R45 ;  /* 0x000000666a2d7223 */ /* 0x000fe2000001002d */
[-C--:B------:R-:W-:Y:S01]  /*1080*/  FMUL.FTZ R102, R71, R26.reuse ;  /* 0x0000001a47667220 */ /* 0x080fe20000410000 */
[----:B------:R-:W-:Y:S01]  /*1090*/  FADD.FTZ R18, R26, R18 ;  /* 0x000000121a127221 */ /* 0x000fe20000010000 */
[----:B------:R-:W-:Y:S01]  /*10a0*/  FFMA.FTZ R19, R104, R26, R19 ;  /* 0x0000001a68137223 */ /* 0x000fe20000010013 */
[----:B------:R-:W-:Y:S01]  /*10b0*/  FADD.FTZ R26, RZ, R101 ;  /* 0x00000065ff1a7221 */ /* 0x000fe20000010000 */
[----:B------:R-:W-:Y:S01]  /*10c0*/  FADD.FTZ R36, R116, R36 ;  /* 0x0000002474247221 */ /* 0x000fe20000010000 */
[-C--:B------:R-:W-:Y:S01]  /*10d0*/  FFMA.FTZ R28, R97, R116.reuse, R28 ;  /* 0x00000074611c7223 */ /* 0x080fe2000001001c */
[----:B------:R-:W-:Y:S01]  /*10e0*/  FFMA.FTZ R96, R79, R116, R96 ;  /* 0x000000744f607223 */ /* 0x000fe20000010060 */
[----:B------:R-:W-:Y:S01]  /*10f0*/  SHF.R.U64 R27, R68, 0x10, R69 ;  /* 0x00000010441b7819 */ /* 0x000fe20000001245 */
[----:B------:R-:W-:Y:S01]  /*1100*/  FADD.FTZ R37, R105, R37 ;  /* 0x0000002569257221 */ /* 0x000fe20000010000 */
[-C--:B------:R-:W-:Y:S01]  /*1110*/  FFMA.FTZ R29, R106, R105.reuse, R29 ;  /* 0x000000696a1d7223 */ /* 0x080fe2000001001d */
[----:B------:R-:W-:Y:S01]  /*1120*/  SHF.R.U32.HI R116, RZ, 0x10, R69 ;  /* 0x00000010ff747819 */ /* 0x000fe20000011645 */
[----:B------:R-:W-:Y:S01]  /*1130*/  FFMA.FTZ R105, R58, R105, R25 ;  /* 0x000000693a697223 */ /* 0x000fe20000010019 */
[----:B------:R-:W-:Y:S01]  /*1140*/  SHF.L.U32 R111, R111, 0x10, RZ ;  /* 0x000000106f6f7819 */ /* 0x000fe200000006ff */
[----:B------:R-:W-:Y:S01]  /*1150*/  FADD.FTZ R25, R109, R26 ;  /* 0x0000001a6d197221 */ /* 0x000fe20000010000 */
[----:B------:R-:W-:-:S02]  /*1160*/  SHF.L.U32 R24, R68, 0x10, RZ ;  /* 0x0000001044187819 */ /* 0x000fc400000006ff */
[----:B------:R-:W-:Y:S02]  /*1170*/  SHF.L.U32 R68, R27, 0x10, RZ ;  /* 0x000000101b447819 */ /* 0x000fe400000006ff */
[----:B------:R-:W-:Y:S02]  /*1180*/  SHF.L.U32 R114, R69, 0x10, RZ ;  /* 0x0000001045727819 */ /* 0x000fe400000006ff */
[----:B------:R-:W-:Y:S01]  /*1190*/  SHF.L.U32 R116, R116, 0x10, RZ ;  /* 0x0000001074747819 */ /* 0x000fe200000006ff */
[----:B------:R-:W-:Y:S01]  /*11a0*/  FADD.FTZ R26, R98, R25 ;  /* 0x00000019621a7221 */ /* 0x000fe20000010000 */
[----:B------:R-:W-:Y:S01]  /*11b0*/  FADD.FTZ R20, R111, R20 ;  /* 0x000000146f147221 */ /* 0x000fe20000010000 */
[-C--:B------:R-:W-:Y:S01]  /*11c0*/  FFMA.FTZ R21, R104, R111.reuse, R21 ;  /* 0x0000006f68157223 */ /* 0x080fe20000010015 */
[----:B------:R-:W-:Y:S01]  /*11d0*/  FFMA.FTZ R102, R57, R111, R102 ;  /* 0x0000006f39667223 */ /* 0x000fe20000010066 */
[C---:B------:R-:W-:Y:S01]  /*11e0*/  FADD.FTZ R111, -R23.reuse, R68 ;  /* 0x00000044176f7221 */ /* 0x040fe20000010100 */
[C---:B------:R-:W-:Y:S01]  /*11f0*/  FADD.FTZ R24, -R23.reuse, R24 ;  /* 0x0000001817187221 */ /* 0x040fe20000010100 */
[C---:B------:R-:W-:Y:S01]  /*1200*/  FADD.FTZ R69, -R23.reuse, R114 ;  /* 0x0000007217457221 */ /* 0x040fe20000010100 */
[----:B------:R-:W-:Y:S01]  /*1210*/  FADD.FTZ R68, -R23, R116 ;  /* 0x0000007417447221 */ /* 0x000fe20000010100 */
[----:B------:R-:W-:-:S04]  /*1220*/  FADD.FTZ R23, R107, R26 ;  /* 0x0000001a6b177221 */ /* 0x000fc80000010000 */
[----:B------:R-:W-:Y:S01]  /*1230*/  FADD.FTZ R114, R96, R23 ;  /* 0x0000001760727221 */ /* 0x000fe20000010000 */
[----:B------:R-:W-:-:S03]  /*1240*/  SHF.L.U32 R23, R113, 0x10, RZ ;  /* 0x0000001071177819 */ /* 0x000fc600000006ff */
[----:B------:R-:W-:Y:S01]  /*1250*/  FADD.FTZ R25, R105, R114 ;  /* 0x0000007269197221 */ /* 0x000fe20000010000 */
[----:B------:R-:W-:Y:S02]  /*1260*/  SHF.L.U32 R122, R122, 0x10, RZ ;  /* 0x000000107a7a7819 */ /* 0x000fe400000006ff */
[----:B------:R-:W-:Y:S01]  /*1270*/  SHF.L.U32 R26, R112, 0x10, RZ ;  /* 0x00000010701a7819 */ /* 0x000fe200000006ff */
[----:B------:R-:W-:Y:S01]  /*1280*/  FMUL.FTZ R112, R87, R23 ;  /* 0x0000001757707220 */ /* 0x000fe20000410000 */
[----:B------:R-:W-:Y:S01]  /*1290*/  SHF.L.U32 R118, R118, 0x10, RZ ;  /* 0x0000001076767819 */ /* 0x000fe200000006ff */
[----:B------:R-:W-:Y:S01]  /*12a0*/  FADD.FTZ R25, R100, R25 ;  /* 0x0000001964197221 */ /* 0x000fe20000010000 */
[----:B------:R-:W-:Y:S01]  /*12b0*/  FFMA.FTZ R27, R0, R101, RZ ;  /* 0x00000065001b7223 */ /* 0x000fe200000100ff */
[----:B------:R-:W-:Y:S01]  /*12c0*/  FFMA.FTZ R115, R81, R122, R112 ;  /* 0x0000007a51737223 */ /* 0x000fe20000010070 */
[----:B------:R-:W-:Y:S01]  /*12d0*/  SHF.L.U32 R121, R121, 0x10, RZ ;  /* 0x0000001079797819 */ /* 0x000fe200000006ff */
[----:B------:R-:W-:Y:S01]  /*12e0*/  FADD.FTZ R112, R102, R25 ;  /* 0x0000001966707221 */ /* 0x000fe20000010000 */
[----:B------:R-:W-:Y:S01]  /*12f0*/  SHF.L.U32 R119, R119, 0x10, RZ ;  /* 0x0000001077777819 */ /* 0x000fe200000006ff */
[----:B------:R-:W-:Y:S01]  /*1300*/  FFMA.FTZ R114, R110, R109, R27 ;  /* 0x0000006d6e727223 */ /* 0x000fe2000001001b */
[----:B------:R-:W-:Y:S01]  /*1310*/  FMUL.FTZ R25, R74, R118 ;  /* 0x000000764a197220 */ /* 0x000fe20000410000 */
[----:B------:R-:W-:-:S02]  /*1320*/  SHF.L.U32 R120, R120, 0x10, RZ ;  /* 0x0000001078787819 */ /* 0x000fc400000006ff */
[----:B------:R-:W-:Y:S01]  /*1330*/  FFMA.FTZ R27, R99, R98, R114 ;  /* 0x00000062631b7223 */ /* 0x000fe20000010072 */
[----:B------:R-:W-:Y:S01]  /*1340*/  FFMA.FTZ R116, R66, R121, R25 ;  /* 0x0000007942747223 */ /* 0x000fe20000010019 */
[----:B------:R-:W-:Y:S01]  /*1350*/  FMUL.FTZ R113, R86, R119 ;  /* 0x0000007756717220 */ /* 0x000fe20000410000 */
[----:B------:R-:W-:Y:S01]  /*1360*/  FADD.FTZ R25, R115, R112 ;  /* 0x0000007073197221 */ /* 0x000fe20000010000 */
[----:B------:R-:W-:Y:S01]  /*1370*/  SHF.L.U32 R117, R117, 0x10, RZ ;  /* 0x0000001075757819 */ /* 0x000fe200000006ff */
[----:B------:R-:W-:Y:S01]  /*1380*/  FFMA.FTZ R112, R108, R107, R27 ;  /* 0x0000006b6c707223 */ /* 0x000fe2000001001b */
[----:B------:R-:W-:Y:S01]  /*1390*/  FFMA.FTZ R114, R80, R26, R113 ;  /* 0x0000001a50727223 */ /* 0x000fe20000010071 */
[----:B------:R-:W-:Y:S01]  /*13a0*/  FMUL.FTZ R124, R73, R120 ;  /* 0x00000078497c7220 */ /* 0x000fe20000410000 */
[----:B------:R-:W-:Y:S01]  /*13b0*/  FADD.FTZ R27, R25, R116 ;  /* 0x00000074191b7221 */ /* 0x000fe20000010000 */
[----:B------:R-:W-:Y:S02]  /*13c0*/  FFMA.FTZ R25, R97, R96, R112 ;  /* 0x0000006061197223 */ /* 0x000fe40000010070 */
[----:B------:R-:W-:Y:S01]  /*13d0*/  FFMA.FTZ R113, R59, R117, R124 ;  /* 0x000000753b717223 */ /* 0x000fe2000001007c */
[----:B------:R-:W-:Y:S01]  /*13e0*/  FADD.FTZ R27, R27, R114 ;  /* 0x000000721b1b7221 */ /* 0x000fe20000010000 */
[----:B------:R-:W-:Y:S01]  /*13f0*/  FMUL.FTZ R112, R24, UR7 ;  /* 0x0000000718707c20 */ /* 0x000fe20008410000 */
[----:B------:R-:W-:-:S02]  /*1400*/  FFMA.FTZ R124, R106, R105, R25 ;  /* 0x000000696a7c7223 */ /* 0x000fc40000010019 */
[----:B------:R-:W-:Y:S02]  /*1410*/  FADD.FTZ R24, R27, R113 ;  /* 0x000000711b187221 */ /* 0x000fe40000010000 */
[----:B------:R-:W-:-:S03]  /*1420*/  FFMA.FTZ R27, R103, R100, R124 ;  /* 0x00000064671b7223 */ /* 0x000fc6000001007c */
[----:B------:R-:W0:Y:S01]  /*1430*/  SHFL.DOWN PT, R25, R24, 0x10, 0x1f ;  /* 0x0a001f0018197f89 */ /* 0x000e2200000e0000 */
[----:B------:R-:W-:Y:S01]  /*1440*/  FFMA.FTZ R27, R104, R102, R27 ;  /* 0x00000066681b7223 */ /* 0x000fe2000001001b */
[----:B------:R-:W-:Y:S01]  /*1450*/  FADD.FTZ R13, R122, R13 ;  /* 0x0000000d7a0d7221 */ /* 0x000fe20000010000 */
[C---:B------:R-:W-:Y:S01]  /*1460*/  FFMA.FTZ R17, R112.reuse, R122, R17 ;  /* 0x0000007a70117223 */ /* 0x040fe20000010011 */
[----:B------:R-:W-:Y:S01]  /*1470*/  FMUL.FTZ R111, R111, UR7 ;  /* 0x000000076f6f7c20 */ /* 0x000fe20008410000 */
[----:B------:R-:W-:Y:S01]  /*1480*/  FFMA.FTZ R122, R112, R115, R27 ;  /* 0x00000073707a7223 */ /* 0x000fe2000001001b */
[----:B------:R-:W-:-:S03]  /*1490*/  FMUL.FTZ R69, R69, UR7 ;  /* 0x0000000745457c20 */ /* 0x000fc60008410000 */
[----:B------:R-:W-:Y:S01]  /*14a0*/  FFMA.FTZ R122, R111, R116, R122 ;  /* 0x000000746f7a7223 */ /* 0x000fe2000001007a */
[----:B------:R-:W-:-:S03]  /*14b0*/  FMUL.FTZ R68, R68, UR7 ;  /* 0x0000000744447c20 */ /* 0x000fc60008410000 */
[----:B------:R-:W-:-:S04]  /*14c0*/  FFMA.FTZ R27, R69, R114, R122 ;  /* 0x00000072451b7223 */ /* 0x000fc8000001007a */
[----:B------:R-:W-:-:S05]  /*14d0*/  FFMA.FTZ R27, R68, R113, R27 ;  /* 0x00000071441b7223 */ /* 0x000fca000001001b */
[----:B------:R-:W1:Y:S01]  /*14e0*/  SHFL.DOWN PT, R122, R27, 0x10, 0x1f ;  /* 0x0a001f001b7a7f89 */ /* 0x000e6200000e0000 */
[----:B0-----:R-:W-:-:S05]  /*14f0*/  FADD.FTZ R25, R24, R25 ;  /* 0x0000001918197221 */ /* 0x001fca0000010000 */
[----:B------:R-:W0:Y:S01]  /*1500*/  SHFL.DOWN PT, R24, R25, 0x8, 0x1f ;  /* 0x09001f0019187f89 */ /* 0x000e2200000e0000 */
[----:B-1----:R-:W-:-:S05]  /*1510*/  FADD.FTZ R122, R27, R122 ;  /* 0x0000007a1b7a7221 */ /* 0x002fca0000010000 */
[----:B------:R-:W1:Y:S01]  /*1520*/  SHFL.DOWN PT, R123, R122, 0x8, 0x1f ;  /* 0x09001f007a7b7f89 */ /* 0x000e6200000e0000 */
[----:B0-----:R-:W-:-:S05]  /*1530*/  FADD.FTZ R24, R25, R24 ;  /* 0x0000001819187221 */ /* 0x001fca0000010000 */
[----:B------:R-:W0:Y:S01]  /*1540*/  SHFL.DOWN PT, R125, R24, 0x4, 0x1f ;  /* 0x08801f00187d7f89 */ /* 0x000e2200000e0000 */
[----:B-1----:R-:W-:-:S05]  /*1550*/  FADD.FTZ R123, R122, R123 ;  /* 0x0000007b7a7b7221 */ /* 0x002fca0000010000 */
[----:B------:R-:W1:Y:S01]  /*1560*/  SHFL.DOWN PT, R124, R123, 0x4, 0x1f ;  /* 0x08801f007b7c7f89 */ /* 0x000e6200000e0000 */
[----:B0-----:R-:W-:-:S05]  /*1570*/  FADD.FTZ R125, R24, R125 ;  /* 0x0000007d187d7221 */ /* 0x001fca0000010000 */
[----:B------:R-:W0:Y:S01]  /*1580*/  SHFL.DOWN PT, R24, R125, 0x2, 0x1f ;  /* 0x08401f007d187f89 */ /* 0x000e2200000e0000 */
[----:B------:R-:W-:Y:S01]  /*1590*/  FADD.FTZ R6, R23, R6 ;  /* 0x0000000617067221 */ /* 0x000fe20000010000 */
[----:B------:R-:W-:Y:S02]  /*15a0*/  FFMA.FTZ R2, R112, R23, R2 ;  /* 0x0000001770027223 */ /* 0x000fe40000010002 */
[----:B------:R-:W2:Y:S01]  /*15b0*/  S2R R23, SR_TID.X ;  /* 0x0000000000177919 */ /* 0x000ea20000002100 */
[----:B-1----:R-:W-:-:S05]  /*15c0*/  FADD.FTZ R124, R123, R124 ;  /* 0x0000007c7b7c7221 */ /* 0x002fca0000010000 */
[----:B------:R-:W1:Y:S01]  /*15d0*/  SHFL.DOWN PT, R27, R124, 0x2, 0x1f ;  /* 0x08401f007c1b7f89 */ /* 0x000e6200000e0000 */
[----:B0-----:R-:W-:-:S05]  /*15e0*/  FADD.FTZ R125, R125, R24 ;  /* 0x000000187d7d7221 */ /* 0x001fca0000010000 */
[----:B------:R-:W0:Y:S01]  /*15f0*/  SHFL.DOWN PT, R122, R125, 0x1, 0x1f ;  /* 0x08201f007d7a7f89 */ /* 0x000e2200000e0000 */
[----:B-1----:R-:W-:Y:S01]  /*1600*/  FADD.FTZ R27, R124, R27 ;  /* 0x0000001b7c1b7221 */ /* 0x002fe20000010000 */
[----:B0-----:R-:W-:-:S04]  /*1610*/  FADD.FTZ R24, R125, R122 ;  /* 0x0000007a7d187221 */ /* 0x001fc80000010000 */
[----:B------:R-:W0:Y:S01]  /*1620*/  SHFL.DOWN PT, R122, R27, 0x1, 0x1f ;  /* 0x08201f001b7a7f89 */ /* 0x000e2200000e0000 */
[----:B--2---:R-:W-:Y:S01]  /*1630*/  LOP3.LUT P1, RZ, R23, 0x1f, RZ, 0xc0, !PT ;  /* 0x0000001f17ff7812 */ /* 0x004fe2000782c0ff */
[----:B------:R-:W-:Y:S01]  /*1640*/  BSSY.RECONVERGENT B0, `(.L_x_51) ;  /* 0x000000b000007945 */ /* 0x000fe20003800200 */
[----:B0-----:R-:W-:-:S11]  /*1650*/  FADD.FTZ R25, R27, R122 ;  /* 0x0000007a1b197221 */ /* 0x001fd60000010000 */
[----:B------:R-:W-:Y:S05]  /*1660*/  @P1 BRA `(.L_x_52) ;  /* 0x0000000000201947 */ /* 0x000fea0003800000 */
        /* <DEDUP_REMOVED lines=8> */
.L_x_52:
[----:B------:R-:W-:Y:S05]  /*16f0*/  BSYNC.RECONVERGENT B0 ;  /* 0x0000000000007941 */ /* 0x000fea0003800200 */
.L_x_51:
[----:B------:R-:W1:Y:S08]  /*1700*/  S2UR UR6, SR_CgaCtaId ;  /* 0x00000000000679c3 */ /* 0x000e700000008800 */
[----:B------:R-:W-:Y:S01]  /*1710*/  BAR.SYNC.DEFER_BLOCKING 0x0 ;  /* 0x0000000000007b1d */ /* 0x000fe20000010000 */
[----:B------:R-:W-:Y:S01]  /*1720*/  FADD.FTZ R11, R26, R11 ;  /* 0x0000000b1a0b7221 */ /* 0x000fe20000010000 */
[----:B------:R-:W-:Y:S01]  /*1730*/  FFMA.FTZ R15, R69, R26, R15 ;  /* 0x0000001a450f7223 */ /* 0x000fe2000001000f */
[----:B------:R-:W-:Y:S01]  /*1740*/  FADD.FTZ R8, R119, R8 ;  /* 0x0000000877087221 */ /* 0x000fe20000010000 */
[----:B------:R-:W-:Y:S01]  /*1750*/  FFMA.FTZ R4, R69, R119, R4 ;  /* 0x0000007745047223 */ /* 0x000fe20000010004 */
[----:B------:R-:W-:Y:S01]  /*1760*/  UIADD3 UR4, UPT, UPT, UR4, UR20, URZ ;  /* 0x0000001404047290 */ /* 0x000fe2000fffe0ff */
[----:B------:R-:W-:Y:S01]  /*1770*/  FADD.FTZ R12, R121, R12 ;  /* 0x0000000c790c7221 */ /* 0x000fe20000010000 */
[----:B------:R-:W-:Y:S01]  /*1780*/  UMOV UR5, 0x400 ;  /* 0x0000040000057882 */ /* 0x000fe20000000000 */
[----:B------:R-:W-:Y:S01]  /*1790*/  FFMA.FTZ R16, R111, R121, R16 ;  /* 0x000000796f107223 */ /* 0x000fe20000010010 */
[----:B------:R-:W-:Y:S01]  /*17a0*/  UISETP.GE.AND UP2, UPT, UR4, UR21, UPT ;  /* 0x000000150400728c */ /* 0x000fe2000bf46270 */
[----:B------:R-:W-:Y:S01]  /*17b0*/  FADD.FTZ R10, R117, R10 ;  /* 0x0000000a750a7221 */ /* 0x000fe20000010000 */
[----:B------:R-:W-:Y:S01]  /*17c0*/  FFMA.FTZ R14, R68, R117, R14 ;  /* 0x00000075440e7223 */ /* 0x000fe2000001000e */
[----:B------:R-:W-:Y:S01]  /*17d0*/  FADD.FTZ R7, R118, R7 ;  /* 0x0000000776077221 */ /* 0x000fe20000010000 */
[----:B------:R-:W-:Y:S01]  /*17e0*/  FFMA.FTZ R3, R111, R118, R3 ;  /* 0x000000766f037223 */ /* 0x000fe20000010003 */
[----:B------:R-:W-:Y:S01]  /*17f0*/  FADD.FTZ R9, R120, R9 ;  /* 0x0000000978097221 */ /* 0x000fe20000010000 */
[----:B------:R-:W-:Y:S01]  /*1800*/  FFMA.FTZ R5, R68, R120, R5 ;  /* 0x0000007844057223 */ /* 0x000fe20000010005 */
[----:B------:R-:W-:-:S02]  /*1810*/  IADD3 R121, PT, PT, R50, 0x80, RZ ;  /* 0x0000008032797810 */ /* 0x000fc40007ffe0ff */
[----:B------:R-:W-:Y:S01]  /*1820*/  IADD3 R123, PT, PT, R50, 0x100, RZ ;  /* 0x00000100327b7810 */ /* 0x000fe20007ffe0ff */
[----:B-1----:R-:W-:-:S04]  /*1830*/  ULEA UR5, UR6, UR5, 0x18 ;  /* 0x0000000506057291 */ /* 0x002fc8000f8ec0ff */
[----:B------:R-:W-:Y:S02]  /*1840*/  UIADD3 UR6, UPT, UPT, UR5, 0x1820, URZ ;  /* 0x0000182005067890 */ /* 0x000fe4000fffe0ff */
[----:B------:R-:W-:-:S09]  /*1850*/  @!UP1 UIADD3 UR6, UPT, UPT, UR5, 0x1800, URZ ;  /* 0x0000180005069890 */ /* 0x000fd2000fffe0ff */
[----:B0-----:R-:W0:Y:S01]  /*1860*/  LDS.128 R24, [UR6] ;  /* 0x00000006ff187984 */ /* 0x001e220008000c00 */
[----:B------:R-:W-:Y:S02]  /*1870*/  UIADD3 UR6, UPT, UPT, UR5, 0x1830, URZ ;  /* 0x0000183005067890 */ /* 0x000fe4000fffe0ff */
[----:B------:R-:W-:Y:S01]  /*1880*/  @!UP1 UIADD3 UR6, UPT, UPT, UR5, 0x1810, URZ ;  /* 0x0000181005069890 */ /* 0x000fe2000fffe0ff */
[----:B0-----:R-:W-:Y:S01]  /*1890*/  FADD.FTZ R119, RZ, R24 ;  /* 0x00000018ff777221 */ /* 0x001fe20000010000 */
[----:B------:R-:W-:-:S03]  /*18a0*/  FADD.FTZ R24, RZ, R25 ;  /* 0x00000019ff187221 */ /* 0x000fc60000010000 */
[----:B------:R-:W-:Y:S01]  /*18b0*/  FADD.FTZ R119, R26, R119 ;  /* 0x000000771a777221 */ /* 0x000fe20000010000 */
[----:B------:R-:W-:-:S03]  /*18c0*/  FADD.FTZ R122, R27, R24 ;  /* 0x000000181b7a7221 */ /* 0x000fc60000010000 */
[----:B------:R-:W0:Y:S02]  /*18d0*/  LDS.128 R24, [UR6] ;  /* 0x00000006ff187984 */ /* 0x000e240008000c00 */
[----:B0-----:R-:W-:Y:S01]  /*18e0*/  FADD.FTZ R122, R122, R25 ;  /* 0x000000197a7a7221 */ /* 0x001fe20000010000 */
        /* <DEDUP_REMOVED lines=11> */
[----:B------:R-:W-:-:S04]  /*19a0*/  UISETP.NE.U32.AND UP0, UPT, UR26, URZ, UPT ;  /* 0x000000ff1a00728c */ /* 0x000fc8000bf05070 */
[----:B------:R-:W-:-:S09]  /*19b0*/  UISETP.NE.AND.EX UP0, UPT, UR27, URZ, UPT, UP0 ;  /* 0x000000ff1b00728c */ /* 0x000fd2000bf05300 */
[----:B------:R-:W-:Y:S05]  /*19c0*/  BRA.U UP0, `(.L_x_55) ;  /* 0x0000000500707547 */ /* 0x000fea000b800000 */
[----:B-----5:R-:W-:Y:S01]  /*19d0*/  MOV R24, R65 ;  /* 0x0000004100187202 */ /* 0x020fe20000000f00 */
[--C-:B------:R-:W-:Y:S01]  /*19e0*/  FFMA.FTZ R99, R99, UR5, R117.reuse ;  /* 0x0000000563637c23 */ /* 0x100fe20008010075 */
[----:B------:R-:W-:Y:S01]  /*19f0*/  FFMA.FTZ R0, R0, UR5, R117 ;  /* 0x0000000500007c23 */ /* 0x000fe20008010075 */
[----:B------:R-:W-:Y:S01]  /*1a00*/  SHF.R.U32.HI R25, RZ, 0x10, R65 ;  /* 0x00000010ff197819 */ /* 0x000fe20000011641 */
[----:B------:R-:W-:Y:S01]  /*1a10*/  FFMA.FTZ R108, R108, UR5, R117 ;  /* 0x000000056c6c7c23 */ /* 0x000fe20008010075 */
[----:B------:R-:W-:Y:S01]  /*1a20*/  SHF.L.U32 R24, R24, 0x10, RZ ;  /* 0x0000001018187819 */ /* 0x000fe200000006ff */
[----:B------:R-:W-:Y:S01]  /*1a30*/  FADD.FTZ R99, R98, -R99 ;  /* 0x8000006362637221 */ /* 0x000fe20000010000 */
[----:B------:R-:W-:Y:S01]  /*1a40*/  FADD.FTZ R101, R101, -R0 ;  /* 0x8000000065657221 */ /* 0x000fe20000010000 */
[----:B------:R-:W-:Y:S01]  /*1a50*/  FFMA.FTZ R103, R103, UR5, R117 ;  /* 0x0000000567677c23 */ /* 0x000fe20008010075 */
[----:B------:R-:W-:Y:S01]  /*1a60*/  SHF.L.U32 R25, R25, 0x10, RZ ;  /* 0x0000001019197819 */ /* 0x000fe200000006ff */
[----:B------:R-:W-:Y:S01]  /*1a70*/  FFMA.FTZ R0, R99, UR7, R24 ;  /* 0x0000000763007c23 */ /* 0x000fe20008010018 */
[----:B------:R-:W-:Y:S01]  /*1a80*/  MOV R24, R64 ;  /* 0x0000004000187202 */ /* 0x000fe20000000f00 */
[----:B------:R-:W-:Y:S01]  /*1a90*/  FADD.FTZ R108, R107, -R108 ;  /* 0x8000006c6b6c7221 */ /* 0x000fe20000010000 */
[----:B------:R-:W-:Y:S01]  /*1aa0*/  FADD.FTZ R103, R100, -R103 ;  /* 0x8000006764677221 */ /* 0x000fe20000010000 */
[----:B------:R-:W-:Y:S01]  /*1ab0*/  SHF.R.U32.HI R100, RZ, 0x10, R61 ;  /* 0x00000010ff647819 */ /* 0x000fe2000001163d */
[----:B------:R-:W-:Y:S01]  /*1ac0*/  FFMA.FTZ R110, R110, UR5, R117 ;  /* 0x000000056e6e7c23 */ /* 0x000fe20008010075 */
[----:B------:R-:W-:Y:S01]  /*1ad0*/  SHF.L.U32 R24, R24, 0x10, RZ ;  /* 0x0000001018187819 */ /* 0x000fe200000006ff */
[----:B------:R-:W-:Y:S01]  /*1ae0*/  FFMA.FTZ R27, R108, UR7, R25 ;  /* 0x000000076c1b7c23 */ /* 0x000fe20008010019 */
[----:B------:R-:W-:Y:S01]  /*1af0*/  SHF.R.U64 R25, R64, 0x10, R65 ;  /* 0x0000001040197819 */ /* 0x000fe20000001241 */
[----:B------:R-:W-:Y:S01]  /*1b00*/  FADD.FTZ R110, R109, -R110 ;  /* 0x8000006e6d6e7221 */ /* 0x000fe20000010000 */
[----:B------:R-:W-:Y:S01]  /*1b10*/  SHF.L.U32 R100, R100, 0x10, RZ ;  /* 0x0000001064647819 */ /* 0x000fe200000006ff */
[----:B------:R-:W-:Y:S01]  /*1b20*/  FFMA.FTZ R24, R101, UR7, R24 ;  /* 0x0000000765187c23 */ /* 0x000fe20008010018 */
[--C-:B------:R-:W-:Y:S01]  /*1b30*/  FFMA.FTZ R101, R104, UR5, R117.reuse ;  /* 0x0000000568657c23 */ /* 0x100fe20008010075 */
[----:B------:R-:W-:Y:S01]  /*1b40*/  SHF.L.U32 R25, R25, 0x10, RZ ;  /* 0x0000001019197819 */ /* 0x000fe200000006ff */
[----:B------:R-:W-:Y:S01]  /*1b50*/  FFMA.FTZ R69, R69, UR5, R117 ;  /* 0x0000000545457c23 */ /* 0x000fe20008010075 */
[----:B------:R0:W-:Y:S01]  /*1b60*/  F2F.BF16.F32 R99, R24 ;  /* 0x0000001800637304 */ /* 0x0001e20000202000 */
[----:B------:R-:W-:Y:S01]  /*1b70*/  FADD.FTZ R101, R102, -R101 ;  /* 0x8000006566657221 */ /* 0x000fe20000010000 */
[----:B------:R-:W-:Y:S01]  /*1b80*/  MOV R26, R61 ;  /* 0x0000003d001a7202 */ /* 0x000fe20000000f00 */
[----:B------:R-:W-:Y:S01]  /*1b90*/  FFMA.FTZ R25, R110, UR7, R25 ;  /* 0x000000076e197c23 */ /* 0x000fe20008010019 */
[----:B------:R-:W-:Y:S01]  /*1ba0*/  FADD.FTZ R69, R114, -R69 ;  /* 0x8000004572457221 */ /* 0x000fe20000010000 */
[----:B------:R-:W-:Y:S01]  /*1bb0*/  FFMA.FTZ R100, R101, UR7, R100 ;  /* 0x0000000765647c23 */ /* 0x000fe20008010064 */
[----:B------:R-:W-:Y:S01]  /*1bc0*/  SHF.L.U32 R98, R26, 0x10, RZ ;  /* 0x000000101a627819 */ /* 0x000fe200000006ff */
[--C-:B------:R-:W-:Y:S01]  /*1bd0*/  FFMA.FTZ R106, R106, UR5, R117.reuse ;  /* 0x000000056a6a7c23 */ /* 0x100fe20008010075 */
[----:B------:R1:W2:Y:S01]  /*1be0*/  F2F.BF16.F32 R26, R25 ;  /* 0x00000019001a7304 */ /* 0x0002a20000202000 */
[----:B0-----:R-:W-:Y:S01]  /*1bf0*/  MOV R24, R60 ;  /* 0x0000003c00187202 */ /* 0x001fe20000000f00 */
[----:B------:R-:W-:Y:S01]  /*1c00*/  FFMA.FTZ R97, R97, UR5, R117 ;  /* 0x0000000561617c23 */ /* 0x000fe20008010075 */
[----:B------:R-:W-:Y:S01]  /*1c10*/  FFMA.FTZ R98, R103, UR7, R98 ;  /* 0x0000000767627c23 */ /* 0x000fe20008010062 */
[----:B------:R-:W-:Y:S01]  /*1c20*/  SHF.R.U32.HI R103, RZ, 0x10, R63 ;  /* 0x00000010ff677819 */ /* 0x000fe2000001163f */
[--C-:B------:R-:W-:Y:S01]  /*1c30*/  FFMA.FTZ R68, R68, UR5, R117.reuse ;  /* 0x0000000544447c23 */ /* 0x100fe20008010075 */
[----:B------:R-:W-:Y:S01]  /*1c40*/  SHF.L.U32 R101, R24, 0x10, RZ ;  /* 0x0000001018657819 */ /* 0x000fe200000006ff */
[----:B------:R-:W-:Y:S01]  /*1c50*/  FADD.FTZ R106, R105, -R106 ;  /* 0x8000006a696a7221 */ /* 0x000fe20000010000 */
[----:B------:R-:W-:Y:S01]  /*1c60*/  MOV R24, R63 ;  /* 0x0000003f00187202 */ /* 0x000fe20000000f00 */
[----:B------:R-:W-:Y:S01]  /*1c70*/  FFMA.FTZ R111, R111, UR5, R117 ;  /* 0x000000056f6f7c23 */ /* 0x000fe20008010075 */
[----:B-1----:R-:W-:Y:S01]  /*1c80*/  SHF.R.U64 R25, R60, 0x10, R61 ;  /* 0x000000103c197819 */ /* 0x002fe2000000123d */
[----:B------:R-:W-:Y:S01]  /*1c90*/  FADD.FTZ R96, R96, -R97 ;  /* 0x8000006160607221 */ /* 0x000fe20000010000 */
[----:B------:R-:W-:Y:S01]  /*1ca0*/  SHF.L.U32 R24, R24, 0x10, RZ ;  /* 0x0000001018187819 */ /* 0x000fe200000006ff */
[----:B------:R-:W-:Y:S01]  /*1cb0*/  FADD.FTZ R68, R113, -R68 ;  /* 0x8000004471447221 */ /* 0x000fe20000010000 */
[----:B------:R-:W-:Y:S01]  /*1cc0*/  SHF.L.U32 R25, R25, 0x10, RZ ;  /* 0x0000001019197819 */ /* 0x000fe200000006ff */
[----:B------:R-:W-:Y:S01]  /*1cd0*/  FADD.FTZ R111, R116, -R111 ;  /* 0x8000006f746f7221 */ /* 0x000fe20000010000 */
[----:B------:R-:W-:Y:S01]  /*1ce0*/  SHF.L.U32 R103, R103, 0x10, RZ ;  /* 0x0000001067677819 */ /* 0x000fe200000006ff */
[----:B------:R-:W-:Y:S01]  /*1cf0*/  FFMA.FTZ R69, R69, UR7, R24 ;  /* 0x0000000745457c23 */ /* 0x000fe20008010018 */
[----:B------:R-:W-:Y:S01]  /*1d00*/  SHF.R.U64 R24, R62, 0x10, R63 ;  /* 0x000000103e187819 */ /* 0x000fe2000000123f */
[----:B------:R-:W-:Y:S01]  /*1d10*/  FFMA.FTZ R25, R106, UR7, R25 ;  /* 0x000000076a197c23 */ /* 0x000fe20008010019 */
[----:B------:R-:W-:Y:S01]  /*1d20*/  FFMA.FTZ R101, R96, UR7, R101 ;  /* 0x0000000760657c23 */ /* 0x000fe20008010065 */
[----:B------:R-:W-:Y:S01]  /*1d30*/  FFMA.FTZ R102, R68, UR7, R103 ;  /* 0x0000000744667c23 */ /* 0x000fe20008010067 */
[----:B------:R-:W-:Y:S01]  /*1d40*/  SHF.L.U32 R24, R24, 0x10, RZ ;  /* 0x0000001018187819 */ /* 0x000fe200000006ff */
[----:B------:R0:W-:Y:S01]  /*1d50*/  F2F.BF16.F32 R96, R25 ;  /* 0x0000001900607304 */ /* 0x0001e20000202000 */
[----:B------:R-:W-:Y:S01]  /*1d60*/  MOV R68, R62 ;  /* 0x0000003e00447202 */ /* 0x000fe20000000f00 */
[----:B------:R-:W-:-:S02]  /*1d70*/  FFMA.FTZ R112, R112, UR5, R117 ;  /* 0x0000000570707c23 */ /* 0x000fc40008010075 */
[----:B------:R-:W-:Y:S02]  /*1d80*/  FFMA.FTZ R111, R111, UR7, R24 ;  /* 0x000000076f6f7c23 */ /* 0x000fe40008010018 */
[----:B------:R-:W-:Y:S02]  /*1d90*/  FADD.FTZ R112, R115, -R112 ;  /* 0x8000007073707221 */ /* 0x000fe40000010000 */
[----:B------:R-:W-:Y:S01]  /*1da0*/  F2F.BF16.F32 R97, R100 ;  /* 0x0000006400617304 */ /* 0x000fe20000202000 */
[----:B0-----:R-:W0:Y:S07]  /*1db0*/  LDC.64 R24, c[0x0][0x468] ;  /* 0x00011a00ff187b82 */ /* 0x001e2e0000000a00 */
[----:B------:R1:W-:Y:S08]  /*1dc0*/  F2F.BF16.F32 R100, R69 ;  /* 0x0000004500647304 */ /* 0x0003f00000202000 */
[----:B------:R-:W-:Y:S01]  /*1dd0*/  F2F.BF16.F32 R0, R0 ;  /* 0x0000000000007304 */ /* 0x000fe20000202000 */
[----:B-1----:R-:W-:-:S05]  /*1de0*/  SHF.L.U32 R69, R68, 0x10, RZ ;  /* 0x0000001044457819 */ /* 0x002fca00000006ff */
[----:B------:R-:W-:Y:S01]  /*1df0*/  FFMA.FTZ R112, R112, UR7, R69 ;  /* 0x0000000770707c23 */ /* 0x000fe20008010045 */
[----:B--2---:R-:W-:Y:S01]  /*1e00*/  IMAD.WIDE.U32 R68, R26, 0x10000, RZ ;  /* 0x000100001a447825 */ /* 0x004fe200078e00ff */
[----:B------:R-:W1:Y:S02]  /*1e10*/  F2F.BF16.F32 R27, R27 ;  /* 0x0000001b001b7304 */ /* 0x000e640000202000 */
[----:B------:R-:W-:-:S06]  /*1e20*/  LOP3.LUT R68, R68, R99, RZ, 0xfc, !PT ;  /* 0x0000006344447212 */ /* 0x000fcc00078efcff */
[----:B------:R-:W2:Y:S01]  /*1e30*/  F2F.BF16.F32 R98, R98 ;  /* 0x0000006200627304 */ /* 0x000ea20000202000 */
[----:B-1----:R-:W-:-:S07]  /*1e40*/  PRMT R109, R0, 0x5410, R27 ;  /* 0x00005410006d7816 */ /* 0x002fce000000001b */
[----:B------:R-:W1:Y:S01]  /*1e50*/  F2F.BF16.F32 R111, R111 ;  /* 0x0000006f006f7304 */ /* 0x000e620000202000 */
[----:B------:R-:W-:Y:S01]  /*1e60*/  IMAD.WIDE.U32 R26, R96, 0x10000, RZ ;  /* 0x00010000601a7825 */ /* 0x000fe200078e00ff */
[----:B------:R-:W-:Y:S02]  /*1e70*/  LOP3.LUT R69, R109, R69, RZ, 0xfc, !PT ;  /* 0x000000456d457212 */ /* 0x000fe400078efcff */
[----:B--2---:R-:W-:-:S04]  /*1e80*/  PRMT R107, R98, 0x5410, R97 ;  /* 0x00005410626b7816 */ /* 0x004fc80000000061 */
[----:B------:R-:W2:Y:S01]  /*1e90*/  F2F.BF16.F32 R105, R102 ;  /* 0x0000006600697304 */ /* 0x000ea20000202000 */
[----:B0-----:R-:W-:Y:S01]  /*1ea0*/  IMAD.WIDE.U32 R98, R50, 0x8, R24 ;  /* 0x0000000832627825 */ /* 0x001fe200078e0018 */
[----:B------:R-:W-:-:S04]  /*1eb0*/  LOP3.LUT R27, R107, R27, RZ, 0xfc, !PT ;  /* 0x0000001b6b1b7212 */ /* 0x000fc800078efcff */
[----:B------:R3:W-:Y:S01]  /*1ec0*/  STG.E.64 desc[UR14][R98.64], R68 ;  /* 0x0000004462007986 */ /* 0x0007e2000c101b0e */
[----:B-1----:R-:W-:Y:S01]  /*1ed0*/  IMAD.WIDE.U32 R96, R111, 0x10000, RZ ;  /* 0x000100006f607825 */ /* 0x002fe200078e00ff */
[----:B------:R-:W0:Y:S01]  /*1ee0*/  F2F.BF16.F32 R101, R101 ;  /* 0x0000006500657304 */ /* 0x000e220000202000 */
[----:B--2---:R-:W-:-:S07]  /*1ef0*/  PRMT R105, R100, 0x5410, R105 ;  /* 0x0000541064697816 */ /* 0x004fce0000000069 */
[----:B------:R-:W1:Y:S01]  /*1f00*/  F2F.BF16.F32 R103, R112 ;  /* 0x0000007000677304 */ /* 0x000e620000202000 */
[----:B------:R-:W-:Y:S02]  /*1f10*/  LOP3.LUT R97, R105, R97, RZ, 0xfc, !PT ;  /* 0x0000006169617212 */ /* 0x000fe400078efcff */
[----:B0-----:R-:W-:Y:S01]  /*1f20*/  LOP3.LUT R26, R26, R101, RZ, 0xfc, !PT ;  /* 0x000000651a1a7212 */ /* 0x001fe200078efcff */
[----:B------:R-:W-:-:S04]  /*1f30*/  IMAD.WIDE.U32 R100, R121, 0x8, R24 ;  /* 0x0000000879647825 */ /* 0x000fc800078e0018 */
[----:B------:R-:W-:Y:S01]  /*1f40*/  IMAD.WIDE.U32 R24, R123, 0x8, R24 ;  /* 0x000000087b187825 */ /* 0x000fe200078e0018 */
[----:B------:R3:W-:Y:S01]  /*1f50*/  STG.E.64 desc[UR14][R100.64], R26 ;  /* 0x0000001a64007986 */ /* 0x0007e2000c101b0e */
[----:B-1----:R-:W-:-:S05]  /*1f60*/  LOP3.LUT R96, R96, R103, RZ, 0xfc, !PT ;  /* 0x0000006760607212 */ /* 0x002fca00078efcff */
[----:B------:R3:W-:Y:S01]  /*1f70*/  STG.E.64 desc[UR14][R24.64], R96 ;  /* 0x0000006018007986 */ /* 0x0007e2000c101b0e */
[----:B------:R-:W-:Y:S05]  /*1f80*/  BRA `(.L_x_56) ;  /* 0x0000002800a47947 */ /* 0x000fea0003800000 */
.L_x_55:
[----:B-----5:R-:W-:Y:S01]  /*1f90*/  MOV R24, R65 ;  /* 0x0000004100187202 */ /* 0x020fe20000000f00 */
[----:B------:R-:W-:Y:S01]  /*1fa0*/  FFMA.FTZ R99, R99, UR5, R117 ;  /* 0x0000000563637c23 */ /* 0x000fe20008010075 */
[----:B------:R-:W-:Y:S01]  /*1fb0*/  SHF.R.U32.HI R25, RZ, 0x10, R65 ;  /* 0x00000010ff197819 */ /* 0x000fe20000011641 */
[----:B------:R-:W-:Y:S01]  /*1fc0*/  FFMA.FTZ R108, R108, UR5, R117 ;  /* 0x000000056c6c7c23 */ /* 0x000fe20008010075 */
[----:B------:R-:W-:Y:S01]  /*1fd0*/  SHF.L.U32 R24, R24, 0x10, RZ ;  /* 0x0000001018187819 */ /* 0x000fe200000006ff */
[----:B------:R-:W-:Y:S01]  /*1fe0*/  FADD.FTZ R99, R98, -R99 ;  /* 0x8000006362637221 */ /* 0x000fe20000010000 */
[----:B------:R-:W-:Y:S01]  /*1ff0*/  SHF.L.U32 R25, R25, 0x10, RZ ;  /* 0x0000001019197819 */ /* 0x000fe200000006ff */
[----:B------:R-:W-:Y:S01]  /*2000*/  FADD.FTZ R108, R107, -R108 ;  /* 0x8000006c6b6c7221 */ /* 0x000fe20000010000 */
[----:B------:R-:W-:Y:S01]  /*2010*/  FFMA.FTZ R0, R0, UR5, R117 ;  /* 0x0000000500007c23 */ /* 0x000fe20008010075 */
[----:B------:R-:W-:Y:S01]  /*2020*/  FFMA.FTZ R90, R99, UR7, R24 ;  /* 0x00000007635a7c23 */ /* 0x000fe20008010018 */
[----:B------:R-:W-:Y:S01]  /*2030*/  MOV R24, R64 ;  /* 0x0000004000187202 */ /* 0x000fe20000000f00 */
[----:B------:R-:W-:Y:S01]  /*2040*/  FFMA.FTZ R91, R108, UR7, R25 ;  /* 0x000000076c5b7c23 */ /* 0x000fe20008010019 */
[----:B------:R-:W-:Y:S01]  /*2050*/  FADD.FTZ R0, R101, -R0 ;  /* 0x8000000065007221 */ /* 0x000fe20000010000 */
[----:B------:R-:W-:Y:S01]  /*2060*/  SHF.R.U32.HI R88, RZ, 0x10, R61 ;  /* 0x00000010ff587819 */ /* 0x000fe2000001163d */
[--C-:B------:R-:W-:Y:S01]  /*2070*/  FFMA.FTZ R27, R104, UR5, R117.reuse ;  /* 0x00000005681b7c23 */ /* 0x100fe20008010075 */
[----:B------:R-:W-:Y:S01]  /*2080*/  SHF.L.U32 R25, R24, 0x10, RZ ;  /* 0x0000001018197819 */ /* 0x000fe200000006ff */
[----:B------:R-:W-:Y:S01]  /*2090*/  FFMA.FTZ R110, R110, UR5, R117 ;  /* 0x000000056e6e7c23 */ /* 0x000fe20008010075 */
[----:B------:R-:W-:Y:S01]  /*20a0*/  SHF.R.U64 R24, R64, 0x10, R65 ;  /* 0x0000001040187819 */ /* 0x000fe20000001241 */
[----:B------:R-:W-:Y:S01]  /*20b0*/  FADD.FTZ R27, R102, -R27 ;  /* 0x8000001b661b7221 */ /* 0x000fe20000010000 */
[----:B------:R-:W-:Y:S01]  /*20c0*/  SHF.L.U32 R88, R88, 0x10, RZ ;  /* 0x0000001058587819 */ /* 0x000fe200000006ff */
[----:B------:R-:W-:Y:S01]  /*20d0*/  FFMA.FTZ R0, R0, UR7, R25 ;  /* 0x0000000700007c23 */ /* 0x000fe20008010019 */
[----:B------:R-:W-:Y:S01]  /*20e0*/  SHF.L.U32 R25, R24, 0x10, RZ ;  /* 0x0000001018197819 */ /* 0x000fe200000006ff */
[--C-:B------:R-:W-:Y:S01]  /*20f0*/  FFMA.FTZ R103, R103, UR5, R117.reuse ;  /* 0x0000000567677c23 */ /* 0x100fe20008010075 */
[----:B------:R-:W-:Y:S01]  /*2100*/  MOV R24, R61 ;  /* 0x0000003d00187202 */ /* 0x000fe20000000f00 */
[----:B------:R0:W-:Y:S01]  /*2110*/  F2F.BF16.F32 R99, R0 ;  /* 0x0000000000637304 */ /* 0x0001e20000202000 */
[----:B------:R-:W-:Y:S01]  /*2120*/  FFMA.FTZ R97, R97, UR5, R117 ;  /* 0x0000000561617c23 */ /* 0x000fe20008010075 */
[----:B------:R-:W-:Y:S01]  /*2130*/  FADD.FTZ R110, R109, -R110 ;  /* 0x8000006e6d6e7221 */ /* 0x000fe20000010000 */
[----:B------:R-:W-:Y:S01]  /*2140*/  SHF.L.U32 R24, R24, 0x10, RZ ;  /* 0x0000001018187819 */ /* 0x000fe200000006ff */
[----:B------:R-:W-:Y:S01]  /*2150*/  FFMA.FTZ R88, R27, UR7, R88 ;  /* 0x000000071b587c23 */ /* 0x000fe20008010058 */
[----:B------:R-:W-:Y:S01]  /*2160*/  FADD.FTZ R103, R100, -R103 ;  /* 0x8000006764677221 */ /* 0x000fe20000010000 */
[----:B------:R-:W-:Y:S01]  /*2170*/  FADD.FTZ R96, R96, -R97 ;  /* 0x8000006160607221 */ /* 0x000fe20000010000 */
[----:B------:R-:W-:Y:S01]  /*2180*/  FFMA.FTZ R25, R110, UR7, R25 ;  /* 0x000000076e197c23 */ /* 0x000fe20008010019 */
[--C-:B------:R-:W-:Y:S01]  /*2190*/  FFMA.FTZ R106, R106, UR5, R117.reuse ;  /* 0x000000056a6a7c23 */ /* 0x100fe20008010075 */
[----:B0-----:R-:W-:Y:S01]  /*21a0*/  MOV R0, R60 ;  /* 0x0000003c00007202 */ /* 0x001fe20000000f00 */
[----:B------:R-:W-:Y:S01]  /*21b0*/  FFMA.FTZ R24, R103, UR7, R24 ;  /* 0x0000000767187c23 */ /* 0x000fe20008010018 */
[----:B------:R0:W1:Y:S01]  /*21c0*/  F2F.BF16.F32 R26, R25 ;  /* 0x00000019001a7304 */ /* 0x0000620000202000 */
[----:B------:R-:W-:Y:S01]  /*21d0*/  FADD.FTZ R106, R105, -R106 ;  /* 0x8000006a696a7221 */ /* 0x000fe20000010000 */
[----:B------:R-:W-:Y:S01]  /*21e0*/  SHF.L.U32 R27, R0, 0x10, RZ ;  /* 0x00000010001b7819 */ /* 0x000fe200000006ff */
[----:B------:R-:W-:Y:S01]  /*21f0*/  FFMA.FTZ R111, R111, UR5, R117 ;  /* 0x000000056f6f7c23 */ /* 0x000fe20008010075 */
[----:B------:R-:W-:Y:S01]  /*2200*/  SHF.R.U64 R0, R60, 0x10, R61 ;  /* 0x000000103c007819 */ /* 0x000fe2000000123d */
[--C-:B------:R-:W-:Y:S01]  /*2210*/  FFMA.FTZ R69, R69, UR5, R117.reuse ;  /* 0x0000000545457c23 */ /* 0x100fe20008010075 */
[----:B------:R-:W-:Y:S01]  /*2220*/  FFMA.FTZ R68, R68, UR5, R117 ;  /* 0x0000000544447c23 */ /* 0x000fe20008010075 */
[----:B------:R-:W-:Y:S01]  /*2230*/  FFMA.FTZ R27, R96, UR7, R27 ;  /* 0x00000007601b7c23 */ /* 0x000fe2000801001b */
[----:B------:R2:W-:Y:S01]  /*2240*/  F2F.BF16.F32 R98, R24 ;  /* 0x0000001800627304 */ /* 0x0005e20000202000 */
[----:B0-----:R-:W-:Y:S01]  /*2250*/  SHF.L.U32 R25, R0, 0x10, RZ ;  /* 0x0000001000197819 */ /* 0x001fe200000006ff */
[----:B------:R-:W-:Y:S01]  /*2260*/  FADD.FTZ R111, R116, -R111 ;  /* 0x8000006f746f7221 */ /* 0x000fe20000010000 */
[----:B------:R-:W-:Y:S01]  /*2270*/  SHF.R.U64 R0, R62, 0x10, R63 ;  /* 0x000000103e007819 */ /* 0x000fe2000000123f */
[----:B------:R-:W-:Y:S01]  /*2280*/  FADD.FTZ R69, R114, -R69 ;  /* 0x8000004572457221 */ /* 0x000fe20000010000 */
[----:B------:R-:W-:Y:S01]  /*2290*/  FADD.FTZ R68, R113, -R68 ;  /* 0x8000004471447221 */ /* 0x000fe20000010000 */
[----:B------:R-:W-:Y:S01]  /*22a0*/  FFMA.FTZ R25, R106, UR7, R25 ;  /* 0x000000076a197c23 */ /* 0x000fe20008010019 */
[----:B------:R-:W-:Y:S01]  /*22b0*/  SHF.L.U32 R0, R0, 0x10, RZ ;  /* 0x0000001000007819 */ /* 0x000fe200000006ff */
[----:B------:R0:W-:Y:S01]  /*22c0*/  F2F.BF16.F32 R101, R27 ;  /* 0x0000001b00657304 */ /* 0x0001e20000202000 */
[----:B--2---:R-:W-:Y:S01]  /*22d0*/  MOV R24, R63 ;  /* 0x0000003f00187202 */ /* 0x004fe20000000f00 */
[----:B------:R-:W-:-:S02]  /*22e0*/  FFMA.FTZ R112, R112, UR5, R117 ;  /* 0x0000000570707c23 */ /* 0x000fc40008010075 */
[----:B------:R-:W-:Y:S01]  /*22f0*/  FFMA.FTZ R0, R111, UR7, R0 ;  /* 0x000000076f007c23 */ /* 0x000fe20008010000 */
[----:B------:R-:W-:Y:S01]  /*2300*/  SHF.L.U32 R24, R24, 0x10, RZ ;  /* 0x0000001018187819 */ /* 0x000fe200000006ff */
[----:B------:R-:W-:Y:S02]  /*2310*/  FADD.FTZ R112, R115, -R112 ;  /* 0x8000007073707221 */ /* 0x000fe40000010000 */
[----:B------:R2:W-:Y:S01]  /*2320*/  F2F.BF16.F32 R96, R25 ;  /* 0x0000001900607304 */ /* 0x0005e20000202000 */
[----:B0-----:R-:W-:Y:S01]  /*2330*/  SHF.R.U32.HI R27, RZ, 0x10, R63 ;  /* 0x00000010ff1b7819 */ /* 0x001fe2000001163f */
[----:B------:R-:W-:-:S03]  /*2340*/  FFMA.FTZ R69, R69, UR7, R24 ;  /* 0x0000000745457c23 */ /* 0x000fc60008010018 */
[----:B------:R-:W-:Y:S02]  /*2350*/  SHF.L.U32 R89, R27, 0x10, RZ ;  /* 0x000000101b597819 */ /* 0x000fe400000006ff */
[----:B------:R-:W-:Y:S01]  /*2360*/  MOV R27, R62 ;  /* 0x0000003e001b7202 */ /* 0x000fe20000000f00 */
[----:B------:R-:W-:Y:S01]  /*2370*/  F2F.BF16.F32 R90, R90 ;  /* 0x0000005a005a7304 */ /* 0x000fe20000202000 */
[----:B--2---:R-:W0:Y:S01]  /*2380*/  LDC.64 R24, c[0x0][0x468] ;  /* 0x00011a00ff187b82 */ /* 0x004e220000000a00 */
[----:B------:R-:W-:Y:S01]  /*2390*/  FFMA.FTZ R107, R68, UR7, R89 ;  /* 0x00000007446b7c23 */ /* 0x000fe20008010059 */
[----:B------:R-:W-:-:S05]  /*23a0*/  SHF.L.U32 R27, R27, 0x10, RZ ;  /* 0x000000101b1b7819 */ /* 0x000fca00000006ff */
[----:B------:R-:W2:Y:S01]  /*23b0*/  F2F.BF16.F32 R91, R91 ;  /* 0x0000005b005b7304 */ /* 0x000ea20000202000 */
[----:B------:R-:W-:Y:S01]  /*23c0*/  FFMA.FTZ R109, R112, UR7, R27 ;  /* 0x00000007706d7c23 */ /* 0x000fe2000801001b */
[----:B-1----:R-:W-:-:S06]  /*23d0*/  IMAD.WIDE.U32 R26, R26, 0x10000, RZ ;  /* 0x000100001a1a7825 */ /* 0x002fcc00078e00ff */
[----:B------:R1:W3:Y:S01]  /*23e0*/  F2F.BF16.F32 R97, R88 ;  /* 0x0000005800617304 */ /* 0x0002e20000202000 */
[----:B--2---:R-:W-:-:S07]  /*23f0*/  PRMT R91, R90, 0x5410, R91 ;  /* 0x000054105a5b7816 */ /* 0x004fce000000005b */
[----:B------:R-:W2:Y:S01]  /*2400*/  F2F.BF16.F32 R0, R0 ;  /* 0x0000000000007304 */ /* 0x000ea20000202000 */
[----:B-1----:R-:W1:Y:S01]  /*2410*/  LDC.64 R88, c[0x0][0x470] ;  /* 0x00011c00ff587b82 */ /* 0x002e620000000a00 */
[----:B---3--:R-:W-:-:S06]  /*2420*/  PRMT R103, R98, 0x5410, R97 ;  /* 0x0000541062677816 */ /* 0x008fcc0000000061 */
[----:B------:R3:W-:Y:S01]  /*2430*/  F2F.BF16.F32 R106, R69 ;  /* 0x00000045006a7304 */ /* 0x0007e20000202000 */
[----:B------:R-:W-:Y:S01]  /*2440*/  LOP3.LUT R97, R91, R27, RZ, 0xfc, !PT ;  /* 0x0000001b5b617212 */ /* 0x000fe200078efcff */
[----:B0-----:R-:W-:-:S06]  /*2450*/  IMAD.WIDE.U32 R90, R50, 0x8, R24 ;  /* 0x00000008325a7825 */ /* 0x001fcc00078e0018 */
[----:B------:R-:W0:Y:S01]  /*2460*/  F2F.BF16.F32 R107, R107 ;  /* 0x0000006b006b7304 */ /* 0x000e220000202000 */
[----:B---3--:R-:W-:Y:S01]  /*2470*/  IMAD.WIDE.U32 R68, R96, 0x10000, RZ ;  /* 0x0001000060447825 */ /* 0x008fe200078e00ff */
[----:B------:R-:W-:-:S03]  /*2480*/  LOP3.LUT R96, R26, R99, RZ, 0xfc, !PT ;  /* 0x000000631a607212 */ /* 0x000fc600078efcff */
[----:B--2---:R-:W-:Y:S01]  /*2490*/  IMAD.WIDE.U32 R26, R0, 0x10000, RZ ;  /* 0x00010000001a7825 */ /* 0x004fe200078e00ff */
[----:B------:R-:W-:Y:S01]  /*24a0*/  LOP3.LUT R68, R68, R101, RZ, 0xfc, !PT ;  /* 0x0000006544447212 */ /* 0x000fe200078efcff */
[----:B------:R2:W-:Y:S01]  /*24b0*/  STG.E.64 desc[UR14][R90.64], R96 ;  /* 0x000000605a007986 */ /* 0x0005e2000c101b0e */
[----:B------:R-:W3:Y:S01]  /*24c0*/  F2F.BF16.F32 R109, R109 ;  /* 0x0000006d006d7304 */ /* 0x000ee20000202000 */
[----:B-1----:R-:W-:Y:S01]  /*24d0*/  IMAD.WIDE.U32 R100, R50, 0x8, R88 ;  /* 0x0000000832647825 */ /* 0x002fe200078e0058 */
[----:B------:R-:W-:-:S03]  /*24e0*/  LOP3.LUT R69, R103, R69, RZ, 0xfc, !PT ;  /* 0x0000004567457212 */ /* 0x000fc600078efcff */
[----:B------:R-:W-:Y:S01]  /*24f0*/  IMAD.WIDE.U32 R102, R121, 0x8, R88 ;  /* 0x0000000879667825 */ /* 0x000fe200078e0058 */
[----:B------:R4:W-:Y:S01]  /*2500*/  STG.E.64 desc[UR14][R100.64], R96 ;  /* 0x0000006064007986 */ /* 0x0009e2000c101b0e */
[----:B0-----:R-:W-:Y:S02]  /*2510*/  PRMT R99, R106, 0x5410, R107 ;  /* 0x000054106a637816 */ /* 0x001fe4000000006b */
[----:B------:R-:W-:Y:S01]  /*2520*/  IMAD.WIDE.U32 R104, R123, 0x8, R88 ;  /* 0x000000087b687825 */ /* 0x000fe200078e0058 */
[----:B------:R-:W-:Y:S02]  /*2530*/  PRMT R89, R0, 0x7610, R89 ;  /* 0x0000761000597816 */ /* 0x000fe40000000059 */
[----:B------:R-:W-:Y:S01]  /*2540*/  LOP3.LUT R27, R99, R27, RZ, 0xfc, !PT ;  /* 0x0000001b631b7212 */ /* 0x000fe200078efcff */
[----:B------:R-:W-:Y:S01]  /*2550*/  IMAD.WIDE.U32 R98, R121, 0x8, R24 ;  /* 0x0000000879627825 */ /* 0x000fe200078e0018 */
[----:B--2---:R-:W-:Y:S02]  /*2560*/  PRMT R90, R106, 0x7610, R90 ;  /* 0x000076106a5a7816 */ /* 0x004fe4000000005a */
[----:B---3--:R-:W-:Y:S01]  /*2570*/  LOP3.LUT R26, R26, R109, RZ, 0xfc, !PT ;  /* 0x0000006d1a1a7212 */ /* 0x008fe200078efcff */
[----:B------:R-:W-:Y:S01]  /*2580*/  IMAD.WIDE.U32 R24, R123, 0x8, R24 ;  /* 0x000000087b187825 */ /* 0x000fe200078e0018 */
[----:B------:R4:W-:Y:S01]  /*2590*/  STG.E.64 desc[UR14][R98.64], R68 ;  /* 0x0000004462007986 */ /* 0x0009e2000c101b0e */
[----:B------:R-:W-:-:S02]  /*25a0*/  PRMT R88, R109, 0x7610, R88 ;  /* 0x000076106d587816 */ /* 0x000fc40000000058 */
[----:B------:R-:W-:Y:S01]  /*25b0*/  PRMT R91, R107, 0x7610, R91 ;  /* 0x000076106b5b7816 */ /* 0x000fe2000000005b */
[----:B------:R4:W-:Y:S04]  /*25c0*/  STG.E.64 desc[UR14][R102.64], R68 ;  /* 0x0000004466007986 */ /* 0x0009e8000c101b0e */
[----:B------:R4:W-:Y:S04]  /*25d0*/  STG.E.64 desc[UR14][R24.64], R26 ;  /* 0x0000001a18007986 */ /* 0x0009e8000c101b0e */
[----:B------:R4:W-:Y:S01]  /*25e0*/  STG.E.64 desc[UR14][R104.64], R26 ;  /* 0x0000001a68007986 */ /* 0x0009e2000c101b0e */
[----:B------:R-:W-:Y:S05]  /*25f0*/  BRA `(.L_x_56) ;  /* 0x0000002400087947 */ /* 0x000fea0003800000 */
.L_x_54:
[----:B------:R-:W-:-:S04]  /*2600*/  UISETP.NE.U32.AND UP0, UPT, UR26, URZ, UPT ;  /* 0x000000ff1a00728c */ /* 0x000fc8000bf05070 */
[----:B------:R-:W-:-:S09]  /*2610*/  UISETP.NE.AND.EX UP0, UPT, UR27, URZ, UPT, UP0 ;  /* 0x000000ff1b00728c */ /* 0x000fd2000bf05300 */
[----:B------:R-:W-:Y:S05]  /*2620*/  BRA.U UP0, `(.L_x_57) ;  /* 0x00000005009c7547 */ /* 0x000fea000b800000 */
        /* <DEDUP_REMOVED lines=27> */
[----:B------:R-:W-:Y:S01]  /*27e0*/  FFMA.FTZ R92, R27, UR7, R92 ;  /* 0x000000071b5c7c23 */ /* 0x000fe2000801005c */
[----:B------:R-:W-:Y:S01]  /*27f0*/  SHF.L.U32 R24, R24, 0x10, RZ ;  /* 0x0000001018187819 */ /* 0x000fe200000006ff */
        /* <DEDUP_REMOVED lines=28> */
[----:B------:R-:W-:Y:S01]  /*29c0*/  F2F.BF16.F32 R94, R94 ;  /* 0x0000005e005e7304 */ /* 0x000fe20000202000 */
[----:B0-----:R-:W-:Y:S01]  /*29d0*/  SHF.R.U32.HI R27, RZ, 0x10, R63 ;  /* 0x00000010ff1b7819 */ /* 0x001fe2000001163f */
[----:B------:R-:W-:-:S03]  /*29e0*/  FFMA.FTZ R69, R69, UR7, R24 ;  /* 0x0000000745457c23 */ /* 0x000fc60008010018 */
[----:B------:R-:W-:Y:S02]  /*29f0*/  SHF.L.U32 R93, R27, 0x10, RZ ;  /* 0x000000101b5d7819 */ /* 0x000fe400000006ff */
[----:B------:R-:W-:Y:S01]  /*2a00*/  MOV R27, R62 ;  /* 0x0000003e001b7202 */ /* 0x000fe20000000f00 */
[----:B------:R-:W0:Y:S02]  /*2a10*/  F2F.BF16.F32 R95, R95 ;  /* 0x0000005f005f7304 */ /* 0x000e240000202000 */
[----:B------:R-:W-:Y:S01]  /*2a20*/  FFMA.FTZ R107, R68, UR7, R93 ;  /* 0x00000007446b7c23 */ /* 0x000fe2000801005d */
[----:B------:R-:W-:-:S05]  /*2a30*/  SHF.L.U32 R27, R27, 0x10, RZ ;  /* 0x000000101b1b7819 */ /* 0x000fca00000006ff */
[----:B------:R2:W-:Y:S01]  /*2a40*/  F2F.BF16.F32 R96, R25 ;  /* 0x0000001900607304 */ /* 0x0005e20000202000 */
[----:B------:R-:W-:Y:S01]  /*2a50*/  FFMA.FTZ R109, R112, UR7, R27 ;  /* 0x00000007706d7c23 */ /* 0x000fe2000801001b */
[----:B-1----:R-:W-:Y:S01]  /*2a60*/  IMAD.WIDE.U32 R26, R26, 0x10000, RZ ;  /* 0x000100001a1a7825 */ /* 0x002fe200078e00ff */
[----:B0-----:R-:W-:-:S05]  /*2a70*/  PRMT R95, R94, 0x5410, R95 ;  /* 0x000054105e5f7816 */ /* 0x001fca000000005f */
[----:B------:R0:W1:Y:S01]  /*2a80*/  F2F.BF16.F32 R97, R92 ;  /* 0x0000005c00617304 */ /* 0x0000620000202000 */
[----:B--2---:R-:W2:Y:S07]  /*2a90*/  LDC.64 R24, c[0x0][0x478] ;  /* 0x00011e00ff187b82 */ /* 0x004eae0000000a00 */
[----:B------:R-:W3:Y:S01]  /*2aa0*/  F2F.BF16.F32 R0, R0 ;  /* 0x0000000000007304 */ /* 0x000ee20000202000 */
[----:B0-----:R-:W0:Y:S01]  /*2ab0*/  LDC.64 R92, c[0x0][0x468] ;  /* 0x00011a00ff5c7b82 */ /* 0x001e220000000a00 */
[----:B-1----:R-:W-:-:S06]  /*2ac0*/  PRMT R103, R98, 0x5410, R97 ;  /* 0x0000541062677816 */ /* 0x002fcc0000000061 */
[----:B------:R1:W-:Y:S01]  /*2ad0*/  F2F.BF16.F32 R106, R69 ;  /* 0x00000045006a7304 */ /* 0x0003e20000202000 */
[----:B------:R-:W-:-:S07]  /*2ae0*/  LOP3.LUT R97, R95, R27, RZ, 0xfc, !PT ;  /* 0x0000001b5f617212 */ /* 0x000fce00078efcff */
[----:B------:R-:W4:Y:S01]  /*2af0*/  F2F.BF16.F32 R107, R107 ;  /* 0x0000006b006b7304 */ /* 0x000f220000202000 */
[----:B-1----:R-:W-:Y:S01]  /*2b00*/  IMAD.WIDE.U32 R68, R96, 0x10000, RZ ;  /* 0x0001000060447825 */ /* 0x002fe200078e00ff */
[----:B------:R-:W-:-:S03]  /*2b10*/  LOP3.LUT R96, R26, R99, RZ, 0xfc, !PT ;  /* 0x000000631a607212 */ /* 0x000fc600078efcff */
[----:B---3--:R-:W-:Y:S01]  /*2b20*/  IMAD.WIDE.U32 R26, R0, 0x10000, RZ ;  /* 0x00010000001a7825 */ /* 0x008fe200078e00ff */
[----:B------:R-:W-:Y:S02]  /*2b30*/  LOP3.LUT R68, R68, R101, RZ, 0xfc, !PT ;  /* 0x0000006544447212 */ /* 0x000fe400078efcff */
[----:B------:R-:W1:Y:S01]  /*2b40*/  F2F.BF16.F32 R109, R109 ;  /* 0x0000006d006d7304 */ /* 0x000e620000202000 */
[----:B--2---:R-:W-:Y:S01]  /*2b50*/  IMAD.WIDE.U32 R94, R50, 0x8, R24 ;  /* 0x00000008325e7825 */ /* 0x004fe200078e0018 */
[----:B------:R-:W-:-:S03]  /*2b60*/  LOP3.LUT R69, R103, R69, RZ, 0xfc, !PT ;  /* 0x0000004567457212 */ /* 0x000fc600078efcff */
[C---:B------:R-:W-:Y:S01]  /*2b70*/  IMAD.WIDE.U32 R100, R121.reuse, 0x8, R24 ;  /* 0x0000000879647825 */ /* 0x040fe200078e0018 */
[----:B------:R2:W-:Y:S01]  /*2b80*/  STG.E.64 desc[UR14][R94.64], R96 ;  /* 0x000000605e007986 */ /* 0x0005e2000c101b0e */
[----:B----4-:R-:W-:Y:S02]  /*2b90*/  PRMT R99, R106, 0x5410, R107 ;  /* 0x000054106a637816 */ /* 0x010fe4000000006b */
[--C-:B0-----:R-:W-:Y:S02]  /*2ba0*/  IMAD.WIDE.U32 R102, R121, 0x8, R92.reuse ;  /* 0x0000000879667825 */ /* 0x101fe400078e005c */
[----:B------:R-:W-:Y:S02]  /*2bb0*/  LOP3.LUT R27, R99, R27, RZ, 0xfc, !PT ;  /* 0x0000001b631b7212 */ /* 0x000fe400078efcff */
[----:B------:R-:W-:Y:S01]  /*2bc0*/  IMAD.WIDE.U32 R98, R50, 0x8, R92 ;  /* 0x0000000832627825 */ /* 0x000fe200078e005c */
[----:B-1----:R-:W-:-:S03]  /*2bd0*/  LOP3.LUT R26, R26, R109, RZ, 0xfc, !PT ;  /* 0x0000006d1a1a7212 */ /* 0x002fc600078efcff */
[C---:B------:R-:W-:Y:S01]  /*2be0*/  IMAD.WIDE.U32 R24, R123.reuse, 0x8, R24 ;  /* 0x000000087b187825 */ /* 0x040fe200078e0018 */
[----:B------:R0:W-:Y:S01]  /*2bf0*/  STG.E.64 desc[UR14][R98.64], R96 ;  /* 0x0000006062007986 */ /* 0x0001e2000c101b0e */
[----:B--2---:R-:W-:Y:S02]  /*2c00*/  PRMT R94, R106, 0x7610, R94 ;  /* 0x000076106a5e7816 */ /* 0x004fe4000000005e */
[--C-:B------:R-:W-:Y:S01]  /*2c10*/  IMAD.WIDE.U32 R104, R123, 0x8, R92.reuse ;  /* 0x000000087b687825 */ /* 0x100fe200078e005c */
[----:B------:R0:W-:Y:S01]  /*2c20*/  STG.E.64 desc[UR14][R100.64], R68 ;  /* 0x0000004464007986 */ /* 0x0001e2000c101b0e */
[----:B------:R-:W-:Y:S02]  /*2c30*/  PRMT R92, R109, 0x7610, R92 ;  /* 0x000076106d5c7816 */ /* 0x000fe4000000005c */
[----:B------:R-:W-:Y:S01]  /*2c40*/  PRMT R93, R0, 0x7610, R93 ;  /* 0x00007610005d7816 */ /* 0x000fe2000000005d */
[----:B------:R0:W-:Y:S01]  /*2c50*/  STG.E.64 desc[UR14][R102.64], R68 ;  /* 0x0000004466007986 */ /* 0x0001e2000c101b0e */
[----:B------:R-:W-:-:S03]  /*2c60*/  PRMT R95, R107, 0x7610, R95 ;  /* 0x000076106b5f7816 */ /* 0x000fc6000000005f */
[----:B------:R0:W-:Y:S04]  /*2c70*/  STG.E.64 desc[UR14][R24.64], R26 ;  /* 0x0000001a18007986 */ /* 0x0001e8000c101b0e */
[----:B------:R0:W-:Y:S01]  /*2c80*/  STG.E.64 desc[UR14][R104.64], R26 ;  /* 0x0000001a68007986 */ /* 0x0001e2000c101b0e */
[----:B------:R-:W-:Y:S05]  /*2c90*/  BRA `(.L_x_56) ;  /* 0x0000001c00607947 */ /* 0x000fea0003800000 */
.L_x_57:
        /* <DEDUP_REMOVED lines=18> */
[----:B------:R-:W-:Y:S01]  /*2dc0*/  FFMA.FTZ R103, R103, UR5, R117 ;  /* 0x0000000567677c23 */ /* 0x000fe20008010075 */
[----:B------:R-:W-:Y:S01]  /*2dd0*/  SHF.L.U32 R26, R26, 0x10, RZ ;  /* 0x000000101a1a7819 */ /* 0x000fe200000006ff */
[----:B------:R-:W-:Y:S01]  /*2de0*/  FFMA.FTZ R0, R0, UR7, R25 ;  /* 0x0000000700007c23 */ /* 0x000fe20008010019 */
[----:B------:R-:W-:Y:S01]  /*2df0*/  SHF.L.U32 R25, R24, 0x10, RZ ;  /* 0x0000001018197819 */ /* 0x000fe200000006ff */
[----:B------:R-:W-:Y:S01]  /*2e00*/  FADD.FTZ R27, R102, -R27 ;  /* 0x8000001b661b7221 */ /* 0x000fe20000010000 */
[----:B------:R-:W-:Y:S01]  /*2e10*/  MOV R24, R61 ;  /* 0x0000003d00187202 */ /* 0x000fe20000000f00 */
[----:B------:R0:W-:Y:S01]  /*2e20*/  F2F.BF16.F32 R95, R0 ;  /* 0x00000000005f7304 */ /* 0x0001e20000202000 */
[----:B------:R-:W-:Y:S01]  /*2e30*/  FADD.FTZ R110, R109, -R110 ;  /* 0x8000006e6d6e7221 */ /* 0x000fe20000010000 */
[----:B------:R-:W-:Y:S01]  /*2e40*/  FFMA.FTZ R97, R97, UR5, R117 ;  /* 0x0000000561617c23 */ /* 0x000fe20008010075 */
[----:B------:R-:W-:Y:S01]  /*2e50*/  SHF.L.U32 R24, R24, 0x10, RZ ;  /* 0x0000001018187819 */ /* 0x000fe200000006ff */
[----:B------:R-:W-:Y:S01]  /*2e60*/  FADD.FTZ R103, R100, -R103 ;  /* 0x8000006764677221 */ /* 0x000fe20000010000 */
[----:B------:R-:W-:Y:S01]  /*2e70*/  FFMA.FTZ R26, R27, UR7, R26 ;  /* 0x000000071b1a7c23 */ /* 0x000fe2000801001a */
[----:B------:R-:W-:Y:S01]  /*2e80*/  FFMA.FTZ R25, R110, UR7, R25 ;  /* 0x000000076e197c23 */ /* 0x000fe20008010019 */
[----:B------:R-:W-:Y:S01]  /*2e90*/  FADD.FTZ R96, R96, -R97 ;  /* 0x8000006160607221 */ /* 0x000fe20000010000 */
[----:B------:R-:W-:Y:S01]  /*2ea0*/  FFMA.FTZ R24, R103, UR7, R24 ;  /* 0x0000000767187c23 */ /* 0x000fe20008010018 */
[----:B0-----:R-:W-:Y:S01]  /*2eb0*/  MOV R0, R60 ;  /* 0x0000003c00007202 */ /* 0x001fe20000000f00 */
[--C-:B------:R-:W-:Y:S01]  /*2ec0*/  FFMA.FTZ R106, R106, UR5, R117.reuse ;  /* 0x000000056a6a7c23 */ /* 0x100fe20008010075 */
[----:B------:R0:W-:Y:S01]  /*2ed0*/  F2F.BF16.F32 R93, R25 ;  /* 0x00000019005d7304 */ /* 0x0001e20000202000 */
[----:B------:R-:W-:Y:S01]  /*2ee0*/  FFMA.FTZ R68, R68, UR5, R117 ;  /* 0x0000000544447c23 */ /* 0x000fe20008010075 */
[----:B------:R-:W-:Y:S01]  /*2ef0*/  SHF.L.U32 R27, R0, 0x10, RZ ;  /* 0x00000010001b7819 */ /* 0x000fe200000006ff */
[----:B------:R-:W-:Y:S01]  /*2f00*/  FADD.FTZ R106, R105, -R106 ;  /* 0x8000006a696a7221 */ /* 0x000fe20000010000 */
        /* <DEDUP_REMOVED lines=12> */
[----:B------:R0:W2:Y:S01]  /*2fd0*/  F2F.BF16.F32 R92, R24 ;  /* 0x00000018005c7304 */ /* 0x0000a20000202000 */
[----:B-1----:R-:W-:Y:S01]  /*2fe0*/  SHF.R.U32.HI R26, RZ, 0x10, R63 ;  /* 0x00000010ff1a7819 */ /* 0x002fe2000001163f */
[----:B------:R-:W-:Y:S01]  /*2ff0*/  FFMA.FTZ R112, R112, UR5, R117 ;  /* 0x0000000570707c23 */ /* 0x000fe20008010075 */
[----:B------:R-:W1:Y:S01]  /*3000*/  LDC.64 R88, c[0x0][0x470] ;  /* 0x00011c00ff587b82 */ /* 0x000e620000000a00 */
[----:B------:R-:W-:-:S02]  /*3010*/  FFMA.FTZ R0, R111, UR7, R0 ;  /* 0x000000076f007c23 */ /* 0x000fc40008010000 */
[----:B------:R-:W-:Y:S02]  /*3020*/  FADD.FTZ R112, R115, -R112 ;  /* 0x8000007073707221 */ /* 0x000fe40000010000 */
[----:B------:R3:W-:Y:S01]  /*3030*/  F2F.BF16.F32 R99, R27 ;  /* 0x0000001b00637304 */ /* 0x0007e20000202000 */
[----:B0-----:R-:W-:-:S04]  /*3040*/  MOV R24, R63 ;  /* 0x0000003f00187202 */ /* 0x001fc80000000f00 */
[----:B------:R-:W-:Y:S02]  /*3050*/  SHF.L.U32 R24, R24, 0x10, RZ ;  /* 0x0000001018187819 */ /* 0x000fe400000006ff */
[----:B--2---:R-:W-:Y:S01]  /*3060*/  PRMT R97, R92, 0x5410, R97 ;  /* 0x000054105c617816 */ /* 0x004fe20000000061 */
[----:B------:R0:W2:Y:S01]  /*3070*/  F2F.BF16.F32 R94, R25 ;  /* 0x00000019005e7304 */ /* 0x0000a20000202000 */
[----:B---3--:R-:W-:Y:S01]  /*3080*/  SHF.L.U32 R27, R26, 0x10, RZ ;  /* 0x000000101a1b7819 */ /* 0x008fe200000006ff */
[----:B------:R-:W-:-:S04]  /*3090*/  FFMA.FTZ R109, R69, UR7, R24 ;  /* 0x00000007456d7c23 */ /* 0x000fc80008010018 */
[----:B------:R-:W-:Y:S01]  /*30a0*/  FFMA.FTZ R108, R68, UR7, R27 ;  /* 0x00000007446c7c23 */ /* 0x000fe2000801001b */
[----:B------:R-:W-:Y:S01]  /*30b0*/  MOV R68, R62 ;  /* 0x0000003e00447202 */ /* 0x000fe20000000f00 */
[----:B------:R-:W3:Y:S01]  /*30c0*/  LDC.64 R26, c[0x0][0x478] ;  /* 0x00011e00ff1a7b82 */ /* 0x000ee20000000a00 */
[----:B------:R-:W-:Y:S02]  /*30d0*/  F2F.BF16.F32 R90, R90 ;  /* 0x0000005a005a7304 */ /* 0x000fe40000202000 */
[----:B------:R-:W-:Y:S01]  /*30e0*/  SHF.L.U32 R69, R68, 0x10, RZ ;  /* 0x0000001044457819 */ /* 0x000fe200000006ff */
[----:B-1----:R-:W-:-:S04]  /*30f0*/  IMAD.WIDE.U32 R100, R50, 0x8, R88 ;  /* 0x0000000832647825 */ /* 0x002fc800078e0058 */
[----:B0-----:R-:W0:Y:S01]  /*3100*/  LDC.64 R24, c[0x0][0x468] ;  /* 0x00011a00ff187b82 */ /* 0x001e220000000a00 */
[----:B------:R-:W1:Y:S01]  /*3110*/  F2F.BF16.F32 R91, R91 ;  /* 0x0000005b005b7304 */ /* 0x000e620000202000 */
[----:B------:R-:W-:Y:S01]  /*3120*/  FFMA.FTZ R111, R112, UR7, R69 ;  /* 0x00000007706f7c23 */ /* 0x000fe20008010045 */
[----:B------:R-:W-:-:S04]  /*3130*/  IMAD.WIDE.U32 R68, R93, 0x10000, RZ ;  /* 0x000100005d447825 */ /* 0x000fc800078e00ff */
[----:B--2---:R-:W-:Y:S02]  /*3140*/  IMAD.WIDE.U32 R92, R94, 0x10000, RZ ;  /* 0x000100005e5c7825 */ /* 0x004fe400078e00ff */
[----:B------:R-:W2:Y:S02]  /*3150*/  F2F.BF16.F32 R0, R0 ;  /* 0x0000000000007304 */ /* 0x000ea40000202000 */
[--C-:B------:R-:W-:Y:S01]  /*3160*/  IMAD.WIDE.U32 R104, R121, 0x8, R88.reuse ;  /* 0x0000000879687825 */ /* 0x100fe200078e0058 */
[----:B------:R-:W-:Y:S02]  /*3170*/  LOP3.LUT R97, R97, R93, RZ, 0xfc, !PT ;  /* 0x0000005d61617212 */ /* 0x000fe400078efcff */
[----:B------:R-:W-:Y:S01]  /*3180*/  LOP3.LUT R96, R92, R99, RZ, 0xfc, !PT ;  /* 0x000000635c607212 */ /* 0x000fe200078efcff */
[----:B------:R-:W-:Y:S01]  /*3190*/  IMAD.WIDE.U32 R106, R123, 0x8, R88 ;  /* 0x000000087b6a7825 */ /* 0x000fe200078e0058 */
[----:B-1----:R-:W-:Y:S01]  /*31a0*/  PRMT R91, R90, 0x5410, R91 ;  /* 0x000054105a5b7816 */ /* 0x002fe2000000005b */
[----:B------:R-:W-:Y:S01]  /*31b0*/  F2F.BF16.F32 R109, R109 ;  /* 0x0000006d006d7304 */ /* 0x000fe20000202000 */
[----:B------:R-:W-:Y:S01]  /*31c0*/  LOP3.LUT R90, R68, R95, RZ, 0xfc, !PT ;  /* 0x0000005f445a7212 */ /* 0x000fe200078efcff */
[----:B---3--:R-:W-:Y:S01]  /*31d0*/  IMAD.WIDE.U32 R102, R50, 0x8, R26 ;  /* 0x0000000832667825 */ /* 0x008fe200078e001a */
[----:B------:R-:W-:-:S03]  /*31e0*/  LOP3.LUT R91, R91, R69, RZ, 0xfc, !PT ;  /* 0x000000455b5b7212 */ /* 0x000fc600078efcff */
[C---:B--2---:R-:W-:Y:S02]  /*31f0*/  IMAD.WIDE.U32 R68, R0.reuse, 0x10000, RZ ;  /* 0x0001000000447825 */ /* 0x044fe400078e00ff */
[----:B------:R-:W1:Y:S01]  /*3200*/  F2F.BF16.F32 R108, R108 ;  /* 0x0000006c006c7304 */ /* 0x000e620000202000 */
[----:B------:R-:W-:Y:S01]  /*3210*/  STG.E.64 desc[UR14][R102.64], R90 ;  /* 0x0000005a66007986 */ /* 0x000fe2000c101b0e */
[----:B------:R-:W-:Y:S01]  /*3220*/  PRMT R89, R0, 0x7610, R89 ;  /* 0x0000761000597816 */ /* 0x000fe20000000059 */
[----:B0-----:R-:W-:-:S04]  /*3230*/  IMAD.WIDE.U32 R92, R50, 0x8, R24 ;  /* 0x00000008325c7825 */ /* 0x001fc800078e0018 */
[--C-:B------:R-:W-:Y:S01]  /*3240*/  IMAD.WIDE.U32 R98, R121, 0x8, R24.reuse ;  /* 0x0000000879627825 */ /* 0x100fe200078e0018 */
[----:B------:R-:W0:Y:S01]  /*3250*/  F2F.BF16.F32 R111, R111 ;  /* 0x0000006f006f7304 */ /* 0x000e220000202000 */
[----:B------:R2:W-:Y:S02]  /*3260*/  STG.E.64 desc[UR14][R92.64], R90 ;  /* 0x0000005a5c007986 */ /* 0x0005e4000c101b0e */
[----:B------:R-:W-:Y:S02]  /*3270*/  IMAD.WIDE.U32 R24, R123, 0x8, R24 ;  /* 0x000000087b187825 */ /* 0x000fe400078e0018 */
[----:B------:R3:W-:Y:S01]  /*3280*/  STG.E.64 desc[UR14][R100.64], R90 ;  /* 0x0000005a64007986 */ /* 0x0007e2000c101b0e */
[----:B-1----:R-:W-:-:S04]  /*3290*/  PRMT R95, R109, 0x5410, R108 ;  /* 0x000054106d5f7816 */ /* 0x002fc8000000006c */
[----:B------:R-:W-:Y:S01]  /*32a0*/  LOP3.LUT R69, R95, R69, RZ, 0xfc, !PT ;  /* 0x000000455f457212 */ /* 0x000fe200078efcff */
[----:B------:R-:W-:Y:S01]  /*32b0*/  IMAD.WIDE.U32 R94, R121, 0x8, R26 ;  /* 0x00000008795e7825 */ /* 0x000fe200078e001a */
[----:B0-----:R-:W-:-:S03]  /*32c0*/  LOP3.LUT R68, R68, R111, RZ, 0xfc, !PT ;  /* 0x0000006f44447212 */ /* 0x001fc600078efcff */
[----:B------:R-:W-:Y:S01]  /*32d0*/  IMAD.WIDE.U32 R26, R123, 0x8, R26 ;  /* 0x000000087b1a7825 */ /* 0x000fe200078e001a */
[----:B------:R0:W-:Y:S01]  /*32e0*/  STG.E.64 desc[UR14][R94.64], R96 ;  /* 0x000000605e007986 */ /* 0x0001e2000c101b0e */
[C---:B------:R-:W-:Y:S02]  /*32f0*/  PRMT R88, R111.reuse, 0x7610, R88 ;  /* 0x000076106f587816 */ /* 0x040fe40000000058 */
[----:B--2---:R-:W-:Y:S01]  /*3300*/  PRMT R92, R111, 0x7610, R92 ;  /* 0x000076106f5c7816 */ /* 0x004fe2000000005c */
[----:B------:R1:W-:Y:S01]  /*3310*/  STG.E.64 desc[UR14][R98.64], R96 ;  /* 0x0000006062007986 */ /* 0x0003e2000c101b0e */
[----:B------:R-:W-:Y:S02]  /*3320*/  PRMT R93, R0, 0x7610, R93 ;  /* 0x00007610005d7816 */ /* 0x000fe4000000005d */
[----:B---3--:R-:W-:Y:S01]  /*3330*/  PRMT R90, R109, 0x7610, R90 ;  /* 0x000076106d5a7816 */ /* 0x008fe2000000005a */
[----:B------:R1:W-:Y:S01]  /*3340*/  STG.E.64 desc[UR14][R104.64], R96 ;  /* 0x0000006068007986 */ /* 0x0003e2000c101b0e */
[----:B------:R-:W-:-:S03]  /*3350*/  PRMT R91, R108, 0x7610, R91 ;  /* 0x000076106c5b7816 */ /* 0x000fc6000000005b */
[----:B------:R1:W-:Y:S01]  /*3360*/  STG.E.64 desc[UR14][R26.64], R68 ;  /* 0x000000441a007986 */ /* 0x0003e2000c101b0e */
[----:B0-----:R-:W-:-:S03]  /*3370*/  PRMT R94, R109, 0x7610, R94 ;  /* 0x000076106d5e7816 */ /* 0x001fc6000000005e */
[----:B------:R1:W-:Y:S01]  /*3380*/  STG.E.64 desc[UR14][R24.64], R68 ;  /* 0x0000004418007986 */ /* 0x0003e2000c101b0e */
[----:B------:R-:W-:-:S03]  /*3390*/  PRMT R95, R108, 0x7610, R95 ;  /* 0x000076106c5f7816 */ /* 0x000fc6000000005f */
[----:B------:R1:W-:Y:S01]  /*33a0*/  STG.E.64 desc[UR14][R106.64], R68 ;  /* 0x000000446a007986 */ /* 0x0003e2000c101b0e */
[----:B------:R-:W-:Y:S05]  /*33b0*/  BRA `(.L_x_56) ;  /* 0x0000001400987947 */ /* 0x000fea0003800000 */
.L_x_53:
[----:B------:R-:W-:-:S04]  /*33c0*/  UISETP.NE.U32.AND UP0, UPT, UR24, URZ, UPT ;  /* 0x000000ff1800728c */ /* 0x000fc8000bf05070 */
[----:B------:R-:W-:-:S09]  /*33d0*/  UISETP.NE.AND.EX UP0, UPT, UR25, URZ, UPT, UP0 ;  /* 0x000000ff1900728c */ /* 0x000fd2000bf05300 */
[----:B------:R-:W-:Y:S05]  /*33e0*/  BRA.U UP0, `(.L_x_58) ;  /* 0x0000000100ac7547 */ /* 0x000fea000b800000 */
        /* <DEDUP_REMOVED lines=21> */
.L_x_59:
        /* <DEDUP_REMOVED lines=20> */
[----:B------:R-:W-:Y:S01]  /*3680*/  PRMT R88, R99, 0x7610, R88 ;  /* 0x0000761063587816 */ /* 0x000fe20000000058 */
[----:B------:R-:W-:Y:S06]  /*3690*/  BRA `(.L_x_60) ;  /* 0x0000000000c87947 */ /* 0x000fec0003800000 */
.L_x_58:
        /* <DEDUP_REMOVED lines=25> */
.L_x_61:
        /* <DEDUP_REMOVED lines=24> */
[----:B------:R-:W-:-:S07]  /*39b0*/  PRMT R92, R99, 0x7610, R92 ;  /* 0x00007610635c7816 */ /* 0x000fce000000005c */
.L_x_60:
        /* <DEDUP_REMOVED lines=8> */
[----:B------:R-:W0:Y:S01]  /*3a40*/  LDC.64 R98, c[0x0][0x478] ;  /* 0x00011e00ff627b82 */ /* 0x000e220000000a00 */
[----:B------:R-:W-:Y:S02]  /*3a50*/  LOP3.LUT R118, R93, 0xffff, RZ, 0xc0, !PT ;  /* 0x0000ffff5d767812 */ /* 0x000fe400078ec0ff */
[----:B------:R-:W-:-:S03]  /*3a60*/  PRMT R101, R94, 0x5410, R95 ;  /* 0x000054105e657816 */ /* 0x000fc6000000005f */
[----:B------:R-:W-:-:S05]  /*3a70*/  IMAD.WIDE.U32 R118, R118, 0x10000, RZ ;  /* 0x0001000076767825 */ /* 0x000fca00078e00ff */
[----:B------:R-:W-:Y:S02]  /*3a80*/  LOP3.LUT R119, R101, R119, RZ, 0xfc, !PT ;  /* 0x0000007765777212 */ /* 0x000fe400078efcff */
[----:B------:R-:W-:Y:S01]  /*3a90*/  LOP3.LUT R118, R118, 0xffff, R92, 0xf8, !PT ;  /* 0x0000ffff76767812 */ /* 0x000fe200078ef85c */
[----:B0-----:R-:W-:-:S05]  /*3aa0*/  IMAD.WIDE.U32 R98, R50, 0x8, R98 ;  /* 0x0000000832627825 */ /* 0x001fca00078e0062 */
[----:B------:R0:W-:Y:S02]  /*3ab0*/  STG.E.64 desc[UR14][R98.64], R118 ;  /* 0x0000007662007986 */ /* 0x0001e4000c101b0e */
.L_x_62:
[----:B------:R1:W-:Y:S01]  /*3ac0*/  STG.E.64 desc[UR14][R24.64], R108 ;  /* 0x0000006c18007986 */ /* 0x0003e2000c101b0e */
[----:B------:R-:W-:Y:S05]  /*3ad0*/  BRA.U !UP3, `(.L_x_63) ;  /* 0x000000010b207547 */ /* 0x000fea000b800000 */
[----:B-1----:R-:W1:Y:S01]  /*3ae0*/  LDC.64 R24, c[0x0][0x470] ;  /* 0x00011c00ff187b82 */ /* 0x002e620000000a00 */
[----:B0-----:R-:W-:Y:S02]  /*3af0*/  LOP3.LUT R98, R89, 0xffff, RZ, 0xc0, !PT ;  /* 0x0000ffff59627812 */ /* 0x001fe400078ec0ff */
[----:B------:R-:W-:-:S03]  /*3b00*/  PRMT R101, R90, 0x5410, R91 ;  /* 0x000054105a657816 */ /* 0x000fc6000000005b */
[----:B------:R-:W-:-:S05]  /*3b10*/  IMAD.WIDE.U32 R98, R98, 0x10000, RZ ;  /* 0x0001000062627825 */ /* 0x000fca00078e00ff */
[----:B------:R-:W-:Y:S02]  /*3b20*/  LOP3.LUT R99, R101, R99, RZ, 0xfc, !PT ;  /* 0x0000006365637212 */ /* 0x000fe400078efcff */
[----:B------:R-:W-:Y:S01]  /*3b30*/  LOP3.LUT R98, R98, 0xffff, R88, 0xf8, !PT ;  /* 0x0000ffff62627812 */ /* 0x000fe200078ef858 */
[----:B-1----:R-:W-:-:S05]  /*3b40*/  IMAD.WIDE.U32 R24, R50, 0x8, R24 ;  /* 0x0000000832187825 */ /* 0x002fca00078e0018 */
[----:B------:R2:W-:Y:S02]  /*3b50*/  STG.E.64 desc[UR14][R24.64], R98 ;  /* 0x0000006218007986 */ /* 0x0005e4000c101b0e */
.L_x_63:
[----:B------:R-:W-:Y:S05]  /*3b60*/  BRA.U !UP0, `(.L_x_64) ;  /* 0x0000000108c47547 */ /* 0x000fea000b800000 */
[----:B------:R-:W-:Y:S05]  /*3b70*/  BRA.U !UP3, `(.L_x_65) ;  /* 0x000000010b647547 */ /* 0x000fea000b800000 */
[--C-:B-12---:R-:W-:Y:S01]  /*3b80*/  FFMA.FTZ R25, R104, UR5, R117.reuse ;  /* 0x0000000568197c23 */ /* 0x106fe20008010075 */
        /* <DEDUP_REMOVED lines=12> */
[----:B0-----:R-:W-:Y:S02]  /*3c50*/  F2FP.BF16.F32.PACK_AB R99, R25, R0 ;  /* 0x000000001963723e */ /* 0x001fe400000010ff */
        /* <DEDUP_REMOVED lines=11> */
.L_x_65:
[--C-:B------:R-:W-:Y:S01]  /*3d10*/  FFMA.FTZ R103, R103, UR5, R117.reuse ;  /* 0x0000000567677c23 */ /* 0x100fe20008010075 */
[--C-:B-12---:R-:W-:Y:S01]  /*3d20*/  FFMA.FTZ R25, R104, UR5, R117.reuse ;  /* 0x0000000568197c23 */ /* 0x106fe20008010075 */
        /* <DEDUP_REMOVED lines=15> */
[----:B0-----:R-:W-:-:S02]  /*3e20*/  PRMT R99, R97, 0x7610, R99 ;  /* 0x0000761061637816 */ /* 0x001fc40000000063 */
[----:B------:R-:W-:Y:S02]  /*3e30*/  PRMT R95, R25, 0x7610, R95 ;  /* 0x00007610195f7816 */ /* 0x000fe4000000005f */
[----:B------:R-:W-:Y:S02]  /*3e40*/  PRMT R94, R24, 0x7610, R94 ;  /* 0x00007610185e7816 */ /* 0x000fe4000000005e */
[----:B------:R-:W-:Y:S02]  /*3e50*/  PRMT R93, R0, 0x7610, R93 ;  /* 0x00007610005d7816 */ /* 0x000fe4000000005d */
[----:B------:R-:W-:Y:S01]  /*3e60*/  PRMT R92, R99, 0x7610, R92 ;  /* 0x00007610635c7816 */ /* 0x000fe2000000005c */
[----:B------:R-:W-:Y:S06]  /*3e70*/  BRA `(.L_x_66) ;  /* 0x0000000000a87947 */ /* 0x000fec0003800000 */
.L_x_64:
[----:B------:R-:W-:Y:S05]  /*3e80*/  BRA.U !UP3, `(.L_x_67) ;  /* 0x000000010b5c7547 */ /* 0x000fea000b800000 */
        /* <DEDUP_REMOVED lines=23> */
.L_x_67:
[--C-:B------:R-:W-:Y:S01]  /*4000*/  FFMA.FTZ R97, R97, UR5, R117.reuse ;  /* 0x0000000561617c23 */ /* 0x100fe20008010075 */
[--C-:B------:R-:W-:Y:S01]  /*4010*/  FFMA.FTZ R106, R106, UR5, R117.reuse ;  /* 0x000000056a6a7c23 */ /* 0x100fe20008010075 */
[--C-:B------:R-:W-:Y:S01]  /*4020*/  FFMA.FTZ R103, R103, UR5, R117.reuse ;  /* 0x0000000567677c23 */ /* 0x100fe20008010075 */
[----:B-12---:R-:W-:Y:S01]  /*4030*/  FFMA.FTZ R25, R104, UR5, R117 ;  /* 0x0000000568197c23 */ /* 0x006fe20008010075 */
        /* <DEDUP_REMOVED lines=11> */
[----:B0-----:R-:W-:Y:S02]  /*40f0*/  PRMT R99, R97, 0x7610, R99 ;  /* 0x0000761061637816 */ /* 0x001fe40000000063 */
[C---:B------:R-:W-:Y:S02]  /*4100*/  PRMT R25, R103.reuse, 0x7632, R25 ;  /* 0x0000763267197816 */ /* 0x040fe40000000019 */
[----:B------:R-:W-:-:S07]  /*4110*/  PRMT R24, R103, 0x7610, R24 ;  /* 0x0000761067187816 */ /* 0x000fce0000000018 */
.L_x_66:
[----:B------:R-:W-:Y:S02]  /*4120*/  LOP3.LUT R96, R0, 0xffff, RZ, 0xc0, !PT ;  /* 0x0000ffff00607812 */ /* 0x000fe400078ec0ff */
[----:B------:R-:W-:Y:S01]  /*4130*/  PRMT R101, R24, 0x5410, R25 ;  /* 0x0000541018657816 */ /* 0x000fe20000000019 */
[----:B------:R-:W-:-:S04]  /*4140*/  IMAD.WIDE.U32 R24, R121, 0x8, R26 ;  /* 0x0000000879187825 */ /* 0x000fc800078e001a */
[----:B------:R-:W-:-:S05]  /*4150*/  IMAD.WIDE.U32 R96, R96, 0x10000, RZ ;  /* 0x0001000060607825 */ /* 0x000fca00078e00ff */
[----:B------:R-:W-:Y:S02]  /*4160*/  LOP3.LUT R101, R101, R97, RZ, 0xfc, !PT ;  /* 0x0000006165657212 */ /* 0x000fe400078efcff */
[----:B------:R-:W-:Y:S01]  /*4170*/  LOP3.LUT R100, R96, 0xffff, R99, 0xf8, !PT ;  /* 0x0000ffff60647812 */ /* 0x000fe200078ef863 */
        /* <DEDUP_REMOVED lines=9> */
.L_x_68:
        /* <DEDUP_REMOVED lines=10> */
.L_x_69:
[----:B------:R-:W-:Y:S05]  /*42b0*/  BRA.U !UP0, `(.L_x_70) ;  /* 0x0000000108cc7547 */ /* 0x000fea000b800000 */
[----:B------:R-:W-:Y:S05]  /*42c0*/  BRA.U !UP3, `(.L_x_71) ;  /* 0x000000010b6c7547 */ /* 0x000fea000b800000 */
[--C-:B------:R-:W-:Y:S01]  /*42d0*/  FFMA.FTZ R69, R69, UR5, R117.reuse ;  /* 0x0000000545457c23 */ /* 0x100fe20008010075 */
[--C-:B------:R-:W-:Y:S01]  /*42e0*/  FFMA.FTZ R68, R68, UR5, R117.reuse ;  /* 0x0000000544447c23 */ /* 0x100fe20008010075 */
[--C-:B------:R-:W-:Y:S01]  /*42f0*/  FFMA.FTZ R112, R112, UR5, R117.reuse ;  /* 0x0000000570707c23 */ /* 0x100fe20008010075 */
[----:B------:R-:W-:Y:S01]  /*4300*/  FFMA.FTZ R111, R111, UR5, R117 ;  /* 0x000000056f6f7c23 */ /* 0x000fe20008010075 */
[----:B-12---:R-:W-:Y:S01]  /*4310*/  FADD.FTZ R24, R114, -R69 ;  /* 0x8000004572187221 */ /* 0x006fe20000010000 */
        /* <DEDUP_REMOVED lines=9> */
[C---:B0-----:R-:W-:Y:S02]  /*43b0*/  PRMT R97, R24.reuse, 0x7632, R97 ;  /* 0x0000763218617816 */ /* 0x041fe40000000061 */
[----:B------:R-:W-:Y:S02]  /*43c0*/  PRMT R50, R24, 0x7610, R50 ;  /* 0x0000761018327816 */ /* 0x000fe40000000032 */
[C---:B------:R-:W-:Y:S02]  /*43d0*/  PRMT R0, R25.reuse, 0x7632, R0 ;  /* 0x0000763219007816 */ /* 0x040fe40000000000 */
[----:B------:R-:W-:-:S02]  /*43e0*/  PRMT R69, R25, 0x7610, R69 ;  /* 0x0000761019457816 */ /* 0x000fc40000000045 */
[----:B------:R-:W-:Y:S02]  /*43f0*/  PRMT R91, R97, 0x7610, R91 ;  /* 0x00007610615b7816 */ /* 0x000fe4000000005b */
        /* <DEDUP_REMOVED lines=8> */
.L_x_71:
        /* <DEDUP_REMOVED lines=14> */
[C---:B0-2---:R-:W-:Y:S02]  /*4560*/  PRMT R97, R68.reuse, 0x7632, R97 ;  /* 0x0000763244617816 */ /* 0x045fe40000000061 */
        /* <DEDUP_REMOVED lines=8> */
.L_x_70:
[----:B------:R-:W-:Y:S05]  /*45f0*/  BRA.U !UP3, `(.L_x_73) ;  /* 0x000000010b5c7547 */ /* 0x000fea000b800000 */
        /* <DEDUP_REMOVED lines=23> */
.L_x_73:
        /* <DEDUP_REMOVED lines=16> */
[C---:B0-2---:R-:W-:Y:S02]  /*4870*/  PRMT R97, R68.reuse, 0x7632, R97 ;  /* 0x0000763244617816 */ /* 0x045fe40000000061 */
[----:B------:R-:W-:-:S07]  /*4880*/  PRMT R50, R68, 0x7610, R50 ;  /* 0x0000761044327816 */ /* 0x000fce0000000032 */
.L_x_72:
[----:B-1----:R-:W-:Y:S01]  /*4890*/  LOP3.LUT R24, R0, 0xffff, RZ, 0xc0, !PT ;  /* 0x0000ffff00187812 */ /* 0x002fe200078ec0ff */
[----:B------:R-:W-:Y:S01]  /*48a0*/  IMAD.WIDE.U32 R26, R123, 0x8, R26 ;  /* 0x000000087b1a7825 */ /* 0x000fe200078e001a */
[----:B------:R-:W-:-:S03]  /*48b0*/  PRMT R97, R50, 0x5410, R97 ;  /* 0x0000541032617816 */ /* 0x000fc60000000061 */
        /* <DEDUP_REMOVED lines=12> */
.L_x_74:
[----:B------:R2:W-:Y:S01]  /*4980*/  STG.E.64 desc[UR14][R26.64], R96 ;  /* 0x000000601a007986 */ /* 0x0005e2000c101b0e */
[----:B------:R-:W-:Y:S05]  /*4990*/  BRA.U !UP3, `(.L_x_56) ;  /* 0x000000010b207547 */ /* 0x000fea000b800000 */
[----:B--2---:R-:W1:Y:S01]  /*49a0*/  LDC.64 R26, c[0x0][0x470] ;  /* 0x00011c00ff1a7b82 */ /* 0x004e620000000a00 */
[----:B0-----:R-:W-:Y:S02]  /*49b0*/  LOP3.LUT R24, R89, 0xffff, RZ, 0xc0, !PT ;  /* 0x0000ffff59187812 */ /* 0x001fe400078ec0ff */
[----:B------:R-:W-:-:S03]  /*49c0*/  PRMT R69, R90, 0x5410, R91 ;  /* 0x000054105a457816 */ /* 0x000fc6000000005b */
[----:B------:R-:W-:-:S05]  /*49d0*/  IMAD.WIDE.U32 R24, R24, 0x10000, RZ ;  /* 0x0001000018187825 */ /* 0x000fca00078e00ff */
[----:B------:R-:W-:Y:S02]  /*49e0*/  LOP3.LUT R25, R69, R25, RZ, 0xfc, !PT ;  /* 0x0000001945197212 */ /* 0x000fe400078efcff */
[----:B------:R-:W-:Y:S01]  /*49f0*/  LOP3.LUT R24, R24, 0xffff, R88, 0xf8, !PT ;  /* 0x0000ffff18187812 */ /* 0x000fe200078ef858 */
[----:B-1----:R-:W-:-:S05]  /*4a00*/  IMAD.WIDE.U32 R26, R123, 0x8, R26 ;  /* 0x000000087b1a7825 */ /* 0x002fca00078e001a */
[----:B------:R0:W-:Y:S02]  /*4a10*/  STG.E.64 desc[UR14][R26.64], R24 ;  /* 0x000000181a007986 */ /* 0x0001e4000c101b0e */
.L_x_56:
[----:B------:R-:W-:Y:S01]  /*4a20*/  UPLOP3.LUT UP1, UPT, UPT, UPT, UP1, 0x40, 0x4 ;  /* 0x000000000004789c */ /* 0x000fe20003f2e810 */
[----:B------:R-:W-:Y:S10]  /*4a30*/  BRA.U !UP2, `(.L_x_75) ;  /* 0xffffffbd0a2c7547 */ /* 0x000ff4000b83ffff */
[----:B01-34-:R-:W-:Y:S02]  /*4a40*/  MOV R25, R47 ;  /* 0x0000002f00197202 */ /* 0x01bfe40000000f00 */
[----:B--2---:R-:W-:Y:S02]  /*4a50*/  MOV R26, R39 ;  /* 0x00000027001a7202 */ /* 0x004fe40000000f00 */
[----:B------:R-:W-:Y:S02]  /*4a60*/  MOV R27, R31 ;  /* 0x0000001f001b7202 */ /* 0x000fe40000000f00 */
[----:B------:R-:W-:Y:S02]  /*4a70*/  MOV R24, R75 ;  /* 0x0000004b00187202 */ /* 0x000fe40000000f00 */
[----:B------:R-:W-:Y:S02]  /*4a80*/  MOV R50, R22 ;  /* 0x0000001600327202 */ /* 0x000fe40000000f00 */
[----:B------:R-:W-:-:S02]  /*4a90*/  MOV R31, R21 ;  /* 0x00000015001f7202 */ /* 0x000fc40000000f00 */
[----:B------:R-:W-:Y:S02]  /*4aa0*/  MOV R39, R20 ;  /* 0x0000001400277202 */ /* 0x000fe40000000f00 */
[----:B------:R-:W-:Y:S02]  /*4ab0*/  MOV R47, R19 ;  /* 0x00000013002f7202 */ /* 0x000fe40000000f00 */
[----:B------:R-:W-:Y:S02]  /*4ac0*/  MOV R51, R18 ;  /* 0x0000001200337202 */ /* 0x000fe40000000f00 */
[----:B------:R-:W-:Y:S02]  /*4ad0*/  MOV R56, R17 ;  /* 0x0000001100387202 */ /* 0x000fe40000000f00 */
[----:B-----5:R-:W-:Y:S02]  /*4ae0*/  MOV R60, R13 ;  /* 0x0000000d003c7202 */ /* 0x020fe40000000f00 */
[----:B------:R-:W-:-:S02]  /*4af0*/  MOV R64, R2 ;  /* 0x0000000200407202 */ /* 0x000fc40000000f00 */
[----:B------:R-:W-:Y:S02]  /*4b00*/  MOV R68, R6 ;  /* 0x0000000600447202 */ /* 0x000fe40000000f00 */
[----:B------:R-:W-:Y:S02]  /*4b10*/  MOV R57, R16 ;  /* 0x0000001000397202 */ /* 0x000fe40000000f00 */
        /* <DEDUP_REMOVED lines=8> */
[----:B------:R-:W-:Y:S02]  /*4ba0*/  MOV R63, R10 ;  /* 0x0000000a003f7202 */ /* 0x000fe40000000f00 */
[----:B------:R-:W-:-:S02]  /*4bb0*/  MOV R67, R5 ;  /* 0x0000000500437202 */ /* 0x000fc40000000f00 */
[----:B------:R-:W-:-:S07]  /*4bc0*/  MOV R71, R9 ;  /* 0x0000000900477202 */ /* 0x000fce0000000f00 */
.L_x_50:
[----:B------:R-:W1:Y:S08]  /*4bd0*/  S2UR UR4, SR_CTAID.X ;  /* 0x00000000000479c3 */ /* 0x000e700000002500 */
[----:B------:R-:W1:Y:S08]  /*4be0*/  LDC R0, c[0x0][0x388] ;  /* 0x0000e200ff007b82 */ /* 0x000e700000000800 */
[----:B------:R-:W2:Y:S08]  /*4bf0*/  LDC.64 R2, c[0x0][0x440] ;  /* 0x00011000ff027b82 */ /* 0x000eb00000000a00 */
[----:B------:R-:W3:Y:S08]  /*4c00*/  LDC.64 R4, c[0x0][0x448] ;  /* 0x00011200ff047b82 */ /* 0x000ef00000000a00 */
[----:B------:R-:W4:Y:S01]  /*4c10*/  LDC.64 R6, c[0x0][0x450] ;  /* 0x00011400ff067b82 */ /* 0x000f220000000a00 */
[----:B-1----:R-:W-:-:S05]  /*4c20*/  IMAD R0, R0, UR4, RZ ;  /* 0x0000000400007c24 */ /* 0x002fca000f8e02ff */
[----:B------:R-:W-:Y:S02]  /*4c30*/  LEA.HI R23, R0, R23, RZ, 0x1e ;  /* 0x0000001700177211 */ /* 0x000fe400078ff0ff */
[----:B------:R-:W1:Y:S03]  /*4c40*/  LDC.64 R8, c[0x0][0x458] ;  /* 0x00011600ff087b82 */ /* 0x000e660000000a00 */
[----:B--2---:R-:W-:-:S04]  /*4c50*/  IMAD.WIDE.U32 R2, R23, 0x10, R2 ;  /* 0x0000001017027825 */ /* 0x004fc800078e0002 */
[C---:B---3--:R-:W-:Y:S01]  /*4c60*/  IMAD.WIDE.U32 R4, R23.reuse, 0x10, R4 ;  /* 0x0000001017047825 */ /* 0x048fe200078e0004 */
[----:B0-----:R-:W-:Y:S04]  /*4c70*/  STG.E.128 desc[UR14][R2.64], R32 ;  /* 0x0000002002007986 */ /* 0x001fe8000c101d0e */
[----:B------:R-:W-:Y:S01]  /*4c80*/  STG.E.128 desc[UR14][R4.64], R24 ;  /* 0x0000001804007986 */ /* 0x000fe2000c101d0e */
[----:B----4-:R-:W-:-:S05]  /*4c90*/  IMAD.WIDE.U32 R6, R23, 0x10, R6 ;  /* 0x0000001017067825 */ /* 0x010fca00078e0006 */
[----:B------:R-:W-:Y:S01]  /*4ca0*/  STG.E.128 desc[UR14][R6.64], R52 ;  /* 0x0000003406007986 */ /* 0x000fe2000c101d0e */
[----:B-1----:R-:W-:-:S05]  /*4cb0*/  IMAD.WIDE.U32 R8, R23, 0x10, R8 ;  /* 0x0000001017087825 */ /* 0x002fca00078e0008 */
[----:B------:R-:W-:Y:S04]  /*4cc0*/  STG.E.128 desc[UR14][R8.64], R40 ;  /* 0x0000002808007986 */ /* 0x000fe8000c101d0e */
[----:B------:R-:W-:Y:S04]  /*4cd0*/  STG.E.128 desc[UR14][R2.64+0x800], R36 ;  /* 0x0008002402007986 */ /* 0x000fe8000c101d0e */
[----:B------:R-:W-:Y:S04]  /*4ce0*/  STG.E.128 desc[UR14][R4.64+0x800], R28 ;  /* 0x0008001c04007986 */ /* 0x000fe8000c101d0e */
[----:B------:R-:W-:Y:S04]  /*4cf0*/  STG.E.128 desc[UR14][R6.64+0x800], R48 ;  /* 0x0008003006007986 */ /* 0x000fe8000c101d0e */
[----:B------:R-:W-:Y:S04]  /*4d00*/  STG.E.128 desc[UR14][R8.64+0x800], R44 ;  /* 0x0008002c08007986 */ /* 0x000fe8000c101d0e */
[----:B------:R-:W-:Y:S04]  /*4d10*/  STG.E.128 desc[UR14][R2.64+0x1000], R60 ;  /* 0x0010003c02007986 */ /* 0x000fe8000c101d0e */
[----:B------:R-:W-:Y:S04]  /*4d20*/  STG.E.128 desc[UR14][R4.64+0x1000], R56 ;  /* 0x0010003804007986 */ /* 0x000fe8000c101d0e */
[----:B------:R-:W-:Y:S04]  /*4d30*/  STG.E.128 desc[UR14][R6.64+0x1000], R68 ;  /* 0x0010004406007986 */ /* 0x000fe8000c101d0e */
[----:B------:R-:W-:Y:S01]  /*4d40*/  STG.E.128 desc[UR14][R8.64+0x1000], R64 ;  /* 0x0010004008007986 */ /* 0x000fe2000c101d0e */
[----:B------:R-:W-:Y:S05]  /*4d50*/  EXIT ;  /* 0x000000000000794d */ /* 0x000fea0003800000 */
.L_x_76:
        /* <DEDUP_REMOVED lines=10> */
.L_x_3497:


//--------------------- .text._ZN10layer_norm31ln_parallel_residual_bwd_kernelINS_13Kernel_traitsI13__nv_bfloat16S2_S2_S2_fjLj1536ELj1ELj1ELj4ELj8ENS_18Kernel_traits_baseILj1536ES2_S2_S2_S2_fjLj128EEEEELb0ELb1ELb0EEEvNS_9BwdParamsE --------------------------
	.section	.text._ZN10layer_norm31ln_parallel_residual_bwd_kernelINS_13Kernel_traitsI13__nv_bfloat16S2_S2_S2_fjLj1536ELj1ELj1ELj4ELj8ENS_18Kernel_traits_baseILj1536ES2_S2_S2_S2_fjLj128EEEEELb0ELb1ELb0EEEvNS_9BwdParamsE,"ax",@progbits
	.align	128
        .global         _ZN10layer_norm31ln_parallel_residual_bwd_kernelINS_13Kernel_traitsI13__nv_bfloat16S2_S2_S2_fjLj1536ELj1ELj1ELj4ELj8ENS_18Kernel_traits_baseILj1536ES2_S2_S2_S2_fjLj128EEEEELb0ELb1ELb0EEEvNS_9BwdParamsE
        .type           _ZN10layer_norm31ln_parallel_residual_bwd_kernelINS_13Kernel_traitsI13__nv_bfloat16S2_S2_S2_fjLj1536ELj1ELj1ELj4ELj8ENS_18Kernel_traits_baseILj1536ES2_S2_S2_S2_fjLj128EEEEELb0ELb1ELb0EEEvNS_9BwdParamsE,@function
        .size           _ZN10layer_norm31ln_parallel_residual_bwd_kernelINS_13Kernel_traitsI13__nv_bfloat16S2_S2_S2_fjLj1536ELj1ELj1ELj4ELj8ENS_18Kernel_traits_baseILj1536ES2_S2_S2_S2_fjLj128EEEEELb0ELb1ELb0EEEvNS_9BwdParamsE,(.L_x_3498 - _ZN10layer_norm31ln_parallel_residual_bwd_kernelINS_13Kernel_traitsI13__nv_bfloat16S2_S2_S2_fjLj1536ELj1ELj1ELj4ELj8ENS_18Kernel_traits_baseILj1536ES2_S2_S2_S2_fjLj128EEEEELb0ELb1ELb0EEEvNS_9BwdParamsE)
        .other          _ZN10layer_norm31ln_parallel_residual_bwd_kernelINS_13Kernel_traitsI13__nv_bfloat16S2_S2_S2_fjLj1536ELj1ELj1ELj4ELj8ENS_18Kernel_traits_baseILj1536ES2_S2_S2_S2_fjLj128EEEEELb0ELb1ELb0EEEvNS_9BwdParamsE,@"STO_CUDA_ENTRY STV_DEFAULT"
_ZN10layer_norm31ln_parallel_residual_bwd_kernelINS_13Kernel_traitsI13__nv_bfloat16S2_S2_S2_fjLj1536ELj1ELj1ELj4ELj8ENS_18Kernel_traits_baseILj1536ES2_S2_S2_S2_fjLj128EEEEELb0ELb1ELb0EEEvNS_9BwdParamsE:
.text._ZN10layer_norm31ln_parallel_residual_bwd_kernelINS_13Kernel_traitsI13__nv_bfloat16S2_S2_S2_fjLj1536ELj1ELj1ELj4ELj8ENS_18Kernel_traits_baseILj1536ES2_S2_S2_S2_fjLj128EEEEELb0ELb1ELb0EEEvNS_9BwdParamsE:
[----:B------:R-:W-:Y:S01]  /*0000*/  LDC R1, c[0x0][0x37c] ;  /* 0x0000df00ff017b82 */ /* 0x000fe20000000800 */
[----:B------:R-:W0:Y:S01]  /*0010*/  S2R R85, SR_TID.X ;  /* 0x0000000000557919 */ /* 0x000e220000002100 */
[----:B------:R-:W1:Y:S01]  /*0020*/  LDCU UR6, c[0x0][0x388] ;  /* 0x00007100ff0677ac */ /* 0x000e620008000800 */
[----:B------:R-:W2:Y:S01]  /*0030*/  LDCU.64 UR20, c[0x0][0x358] ;  /* 0x00006b00ff1477ac */ /* 0x000ea20008000a00 */
[----:B-1----:R-:W-:-:S04]  /*0040*/  USHF.R.S32.HI UR4, URZ, 0x1f, UR6 ;  /* 0x0000001fff047899 */ /* 0x002fc80008011406 */
[----:B------:R-:W-:-:S06]  /*0050*/  ULEA.HI UR4, UR4, UR6, URZ, 0x2 ;  /* 0x0000000604047291 */ /* 0x000fcc000f8f10ff */
[----:B------:R-:W-:Y:S02]  /*0060*/  MOV R0, UR4 ;  /* 0x0000000400007c02 */ /* 0x000fe40008000f00 */
[----:B0-----:R-:W-:Y:S02]  /*0070*/  LOP3.LUT R15, R85, 0x7f, RZ, 0x3c, !PT ;  /* 0x0000007f550f7812 */ /* 0x001fe400078e3cff */
[----:B------:R-:W-:Y:S01]  /*0080*/  MOV R19, R85 ;  /* 0x0000005500137202 */ /* 0x000fe20000000f00 */
[----:B------:R-:W0:Y:S01]  /*0090*/  S2UR UR9, SR_CTAID.X ;  /* 0x00000000000979c3 */ /* 0x000e220000002500 */
[----:B------:R-:W-:Y:S01]  /*00a0*/  LEA.HI.SX32 R15, R0, R15, 0x1e ;  /* 0x0000000f000f7211 */ /* 0x000fe200078ff2ff */
[----:B------:R-:W0:Y:S03]  /*00b0*/  LDCU UR4, c[0x0][0x384] ;  /* 0x00007080ff0477ac */ /* 0x000e260008000800 */
[----:B------:R-:W-:-:S02]  /*00c0*/  ISETP.GE.U32.AND P0, PT, R15, 0x80, PT ;  /* 0x000000800f00780c */ /* 0x000fc40003f06070 */
[C---:B------:R-:W-:Y:S02]  /*00d0*/  ISETP.GE.U32.AND P1, PT, R15.reuse, 0x100, PT ;  /* 0x000001000f00780c */ /* 0x040fe40003f26070 */
[----:B------:R-:W-:-:S09]  /*00e0*/  ISETP.GE.U32.AND P2, PT, R15, 0x180, PT ;  /* 0x000001800f00780c */ /* 0x000fd20003f46070 */
[----:B------:R-:W1:Y:S08]  /*00f0*/  @P0 LDC.64 R2, c[0x0][0x3d0] ;  /* 0x0000f400ff020b82 */ /* 0x000e700000000a00 */
[----:B------:R-:W3:Y:S08]  /*0100*/  @P1 LDC.64 R8, c[0x0][0x3d0] ;  /* 0x0000f400ff081b82 */ /* 0x000ef00000000a00 */
[----:B------:R-:W4:Y:S01]  /*0110*/  @P2 LDC.64 R16, c[0x0][0x3d0] ;  /* 0x0000f400ff102b82 */ /* 0x000f220000000a00 */
[C---:B-1----:R-:W-:Y:S01]  /*0120*/  @P0 IMAD.WIDE.U32 R2, R19.reuse, 0x8, R2 ;  /* 0x0000000813020825 */ /* 0x042fe200078e0002 */
[----:B------:R-:W-:-:S04]  /*0130*/  @P0 LOP3.LUT R19, R19, 0x80, RZ, 0xfc, !PT ;  /* 0x0000008013130812 */ /* 0x000fc800078efcff */
[----:B--2---:R1:W5:Y:S01]  /*0140*/  @P0 LDG.E.64 R4, desc[UR20][R2.64] ;  /* 0x0000001402040981 */ /* 0x004362000c1e1b00 */
[C---:B---3--:R-:W-:Y:S01]  /*0150*/  @P1 IMAD.WIDE.U32 R12, R19.reuse, 0x8, R8 ;  /* 0x00000008130c1825 */ /* 0x048fe200078e0008 */
[----:B------:R-:W-:-:S04]  /*0160*/  @P1 IADD3 R19, PT, PT, R19, 0x80, RZ ;  /* 0x0000008013131810 */ /* 0x000fc80007ffe0ff */
[----:B------:R1:W5:Y:S01]  /*0170*/  @P1 LDG.E.64 R6, desc[UR20][R12.64] ;  /* 0x000000140c061981 */ /* 0x000362000c1e1b00 */
[----:B----4-:R-:W-:-:S05]  /*0180*/  @P2 IMAD.WIDE.U32 R8, R19, 0x8, R16 ;  /* 0x0000000813082825 */ /* 0x010fca00078e0010 */
[----:B------:R1:W5:Y:S01]  /*0190*/  @P2 LDG.E.64 R10, desc[UR20][R8.64] ;  /* 0x00000014080a2981 */ /* 0x000362000c1e1b00 */
[----:B0-----:R-:W-:Y:S01]  /*01a0*/  UISETP.GE.AND UP0, UPT, UR9, UR4, UPT ;  /* 0x000000040900728c */ /* 0x001fe2000bf06270 */
        /* <DEDUP_REMOVED lines=12> */
[----:B-1----:R-:W-:Y:S06]  /*0270*/  BRA.U UP0, `(.L_x_77) ;  /* 0x0000004500207547 */ /* 0x002fec000b800000 */
[----:B------:R-:W0:Y:S01]  /*0280*/  LDCU.U8 UR4, c[0x0][0x410] ;  /* 0x00008200ff0477ac */ /* 0x000e220008000000 */
[----:B-----5:R-:W-:Y:S01]  /*0290*/  MOV R2, R6 ;  /* 0x0000000600027202 */ /* 0x020fe20000000f00 */
[----:B------:R-:W-:Y:S01]  /*02a0*/  IMAD.MOV.U32 R14, RZ, RZ, R4 ;  /* 0x000000ffff0e7224 */ /* 0x000fe200078e0004 */
[----:B------:R-:W-:Y:S02]  /*02b0*/  SHF.R.U32.HI R0, RZ, 0x10, R5 ;  /* 0x00000010ff007819 */ /* 0x000fe40000011605 */
[----:B------:R-:W-:Y:S02]  /*02c0*/  CS2R R16, SRZ ;  /* 0x0000000000107805 */ /* 0x000fe4000001ff00 */
[----:B------:R-:W-:Y:S02]  /*02d0*/  SHF.R.U32.HI R3, RZ, 0x10, R11 ;  /* 0x00000010ff037819 */ /* 0x000fe4000001160b */
[----:B------:R-:W-:Y:S02]  /*02e0*/  CS2R R18, SRZ ;  /* 0x0000000000127805 */ /* 0x000fe4000001ff00 */
[----:B------:R-:W-:-:S02]  /*02f0*/  SHF.R.U64 R13, R4, 0x10, R5 ;  /* 0x00000010040d7819 */ /* 0x000fc40000001205 */
[----:B------:R-:W-:Y:S02]  /*0300*/  CS2R R20, SRZ ;  /* 0x0000000000147805 */ /* 0x000fe4000001ff00 */
[----:B------:R-:W-:Y:S02]  /*0310*/  MOV R12, R5 ;  /* 0x00000005000c7202 */ /* 0x000fe40000000f00 */
[----:B------:R-:W-:Y:S02]  /*0320*/  CS2R R22, SRZ ;  /* 0x0000000000167805 */ /* 0x000fe4000001ff00 */
[----:B------:R-:W-:Y:S01]  /*0330*/  SHF.R.U64 R9, R6, 0x10, R7 ;  /* 0x0000001006097819 */ /* 0x000fe20000001207 */
[----:B------:R-:W-:Y:S01]  /*0340*/  IMAD.MOV.U32 R6, RZ, RZ, R10 ;  /* 0x000000ffff067224 */ /* 0x000fe200078e000a */
[----:B------:R-:W-:Y:S02]  /*0350*/  SHF.R.U64 R5, R10, 0x10, R11 ;  /* 0x000000100a057819 */ /* 0x000fe4000000120b */
[----:B------:R-:W-:-:S02]  /*0360*/  CS2R R24, SRZ ;  /* 0x0000000000187805 */ /* 0x000fc4000001ff00 */
[----:B------:R-:W-:Y:S02]  /*0370*/  MOV R8, R7 ;  /* 0x0000000700087202 */ /* 0x000fe40000000f00 */
[----:B------:R-:W-:Y:S02]  /*0380*/  CS2R R26, SRZ ;  /* 0x00000000001a7805 */ /* 0x000fe4000001ff00 */
[----:B------:R-:W-:Y:S01]  /*0390*/  MOV R4, R11 ;  /* 0x0000000b00047202 */ /* 0x000fe20000000f00 */
[----:B0-----:R-:W-:Y:S01]  /*03a0*/  UISETP.NE.AND UP0, UPT, UR4, URZ, UPT ;  /* 0x000000ff0400728c */ /* 0x001fe2000bf05270 */
[----:B------:R-:W-:Y:S02]  /*03b0*/  PRMT R10, R2, 0x7610, R10 ;  /* 0x00007610020a7816 */ /* 0x000fe4000000000a */
[----:B------:R-:W-:Y:S02]  /*03c0*/  CS2R R28, SRZ ;  /* 0x00000000001c7805 */ /* 0x000fe4000001ff00 */
[----:B------:R-:W-:-:S02]  /*03d0*/  SHF.R.U32.HI R7, RZ, 0x10, R7 ;  /* 0x00000010ff077819 */ /* 0x000fc40000011607 */
[----:B------:R-:W-:Y:S02]  /*03e0*/  CS2R R30, SRZ ;  /* 0x00000000001e7805 */ /* 0x000fe4000001ff00 */
[----:B------:R-:W-:Y:S02]  /*03f0*/  CS2R R32, SRZ ;  /* 0x0000000000207805 */ /* 0x000fe4000001ff00 */
[----:B------:R-:W-:Y:S02]  /*0400*/  CS2R R34, SRZ ;  /* 0x0000000000227805 */ /* 0x000fe4000001ff00 */
[----:B------:R-:W-:Y:S02]  /*0410*/  CS2R R36, SRZ ;  /* 0x0000000000247805 */ /* 0x000fe4000001ff00 */
[----:B------:R-:W-:Y:S02]  /*0420*/  CS2R R38, SRZ ;  /* 0x0000000000267805 */ /* 0x000fe4000001ff00 */
[----:B------:R-:W-:Y:S01]  /*0430*/  PRMT R11, R0, 0x7610, R11 ;  /* 0x00007610000b7816 */ /* 0x000fe2000000000b */
[----:B------:R-:W-:Y:S01]  /*0440*/  UPLOP3.LUT UP1, UPT, UPT, UPT, UPT, 0x40, 0x4 ;  /* 0x000000000004789c */ /* 0x000fe20003f2e870 */
[----:B------:R-:W-:Y:S01]  /*0450*/  PLOP3.LUT P3, PT, PT, PT, UP0, 0x80, 0x8 ;  /* 0x000000000008781c */ /* 0x000fe20003f6f008 */
[----:B------:R-:W0:Y:S01]  /*0460*/  LDCU UR6, c[0x0][0x388] ;  /* 0x00007100ff0677ac */ /* 0x000e220008000800 */
[----:B------:R-:W-:Y:S01]  /*0470*/  PRMT R2, R3, 0x7610, R2 ;  /* 0x0000761003027816 */ /* 0x000fe20000000002 */
[----:B------:R-:W1:Y:S01]  /*0480*/  LDCU.U8 UR27, c[0x0][0x410] ;  /* 0x00008200ff1b77ac */ /* 0x000e620008000000 */
[----:B------:R-:W2:Y:S01]  /*0490*/  LDCU UR26, c[0x0][0x400] ;  /* 0x00008000ff1a77ac */ /* 0x000ea20008000800 */
[----:B------:R-:W3:Y:S01]  /*04a0*/  LDCU.64 UR16, c[0x0][0x470] ;  /* 0x00008e00ff1077ac */ /* 0x000ee20008000a00 */
[----:B------:R-:W4:Y:S01]  /*04b0*/  LDCU.64 UR24, c[0x0][0x438] ;  /* 0x00008700ff1877ac */ /* 0x000f220008000a00 */
[----:B------:R-:W0:Y:S01]  /*04c0*/  LDCU.64 UR10, c[0x0][0x478] ;  /* 0x00008f00ff0a77ac */ /* 0x000e220008000a00 */
[----:B------:R-:W0:Y:S01]  /*04d0*/  LDCU.128 UR12, c[0x0][0x3c0] ;  /* 0x00007800ff0c77ac */ /* 0x000e220008000c00 */
[----:B------:R-:W0:Y:S04]  /*04e0*/  LDCU.64 UR22, c[0x0][0x380] ;  /* 0x00007000ff1677ac */ /* 0x000e280008000a00 */
.L_x_121:
[----:B0-----:R-:W-:Y:S02]  /*04f0*/  UIMAD.WIDE UR18, UR9, 0x4, UR14 ;  /* 0x00000004091278a5 */ /* 0x001fe4000f8e020e */
[----:B------:R-:W-:-:S04]  /*0500*/  UIMAD.WIDE UR4, UR9, 0x4, UR12 ;  /* 0x00000004090478a5 */ /* 0x000fc8000f8e020c */
[----:B-12-4-:R-:W-:Y:S02]  /*0510*/  MOV R40, UR18 ;  /* 0x0000001200287c02 */ /* 0x016fe40008000f00 */
[----:B------:R-:W-:Y:S01]  /*0520*/  MOV R41, UR19 ;  /* 0x0000001300297c02 */ /* 0x000fe20008000f00 */
[----:B------:R-:W-:Y:S01]  /*0530*/  IMAD.U32 R42, RZ, RZ, UR4 ;  /* 0x00000004ff2a7e24 */ /* 0x000fe2000f8e00ff */
[----:B------:R-:W-:-:S03]  /*0540*/  MOV R43, UR5 ;  /* 0x00000005002b7c02 */ /* 0x000fc60008000f00 */
[----:B-----5:R-:W5:Y:S04]  /*0550*/  LDG.E R40, desc[UR20][R40.64] ;  /* 0x0000001428287981 */ /* 0x020f68000c1e1900 */
[----:B------:R-:W2:Y:S01]  /*0560*/  LDG.E R42, desc[UR20][R42.64] ;  /* 0x000000142a2a7981 */ /* 0x000ea2000c1e1900 */
[----:B------:R-:W-:Y:S01]  /*0570*/  UIMAD UR4, UR9, UR6, URZ ;  /* 0x00000006090472a4 */ /* 0x000fe2000f8e02ff */
[----:B------:R-:W-:Y:S01]  /*0580*/  BSSY.RECONVERGENT B0, `(.L_x_78) ;  /* 0x0000047000007945 */ /* 0x000fe20003800200 */
[----:B---3--:R-:W-:Y:S01]  /*0590*/  HFMA2 R47, -RZ, RZ, 0, 0 ;  /* 0x00000000ff2f7431 */ /* 0x008fe200000001ff */
[C---:B------:R-:W-:Y:S01]  /*05a0*/  ISETP.GE.U32.AND P1, PT, R15.reuse, 0x100, PT ;  /* 0x000001000f00780c */ /* 0x040fe20003f26070 */
[----:B------:R-:W-:Y:S01]  /*05b0*/  USHF.R.S32.HI UR5, URZ, 0x1f, UR4 ;  /* 0x0000001fff057899 */ /* 0x000fe20008011404 */
[----:B------:R-:W-:Y:S01]  /*05c0*/  ISETP.GE.U32.AND P2, PT, R15, 0x180, PT ;  /* 0x000001800f00780c */ /* 0x000fe20003f46070 */
[----:B------:R-:W-:-:S02]  /*05d0*/  IMAD.MOV.U32 R86, RZ, RZ, RZ ;  /* 0x000000ffff567224 */ /* 0x000fc400078e00ff */
[----:B------:R-:W-:-:S06]  /*05e0*/  ULEA.HI UR5, UR5, UR4, URZ, 0x2 ;  /* 0x0000000405057291 */ /* 0x000fcc000f8f10ff */
[----:B------:R-:W-:-:S04]  /*05f0*/  MOV R0, UR5 ;  /* 0x0000000500007c02 */ /* 0x000fc80008000f00 */
[----:B------:R-:W-:-:S04]  /*0600*/  LEA.HI.SX32 R0, R0, R85, 0x1e ;  /* 0x0000005500007211 */ /* 0x000fc800078ff2ff */
[----:B------:R-:W-:Y:S02]  /*0610*/  MOV R85, R0 ;  /* 0x0000000000557202 */ /* 0x000fe40000000f00 */
[----:B-----5:R-:W-:Y:S02]  /*0620*/  R2UR UR18, R40 ;  /* 0x00000000281272ca */ /* 0x020fe400000e0000 */
[----:B--2---:R-:W-:Y:S01]  /*0630*/  FSEL R46, R42, RZ, !P3 ;  /* 0x000000ff2a2e7208 */ /* 0x004fe20005800000 */
[----:B------:R-:W-:-:S12]  /*0640*/  @!P0 BRA `(.L_x_79) ;  /* 0x0000000000e88947 */ /* 0x000fd80003800000 */
[----:B------:R-:W0:Y:S08]  /*0650*/  LDC.64 R40, c[0x0][0x3a8] ;  /* 0x0000ea00ff287b82 */ /* 0x000e300000000a00 */
[----:B------:R-:W2:Y:S01]  /*0660*/  LDC.64 R42, c[0x0][0x428] ;  /* 0x00010a00ff2a7b82 */ /* 0x000ea20000000a00 */
[----:B0-----:R-:W-:-:S06]  /*0670*/  IMAD.WIDE.U32 R40, R0, 0x8, R40 ;  /* 0x0000000800287825 */ /* 0x001fcc00078e0028 */
[----:B------:R-:W3:Y:S01]  /*0680*/  LDG.E.64 R40, desc[UR20][R40.64] ;  /* 0x0000001428287981 */ /* 0x000ee2000c1e1b00 */
[----:B--2---:R-:W-:-:S06]  /*0690*/  IMAD.WIDE.U32 R42, R0, 0x8, R42 ;  /* 0x00000008002a7825 */ /* 0x004fcc00078e002a */
[----:B------:R-:W2:Y:S01]  /*06a0*/  LDG.E.64 R42, desc[UR20][R42.64] ;  /* 0x000000142a2a7981 */ /* 0x000ea2000c1e1b00 */
[----:B----4-:R-:W-:-:S04]  /*06b0*/  ISETP.NE.U32.AND P0, PT, RZ, UR24, PT ;  /* 0x00000018ff007c0c */ /* 0x010fc8000bf05070 */
[----:B------:R-:W-:-:S13]  /*06c0*/  ISETP.NE.AND.EX P0, PT, RZ, UR25, PT, P0 ;  /* 0x00000019ff007c0c */ /* 0x000fda000bf05300 */
[----:B------:R-:W0:Y:S01]  /*06d0*/  @P0 LDC.64 R44, c[0x0][0x438] ;  /* 0x00010e00ff2c0b82 */ /* 0x000e220000000a00 */
[----:B------:R-:W-:Y:S01]  /*06e0*/  SHF.L.U32 R56, R14, 0x10, RZ ;  /* 0x000000100e387819 */ /* 0x000fe200000006ff */
[----:B------:R-:W-:Y:S01]  /*06f0*/  IMAD.U32 R58, R12, 0x10000, RZ ;  /* 0x000100000c3a7824 */ /* 0x000fe200078e00ff */
[----:B------:R-:W-:Y:S01]  /*0700*/  SHF.L.U32 R61, R11, 0x10, RZ ;  /* 0x000000100b3d7819 */ /* 0x000fe200000006ff */
[C---:B------:R-:W-:Y:S02]  /*0710*/  VIADD R85, R0.reuse, 0x80 ;  /* 0x0000008000557836 */ /* 0x040fe40000000000 */
[----:B0-----:R-:W-:-:S05]  /*0720*/  @P0 IMAD.WIDE.U32 R44, R0, 0x8, R44 ;  /* 0x00000008002c0825 */ /* 0x001fca00078e002c */
[----:B------:R0:W5:Y:S01]  /*0730*/  @P0 LDG.E.64 R62, desc[UR20][R44.64] ;  /* 0x000000142c3e0981 */ /* 0x000162000c1e1b00 */
[----:B---3--:R-:W-:-:S04]  /*0740*/  IMAD.U32 R3, R40, 0x10000, RZ ;  /* 0x0001000028037824 */ /* 0x008fc800078e00ff */
[----:B------:R-:W-:Y:S01]  /*0750*/  FADD.FTZ R3, -R46, R3 ;  /* 0x000000032e037221 */ /* 0x000fe20000010100 */
[----:B--2---:R-:W-:Y:S02]  /*0760*/  MOV R57, R42 ;  /* 0x0000002a00397202 */ /* 0x004fe40000000f00 */
[----:B------:R-:W-:Y:S02]  /*0770*/  SHF.R.U64 R59, R42, 0x10, R43 ;  /* 0x000000102a3b7819 */ /* 0x000fe4000000122b */
[--C-:B------:R-:W-:Y:S02]  /*0780*/  SHF.R.U64 R42, R40, 0x10, R41.reuse ;  /* 0x00000010282a7819 */ /* 0x100fe40000001229 */
[----:B------:R-:W-:Y:S02]  /*0790*/  SHF.R.U32.HI R40, RZ, 0x10, R41 ;  /* 0x00000010ff287819 */ /* 0x000fe40000011629 */
[----:B------:R-:W-:Y:S01]  /*07a0*/  SHF.L.U32 R41, R41, 0x10, RZ ;  /* 0x0000001029297819 */ /* 0x000fe200000006ff */
[----:B------:R-:W-:Y:S01]  /*07b0*/  FMUL.FTZ R3, R3, UR18 ;  /* 0x0000001203037c20 */ /* 0x000fe20008410000 */
[----:B------:R-:W-:-:S02]  /*07c0*/  SHF.L.U32 R57, R57, 0x10, RZ ;  /* 0x0000001039397819 */ /* 0x000fc400000006ff */
[----:B------:R-:W-:Y:S01]  /*07d0*/  MOV R60, R43 ;  /* 0x0000002b003c7202 */ /* 0x000fe20000000f00 */
[----:B------:R-:W-:Y:S01]  /*07e0*/  FADD.FTZ R41, -R46, R41 ;  /* 0x000000292e297221 */ /* 0x000fe20000010100 */
[----:B------:R-:W-:Y:S01]  /*07f0*/  SHF.R.U32.HI R47, RZ, 0x10, R43 ;  /* 0x00000010ff2f7819 */ /* 0x000fe2000001162b */
[-C--:B------:R-:W-:Y:S01]  /*0800*/  FMUL.FTZ R56, R56, R57.reuse ;  /* 0x0000003938387220 */ /* 0x080fe20000410000 */
[----:B------:R-:W-:Y:S01]  /*0810*/  FADD.FTZ R28, R28, R57 ;  /* 0x000000391c1c7221 */ /* 0x000fe20000010000 */
[----:B------:R-:W-:Y:S01]  /*0820*/  FFMA.FTZ R16, R3, R57, R16 ;  /* 0x0000003903107223 */ /* 0x000fe20000010010 */
[----:B------:R-:W-:Y:S01]  /*0830*/  FMUL.FTZ R57, R41, UR18 ;  /* 0x0000001229397c20 */ /* 0x000fe20008410000 */
[----:B------:R-:W-:Y:S02]  /*0840*/  SHF.L.U32 R43, R60, 0x10, RZ ;  /* 0x000000103c2b7819 */ /* 0x000fe400000006ff */
[----:B------:R-:W-:Y:S02]  /*0850*/  SHF.L.U32 R41, R42, 0x10, RZ ;  /* 0x000000102a297819 */ /* 0x000fe400000006ff */
[----:B------:R-:W-:Y:S01]  /*0860*/  SHF.L.U32 R42, R13, 0x10, RZ ;  /* 0x000000100d2a7819 */ /* 0x000fe200000006ff */
[-C--:B------:R-:W-:Y:S01]  /*0870*/  FMUL.FTZ R58, R58, R43.reuse ;  /* 0x0000002b3a3a7220 */ /* 0x080fe20000410000 */
[----:B------:R-:W-:Y:S01]  /*0880*/  FADD.FTZ R30, R30, R43 ;  /* 0x0000002b1e1e7221 */ /* 0x000fe20000010000 */
[----:B------:R-:W-:Y:S01]  /*0890*/  FFMA.FTZ R18, R57, R43, R18 ;  /* 0x0000002b39127223 */ /* 0x000fe20000010012 */
[----:B------:R-:W-:Y:S01]  /*08a0*/  FADD.FTZ R41, -R46, R41 ;  /* 0x000000292e297221 */ /* 0x000fe20000010100 */
[----:B------:R-:W-:Y:S01]  /*08b0*/  IMAD.U32 R43, R59, 0x10000, RZ ;  /* 0x000100003b2b7824 */ /* 0x000fe200078e00ff */
[----:B0-----:R-:W-:Y:S01]  /*08c0*/  SHF.L.U32 R45, R40, 0x10, RZ ;  /* 0x00000010282d7819 */ /* 0x001fe200000006ff */
[----:B------:R-:W-:Y:S01]  /*08d0*/  FADD.FTZ R40, RZ, R56 ;  /* 0x00000038ff287221 */ /* 0x000fe20000010000 */
[----:B------:R-:W-:Y:S01]  /*08e0*/  FMUL.FTZ R60, R41, UR18 ;  /* 0x00000012293c7c20 */ /* 0x000fe20008410000 */
[-C--:B------:R-:W-:Y:S01]  /*08f0*/  FMUL.FTZ R59, R42, R43.reuse ;  /* 0x0000002b2a3b7220 */ /* 0x080fe20000410000 */
[----:B------:R-:W-:Y:S01]  /*0900*/  FFMA.FTZ R41, R3, R56, RZ ;  /* 0x0000003803297223 */ /* 0x000fe200000100ff */
[----:B------:R-:W-:Y:S01]  /*0910*/  FADD.FTZ R29, R29, R43 ;  /* 0x0000002b1d1d7221 */ /* 0x000fe20000010000 */
[----:B------:R-:W-:Y:S01]  /*0920*/  FFMA.FTZ R17, R60, R43, R17 ;  /* 0x0000002b3c117223 */ /* 0x000fe20000010011 */
[----:B------:R-:W-:Y:S01]  /*0930*/  SHF.L.U32 R44, R47, 0x10, RZ ;  /* 0x000000102f2c7819 */ /* 0x000fe200000006ff */
[----:B------:R-:W-:Y:S01]  /*0940*/  FADD.FTZ R43, R40, R59 ;  /* 0x0000003b282b7221 */ /* 0x000fe20000010000 */
[----:B------:R-:W-:Y:S01]  /*0950*/  FADD.FTZ R45, -R46, R45 ;  /* 0x0000002d2e2d7221 */ /* 0x000fe20000010100 */
[----:B------:R-:W-:-:S02]  /*0960*/  FFMA.FTZ R40, R60, R59, R41 ;  /* 0x0000003b3c287223 */ /* 0x000fc40000010029 */
[----:B------:R-:W-:Y:S01]  /*0970*/  FMUL.FTZ R61, R61, R44 ;  /* 0x0000002c3d3d7220 */ /* 0x000fe20000410000 */
[----:B------:R-:W-:Y:S01]  /*0980*/  FMUL.FTZ R68, R45, UR18 ;  /* 0x000000122d447c20 */ /* 0x000fe20008410000 */
[----:B------:R-:W-:Y:S01]  /*0990*/  FADD.FTZ R42, R43, R58 ;  /* 0x0000003a2b2a7221 */ /* 0x000fe20000010000 */
[----:B------:R-:W-:Y:S01]  /*09a0*/  FFMA.FTZ R40, R57, R58, R40 ;  /* 0x0000003a39287223 */ /* 0x000fe20000010028 */
[----:B------:R-:W-:Y:S01]  /*09b0*/  FADD.FTZ R31, R31, R44 ;  /* 0x0000002c1f1f7221 */ /* 0x000fe20000010000 */
[----:B------:R-:W-:Y:S01]  /*09c0*/  FFMA.FTZ R19, R68, R44, R19 ;  /* 0x0000002c44137223 */ /* 0x000fe20000010013 */
[----:B------:R-:W-:Y:S01]  /*09d0*/  FADD.FTZ R47, R42, R61 ;  /* 0x0000003d2a2f7221 */ /* 0x000fe20000010000 */
[----:B------:R-:W-:-:S07]  /*09e0*/  FFMA.FTZ R86, R68, R61, R40 ;  /* 0x0000003d44567223 */ /* 0x000fce0000010028 */
.L_x_79:
[----:B-1-34-:R-:W-:Y:S05]  /*09f0*/  BSYNC.RECONVERGENT B0 ;  /* 0x0000000000007941 */ /* 0x01afea0003800200 */
.L_x_78:
[----:B------:R-:W-:Y:S04]  /*0a00*/  BSSY.RECONVERGENT B0, `(.L_x_80) ;  /* 0x000003c000007945 */ /* 0x000fe80003800200 */
[----:B------:R-:W-:Y:S05]  /*0a10*/  @!P1 BRA `(.L_x_81) ;  /* 0x0000000000e89947 */ /* 0x000fea0003800000 */
[----:B------:R-:W0:Y:S08]  /*0a20*/  LDC.64 R44, c[0x0][0x428] ;  /* 0x00010a00ff2c7b82 */ /* 0x000e300000000a00 */
[----:B------:R-:W1:Y:S01]  /*0a30*/  LDC.64 R40, c[0x0][0x3a8] ;  /* 0x0000ea00ff287b82 */ /* 0x000e620000000a00 */
[----:B0-----:R-:W-:-:S06]  /*0a40*/  IMAD.WIDE.U32 R44, R85, 0x8, R44 ;  /* 0x00000008552c7825 */ /* 0x001fcc00078e002c */
[----:B------:R-:W2:Y:S01]  /*0a50*/  LDG.E.64 R44, desc[UR20][R44.64] ;  /* 0x000000142c2c7981 */ /* 0x000ea2000c1e1b00 */
[----:B-1----:R-:W-:-:S06]  /*0a60*/  IMAD.WIDE.U32 R40, R85, 0x8, R40 ;  /* 0x0000000855287825 */ /* 0x002fcc00078e0028 */
[----:B------:R-:W3:Y:S01]  /*0a70*/  LDG.E.64 R40, desc[UR20][R40.64] ;  /* 0x0000001428287981 */ /* 0x000ee2000c1e1b00 */
[----:B------:R-:W-:-:S04]  /*0a80*/  ISETP.NE.U32.AND P0, PT, RZ, UR24, PT ;  /* 0x00000018ff007c0c */ /* 0x000fc8000bf05070 */
[----:B------:R-:W-:-:S13]  /*0a90*/  ISETP.NE.AND.EX P0, PT, RZ, UR25, PT, P0 ;  /* 0x00000019ff007c0c */ /* 0x000fda000bf05300 */
[----:B------:R-:W0:Y:S01]  /*0aa0*/  @P0 LDC.64 R42, c[0x0][0x438] ;  /* 0x00010e00ff2a0b82 */ /* 0x000e220000000a00 */
[----:B------:R-:W-:Y:S02]  /*0ab0*/  SHF.L.U32 R70, R10, 0x10, RZ ;  /* 0x000000100a467819 */ /* 0x000fe400000006ff */
[----:B------:R-:W-:Y:S01]  /*0ac0*/  SHF.L.U32 R72, R8, 0x10, RZ ;  /* 0x0000001008487819 */ /* 0x000fe200000006ff */
[----:B0-----:R-:W-:-:S05]  /*0ad0*/  @P0 IMAD.WIDE.U32 R42, R85, 0x8, R42 ;  /* 0x00000008552a0825 */ /* 0x001fca00078e002a */
[----:B------:R0:W5:Y:S02]  /*0ae0*/  @P0 LDG.E.64 R64, desc[UR20][R42.64] ;  /* 0x000000142a400981 */ /* 0x000164000c1e1b00 */
[----:B0-----:R-:W-:Y:S02]  /*0af0*/  SHF.L.U32 R43, R9, 0x10, RZ ;  /* 0x00000010092b7819 */ /* 0x001fe400000006ff */
[----:B------:R-:W-:Y:S02]  /*0b00*/  IADD3 R85, PT, PT, R85, 0x80, RZ ;  /* 0x0000008055557810 */ /* 0x000fe40007ffe0ff */
[--C-:B--2---:R-:W-:Y:S02]  /*0b10*/  SHF.R.U64 R73, R44, 0x10, R45.reuse ;  /* 0x000000102c497819 */ /* 0x104fe4000000122d */
[----:B------:R-:W-:Y:S02]  /*0b20*/  MOV R75, R45 ;  /* 0x0000002d004b7202 */ /* 0x000fe40000000f00 */
[----:B------:R-:W-:-:S02]  /*0b30*/  SHF.R.U32.HI R74, RZ, 0x10, R45 ;  /* 0x00000010ff4a7819 */ /* 0x000fc4000001162d */
[C---:B---3--:R-:W-:Y:S02]  /*0b40*/  SHF.L.U32 R45, R40.reuse, 0x10, RZ ;  /* 0x00000010282d7819 */ /* 0x048fe400000006ff */
[----:B------:R-:W-:Y:S01]  /*0b50*/  MOV R69, R44 ;  /* 0x0000002c00457202 */ /* 0x000fe20000000f00 */
[----:B------:R-:W-:Y:S01]  /*0b60*/  IMAD.U32 R71, R41, 0x10000, RZ ;  /* 0x0001000029477824 */ /* 0x000fe200078e00ff */
[----:B------:R-:W-:Y:S01]  /*0b70*/  SHF.R.U64 R44, R40, 0x10, R41 ;  /* 0x00000010282c7819 */ /* 0x000fe20000001229 */
[----:B------:R-:W-:Y:S01]  /*0b80*/  FADD.FTZ R45, -R46, R45 ;  /* 0x0000002d2e2d7221 */ /* 0x000fe20000010100 */
[----:B------:R-:W-:Y:S02]  /*0b90*/  SHF.R.U32.HI R40, RZ, 0x10, R41 ;  /* 0x00000010ff287819 */ /* 0x000fe40000011629 */
[----:B------:R-:W-:Y:S01]  /*0ba0*/  SHF.L.U32 R41, R69, 0x10, RZ ;  /* 0x0000001045297819 */ /* 0x000fe200000006ff */
[----:B------:R-:W-:-:S04]  /*0bb0*/  FMUL.FTZ R69, R45, UR18 ;  /* 0x000000122d457c20 */ /* 0x000fc80008410000 */
[-C--:B------:R-:W-:Y:S01]  /*0bc0*/  FMUL.FTZ R70, R70, R41.reuse ;  /* 0x0000002946467220 */ /* 0x080fe20000410000 */
[----:B------:R-:W-:Y:S01]  /*0bd0*/  FADD.FTZ R32, R32, R41 ;  /* 0x0000002920207221 */ /* 0x000fe20000010000 */
[----:B------:R-:W-:Y:S01]  /*0be0*/  FFMA.FTZ R20, R69, R41, R20 ;  /* 0x0000002945147223 */ /* 0x000fe20000010014 */
[----:B------:R-:W-:Y:S01]  /*0bf0*/  SHF.L.U32 R41, R44, 0x10, RZ ;  /* 0x000000102c297819 */ /* 0x000fe200000006ff */
[----:B------:R-:W-:Y:S01]  /*0c00*/  FADD.FTZ R71, -R46, R71 ;  /* 0x000000472e477221 */ /* 0x000fe20000010100 */
[----:B------:R-:W-:-:S03]  /*0c10*/  SHF.L.U32 R44, R73, 0x10, RZ ;  /* 0x00000010492c7819 */ /* 0x000fc600000006ff */
[----:B------:R-:W-:Y:S01]  /*0c20*/  FADD.FTZ R41, -R46, R41 ;  /* 0x000000292e297221 */ /* 0x000fe20000010100 */
[----:B------:R-:W-:Y:S01]  /*0c30*/  SHF.L.U32 R42, R74, 0x10, RZ ;  /* 0x000000104a2a7819 */ /* 0x000fe200000006ff */
[----:B------:R-:W-:Y:S01]  /*0c40*/  IMAD.U32 R75, R75, 0x10000, RZ ;  /* 0x000100004b4b7824 */ /* 0x000fe200078e00ff */
[----:B------:R-:W-:Y:S01]  /*0c50*/  SHF.L.U32 R45, R40, 0x10, RZ ;  /* 0x00000010282d7819 */ /* 0x000fe200000006ff */
[----:B------:R-:W-:Y:S01]  /*0c60*/  FMUL.FTZ R71, R71, UR18 ;  /* 0x0000001247477c20 */ /* 0x000fe20008410000 */
[----:B------:R-:W-:Y:S01]  /*0c70*/  FMUL.FTZ R74, R41, UR18 ;  /* 0x00000012294a7c20 */ /* 0x000fe20008410000 */
[----:B------:R-:W-:Y:S01]  /*0c80*/  FMUL.FTZ R73, R43, R44 ;  /* 0x0000002c2b497220 */ /* 0x000fe20000410000 */
[----:B------:R-:W-:Y:S01]  /*0c90*/  FADD.FTZ R40, R47, R70 ;  /* 0x000000462f287221 */ /* 0x000fe20000010000 */
[----:B------:R-:W-:Y:S01]  /*0ca0*/  FFMA.FTZ R41, R69, R70, R86 ;  /* 0x0000004645297223 */ /* 0x000fe20000010056 */
[-C--:B------:R-:W-:Y:S01]  /*0cb0*/  FMUL.FTZ R72, R72, R75.reuse ;  /* 0x0000004b48487220 */ /* 0x080fe20000410000 */
[----:B------:R-:W-:Y:S01]  /*0cc0*/  FADD.FTZ R34, R34, R75 ;  /* 0x0000004b22227221 */ /* 0x000fe20000010000 */
[----:B------:R-:W-:Y:S01]  /*0cd0*/  FFMA.FTZ R22, R71, R75, R22 ;  /* 0x0000004b47167223 */ /* 0x000fe20000010016 */
[----:B------:R-:W-:Y:S01]  /*0ce0*/  FADD.FTZ R43, R40, R73 ;  /* 0x00000049282b7221 */ /* 0x000fe20000010000 */
[----:B------:R-:W-:-:S02]  /*0cf0*/  IMAD.U32 R75, R7, 0x10000, RZ ;  /* 0x00010000074b7824 */ /* 0x000fc400078e00ff */
[----:B------:R-:W-:Y:S01]  /*0d00*/  FADD.FTZ R45, -R46, R45 ;  /* 0x0000002d2e2d7221 */ /* 0x000fe20000010100 */
[C---:B------:R-:W-:Y:S01]  /*0d10*/  FFMA.FTZ R40, R74.reuse, R73, R41 ;  /* 0x000000494a287223 */ /* 0x040fe20000010029 */
[----:B------:R-:W-:Y:S01]  /*0d20*/  FADD.FTZ R33, R33, R44 ;  /* 0x0000002c21217221 */ /* 0x000fe20000010000 */
[----:B------:R-:W-:Y:S01]  /*0d30*/  FFMA.FTZ R21, R74, R44, R21 ;  /* 0x0000002c4a157223 */ /* 0x000fe20000010015 */
        /* <DEDUP_REMOVED lines=8> */
.L_x_81:
[----:B------:R-:W-:Y:S05]  /*0dc0*/  BSYNC.RECONVERGENT B0 ;  /* 0x0000000000007941 */ /* 0x000fea0003800200 */
.L_x_80:
        /* <DEDUP_REMOVED lines=11> */
[----:B------:R-:W-:Y:S02]  /*0e80*/  IMAD.U32 R78, R6, 0x10000, RZ ;  /* 0x00010000064e7824 */ /* 0x000fe400078e00ff */
[----:B0-----:R-:W-:-:S05]  /*0e90*/  @P0 IMAD.WIDE.U32 R42, R85, 0x8, R42 ;  /* 0x00000008552a0825 */ /* 0x001fca00078e002a */
[----:B------:R0:W5:Y:S02]  /*0ea0*/  @P0 LDG.E.64 R66, desc[UR20][R42.64] ;  /* 0x000000142a420981 */ /* 0x000164000c1e1b00 */
[----:B0-----:R-:W-:Y:S01]  /*0eb0*/  IMAD.U32 R42, R4, 0x10000, RZ ;  /* 0x00010000042a7824 */ /* 0x001fe200078e00ff */
[--C-:B--2---:R-:W-:Y:S02]  /*0ec0*/  SHF.R.U64 R80, R44, 0x10, R45.reuse ;  /* 0x000000102c507819 */ /* 0x104fe4000000122d */
[----:B------:R-:W-:Y:S02]  /*0ed0*/  MOV R85, R45 ;  /* 0x0000002d00557202 */ /* 0x000fe40000000f00 */
[----:B------:R-:W-:Y:S01]  /*0ee0*/  SHF.R.U32.HI R81, RZ, 0x10, R45 ;  /* 0x00000010ff517819 */ /* 0x000fe2000001162d */
[----:B------:R-:W-:Y:S01]  /*0ef0*/  IMAD.MOV.U32 R77, RZ, RZ, R44 ;  /* 0x000000ffff4d7224 */ /* 0x000fe200078e002c */
[C---:B---3--:R-:W-:Y:S02]  /*0f00*/  SHF.L.U32 R45, R40.reuse, 0x10, RZ ;  /* 0x00000010282d7819 */ /* 0x048fe400000006ff */
[----:B------:R-:W-:-:S03]  /*0f10*/  SHF.R.U64 R79, R40, 0x10, R41 ;  /* 0x00000010284f7819 */ /* 0x000fc60000001229 */
[----:B------:R-:W-:Y:S01]  /*0f20*/  FADD.FTZ R45, -R46, R45 ;  /* 0x0000002d2e2d7221 */ /* 0x000fe20000010100 */
[----:B------:R-:W-:Y:S02]  /*0f30*/  SHF.R.U32.HI R40, RZ, 0x10, R41 ;  /* 0x00000010ff287819 */ /* 0x000fe40000011629 */
[----:B------:R-:W-:Y:S02]  /*0f40*/  SHF.L.U32 R83, R41, 0x10, RZ ;  /* 0x0000001029537819 */ /* 0x000fe400000006ff */
[----:B------:R-:W-:Y:S01]  /*0f50*/  SHF.L.U32 R41, R77, 0x10, RZ ;  /* 0x000000104d297819 */ /* 0x000fe200000006ff */
[----:B------:R-:W-:Y:S01]  /*0f60*/  FMUL.FTZ R77, R45, UR18 ;  /* 0x000000122d4d7c20 */ /* 0x000fe20008410000 */
[----:B------:R-:W-:Y:S02]  /*0f70*/  SHF.L.U32 R79, R79, 0x10, RZ ;  /* 0x000000104f4f7819 */ /* 0x000fe400000006ff */
[----:B------:R-:W-:Y:S01]  /*0f80*/  SHF.L.U32 R85, R85, 0x10, RZ ;  /* 0x0000001055557819 */ /* 0x000fe200000006ff */
[-C--:B------:R-:W-:Y:S01]  /*0f90*/  FMUL.FTZ R78, R78, R41.reuse ;  /* 0x000000294e4e7220 */ /* 0x080fe20000410000 */
[----:B------:R-:W-:Y:S01]  /*0fa0*/  SHF.L.U32 R43, R40, 0x10, RZ ;  /* 0x00000010282b7819 */ /* 0x000fe200000006ff */
[----:B------:R-:W-:Y:S01]  /*0fb0*/  FADD.FTZ R36, R36, R41 ;  /* 0x0000002924247221 */ /* 0x000fe20000010000 */
[----:B------:R-:W-:Y:S01]  /*0fc0*/  FFMA.FTZ R24, R77, R41, R24 ;  /* 0x000000294d187223 */ /* 0x000fe20000010018 */
[----:B------:R-:W-:Y:S01]  /*0fd0*/  SHF.L.U32 R40, R5, 0x10, RZ ;  /* 0x0000001005287819 */ /* 0x000fe200000006ff */
[----:B------:R-:W-:Y:S01]  /*0fe0*/  FADD.FTZ R82, -R46, R79 ;  /* 0x0000004f2e527221 */ /* 0x000fe20000010100 */
[----:B------:R-:W-:Y:S01]  /*0ff0*/  SHF.L.U32 R41, R80, 0x10, RZ ;  /* 0x0000001050297819 */ /* 0x000fe200000006ff */
[----:B------:R-:W-:Y:S01]  /*1000*/  FMUL.FTZ R80, R42, R85 ;  /* 0x000000552a507220 */ /* 0x000fe20000410000 */
[----:B------:R-:W-:Y:S01]  /*1010*/  SHF.L.U32 R42, R81, 0x10, RZ ;  /* 0x00000010512a7819 */ /* 0x000fe200000006ff */
[----:B------:R-:W-:Y:S01]  /*1020*/  FADD.FTZ R83, -R46, R83 ;  /* 0x000000532e537221 */ /* 0x000fe20000010100 */
[----:B------:R-:W-:Y:S01]  /*1030*/  FMUL.FTZ R82, R82, UR18 ;  /* 0x0000001252527c20 */ /* 0x000fe20008410000 */
[-C--:B------:R-:W-:Y:S01]  /*1040*/  FMUL.FTZ R81, R40, R41.reuse ;  /* 0x0000002928517220 */ /* 0x080fe20000410000 */
[----:B------:R-:W-:Y:S01]  /*1050*/  FADD.FTZ R40, R47, R78 ;  /* 0x0000004e2f287221 */ /* 0x000fe20000010000 */
[----:B------:R-:W-:Y:S01]  /*1060*/  FFMA.FTZ R86, R77, R78, R86 ;  /* 0x0000004e4d567223 */ /* 0x000fe20000010056 */
[----:B------:R-:W-:Y:S01]  /*1070*/  FMUL.FTZ R79, R83, UR18 ;  /* 0x00000012534f7c20 */ /* 0x000fe20008410000 */
[----:B------:R-:W-:Y:S01]  /*1080*/  FADD.FTZ R37, R37, R41 ;  /* 0x0000002925257221 */ /* 0x000fe20000010000 */
[----:B------:R-:W-:Y:S01]  /*1090*/  FFMA.FTZ R25, R82, R41, R25 ;  /* 0x0000002952197223 */ /* 0x000fe20000010019 */
[----:B------:R-:W-:Y:S01]  /*10a0*/  FADD.FTZ R84, -R46, R43 ;  /* 0x0000002b2e547221 */ /* 0x000fe20000010100 */
[----:B------:R-:W-:-:S02]  /*10b0*/  IMAD.U32 R83, R2, 0x10000, RZ ;  /* 0x0001000002537824 */ /* 0x000fc400078e00ff */
[----:B------:R-:W-:Y:S01]  /*10c0*/  FADD.FTZ R41, R40, R81 ;  /* 0x0000005128297221 */ /* 0x000fe20000010000 */
[----:B------:R-:W-:Y:S01]  /*10d0*/  FFMA.FTZ R86, R82, R81, R86 ;  /* 0x0000005152567223 */ /* 0x000fe20000010056 */
[----:B------:R-:W-:Y:S01]  /*10e0*/  FMUL.FTZ R84, R84, UR18 ;  /* 0x0000001254547c20 */ /* 0x000fe20008410000 */
[----:B------:R-:W-:Y:S01]  /*10f0*/  FMUL.FTZ R83, R83, R42 ;  /* 0x0000002a53537220 */ /* 0x000fe20000410000 */
[----:B------:R-:W-:Y:S01]  /*1100*/  FADD.FTZ R40, R41, R80 ;  /* 0x0000005029287221 */ /* 0x000fe20000010000 */
[C---:B------:R-:W-:Y:S01]  /*1110*/  FFMA.FTZ R86, R79.reuse, R80, R86 ;  /* 0x000000504f567223 */ /* 0x040fe20000010056 */
[----:B------:R-:W-:Y:S01]  /*1120*/  FADD.FTZ R38, R38, R85 ;  /* 0x0000005526267221 */ /* 0x000fe20000010000 */
[----:B------:R-:W-:Y:S01]  /*1130*/  FFMA.FTZ R26, R79, R85, R26 ;  /* 0x000000554f1a7223 */ /* 0x000fe2000001001a */
[----:B------:R-:W-:Y:S01]  /*1140*/  FADD.FTZ R39, R39, R42 ;  /* 0x0000002a27277221 */ /* 0x000fe20000010000 */
[----:B------:R-:W-:Y:S01]  /*1150*/  FFMA.FTZ R27, R84, R42, R27 ;  /* 0x0000002a541b7223 */ /* 0x000fe2000001001b */
[----:B------:R-:W-:Y:S01]  /*1160*/  FADD.FTZ R47, R40, R83 ;  /* 0x00000053282f7221 */ /* 0x000fe20000010000 */
[----:B------:R-:W-:-:S07]  /*1170*/  FFMA.FTZ R86, R84, R83, R86 ;  /* 0x0000005354567223 */ /* 0x000fce0000010056 */
.L_x_83:
[----:B------:R-:W-:Y:S05]  /*1180*/  BSYNC.RECONVERGENT B0 ;  /* 0x0000000000007941 */ /* 0x000fea0003800200 */
.L_x_82:
        /* <DEDUP_REMOVED lines=32> */
.L_x_85:
[----:B------:R-:W-:Y:S05]  /*1390*/  BSYNC.RECONVERGENT B0 ;  /* 0x0000000000007941 */ /* 0x000fea0003800200 */
.L_x_84:
        /* <DEDUP_REMOVED lines=59> */
.L_x_90:
        /* <DEDUP_REMOVED lines=21> */
.L_x_89:
        /* <DEDUP_REMOVED lines=26> */
.L_x_92:
        /* <DEDUP_REMOVED lines=25> */
.L_x_88:
        /* <DEDUP_REMOVED lines=10> */
[----:B-----5:R-:W-:Y:S01]  /*1c70*/  MOV R40, R62 ;  /* 0x0000003e00287202 */ /* 0x020fe20000000f00 */
[--C-:B------:R-:W-:Y:S01]  /*1c80*/  FFMA.FTZ R43, R3, UR19, R86.reuse ;  /* 0x00000013032b7c23 */ /* 0x100fe20008010056 */
[----:B------:R-:W-:Y:S01]  /*1c90*/  SHF.R.U64 R41, R62, 0x10, R63 ;  /* 0x000000103e297819 */ /* 0x000fe2000000123f */
[--C-:B------:R-:W-:Y:S01]  /*1ca0*/  FFMA.FTZ R42, R60, UR19, R86.reuse ;  /* 0x000000133c2a7c23 */ /* 0x100fe20008010056 */
[----:B------:R-:W-:Y:S01]  /*1cb0*/  SHF.L.U32 R40, R40, 0x10, RZ ;  /* 0x0000001028287819 */ /* 0x000fe200000006ff */
[----:B------:R-:W-:Y:S01]  /*1cc0*/  FADD.FTZ R43, R56, -R43 ;  /* 0x8000002b382b7221 */ /* 0x000fe20000010000 */
[----:B------:R-:W-:Y:S01]  /*1cd0*/  FFMA.FTZ R45, R57, UR19, R86 ;  /* 0x00000013392d7c23 */ /* 0x000fe20008010056 */
[----:B------:R-:W-:Y:S02]  /*1ce0*/  IMAD.U32 R41, R41, 0x10000, RZ ;  /* 0x0001000029297824 */ /* 0x000fe400078e00ff */
[----:B------:R-:W-:Y:S01]  /*1cf0*/  FADD.FTZ R42, R59, -R42 ;  /* 0x8000002a3b2a7221 */ /* 0x000fe20000010000 */
[----:B------:R-:W-:Y:S01]  /*1d00*/  FFMA.FTZ R40, R43, UR18, R40 ;  /* 0x000000122b287c23 */ /* 0x000fe20008010028 */
[----:B------:R-:W-:Y:S01]  /*1d10*/  SHF.R.U32.HI R43, RZ, 0x10, R63 ;  /* 0x00000010ff2b7819 */ /* 0x000fe2000001163f */
[----:B------:R-:W-:Y:S01]  /*1d20*/  FFMA.FTZ R44, R68, UR19, R86 ;  /* 0x00000013442c7c23 */ /* 0x000fe20008010056 */
[----:B------:R-:W-:Y:S01]  /*1d30*/  FFMA.FTZ R41, R42, UR18, R41 ;  /* 0x000000122a297c23 */ /* 0x000fe20008010029 */
[----:B------:R-:W-:Y:S01]  /*1d40*/  MOV R42, R63 ;  /* 0x0000003f002a7202 */ /* 0x000fe20000000f00 */
[----:B------:R-:W-:Y:S01]  /*1d50*/  FADD.FTZ R45, R58, -R45 ;  /* 0x8000002d3a2d7221 */ /* 0x000fe20000010000 */
[----:B------:R-:W-:Y:S01]  /*1d60*/  SHF.L.U32 R43, R43, 0x10, RZ ;  /* 0x000000102b2b7819 */ /* 0x000fe200000006ff */
[----:B------:R-:W-:Y:S01]  /*1d70*/  FADD.FTZ R44, R61, -R44 ;  /* 0x8000002c3d2c7221 */ /* 0x000fe20000010000 */
[----:B------:R-:W-:-:S02]  /*1d80*/  SHF.L.U32 R42, R42, 0x10, RZ ;  /* 0x000000102a2a7819 */ /* 0x000fc400000006ff */
[----:B------:R-:W-:Y:S01]  /*1d90*/  F2FP.BF16.F32.PACK_AB R40, R41, R40 ;  /* 0x000000282928723e */ /* 0x000fe200000010ff */
[----:B------:R-:W-:Y:S02]  /*1da0*/  FFMA.FTZ R43, R44, UR18, R43 ;  /* 0x000000122c2b7c23 */ /* 0x000fe4000801002b */
[----:B------:R-:W-:Y:S01]  /*1db0*/  FFMA.FTZ R42, R45, UR18, R42 ;  /* 0x000000122d2a7c23 */ /* 0x000fe2000801002a */
[C---:B------:R-:W-:Y:S02]  /*1dc0*/  PRMT R41, R40.reuse, 0x7632, R41 ;  /* 0x0000763228297816 */ /* 0x040fe40000000029 */
[----:B------:R-:W-:Y:S02]  /*1dd0*/  PRMT R45, R40, 0x7610, R45 ;  /* 0x00007610282d7816 */ /* 0x000fe4000000002d */
[----:B------:R-:W-:-:S04]  /*1de0*/  F2FP.BF16.F32.PACK_AB R43, R43, R42 ;  /* 0x0000002a2b2b723e */ /* 0x000fc800000010ff */
[----:B------:R-:W-:Y:S01]  /*1df0*/  PRMT R40, R43, 0x7632, R40 ;  /* 0x000076322b287816 */ /* 0x000fe20000000028 */
[----:B------:R-:W-:Y:S06]  /*1e00*/  BRA `(.L_x_91) ;  /* 0x0000000400887947 */ /* 0x000fec0003800000 */
.L_x_94:
[----:B-----5:R-:W-:Y:S01]  /*1e10*/  IMAD.MOV.U32 R40, RZ, RZ, R62 ;  /* 0x000000ffff287224 */ /* 0x020fe200078e003e */
[--C-:B------:R-:W-:Y:S01]  /*1e20*/  SHF.R.U64 R43, R62, 0x10, R63.reuse ;  /* 0x000000103e2b7819 */ /* 0x100fe2000000123f */
[--C-:B------:R-:W-:Y:S01]  /*1e30*/  FFMA.FTZ R41, R3, UR19, R86.reuse ;  /* 0x0000001303297c23 */ /* 0x100fe20008010056 */
[----:B------:R-:W-:Y:S01]  /*1e40*/  MOV R44, R63 ;  /* 0x0000003f002c7202 */ /* 0x000fe20000000f00 */
[--C-:B------:R-:W-:Y:S01]  /*1e50*/  FFMA.FTZ R42, R60, UR19, R86.reuse ;  /* 0x000000133c2a7c23 */ /* 0x100fe20008010056 */
[----:B------:R-:W-:Y:S01]  /*1e60*/  SHF.R.U32.HI R47, RZ, 0x10, R63 ;  /* 0x00000010ff2f7819 */ /* 0x000fe2000001163f */
[--C-:B------:R-:W-:Y:S01]  /*1e70*/  FFMA.FTZ R45, R57, UR19, R86.reuse ;  /* 0x00000013392d7c23 */ /* 0x100fe20008010056 */
[----:B------:R-:W-:Y:S01]  /*1e80*/  FFMA.FTZ R46, R68, UR19, R86 ;  /* 0x00000013442e7c23 */ /* 0x000fe20008010056 */
[----:B------:R-:W-:Y:S01]  /*1e90*/  SHF.L.U32 R40, R40, 0x10, RZ ;  /* 0x0000001028287819 */ /* 0x000fe200000006ff */
[----:B------:R-:W-:Y:S01]  /*1ea0*/  FADD.FTZ R41, R56, -R41 ;  /* 0x8000002938297221 */ /* 0x000fe20000010000 */
[----:B------:R-:W-:Y:S01]  /*1eb0*/  SHF.L.U32 R44, R44, 0x10, RZ ;  /* 0x000000102c2c7819 */ /* 0x000fe200000006ff */
[----:B------:R-:W-:Y:S01]  /*1ec0*/  FADD.FTZ R45, R58, -R45 ;  /* 0x8000002d3a2d7221 */ /* 0x000fe20000010000 */
[----:B------:R-:W-:Y:S01]  /*1ed0*/  SHF.L.U32 R43, R43, 0x10, RZ ;  /* 0x000000102b2b7819 */ /* 0x000fe200000006ff */
[----:B------:R-:W-:-:S02]  /*1ee0*/  IMAD.U32 R47, R47, 0x10000, RZ ;  /* 0x000100002f2f7824 */ /* 0x000fc400078e00ff */
        /* <DEDUP_REMOVED lines=16> */
.L_x_93:
[----:B------:R-:W-:Y:S01]  /*1ff0*/  UMOV UR7, UR16 ;  /* 0x0000001000077c82 */ /* 0x000fe20008000000 */
[----:B------:R-:W-:Y:S01]  /*2000*/  UMOV UR8, UR17 ;  /* 0x0000001100087c82 */ /* 0x000fe20008000000 */
[----:B------:R-:W-:-:S04]  /*2010*/  UISETP.NE.U32.AND UP0, UPT, UR7, URZ, UPT ;  /* 0x000000ff0700728c */ /* 0x000fc8000bf05070 */
[----:B------:R-:W-:-:S09]  /*2020*/  UISETP.NE.AND.EX UP0, UPT, UR8, URZ, UPT, UP0 ;  /* 0x000000ff0800728c */ /* 0x000fd2000bf05300 */
[----:B------:R-:W-:Y:S05]  /*2030*/  BRA.U UP0, `(.L_x_95) ;  /* 0x0000000100787547 */ /* 0x000fea000b800000 */
[----:B-----5:R-:W-:Y:S01]  /*2040*/  MOV R40, R62 ;  /* 0x0000003e00287202 */ /* 0x020fe20000000f00 */
[--C-:B------:R-:W-:Y:S01]  /*2050*/  FFMA.FTZ R41, R3, UR19, R86.reuse ;  /* 0x0000001303297c23 */ /* 0x100fe20008010056 */
[--C-:B------:R-:W-:Y:S01]  /*2060*/  SHF.R.U64 R43, R62, 0x10, R63.reuse ;  /* 0x000000103e2b7819 */ /* 0x100fe2000000123f */
[--C-:B------:R-:W-:Y:S01]  /*2070*/  FFMA.FTZ R42, R60, UR19, R86.reuse ;  /* 0x000000133c2a7c23 */ /* 0x100fe20008010056 */
[----:B------:R-:W-:Y:S01]  /*2080*/  MOV R44, R63 ;  /* 0x0000003f002c7202 */ /* 0x000fe20000000f00 */
[--C-:B------:R-:W-:Y:S01]  /*2090*/  FFMA.FTZ R45, R57, UR19, R86.reuse ;  /* 0x00000013392d7c23 */ /* 0x100fe20008010056 */
[----:B------:R-:W-:Y:S01]  /*20a0*/  SHF.R.U32.HI R47, RZ, 0x10, R63 ;  /* 0x00000010ff2f7819 */ /* 0x000fe2000001163f */
[----:B------:R-:W-:Y:S01]  /*20b0*/  FFMA.FTZ R46, R68, UR19, R86 ;  /* 0x00000013442e7c23 */ /* 0x000fe20008010056 */
[----:B------:R-:W-:Y:S01]  /*20c0*/  SHF.L.U32 R44, R44, 0x10, RZ ;  /* 0x000000102c2c7819 */ /* 0x000fe200000006ff */
[----:B------:R-:W-:Y:S01]  /*20d0*/  FADD.FTZ R41, R56, -R41 ;  /* 0x8000002938297221 */ /* 0x000fe20000010000 */
[----:B------:R-:W-:Y:S01]  /*20e0*/  SHF.L.U32 R47, R47, 0x10, RZ ;  /* 0x000000102f2f7819 */ /* 0x000fe200000006ff */
[----:B------:R-:W-:Y:S01]  /*20f0*/  IMAD.U32 R40, R40, 0x10000, RZ ;  /* 0x0001000028287824 */ /* 0x000fe200078e00ff */
[----:B------:R-:W-:Y:S01]  /*2100*/  SHF.L.U32 R43, R43, 0x10, RZ ;  /* 0x000000102b2b7819 */ /* 0x000fe200000006ff */
[----:B------:R-:W-:Y:S01]  /*2110*/  FADD.FTZ R45, R58, -R45 ;  /* 0x8000002d3a2d7221 */ /* 0x000fe20000010000 */
        /* <DEDUP_REMOVED lines=16> */
.L_x_95:
        /* <DEDUP_REMOVED lines=33> */
.L_x_91:
        /* <DEDUP_REMOVED lines=18> */
.L_x_96:
        /* <DEDUP_REMOVED lines=12> */
.L_x_97:
[----:B------:R-:W-:-:S07]  /*2610*/  IADD3 R0, PT, PT, R0, 0x80, RZ ;  /* 0x0000008000007810 */ /* 0x000fce0007ffe0ff */
.L_x_87:
[----:B------:R-:W-:Y:S05]  /*2620*/  BSYNC.RECONVERGENT B0 ;  /* 0x0000000000007941 */ /* 0x000fea0003800200 */
.L_x_86:
        /* <DEDUP_REMOVED lines=11> */
[--C-:B-1----:R-:W-:Y:S01]  /*26e0*/  FFMA.FTZ R43, R71, UR19, R86.reuse ;  /* 0x00000013472b7c23 */ /* 0x102fe20008010056 */
[----:B0----5:R-:W-:Y:S01]  /*26f0*/  MOV R40, R64 ;  /* 0x0000004000287202 */ /* 0x021fe20000000f00 */
[--C-:B------:R-:W-:Y:S01]  /*2700*/  FFMA.FTZ R41, R69, UR19, R86.reuse ;  /* 0x0000001345297c23 */ /* 0x100fe20008010056 */
[--C-:B------:R-:W-:Y:S01]  /*2710*/  SHF.R.U64 R48, R64, 0x10, R65.reuse ;  /* 0x0000001040307819 */ /* 0x100fe20000001241 */
[--C-:B------:R-:W-:Y:S01]  /*2720*/  FFMA.FTZ R42, R74, UR19, R86.reuse ;  /* 0x000000134a2a7c23 */ /* 0x100fe20008010056 */
[----:B------:R-:W-:Y:S01]  /*2730*/  MOV R45, R65 ;  /* 0x00000041002d7202 */ /* 0x000fe20000000f00 */
[----:B------:R-:W-:Y:S01]  /*2740*/  FFMA.FTZ R46, R76, UR19, R86 ;  /* 0x000000134c2e7c23 */ /* 0x000fe20008010056 */
[----:B------:R-:W-:Y:S01]  /*2750*/  SHF.R.U32.HI R47, RZ, 0x10, R65 ;  /* 0x00000010ff2f7819 */ /* 0x000fe20000011641 */
        /* <DEDUP_REMOVED lines=14> */
[----:B------:R-:W-:Y:S02]  /*2840*/  PRMT R42, R47, 0x7632, R42 ;  /* 0x000076322f2a7816 */ /* 0x000fe4000000002a */
[C---:B------:R-:W-:Y:S02]  /*2850*/  PRMT R43, R40.reuse, 0x7632, R43 ;  /* 0x00007632282b7816 */ /* 0x040fe4000000002b */
        /* <DEDUP_REMOVED lines=10> */
.L_x_102:
[--C-:B0----5:R-:W-:Y:S01]  /*2900*/  IMAD.MOV.U32 R44, RZ, RZ, R65.reuse ;  /* 0x000000ffff2c7224 */ /* 0x121fe200078e0041 */
[----:B-1----:R-:W-:Y:S01]  /*2910*/  MOV R40, R64 ;  /* 0x0000004000287202 */ /* 0x002fe20000000f00 */
[--C-:B------:R-:W-:Y:S01]  /*2920*/  FFMA.FTZ R41, R69, UR19, R86.reuse ;  /* 0x0000001345297c23 */ /* 0x100fe20008010056 */
[--C-:B------:R-:W-:Y:S01]  /*2930*/  SHF.R.U64 R43, R64, 0x10, R65.reuse ;  /* 0x00000010402b7819 */ /* 0x100fe20000001241 */
        /* <DEDUP_REMOVED lines=9> */
[----:B------:R-:W-:Y:S01]  /*29d0*/  FADD.FTZ R46, R75, -R46 ;  /* 0x8000002e4b2e7221 */ /* 0x000fe20000010000 */
[----:B------:R-:W-:Y:S01]  /*29e0*/  SHF.L.U32 R43, R43, 0x10, RZ ;  /* 0x000000102b2b7819 */ /* 0x000fe200000006ff */
[----:B------:R-:W-:Y:S01]  /*29f0*/  FADD.FTZ R42, R73, -R42 ;  /* 0x8000002a492a7221 */ /* 0x000fe20000010000 */
[----:B------:R-:W-:Y:S01]  /*2a00*/  FFMA.FTZ R44, R45, UR18, R44 ;  /* 0x000000122d2c7c23 */ /* 0x000fe2000801002c */
[----:B------:R-:W-:Y:S01]  /*2a10*/  FFMA.FTZ R47, R46, UR18, R47 ;  /* 0x000000122e2f7c23 */ /* 0x000fe2000801002f */
[----:B------:R-:W-:Y:S01]  /*2a20*/  FFMA.FTZ R40, R41, UR18, R40 ;  /* 0x0000001229287c23 */ /* 0x000fe20008010028 */
[----:B------:R-:W-:-:S03]  /*2a30*/  FFMA.FTZ R43, R42, UR18, R43 ;  /* 0x000000122a2b7c23 */ /* 0x000fc6000801002b */
        /* <DEDUP_REMOVED lines=8> */
[----:B------:R-:W-:Y:S01]  /*2ac0*/  PRMT R55, R45, 0x7610, R55 ;  /* 0x000076102d377816 */ /* 0x000fe20000000037 */
[----:B------:R-:W-:Y:S06]  /*2ad0*/  BRA `(.L_x_103) ;  /* 0x00000008007c7947 */ /* 0x000fec0003800000 */
.L_x_101:
[----:B------:R-:W-:-:S04]  /*2ae0*/  UISETP.NE.U32.AND UP3, UPT, UR16, URZ, UPT ;  /* 0x000000ff1000728c */ /* 0x000fc8000bf65070 */
[----:B------:R-:W-:-:S09]  /*2af0*/  UISETP.NE.AND.EX UP3, UPT, UR17, URZ, UPT, UP3 ;  /* 0x000000ff1100728c */ /* 0x000fd2000bf65330 */
[----:B------:R-:W-:Y:S05]  /*2b00*/  BRA.U !UP3, `(.L_x_104) ;  /* 0x000000010b787547 */ /* 0x000fea000b800000 */
[----:B01---5:R-:W-:Y:S01]  /*2b10*/  IMAD.MOV.U32 R40, RZ, RZ, R64 ;  /* 0x000000ffff287224 */ /* 0x023fe200078e0040 */
        /* <DEDUP_REMOVED lines=13> */
[----:B------:R-:W-:-:S02]  /*2bf0*/  IMAD.U32 R43, R43, 0x10000, RZ ;  /* 0x000100002b2b7824 */ /* 0x000fc400078e00ff */
        /* <DEDUP_REMOVED lines=15> */
.L_x_104:
[----:B-1---5:R-:W-:Y:S01]  /*2cf0*/  SHF.R.U64 R43, R64, 0x10, R65 ;  /* 0x00000010402b7819 */ /* 0x022fe20000001241 */
[--C-:B------:R-:W-:Y:S01]  /*2d00*/  FFMA.FTZ R42, R74, UR19, R86.reuse ;  /* 0x000000134a2a7c23 */ /* 0x100fe20008010056 */
[----:B0-----:R-:W-:Y:S01]  /*2d10*/  MOV R40, R64 ;  /* 0x0000004000287202 */ /* 0x001fe20000000f00 */
[----:B------:R-:W-:Y:S01]  /*2d20*/  FFMA.FTZ R41, R69, UR19, R86 ;  /* 0x0000001345297c23 */ /* 0x000fe20008010056 */
[----:B------:R-:W-:Y:S01]  /*2d30*/  SHF.L.U32 R43, R43, 0x10, RZ ;  /* 0x000000102b2b7819 */ /* 0x000fe200000006ff */
[----:B------:R-:W-:Y:S01]  /*2d40*/  FADD.FTZ R42, R73, -R42 ;  /* 0x8000002a492a7221 */ /* 0x000fe20000010000 */
[----:B------:R-:W-:Y:S01]  /*2d50*/  SHF.L.U32 R40, R40, 0x10, RZ ;  /* 0x0000001028287819 */ /* 0x000fe200000006ff */
[----:B------:R-:W-:Y:S01]  /*2d60*/  FADD.FTZ R41, R70, -R41 ;  /* 0x8000002946297221 */ /* 0x000fe20000010000 */
[----:B------:R-:W-:Y:S01]  /*2d70*/  SHF.R.U32.HI R45, RZ, 0x10, R65 ;  /* 0x00000010ff2d7819 */ /* 0x000fe20000011641 */
[----:B------:R-:W-:Y:S01]  /*2d80*/  FFMA.FTZ R43, R42, UR18, R43 ;  /* 0x000000122a2b7c23 */ /* 0x000fe2000801002b */
[----:B------:R-:W-:Y:S01]  /*2d90*/  MOV R42, R65 ;  /* 0x00000041002a7202 */ /* 0x000fe20000000f00 */
[----:B------:R-:W-:Y:S01]  /*2da0*/  FFMA.FTZ R40, R41, UR18, R40 ;  /* 0x0000001229287c23 */ /* 0x000fe20008010028 */
[--C-:B------:R-:W-:Y:S01]  /*2db0*/  FFMA.FTZ R41, R71, UR19, R86.reuse ;  /* 0x0000001347297c23 */ /* 0x100fe20008010056 */
[----:B------:R-:W-:Y:S01]  /*2dc0*/  FFMA.FTZ R44, R76, UR19, R86 ;  /* 0x000000134c2c7c23 */ /* 0x000fe20008010056 */
[----:B------:R-:W-:Y:S01]  /*2dd0*/  SHF.L.U32 R45, R45, 0x10, RZ ;  /* 0x000000102d2d7819 */ /* 0x000fe200000006ff */
[----:B------:R-:W-:-:S02]  /*2de0*/  IMAD.U32 R42, R42, 0x10000, RZ ;  /* 0x000100002a2a7824 */ /* 0x000fc400078e00ff */
[----:B------:R-:W-:Y:S01]  /*2df0*/  FADD.FTZ R41, R72, -R41 ;  /* 0x8000002948297221 */ /* 0x000fe20000010000 */
[----:B------:R-:W-:Y:S01]  /*2e00*/  FADD.FTZ R44, R75, -R44 ;  /* 0x8000002c4b2c7221 */ /* 0x000fe20000010000 */
[----:B------:R-:W-:Y:S02]  /*2e10*/  F2FP.BF16.F32.PACK_AB R40, R43, R40 ;  /* 0x000000282b28723e */ /* 0x000fe400000010ff */
[----:B------:R-:W-:Y:S01]  /*2e20*/  FFMA.FTZ R41, R41, UR18, R42 ;  /* 0x0000001229297c23 */ /* 0x000fe2000801002a */
[----:B------:R-:W-:Y:S01]  /*2e30*/  FFMA.FTZ R44, R44, UR18, R45 ;  /* 0x000000122c2c7c23 */ /* 0x000fe2000801002d */
[C---:B------:R-:W-:Y:S02]  /*2e40*/  PRMT R43, R40.reuse, 0x7632, R43 ;  /* 0x00007632282b7816 */ /* 0x040fe4000000002b */
[----:B------:R-:W-:Y:S02]  /*2e50*/  PRMT R45, R40, 0x7610, R45 ;  /* 0x00007610282d7816 */ /* 0x000fe4000000002d */
[----:B------:R-:W-:-:S04]  /*2e60*/  F2FP.BF16.F32.PACK_AB R41, R44, R41 ;  /* 0x000000292c29723e */ /* 0x000fc800000010ff */
[C---:B------:R-:W-:Y:S02]  /*2e70*/  PRMT R42, R41.reuse, 0x7632, R42 ;  /* 0x00007632292a7816 */ /* 0x040fe4000000002a */
[----:B------:R-:W-:Y:S01]  /*2e80*/  PRMT R47, R41, 0x7610, R47 ;  /* 0x00007610292f7816 */ /* 0x000fe2000000002f */
[----:B------:R-:W-:Y:S06]  /*2e90*/  BRA `(.L_x_103) ;  /* 0x00000004008c7947 */ /* 0x000fec0003800000 */
.L_x_100:
[----:B------:R-:W-:-:S04]  /*2ea0*/  UISETP.NE.U32.AND UP0, UPT, UR10, URZ, UPT ;  /* 0x000000ff0a00728c */ /* 0x000fc8000bf05070 */
[----:B------:R-:W-:-:S09]  /*2eb0*/  UISETP.NE.AND.EX UP0, UPT, UR11, URZ, UPT, UP0 ;  /* 0x000000ff0b00728c */ /* 0x000fd2000bf05300 */
[----:B------:R-:W-:Y:S05]  /*2ec0*/  BRA.U !UP0, `(.L_x_105) ;  /* 0x0000000108d47547 */ /* 0x000fea000b800000 */
        /* <DEDUP_REMOVED lines=30> */
.L_x_106:
[--C-:B-1----:R-:W-:Y:S01]  /*30b0*/  FFMA.FTZ R43, R71, UR19, R86.reuse ;  /* 0x00000013472b7c23 */ /* 0x102fe20008010056 */
[--C-:B------:R-:W-:Y:S01]  /*30c0*/  FFMA.FTZ R42, R76, UR19, R86.reuse ;  /* 0x000000134c2a7c23 */ /* 0x100fe20008010056 */
[--C-:B0-----:R-:W-:Y:S01]  /*30d0*/  FFMA.FTZ R41, R69, UR19, R86.reuse ;  /* 0x0000001345297c23 */ /* 0x101fe20008010056 */
        /* <DEDUP_REMOVED lines=20> */
.L_x_105:
[----:B------:R-:W-:-:S04]  /*3220*/  UISETP.NE.U32.AND UP3, UPT, UR16, URZ, UPT ;  /* 0x000000ff1000728c */ /* 0x000fc8000bf65070 */
[----:B------:R-:W-:-:S09]  /*3230*/  UISETP.NE.AND.EX UP3, UPT, UR17, URZ, UPT, UP3 ;  /* 0x000000ff1100728c */ /* 0x000fd2000bf65330 */
[----:B------:R-:W-:Y:S05]  /*3240*/  BRA.U !UP3, `(.L_x_107) ;  /* 0x000000010b5c7547 */ /* 0x000fea000b800000 */
        /* <DEDUP_REMOVED lines=23> */
.L_x_107:
        /* <DEDUP_REMOVED lines=17> */
.L_x_103:
        /* <DEDUP_REMOVED lines=16> */
.L_x_108:
        /* <DEDUP_REMOVED lines=10> */
.L_x_109:
[----:B------:R-:W-:-:S07]  /*3670*/  IADD3 R0, PT, PT, R0, 0x80, RZ ;  /* 0x0000008000007810 */ /* 0x000fce0007ffe0ff */
.L_x_99:
[----:B------:R-:W-:Y:S05]  /*3680*/  BSYNC.RECONVERGENT B0 ;  /* 0x0000000000007941 */ /* 0x000fea0003800200 */
.L_x_98:
        /* <DEDUP_REMOVED lines=11> */
[--C-:B012---:R-:W-:Y:S01]  /*3740*/  FFMA.FTZ R43, R79, UR19, R86.reuse ;  /* 0x000000134f2b7c23 */ /* 0x107fe20008010056 */
[----:B-----5:R-:W-:Y:S01]  /*3750*/  MOV R40, R66 ;  /* 0x0000004200287202 */ /* 0x020fe20000000f00 */
        /* <DEDUP_REMOVED lines=32> */
.L_x_114:
[--C-:B0----5:R-:W-:Y:S01]  /*3960*/  IMAD.MOV.U32 R44, RZ, RZ, R67.reuse ;  /* 0x000000ffff2c7224 */ /* 0x121fe200078e0043 */
[----:B-12---:R-:W-:Y:S01]  /*3970*/  MOV R40, R66 ;  /* 0x0000004200287202 */ /* 0x006fe20000000f00 */
        /* <DEDUP_REMOVED lines=28> */
.L_x_113:
[----:B------:R-:W-:-:S04]  /*3b40*/  UISETP.NE.U32.AND UP3, UPT, UR16, URZ, UPT ;  /* 0x000000ff1000728c */ /* 0x000fc8000bf65070 */
[----:B------:R-:W-:-:S09]  /*3b50*/  UISETP.NE.AND.EX UP3, UPT, UR17, URZ, UPT, UP3 ;  /* 0x000000ff1100728c */ /* 0x000fd2000bf65330 */
[----:B------:R-:W-:Y:S05]  /*3b60*/  BRA.U !UP3, `(.L_x_116) ;  /* 0x000000010b787547 */ /* 0x000fea000b800000 */
[----:B012--5:R-:W-:Y:S01]  /*3b70*/  IMAD.MOV.U32 R40, RZ, RZ, R66 ;  /* 0x000000ffff287224 */ /* 0x027fe200078e0042 */
        /* <DEDUP_REMOVED lines=29> */
.L_x_116:
[----:B012--5:R-:W-:Y:S01]  /*3d50*/  MOV R40, R66 ;  /* 0x0000004200287202 */ /* 0x027fe20000000f00 */
[--C-:B------:R-:W-:Y:S01]  /*3d60*/  FFMA.FTZ R41, R77, UR19, R86.reuse ;  /* 0x000000134d297c23 */ /* 0x100fe20008010056 */
[--C-:B------:R-:W-:Y:S01]  /*3d70*/  FFMA.FTZ R42, R82, UR19, R86.reuse ;  /* 0x00000013522a7c23 */ /* 0x100fe20008010056 */
[----:B------:R-:W-:Y:S01]  /*3d80*/  MOV R44, R67 ;  /* 0x00000043002c7202 */ /* 0x000fe20000000f00 */
[----:B------:R-:W-:Y:S01]  /*3d90*/  FFMA.FTZ R46, R84, UR19, R86 ;  /* 0x00000013542e7c23 */ /* 0x000fe20008010056 */
[----:B------:R-:W-:Y:S01]  /*3da0*/  SHF.L.U32 R43, R40, 0x10, RZ ;  /* 0x00000010282b7819 */ /* 0x000fe200000006ff */
[----:B------:R-:W-:Y:S01]  /*3db0*/  FADD.FTZ R40, R78, -R41 ;  /* 0x800000294e287221 */ /* 0x000fe20000010000 */
[--C-:B------:R-:W-:Y:S01]  /*3dc0*/  SHF.R.U64 R41, R66, 0x10, R67.reuse ;  /* 0x0000001042297819 */ /* 0x100fe20000001243 */
[----:B------:R-:W-:Y:S01]  /*3dd0*/  FADD.FTZ R42, R81, -R42 ;  /* 0x8000002a512a7221 */ /* 0x000fe20000010000 */
[----:B------:R-:W-:Y:S01]  /*3de0*/  SHF.R.U32.HI R45, RZ, 0x10, R67 ;  /* 0x00000010ff2d7819 */ /* 0x000fe20000011643 */
[----:B------:R-:W-:Y:S01]  /*3df0*/  FFMA.FTZ R40, R40, UR18, R43 ;  /* 0x0000001228287c23 */ /* 0x000fe2000801002b */
[----:B------:R-:W-:Y:S01]  /*3e00*/  FFMA.FTZ R43, R79, UR19, R86 ;  /* 0x000000134f2b7c23 */ /* 0x000fe20008010056 */
[----:B------:R-:W-:Y:S01]  /*3e10*/  SHF.L.U32 R41, R41, 0x10, RZ ;  /* 0x0000001029297819 */ /* 0x000fe200000006ff */
[----:B------:R-:W-:Y:S01]  /*3e20*/  IMAD.U32 R44, R44, 0x10000, RZ ;  /* 0x000100002c2c7824 */ /* 0x000fe200078e00ff */
        /* <DEDUP_REMOVED lines=10> */
[C---:B------:R-:W-:Y:S02]  /*3ed0*/  PRMT R40, R46.reuse, 0x7632, R40 ;  /* 0x000076322e287816 */ /* 0x040fe40000000028 */
[----:B------:R-:W-:Y:S01]  /*3ee0*/  PRMT R45, R46, 0x7610, R45 ;  /* 0x000076102e2d7816 */ /* 0x000fe2000000002d */
[----:B------:R-:W-:Y:S06]  /*3ef0*/  BRA `(.L_x_115) ;  /* 0x00000004008c7947 */ /* 0x000fec0003800000 */
.L_x_112:
        /* <DEDUP_REMOVED lines=32> */
.L_x_118:
        /* <DEDUP_REMOVED lines=23> */
.L_x_117:
        /* <DEDUP_REMOVED lines=26> */
.L_x_119:
        /* <DEDUP_REMOVED lines=18> */
.L_x_115:
        /* <DEDUP_REMOVED lines=16> */
.L_x_120:
        /* <DEDUP_REMOVED lines=10> */
.L_x_111:
[----:B------:R-:W-:Y:S05]  /*46d0*/  BSYNC.RECONVERGENT B0 ;  /* 0x0000000000007941 */ /* 0x000fea0003800200 */
.L_x_110:
[----:B------:R-:W-:Y:S01]  /*46e0*/  UPLOP3.LUT UP1, UPT, UPT, UPT, UP1, 0x40, 0x4 ;  /* 0x000000000004789c */ /* 0x000fe20003f2e810 */
[----:B------:R-:W-:Y:S10]  /*46f0*/  BRA.U !UP2, `(.L_x_121) ;  /* 0xffffffbd0a7c7547 */ /* 0x000ff4000b83ffff */
.L_x_77:
[----:B------:R-:W0:Y:S08]  /*4700*/  S2UR UR4, SR_CTAID.X ;  /* 0x00000000000479c3 */ /* 0x000e300000002500 */
[----:B------:R-:W1:Y:S08]  /*4710*/  LDC.64 R2, c[0x0][0x440] ;  /* 0x00011000ff027b82 */ /* 0x000e700000000a00 */
[----:B-----5:R-:W2:Y:S08]  /*4720*/  LDC.64 R4, c[0x0][0x448] ;  /* 0x00011200ff047b82 */ /* 0x020eb00000000a00 */
[----:B------:R-:W3:Y:S01]  /*4730*/  LDC.64 R6, c[0x0][0x440] ;  /* 0x00011000ff067b82 */ /* 0x000ee20000000a00 */
[----:B0-----:R-:W-:-:S06]  /*4740*/  UIMAD UR4, UR4, UR6, URZ ;  /* 0x00000006040472a4 */ /* 0x001fcc000f8e02ff */
[----:B------:R-:W-:Y:S01]  /*4750*/  MOV R0, UR4 ;  /* 0x0000000400007c02 */ /* 0x000fe20008000f00 */
[----:B------:R-:W0:Y:S03]  /*4760*/  LDC.64 R8, c[0x0][0x448] ;  /* 0x00011200ff087b82 */ /* 0x000e260000000a00 */
[----:B------:R-:W-:-:S05]  /*4770*/  LEA.HI R85, R0, R85, RZ, 0x1e ;  /* 0x0000005500557211 */ /* 0x000fca00078ff0ff */
[----:B-1----:R-:W-:-:S04]  /*4780*/  @P0 IMAD.WIDE.U32 R2, R85, 0x10, R2 ;  /* 0x0000001055020825 */ /* 0x002fc800078e0002 */
[C---:B--2---:R-:W-:Y:S01]  /*4790*/  @P0 IMAD.WIDE.U32 R4, R85.reuse, 0x10, R4 ;  /* 0x0000001055040825 */ /* 0x044fe200078e0004 */
[----:B------:R-:W-:Y:S01]  /*47a0*/  @P0 IADD3 R85, PT, PT, R85, 0x80, RZ ;  /* 0x0000008055550810 */ /* 0x000fe20007ffe0ff */
[----:B------:R1:W-:Y:S04]  /*47b0*/  @P0 STG.E.128 desc[UR20][R2.64], R28 ;  /* 0x0000001c02000986 */ /* 0x0003e8000c101d14 */
[C---:B---3--:R-:W-:Y:S01]  /*47c0*/  @P1 IMAD.WIDE.U32 R6, R85.reuse, 0x10, R6 ;  /* 0x0000001055061825 */ /* 0x048fe200078e0006 */
[----:B------:R1:W-:Y:S04]  /*47d0*/  @P0 STG.E.128 desc[UR20][R4.64], R16 ;  /* 0x0000001004000986 */ /* 0x0003e8000c101d14 */
[----:B------:R1:W-:Y:S01]  /*47e0*/  @P1 STG.E.128 desc[UR20][R6.64], R32 ;  /* 0x0000002006001986 */ /* 0x0003e2000c101d14 */
[----:B0-----:R-:W-:-:S05]  /*47f0*/  @P1 IMAD.WIDE.U32 R8, R85, 0x10, R8 ;  /* 0x0000001055081825 */ /* 0x001fca00078e0008 */
[----:B------:R1:W-:Y:S01]  /*4800*/  @P1 STG.E.128 desc[UR20][R8.64], R20 ;  /* 0x0000001408001986 */ /* 0x0003e2000c101d14 */
[----:B------:R-:W-:Y:S05]  /*4810*/  @!P2 EXIT ;  /* 0x000000000000a94d */ /* 0x000fea0003800000 */
[----:B-1----:R-:W0:Y:S01]  /*4820*/  LDC.64 R2, c[0x0][0x440] ;  /* 0x00011000ff027b82 */ /* 0x002e220000000a00 */
[----:B------:R-:W-:-:S07]  /*4830*/  @P1 IADD3 R85, PT, PT, R85, 0x80, RZ ;  /* 0x0000008055551810 */ /* 0x000fce0007ffe0ff */
[----:B------:R-:W1:Y:S01]  /*4840*/  LDC.64 R4, c[0x0][0x448] ;  /* 0x00011200ff047b82 */ /* 0x000e620000000a00 */
[----:B0-----:R-:W-:-:S05]  /*4850*/  IMAD.WIDE.U32 R2, R85, 0x10, R2 ;  /* 0x0000001055027825 */ /* 0x001fca00078e0002 */
[----:B------:R-:W-:Y:S01]  /*4860*/  STG.E.128 desc[UR20][R2.64], R36 ;  /* 0x0000002402007986 */ /* 0x000fe2000c101d14 */
[----:B-1----:R-:W-:-:S05]  /*4870*/  IMAD.WIDE.U32 R4, R85, 0x10, R4 ;  /* 0x0000001055047825 */ /* 0x002fca00078e0004 */
[----:B------:R-:W-:Y:S01]  /*4880*/  STG.E.128 desc[UR20][R4.64], R24 ;  /* 0x0000001804007986 */ /* 0x000fe2000c101d14 */
[----:B------:R-:W-:Y:S05]  /*4890*/  EXIT ;  /* 0x000000000000794d */ /* 0x000fea0003800000 */
.L_x_122:
        /* <DEDUP_REMOVED lines=14> */
.L_x_3498:


//--------------------- .text._ZN10layer_norm31ln_parallel_residual_bwd_kernelINS_13Kernel_traitsI13__nv_bfloat16S2_S2_S2_fjLj1536ELj1ELj1ELj4ELj8ENS_18Kernel_traits_baseILj1536ES2_S2_S2_S2_fjLj128EEEEELb0ELb1ELb1EEEvNS_9BwdParamsE --------------------------
	.section	.text._ZN10layer_norm31ln_parallel_residual_bwd_kernelINS_13Kernel_traitsI13__nv_bfloat16S2_S2_S2_fjLj1536ELj1ELj1ELj4ELj8ENS_18Kernel_traits_baseILj1536ES2_S2_S2_S2_fjLj128EEEEELb0ELb1ELb1EEEvNS_9BwdParamsE,"ax",@progbits
	.align	128
        .global         _ZN10layer_norm31ln_parallel_residual_bwd_kernelINS_13Kernel_traitsI13__nv_bfloat16S2_S2_S2_fjLj1536ELj1ELj1ELj4ELj8ENS_18Kernel_traits_baseILj1536ES2_S2_S2_S2_fjLj128EEEEELb0ELb1ELb1EEEvNS_9BwdParamsE
        .type           _ZN10layer_norm31ln_parallel_residual_bwd_kernelINS_13Kernel_traitsI13__nv_bfloat16S2_S2_S2_fjLj1536ELj1ELj1ELj4ELj8ENS_18Kernel_traits_baseILj1536ES2_S2_S2_S2_fjLj128EEEEELb0ELb1ELb1EEEvNS_9BwdParamsE,@function
        .size           _ZN10layer_norm31ln_parallel_residual_bwd_kernelINS_13Kernel_traitsI13__nv_bfloat16S2_S2_S2_fjLj1536ELj1ELj1ELj4ELj8ENS_18Kernel_traits_baseILj1536ES2_S2_S2_S2_fjLj128EEEEELb0ELb1ELb1EEEvNS_9BwdParamsE,(.L_x_3499 - _ZN10layer_norm31ln_parallel_residual_bwd_kernelINS_13Kernel_traitsI13__nv_bfloat16S2_S2_S2_fjLj1536ELj1ELj1ELj4ELj8ENS_18Kernel_traits_baseILj1536ES2_S2_S2_S2_fjLj128EEEEELb0ELb1ELb1EEEvNS_9BwdParamsE)
        .other          _ZN10layer_norm31ln_parallel_residual_bwd_kernelINS_13Kernel_traitsI13__nv_bfloat16S2_S2_S2_fjLj1536ELj1ELj1ELj4ELj8ENS_18Kernel_traits_baseILj1536ES2_S2_S2_S2_fjLj128EEEEELb0ELb1ELb1EEEvNS_9BwdParamsE,@"STO_CUDA_ENTRY STV_DEFAULT"
_ZN10layer_norm31ln_parallel_residual_bwd_kernelINS_13Kernel_traitsI13__nv_bfloat16S2_S2_S2_fjLj1536ELj1ELj1ELj4ELj8ENS_18Kernel_traits_baseILj1536ES2_S2_S2_S2_fjLj128EEEEELb0ELb1ELb1EEEvNS_9BwdParamsE:
.text._ZN10layer_norm31ln_parallel_residual_bwd_kernelINS_13Kernel_traitsI13__nv_bfloat16S2_S2_S2_fjLj1536ELj1ELj1ELj4ELj8ENS_18Kernel_traits_baseILj1536ES2_S2_S2_S2_fjLj128EEEEELb0ELb1ELb1EEEvNS_9BwdParamsE:
        /* <DEDUP_REMOVED lines=15> */
[----:B------:R-:W-:Y:S01]  /*00f0*/  CS2R R48, SRZ ;  /* 0x0000000000307805 */ /* 0x000fe2000001ff00 */
[----:B------:R-:W2:Y:S01]  /*0100*/  LDCU.64 UR12, c[0x0][0x358] ;  /* 0x00006b00ff0c77ac */ /* 0x000ea20008000a00 */
[----:B0-----:R-:W-:-:S09]  /*0110*/  UISETP.GE.AND UP0, UPT, UR11, UR4, UPT ;  /* 0x000000040b00728c */ /* 0x001fd2000bf06270 */
[----:B-1----:R-:W-:Y:S05]  /*0120*/  BRA.U UP0, `(.L_x_123) ;  /* 0x00000049009c7547 */ /* 0x002fea000b800000 */
[----:B------:R-:W0:Y:S01]  /*0130*/  LDC.64 R4, c[0x0][0x3d0] ;  /* 0x0000f400ff047b82 */ /* 0x000e220000000a00 */
[----:B------:R-:W1:Y:S01]  /*0140*/  LDCU.U8 UR14, c[0x0][0x410] ;  /* 0x00008200ff0e77ac */ /* 0x000e620008000000 */
[----:B------:R-:W3:Y:S01]  /*0150*/  LDCU.64 UR4, c[0x0][0x438] ;  /* 0x00008700ff0477ac */ /* 0x000ee20008000a00 */
[----:B------:R-:W-:Y:S01]  /*0160*/  HFMA2 R25, -RZ, RZ, 0, 0 ;  /* 0x00000000ff197431 */ /* 0x000fe200000001ff */
        /* <DEDUP_REMOVED lines=11> */
[----:B------:R-:W-:Y:S01]  /*0220*/  MOV R48, RZ ;  /* 0x000000ff00307202 */ /* 0x000fe20000000f00 */
[----:B------:R-:W-:Y:S01]  /*0230*/  UPLOP3.LUT UP4, UPT, UPT, UPT, UPT, 0x40, 0x4 ;  /* 0x000000000004789c */ /* 0x000fe20003f8e870 */
[----:B------:R-:W-:Y:S01]  /*0240*/  MOV R49, UR11 ;  /* 0x0000000b00317c02 */ /* 0x000fe20008000f00 */
[----:B------:R-:W4:Y:S01]  /*0250*/  LDCU UR15, c[0x0][0x388] ;  /* 0x00007100ff0f77ac */ /* 0x000f220008000800 */
[----:B0-----:R-:W-:Y:S01]  /*0260*/  IMAD.WIDE.U32 R4, R24, 0x8, R4 ;  /* 0x0000000818047825 */ /* 0x001fe200078e0004 */
[----:B------:R-:W0:Y:S04]  /*0270*/  LDCU UR16, c[0x0][0x400] ;  /* 0x00008000ff1077ac */ /* 0x000e280008000800 */
[----:B--2---:R-:W2:Y:S01]  /*0280*/  LDG.E.64 R14, desc[UR12][R4.64+0x800] ;  /* 0x0008000c040e7981 */ /* 0x004ea2000c1e1b00 */
[----:B------:R-:W0:Y:S03]  /*0290*/  LDCU.64 UR6, c[0x0][0x470] ;  /* 0x00008e00ff0677ac */ /* 0x000e260008000a00 */
[----:B------:R-:W5:Y:S01]  /*02a0*/  LDG.E.64 R12, desc[UR12][R4.64+0x400] ;  /* 0x0004000c040c7981 */ /* 0x000f62000c1e1b00 */
[----:B------:R-:W0:Y:S03]  /*02b0*/  LDCU.64 UR18, c[0x0][0x438] ;  /* 0x00008700ff1277ac */ /* 0x000e260008000a00 */
[----:B------:R-:W4:Y:S01]  /*02c0*/  LDG.E.64 R2, desc[UR12][R4.64] ;  /* 0x0000000c04027981 */ /* 0x000f22000c1e1b00 */
[----:B-1----:R-:W-:-:S02]  /*02d0*/  UISETP.NE.AND UP1, UPT, UR14, URZ, UPT ;  /* 0x000000ff0e00728c */ /* 0x002fc4000bf25270 */
[----:B---3--:R-:W-:Y:S01]  /*02e0*/  UISETP.NE.U32.AND UP0, UPT, UR4, URZ, UPT ;  /* 0x000000ff0400728c */ /* 0x008fe2000bf05070 */
[----:B------:R-:W1:Y:S03]  /*02f0*/  LDCU.64 UR8, c[0x0][0x478] ;  /* 0x00008f00ff0877ac */ /* 0x000e660008000a00 */
[----:B------:R-:W-:Y:S01]  /*0300*/  PLOP3.LUT P0, PT, PT, PT, UP1, 0x80, 0x8 ;  /* 0x000000000008781c */ /* 0x000fe20003f0f018 */
[----:B------:R-:W-:Y:S01]  /*0310*/  UISETP.NE.AND.EX UP0, UPT, UR5, URZ, UPT, UP0 ;  /* 0x000000ff0500728c */ /* 0x000fe2000bf05300 */
[--C-:B--2---:R-:W-:Y:S02]  /*0320*/  SHF.R.U64 R50, R14, 0x10, R15.reuse ;  /* 0x000000100e327819 */ /* 0x104fe4000000120f */
[----:B------:R-:W-:Y:S02]  /*0330*/  SHF.R.U32.HI R51, RZ, 0x10, R15 ;  /* 0x00000010ff337819 */ /* 0x000fe4000001160f */
[----:B-----5:R-:W-:-:S02]  /*0340*/  SHF.R.U64 R52, R12, 0x10, R13 ;  /* 0x000000100c347819 */ /* 0x020fc4000000120d */
[----:B------:R-:W-:Y:S02]  /*0350*/  SHF.R.U32.HI R53, RZ, 0x10, R13 ;  /* 0x00000010ff357819 */ /* 0x000fe4000001160d */
[--C-:B----4-:R-:W-:Y:S02]  /*0360*/  SHF.R.U64 R54, R2, 0x10, R3.reuse ;  /* 0x0000001002367819 */ /* 0x110fe40000001203 */
[----:B01----:R-:W-:-:S07]  /*0370*/  SHF.R.U32.HI R55, RZ, 0x10, R3 ;  /* 0x00000010ff377819 */ /* 0x003fce0000011603 */
.L_x_158:
[----:B------:R-:W0:Y:S08]  /*0380*/  LDC.64 R4, c[0x0][0x3c0] ;  /* 0x0000f000ff047b82 */ /* 0x000e300000000a00 */
[----:B-1----:R-:W1:Y:S01]  /*0390*/  LDC.64 R56, c[0x0][0x3c8] ;  /* 0x0000f200ff387b82 */ /* 0x002e620000000a00 */
[----:B0-----:R-:W-:-:S05]  /*03a0*/  IMAD.WIDE R4, R49, 0x4, R4 ;  /* 0x0000000431047825 */ /* 0x001fca00078e0204 */
[----:B------:R-:W2:Y:S01]  /*03b0*/  LDG.E R0, desc[UR12][R4.64] ;  /* 0x0000000c04007981 */ /* 0x000ea2000c1e1900 */
[----:B-1----:R-:W-:-:S06]  /*03c0*/  IMAD.WIDE R56, R49, 0x4, R56 ;  /* 0x0000000431387825 */ /* 0x002fcc00078e0238 */
[----:B------:R0:W5:Y:S01]  /*03d0*/  LDG.E R56, desc[UR12][R56.64] ;  /* 0x0000000c38387981 */ /* 0x000162000c1e1900 */
[----:B------:R-:W-:-:S05]  /*03e0*/  IMAD R6, R49, UR15, RZ ;  /* 0x0000000f31067c24 */ /* 0x000fca000f8e02ff */
[----:B------:R-:W-:-:S04]  /*03f0*/  SHF.R.S32.HI R7, RZ, 0x1f, R6 ;  /* 0x0000001fff077819 */ /* 0x000fc80000011406 */
[----:B------:R-:W-:-:S04]  /*0400*/  LEA.HI R7, R7, R6, RZ, 0x2 ;  /* 0x0000000607077211 */ /* 0x000fc800078f10ff */
[----:B------:R-:W-:Y:S02]  /*0410*/  LEA.HI.SX32 R77, R7, R24, 0x1e ;  /* 0x00000018074d7211 */ /* 0x000fe400078ff2ff */
[----:B--2---:R-:W-:Y:S01]  /*0420*/  FSEL R0, R0, RZ, !P0 ;  /* 0x000000ff00007208 */ /* 0x004fe20004000000 */
[----:B0-----:R-:W-:Y:S06]  /*0430*/  BRA.U UP0, `(.L_x_124) ;  /* 0x0000000900247547 */ /* 0x001fec000b800000 */
[----:B------:R-:W0:Y:S01]  /*0440*/  LDC.64 R22, c[0x0][0x3a8] ;  /* 0x0000ea00ff167b82 */ /* 0x000e220000000a00 */
[C---:B------:R-:W-:Y:S02]  /*0450*/  IADD3 R57, PT, PT, R77.reuse, 0x80, RZ ;  /* 0x000000804d397810 */ /* 0x040fe40007ffe0ff */
[----:B------:R-:W-:-:S05]  /*0460*/  IADD3 R59, PT, PT, R77, 0x100, RZ ;  /* 0x000001004d3b7810 */ /* 0x000fca0007ffe0ff */
[----:B------:R-:W1:Y:S01]  /*0470*/  LDC.64 R4, c[0x0][0x428] ;  /* 0x00010a00ff047b82 */ /* 0x000e620000000a00 */
[----:B0-----:R-:W-:-:S04]  /*0480*/  IMAD.WIDE.U32 R8, R77, 0x8, R22 ;  /* 0x000000084d087825 */ /* 0x001fc800078e0016 */
[--C-:B------:R-:W-:Y:S02]  /*0490*/  IMAD.WIDE.U32 R10, R57, 0x8, R22.reuse ;  /* 0x00000008390a7825 */ /* 0x100fe400078e0016 */
[----:B------:R-:W2:Y:S02]  /*04a0*/  LDG.E.64 R8, desc[UR12][R8.64] ;  /* 0x0000000c08087981 */ /* 0x000ea4000c1e1b00 */
[----:B------:R-:W-:Y:S02]  /*04b0*/  IMAD.WIDE.U32 R22, R59, 0x8, R22 ;  /* 0x000000083b167825 */ /* 0x000fe400078e0016 */
[----:B------:R-:W3:Y:S04]  /*04c0*/  LDG.E.64 R10, desc[UR12][R10.64] ;  /* 0x0000000c0a0a7981 */ /* 0x000ee8000c1e1b00 */
[----:B------:R-:W4:Y:S01]  /*04d0*/  LDG.E.64 R22, desc[UR12][R22.64] ;  /* 0x0000000c16167981 */ /* 0x000f22000c1e1b00 */
[----:B-1----:R-:W-:-:S04]  /*04e0*/  IMAD.WIDE.U32 R86, R77, 0x8, R4 ;  /* 0x000000084d567825 */ /* 0x002fc800078e0004 */
[--C-:B------:R-:W-:Y:S02]  /*04f0*/  IMAD.WIDE.U32 R6, R57, 0x8, R4.reuse ;  /* 0x0000000839067825 */ /* 0x100fe400078e0004 */
[----:B------:R-:W4:Y:S02]  /*0500*/  LDG.E.64 R86, desc[UR12][R86.64] ;  /* 0x0000000c56567981 */ /* 0x000f24000c1e1b00 */
[----:B------:R-:W-:Y:S02]  /*0510*/  IMAD.WIDE.U32 R4, R59, 0x8, R4 ;  /* 0x000000083b047825 */ /* 0x000fe400078e0004 */
[----:B------:R-:W4:Y:S04]  /*0520*/  LDG.E.64 R6, desc[UR12][R6.64] ;  /* 0x0000000c06067981 */ /* 0x000f28000c1e1b00 */
[----:B------:R-:W4:Y:S01]  /*0530*/  LDG.E.64 R4, desc[UR12][R4.64] ;  /* 0x0000000c04047981 */ /* 0x000f22000c1e1b00 */
[----:B------:R-:W-:-:S02]  /*0540*/  SHF.L.U32 R105, R14, 0x10, RZ ;  /* 0x000000100e697819 */ /* 0x000fc400000006ff */
[----:B------:R-:W-:Y:S02]  /*0550*/  SHF.L.U32 R107, R50, 0x10, RZ ;  /* 0x00000010326b7819 */ /* 0x000fe400000006ff */
[----:B------:R-:W-:Y:S02]  /*0560*/  SHF.L.U32 R111, R15, 0x10, RZ ;  /* 0x000000100f6f7819 */ /* 0x000fe400000006ff */
[----:B------:R-:W-:Y:S02]  /*0570*/  SHF.L.U32 R113, R51, 0x10, RZ ;  /* 0x0000001033717819 */ /* 0x000fe400000006ff */
[C---:B--2---:R-:W-:Y:S02]  /*0580*/  SHF.R.U64 R66, R8.reuse, 0x10, R9 ;  /* 0x0000001008427819 */ /* 0x044fe40000001209 */
[----:B------:R-:W-:Y:S02]  /*0590*/  SHF.L.U32 R69, R8, 0x10, RZ ;  /* 0x0000001008457819 */ /* 0x000fe400000006ff */
[----:B---3--:R-:W-:-:S02]  /*05a0*/  SHF.L.U32 R73, R11, 0x10, RZ ;  /* 0x000000100b497819 */ /* 0x008fc400000006ff */
[----:B------:R-:W-:Y:S01]  /*05b0*/  SHF.R.U64 R64, R10, 0x10, R11 ;  /* 0x000000100a407819 */ /* 0x000fe2000000120b */
[----:B------:R-:W-:Y:S01]  /*05c0*/  FADD.FTZ R69, -R0, R69 ;  /* 0x0000004500457221 */ /* 0x000fe20000010100 */
[----:B----4-:R-:W-:Y:S01]  /*05d0*/  SHF.L.U32 R75, R22, 0x10, RZ ;  /* 0x00000010164b7819 */ /* 0x010fe200000006ff */
[----:B------:R-:W-:Y:S01]  /*05e0*/  FADD.FTZ R81, -R0, R73 ;  /* 0x0000004900517221 */ /* 0x000fe20000010100 */
[----:B------:R-:W-:Y:S02]  /*05f0*/  SHF.L.U32 R79, R10, 0x10, RZ ;  /* 0x000000100a4f7819 */ /* 0x000fe400000006ff */
[----:B------:R-:W-:Y:S01]  /*0600*/  SHF.R.U32.HI R101, RZ, 0x10, R9 ;  /* 0x00000010ff657819 */ /* 0x000fe20000011609 */
[C---:B------:R-:W-:Y:S01]  /*0610*/  FADD.FTZ R103, -R0.reuse, R75 ;  /* 0x0000004b00677221 */ /* 0x040fe20000010100 */
[----:B------:R-:W-:Y:S01]  /*0620*/  SHF.R.U32.HI R62, RZ, 0x10, R11 ;  /* 0x00000010ff3e7819 */ /* 0x000fe2000001160b */
[----:B------:R-:W-:Y:S01]  /*0630*/  FADD.FTZ R79, -R0, R79 ;  /* 0x0000004f004f7221 */ /* 0x000fe20000010100 */
[--C-:B------:R-:W-:Y:S01]  /*0640*/  SHF.R.U64 R10, R22, 0x10, R23.reuse ;  /* 0x00000010160a7819 */ /* 0x100fe20000001217 */
[C---:B-----5:R-:W-:Y:S01]  /*0650*/  FMUL.FTZ R74, R56.reuse, R81 ;  /* 0x00000051384a7220 */ /* 0x060fe20000410000 */
[----:B------:R-:W-:Y:S01]  /*0660*/  SHF.R.U32.HI R8, RZ, 0x10, R23 ;  /* 0x00000010ff087819 */ /* 0x000fe20000011617 */
[----:B------:R-:W-:Y:S01]  /*0670*/  FMUL.FTZ R76, R56, R79 ;  /* 0x0000004f384c7220 */ /* 0x000fe20000410000 */
[----:B------:R-:W-:-:S02]  /*0680*/  SHF.L.U32 R71, R9, 0x10, RZ ;  /* 0x0000001009477819 */ /* 0x000fc400000006ff */
[----:B------:R-:W-:Y:S02]  /*0690*/  SHF.L.U32 R83, R23, 0x10, RZ ;  /* 0x0000001017537819 */ /* 0x000fe400000006ff */
[----:B------:R-:W-:Y:S01]  /*06a0*/  SHF.L.U32 R9, R66, 0x10, RZ ;  /* 0x0000001042097819 */ /* 0x000fe200000006ff */
[C---:B------:R-:W-:Y:S01]  /*06b0*/  FADD.FTZ R71, -R0.reuse, R71 ;  /* 0x0000004700477221 */ /* 0x040fe20000010100 */
[----:B------:R-:W-:Y:S01]  /*06c0*/  SHF.L.U32 R101, R101, 0x10, RZ ;  /* 0x0000001065657819 */ /* 0x000fe200000006ff */
[----:B------:R-:W-:Y:S01]  /*06d0*/  FADD.FTZ R109, -R0, R83 ;  /* 0x00000053006d7221 */ /* 0x000fe20000010100 */
        /* <DEDUP_REMOVED lines=8> */
[----:B------:R-:W-:Y:S01]  /*0760*/  SHF.R.U64 R92, R86, 0x10, R87 ;  /* 0x00000010565c7819 */ /* 0x000fe20000001257 */
[----:B------:R-:W-:Y:S01]  /*0770*/  FADD.FTZ R73, -R0, R73 ;  /* 0x0000004900497221 */ /* 0x000fe20000010100 */
[----:B------:R-:W-:Y:S01]  /*0780*/  SHF.L.U32 R23, R86, 0x10, RZ ;  /* 0x0000001056177819 */ /* 0x000fe200000006ff */
[----:B------:R-:W-:Y:S01]  /*0790*/  FADD.FTZ R75, -R0, R75 ;  /* 0x0000004b004b7221 */ /* 0x000fe20000010100 */
[----:B------:R-:W-:Y:S01]  /*07a0*/  SHF.L.U32 R0, R2, 0x10, RZ ;  /* 0x0000001002007819 */ /* 0x000fe200000006ff */
[----:B------:R-:W-:Y:S01]  /*07b0*/  FMUL.FTZ R99, R56, R99 ;  /* 0x0000006338637220 */ /* 0x000fe20000410000 */
[--C-:B------:R-:W-:Y:S01]  /*07c0*/  SHF.R.U64 R88, R4, 0x10, R5.reuse ;  /* 0x0000001004587819 */ /* 0x100fe20000001205 */
[----:B------:R-:W-:Y:S01]  /*07d0*/  FMUL.FTZ R84, R56, R71 ;  /* 0x0000004738547220 */ /* 0x000fe20000410000 */
[----:B------:R-:W-:Y:S01]  /*07e0*/  SHF.R.U32.HI R86, RZ, 0x10, R5 ;  /* 0x00000010ff567819 */ /* 0x000fe20000011605 */
[----:B------:R-:W-:Y:S01]  /*07f0*/  FMUL.FTZ R93, R0, R23 ;  /* 0x00000017005d7220 */ /* 0x000fe20000410000 */
[----:B------:R-:W-:Y:S01]  /*0800*/  SHF.L.U32 R94, R5, 0x10, RZ ;  /* 0x00000010055e7819 */ /* 0x000fe200000006ff */
[----:B------:R-:W-:Y:S01]  /*0810*/  FMUL.FTZ R0, R56, R69 ;  /* 0x0000004538007220 */ /* 0x000fe20000410000 */
[----:B------:R-:W-:Y:S01]  /*0820*/  SHF.L.U32 R82, R4, 0x10, RZ ;  /* 0x0000001004527819 */ /* 0x000fe200000006ff */
[----:B------:R-:W-:Y:S01]  /*0830*/  FMUL.FTZ R101, R56, R101 ;  /* 0x0000006538657220 */ /* 0x000fe20000410000 */
[----:B------:R-:W-:Y:S01]  /*0840*/  SHF.L.U32 R5, R54, 0x10, RZ ;  /* 0x0000001036057819 */ /* 0x000fe200000006ff */
[----:B------:R-:W-:Y:S01]  /*0850*/  FMUL.FTZ R72, R56, R11 ;  /* 0x0000000b38487220 */ /* 0x000fe20000410000 */
[----:B------:R-:W-:Y:S01]  /*0860*/  SHF.L.U32 R92, R92, 0x10, RZ ;  /* 0x000000105c5c7819 */ /* 0x000fe200000006ff */
[----:B------:R-:W-:Y:S01]  /*0870*/  FMUL.FTZ R70, R56, R9 ;  /* 0x0000000938467220 */ /* 0x000fe20000410000 */
[----:B------:R-:W-:Y:S01]  /*0880*/  SHF.R.U32.HI R90, RZ, 0x10, R87 ;  /* 0x00000010ff5a7819 */ /* 0x000fe20000011657 */
[----:B------:R-:W-:Y:S01]  /*0890*/  FMUL.FTZ R62, R105, R82 ;  /* 0x00000052693e7220 */ /* 0x000fe20000410000 */
[----:B------:R-:W-:Y:S01]  /*08a0*/  SHF.L.U32 R89, R6, 0x10, RZ ;  /* 0x0000001006597819 */ /* 0x000fe200000006ff */
[----:B------:R-:W-:Y:S01]  /*08b0*/  FMUL.FTZ R98, R5, R92 ;  /* 0x0000005c05627220 */ /* 0x000fe20000410000 */
[----:B------:R-:W-:Y:S01]  /*08c0*/  SHF.L.U32 R4, R12, 0x10, RZ ;  /* 0x000000100c047819 */ /* 0x000fe200000006ff */
[----:B------:R-:W-:Y:S01]  /*08d0*/  FADD.FTZ R5, RZ, R93 ;  /* 0x0000005dff057221 */ /* 0x000fe20000010000 */
[--C-:B------:R-:W-:Y:S01]  /*08e0*/  SHF.R.U64 R97, R6, 0x10, R7.reuse ;  /* 0x0000001006617819 */ /* 0x100fe20000001207 */
[----:B------:R-:W-:Y:S01]  /*08f0*/  IMAD.U32 R6, R52, 0x10000, RZ ;  /* 0x0001000034067824 */ /* 0x000fe200078e00ff */
[----:B------:R-:W-:Y:S01]  /*0900*/  SHF.R.U32.HI R95, RZ, 0x10, R7 ;  /* 0x00000010ff5f7819 */ /* 0x000fe20000011607 */
[----:B------:R-:W-:Y:S01]  /*0910*/  FMUL.FTZ R85, R4, R89 ;  /* 0x0000005904557220 */ /* 0x000fe20000410000 */
[----:B------:R-:W-:Y:S01]  /*0920*/  SHF.L.U32 R91, R7, 0x10, RZ ;  /* 0x00000010075b7819 */ /* 0x000fe200000006ff */
[----:B------:R-:W-:Y:S01]  /*0930*/  FFMA.FTZ R4, R0, R93, RZ ;  /* 0x0000005d00047223 */ /* 0x000fe200000100ff */
[----:B------:R-:W-:Y:S01]  /*0940*/  SHF.L.U32 R87, R87, 0x10, RZ ;  /* 0x0000001057577819 */ /* 0x000fe200000006ff */
[----:B------:R-:W-:Y:S01]  /*0950*/  FADD.FTZ R5, R5, R98 ;  /* 0x0000006205057221 */ /* 0x000fe20000010000 */
[----:B------:R-:W-:Y:S01]  /*0960*/  SHF.L.U32 R22, R3, 0x10, RZ ;  /* 0x0000001003167819 */ /* 0x000fe200000006ff */
[C---:B------:R-:W-:Y:S01]  /*0970*/  FMUL.FTZ R69, R56.reuse, R103 ;  /* 0x0000006738457220 */ /* 0x040fe20000410000 */
        /* <DEDUP_REMOVED lines=8> */
[----:B------:R-:W-:Y:S01]  /*0a00*/  FFMA.FTZ R7, R99, R98, R4 ;  /* 0x0000006263077223 */ /* 0x000fe20000010004 */
[----:B------:R-:W-:Y:S01]  /*0a10*/  FADD.FTZ R5, R5, R22 ;  /* 0x0000001605057221 */ /* 0x000fe20000010000 */
[----:B------:R-:W-:Y:S01]  /*0a20*/  FMUL.FTZ R81, R6, R97 ;  /* 0x0000006106517220 */ /* 0x000fe20000410000 */
[----:B------:R-:W-:Y:S01]  /*0a30*/  SHF.L.U32 R10, R53, 0x10, RZ ;  /* 0x00000010350a7819 */ /* 0x000fe200000006ff */
[----:B------:R-:W-:Y:S01]  /*0a40*/  FFMA.FTZ R4, R84, R22, R7 ;  /* 0x0000001654047223 */ /* 0x000fe20000010007 */
[----:B------:R-:W-:Y:S01]  /*0a50*/  FADD.FTZ R6, R5, R96 ;  /* 0x0000006005067221 */ /* 0x000fe20000010000 */
[----:B------:R-:W-:Y:S01]  /*0a60*/  SHF.L.U32 R95, R95, 0x10, RZ ;  /* 0x000000105f5f7819 */ /* 0x000fe200000006ff */
[----:B------:R-:W-:Y:S01]  /*0a70*/  FMUL.FTZ R83, R8, R91 ;  /* 0x0000005b08537220 */ /* 0x000fe20000410000 */
        /* <DEDUP_REMOVED lines=10> */
[----:B------:R-:W-:Y:S01]  /*0b20*/  FMUL.FTZ R71, R56, R109 ;  /* 0x0000006d38477220 */ /* 0x000fe20000410000 */
        /* <DEDUP_REMOVED lines=18> */
[----:B------:R-:W-:Y:S01]  /*0c50*/  FMUL.FTZ R102, R101, R90 ;  /* 0x0000005a65667220 */ /* 0x000fe20000410000 */
[----:B------:R-:W-:Y:S01]  /*0c60*/  FMUL.FTZ R104, R72, R97 ;  /* 0x0000006148687220 */ /* 0x000fe20000410000 */
[----:B------:R-:W-:Y:S01]  /*0c70*/  FMUL.FTZ R106, R70, R95 ;  /* 0x0000005f466a7220 */ /* 0x000fe20000410000 */
[----:B------:R-:W-:Y:S01]  /*0c80*/  FMUL.FTZ R108, R73, R88 ;  /* 0x00000058496c7220 */ /* 0x000fe20000410000 */
[----:B------:R-:W-:Y:S01]  /*0c90*/  FMUL.FTZ R110, R75, R86 ;  /* 0x000000564b6e7220 */ /* 0x000fe20000410000 */
[----:B------:R-:W-:Y:S01]  /*0ca0*/  FADD.FTZ R7, R7, R68 ;  /* 0x0000004407077221 */ /* 0x000fe20000010000 */
[----:B------:R-:W-:Y:S01]  /*0cb0*/  FFMA.FTZ R4, R75, R68, R4 ;  /* 0x000000444b047223 */ /* 0x000fe20000010004 */
[----:B------:R-:W-:Y:S06]  /*0cc0*/  BRA `(.L_x_125) ;  /* 0x00000008003c7947 */ /* 0x000fec0003800000 */
.L_x_124:
[----:B------:R-:W0:Y:S01]  /*0cd0*/  LDC.64 R8, c[0x0][0x3a8] ;  /* 0x0000ea00ff087b82 */ /* 0x000e220000000a00 */
[C---:B------:R-:W-:Y:S02]  /*0ce0*/  IADD3 R57, PT, PT, R77.reuse, 0x80, RZ ;  /* 0x000000804d397810 */ /* 0x040fe40007ffe0ff */
[----:B------:R-:W-:-:S05]  /*0cf0*/  IADD3 R59, PT, PT, R77, 0x100, RZ ;  /* 0x000001004d3b7810 */ /* 0x000fca0007ffe0ff */
[----:B------:R-:W1:Y:S08]  /*0d00*/  LDC.64 R4, c[0x0][0x428] ;  /* 0x00010a00ff047b82 */ /* 0x000e700000000a00 */
[----:B------:R-:W2:Y:S01]  /*0d10*/  LDC.64 R20, c[0x0][0x438] ;  /* 0x00010e00ff147b82 */ /* 0x000ea20000000a00 */
[----:B0-----:R-:W-:-:S04]  /*0d20*/  IMAD.WIDE.U32 R6, R77, 0x8, R8 ;  /* 0x000000084d067825 */ /* 0x001fc800078e0008 */
[--C-:B------:R-:W-:Y:S02]  /*0d30*/  IMAD.WIDE.U32 R10, R57, 0x8, R8.reuse ;  /* 0x00000008390a7825 */ /* 0x100fe400078e0008 */
[----:B------:R-:W3:Y:S02]  /*0d40*/  LDG.E.64 R6, desc[UR12][R6.64] ;  /* 0x0000000c06067981 */ /* 0x000ee4000c1e1b00 */
[----:B------:R-:W-:Y:S02]  /*0d50*/  IMAD.WIDE.U32 R8, R59, 0x8, R8 ;  /* 0x000000083b087825 */ /* 0x000fe400078e0008 */
[----:B------:R-:W4:Y:S04]  /*0d60*/  LDG.E.64 R10, desc[UR12][R10.64] ;  /* 0x0000000c0a0a7981 */ /* 0x000f28000c1e1b00 */
[----:B------:R-:W4:Y:S01]  /*0d70*/  LDG.E.64 R8, desc[UR12][R8.64] ;  /* 0x0000000c08087981 */ /* 0x000f22000c1e1b00 */
[----:B-1----:R-:W-:-:S04]  /*0d80*/  IMAD.WIDE.U32 R86, R77, 0x8, R4 ;  /* 0x000000084d567825 */ /* 0x002fc800078e0004 */
[--C-:B------:R-:W-:Y:S02]  /*0d90*/  IMAD.WIDE.U32 R90, R57, 0x8, R4.reuse ;  /* 0x00000008395a7825 */ /* 0x100fe400078e0004 */
[----:B------:R-:W4:Y:S02]  /*0da0*/  LDG.E.64 R86, desc[UR12][R86.64] ;  /* 0x0000000c56567981 */ /* 0x000f24000c1e1b00 */
[----:B------:R-:W-:Y:S02]  /*0db0*/  IMAD.WIDE.U32 R4, R59, 0x8, R4 ;  /* 0x000000083b047825 */ /* 0x000fe400078e0004 */
[----:B------:R-:W4:Y:S04]  /*0dc0*/  LDG.E.64 R90, desc[UR12][R90.64] ;  /* 0x0000000c5a5a7981 */ /* 0x000f28000c1e1b00 */
[----:B------:R-:W4:Y:S01]  /*0dd0*/  LDG.E.64 R4, desc[UR12][R4.64] ;  /* 0x0000000c04047981 */ /* 0x000f22000c1e1b00 */
[----:B--2---:R-:W-:-:S04]  /*0de0*/  IMAD.WIDE.U32 R16, R77, 0x8, R20 ;  /* 0x000000084d107825 */ /* 0x004fc800078e0014 */
[--C-:B------:R-:W-:Y:S02]  /*0df0*/  IMAD.WIDE.U32 R18, R57, 0x8, R20.reuse ;  /* 0x0000000839127825 */ /* 0x100fe400078e0014 */
[----:B------:R-:W5:Y:S02]  /*0e00*/  LDG.E.64 R16, desc[UR12][R16.64] ;  /* 0x0000000c10107981 */ /* 0x000f64000c1e1b00 */
[----:B------:R-:W-:Y:S02]  /*0e10*/  IMAD.WIDE.U32 R20, R59, 0x8, R20 ;  /* 0x000000083b147825 */ /* 0x000fe400078e0014 */
[----:B------:R-:W5:Y:S04]  /*0e20*/  LDG.E.64 R18, desc[UR12][R18.64] ;  /* 0x0000000c12127981 */ /* 0x000f68000c1e1b00 */
[----:B------:R-:W5:Y:S01]  /*0e30*/  LDG.E.64 R20, desc[UR12][R20.64] ;  /* 0x0000000c14147981 */ /* 0x000f62000c1e1b00 */
[----:B------:R-:W-:-:S02]  /*0e40*/  SHF.L.U32 R66, R53, 0x10, RZ ;  /* 0x0000001035427819 */ /* 0x000fc400000006ff */
[----:B------:R-:W-:Y:S02]  /*0e50*/  SHF.L.U32 R105, R14, 0x10, RZ ;  /* 0x000000100e697819 */ /* 0x000fe400000006ff */
[----:B------:R-:W-:Y:S02]  /*0e60*/  SHF.L.U32 R107, R50, 0x10, RZ ;  /* 0x00000010326b7819 */ /* 0x000fe400000006ff */
[----:B------:R-:W-:Y:S02]  /*0e70*/  SHF.L.U32 R111, R15, 0x10, RZ ;  /* 0x000000100f6f7819 */ /* 0x000fe400000006ff */
[----:B------:R-:W-:Y:S02]  /*0e80*/  SHF.L.U32 R113, R51, 0x10, RZ ;  /* 0x0000001033717819 */ /* 0x000fe400000006ff */
[C---:B---3--:R-:W-:Y:S02]  /*0e90*/  SHF.R.U64 R22, R6.reuse, 0x10, R7 ;  /* 0x0000001006167819 */ /* 0x048fe40000001207 */
[----:B------:R-:W-:-:S02]  /*0ea0*/  SHF.L.U32 R23, R6, 0x10, RZ ;  /* 0x0000001006177819 */ /* 0x000fc400000006ff */
[C-C-:B----4-:R-:W-:Y:S02]  /*0eb0*/  SHF.R.U64 R62, R10.reuse, 0x10, R11.reuse ;  /* 0x000000100a3e7819 */ /* 0x150fe4000000120b */
[----:B------:R-:W-:Y:S02]  /*0ec0*/  SHF.L.U32 R71, R10, 0x10, RZ ;  /* 0x000000100a477819 */ /* 0x000fe400000006ff */
[----:B------:R-:W-:Y:S02]  /*0ed0*/  SHF.L.U32 R73, R11, 0x10, RZ ;  /* 0x000000100b497819 */ /* 0x000fe400000006ff */
[C---:B------:R-:W-:Y:S02]  /*0ee0*/  SHF.L.U32 R75, R8.reuse, 0x10, RZ ;  /* 0x00000010084b7819 */ /* 0x040fe400000006ff */
[----:B------:R-:W-:Y:S02]  /*0ef0*/  SHF.R.U32.HI R10, RZ, 0x10, R11 ;  /* 0x00000010ff0a7819 */ /* 0x000fe4000001160b */
[----:B------:R-:W-:-:S02]  /*0f00*/  SHF.R.U64 R64, R8, 0x10, R9 ;  /* 0x0000001008407819 */ /* 0x000fc40000001209 */
[----:B------:R-:W-:Y:S02]  /*0f10*/  SHF.R.U32.HI R6, RZ, 0x10, R7 ;  /* 0x00000010ff067819 */ /* 0x000fe40000011607 */
[----:B------:R-:W-:Y:S02]  /*0f20*/  SHF.R.U32.HI R8, RZ, 0x10, R9 ;  /* 0x00000010ff087819 */ /* 0x000fe40000011609 */
[----:B------:R-:W-:Y:S01]  /*0f30*/  SHF.L.U32 R69, R7, 0x10, RZ ;  /* 0x0000001007457819 */ /* 0x000fe200000006ff */
[----:B------:R-:W-:Y:S01]  /*0f40*/  FADD.FTZ R11, -R0, R23 ;  /* 0x00000017000b7221 */ /* 0x000fe20000010100 */
[----:B------:R-:W-:Y:S01]  /*0f50*/  SHF.L.U32 R7, R22, 0x10, RZ ;  /* 0x0000001016077819 */ /* 0x000fe200000006ff */
[C---:B------:R-:W-:Y:S01]  /*0f60*/  FADD.FTZ R81, -R0.reuse, R73 ;  /* 0x0000004900517221 */ /* 0x040fe20000010100 */
[----:B------:R-:W-:Y:S01]  /*0f70*/  SHF.L.U32 R79, R9, 0x10, RZ ;  /* 0x00000010094f7819 */ /* 0x000fe200000006ff */
[----:B------:R-:W-:Y:S01]  /*0f80*/  FADD.FTZ R103, -R0, R75 ;  /* 0x0000004b00677221 */ /* 0x000fe20000010100 */
[----:B------:R-:W-:Y:S01]  /*0f90*/  SHF.L.U32 R101, R6, 0x10, RZ ;  /* 0x0000001006657819 */ /* 0x000fe200000006ff */
[----:B------:R-:W-:Y:S01]  /*0fa0*/  IMAD.U32 R23, R10, 0x10000, RZ ;  /* 0x000100000a177824 */ /* 0x000fe200078e00ff */
[----:B------:R-:W-:-:S02]  /*0fb0*/  SHF.L.U32 R9, R62, 0x10, RZ ;  /* 0x000000103e097819 */ /* 0x000fc400000006ff */
[----:B------:R-:W-:Y:S02]  /*0fc0*/  SHF.L.U32 R73, R64, 0x10, RZ ;  /* 0x0000001040497819 */ /* 0x000fe400000006ff */
[----:B------:R-:W-:Y:S01]  /*0fd0*/  SHF.L.U32 R75, R8, 0x10, RZ ;  /* 0x00000010084b7819 */ /* 0x000fe200000006ff */
[C---:B------:R-:W-:Y:S01]  /*0fe0*/  FADD.FTZ R99, -R0.reuse, R7 ;  /* 0x0000000700637221 */ /* 0x040fe20000010100 */
[----:B------:R-:W-:Y:S01]  /*0ff0*/  FADD.FTZ R7, -R0, R23 ;  /* 0x0000001700077221 */ /* 0x000fe20000010100 */
[----:B------:R-:W-:Y:S01]  /*1000*/  SHF.R.U64 R92, R86, 0x10, R87 ;  /* 0x00000010565c7819 */ /* 0x000fe20000001257 */
[----:B------:R-:W-:Y:S01]  /*1010*/  FADD.FTZ R69, -R0, R69 ;  /* 0x0000004500457221 */ /* 0x000fe20000010100 */
[----:B------:R-:W-:Y:S01]  /*1020*/  SHF.R.U64 R88, R4, 0x10, R5 ;  /* 0x0000001004587819 */ /* 0x000fe20000001205 */
[----:B------:R-:W-:Y:S01]  /*1030*/  FADD.FTZ R71, -R0, R71 ;  /* 0x0000004700477221 */ /* 0x000fe20000010100 */
[----:B------:R-:W-:Y:S01]  /*1040*/  SHF.L.U32 R82, R4, 0x10, RZ ;  /* 0x0000001004527819 */ /* 0x000fe200000006ff */
[C---:B------:R-:W-:Y:S01]  /*1050*/  FADD.FTZ R109, -R0.reuse, R79 ;  /* 0x0000004f006d7221 */ /* 0x040fe20000010100 */
[C---:B------:R-:W-:Y:S01]  /*1060*/  FADD.FTZ R101, -R0.reuse, R101 ;  /* 0x0000006500657221 */ /* 0x040fe20000010100 */
[C---:B------:R-:W-:Y:S01]  /*1070*/  FADD.FTZ R9, -R0.reuse, R9 ;  /* 0x0000000900097221 */ /* 0x040fe20000010100 */
[C---:B------:R-:W-:Y:S01]  /*1080*/  FADD.FTZ R73, -R0.reuse, R73 ;  /* 0x0000004900497221 */ /* 0x040fe20000010100 */
[----:B------:R-:W-:Y:S01]  /*1090*/  FADD.FTZ R75, -R0, R75 ;  /* 0x0000004b004b7221 */ /* 0x000fe20000010100 */
[----:B------:R-:W-:-:S02]  /*10a0*/  SHF.L.U32 R23, R86, 0x10, RZ ;  /* 0x0000001056177819 */ /* 0x000fc400000006ff */
[----:B------:R-:W-:Y:S02]  /*10b0*/  SHF.L.U32 R4, R2, 0x10, RZ ;  /* 0x0000001002047819 */ /* 0x000fe400000006ff */
[----:B------:R-:W-:Y:S02]  /*10c0*/  SHF.R.U32.HI R0, RZ, 0x10, R87 ;  /* 0x00000010ff007819 */ /* 0x000fe40000011657 */
[----:B------:R-:W-:Y:S02]  /*10d0*/  SHF.R.U32.HI R86, RZ, 0x10, R5 ;  /* 0x00000010ff567819 */ /* 0x000fe40000011605 */
[----:B------:R-:W-:Y:S02]  /*10e0*/  SHF.L.U32 R94, R5, 0x10, RZ ;  /* 0x00000010055e7819 */ /* 0x000fe400000006ff */
[----:B------:R-:W-:Y:S02]  /*10f0*/  SHF.L.U32 R5, R54, 0x10, RZ ;  /* 0x0000001036057819 */ /* 0x000fe400000006ff */
[----:B------:R-:W-:Y:S01]  /*1100*/  SHF.L.U32 R92, R92, 0x10, RZ ;  /* 0x000000105c5c7819 */ /* 0x000fe200000006ff */
[----:B------:R-:W-:Y:S01]  /*1110*/  FMUL.FTZ R93, R4, R23 ;  /* 0x00000017045d7220 */ /* 0x000fe20000410000 */
[----:B------:R-:W-:-:S02]  /*1120*/  SHF.R.U64 R97, R90, 0x10, R91 ;  /* 0x000000105a617819 */ /* 0x000fc4000000125b */
[----:B------:R-:W-:Y:S02]  /*1130*/  SHF.L.U32 R89, R90, 0x10, RZ ;  /* 0x000000105a597819 */ /* 0x000fe400000006ff */
[----:B------:R-:W-:Y:S01]  /*1140*/  SHF.L.U32 R90, R0, 0x10, RZ ;  /* 0x00000010005a7819 */ /* 0x000fe200000006ff */
[C---:B-----5:R-:W-:Y:S01]  /*1150*/  FMUL.FTZ R0, R56.reuse, R11 ;  /* 0x0000000b38007220 */ /* 0x060fe20000410000 */
[----:B------:R-:W-:Y:S01]  /*1160*/  SHF.L.U32 R87, R87, 0x10, RZ ;  /* 0x0000001057577819 */ /* 0x000fe200000006ff */
[----:B------:R-:W-:Y:S01]  /*1170*/  FMUL.FTZ R98, R5, R92 ;  /* 0x0000005c05627220 */ /* 0x000fe20000410000 */
[----:B------:R-:W-:Y:S01]  /*1180*/  SHF.L.U32 R22, R3, 0x10, RZ ;  /* 0x0000001003167819 */ /* 0x000fe200000006ff */
[----:B------:R-:W-:Y:S01]  /*1190*/  FADD.FTZ R5, RZ, R93 ;  /* 0x0000005dff057221 */ /* 0x000fe20000010000 */
[----:B------:R-:W-:Y:S01]  /*11a0*/  FMUL.FTZ R99, R56, R99 ;  /* 0x0000006338637220 */ /* 0x000fe20000410000 */
[----:B------:R-:W-:Y:S01]  /*11b0*/  FFMA.FTZ R4, R0, R93, RZ ;  /* 0x0000005d00047223 */ /* 0x000fe200000100ff */
[----:B------:R-:W-:Y:S01]  /*11c0*/  SHF.L.U32 R79, R55, 0x10, RZ ;  /* 0x00000010374f7819 */ /* 0x000fe200000006ff */
[----:B------:R-:W-:Y:S01]  /*11d0*/  FMUL.FTZ R22, R22, R87 ;  /* 0x0000005716167220 */ /* 0x000fe20000410000 */
[----:B------:R-:W-:Y:S01]  /*11e0*/  FADD.FTZ R5, R5, R98 ;  /* 0x0000006205057221 */ /* 0x000fe20000010000 */
[----:B------:R-:W-:Y:S01]  /*11f0*/  FMUL.FTZ R84, R56, R69 ;  /* 0x0000004538547220 */ /* 0x000fe20000410000 */
[----:B------:R-:W-:Y:S01]  /*1200*/  FFMA.FTZ R11, R99, R98, R4 ;  /* 0x00000062630b7223 */ /* 0x000fe20000010004 */
[----:B------:R-:W-:Y:S01]  /*1210*/  SHF.L.U32 R6, R12, 0x10, RZ ;  /* 0x000000100c067819 */ /* 0x000fe200000006ff */
[----:B------:R-:W-:Y:S01]  /*1220*/  FMUL.FTZ R96, R79, R90 ;  /* 0x0000005a4f607220 */ /* 0x000fe20000410000 */
[----:B------:R-:W-:Y:S01]  /*1230*/  FADD.FTZ R5, R5, R22 ;  /* 0x0000001605057221 */ /* 0x000fe20000010000 */
[----:B------:R-:W-:Y:S01]  /*1240*/  FMUL.FTZ R101, R56, R101 ;  /* 0x0000006538657220 */ /* 0x000fe20000410000 */
[----:B------:R-:W-:Y:S01]  /*1250*/  FFMA.FTZ R4, R84, R22, R11 ;  /* 0x0000001654047223 */ /* 0x000fe2000001000b */
[----:B------:R-:W-:Y:S01]  /*1260*/  FMUL.FTZ R85, R6, R89 ;  /* 0x0000005906557220 */ /* 0x000fe20000410000 */
[----:B------:R-:W-:Y:S01]  /*1270*/  SHF.L.U32 R8, R52, 0x10, RZ ;  /* 0x0000001034087819 */ /* 0x000fe200000006ff */
[----:B------:R-:W-:Y:S01]  /*1280*/  FADD.FTZ R6, R5, R96 ;  /* 0x0000006005067221 */ /* 0x000fe20000010000 */
[----:B------:R-:W-:Y:S01]  /*1290*/  SHF.L.U32 R97, R97, 0x10, RZ ;  /* 0x0000001061617819 */ /* 0x000fe200000006ff */
[C---:B------:R-:W-:Y:S01]  /*12a0*/  FMUL.FTZ R76, R56.reuse, R71 ;  /* 0x00000047384c7220 */ /* 0x040fe20000410000 */
[----:B------:R-:W-:Y:S01]  /*12b0*/  FFMA.FTZ R5, R101, R96, R4 ;  /* 0x0000006065057223 */ /* 0x000fe20000010004 */
[----:B------:R-:W-:Y:S01]  /*12c0*/  SHF.R.U32.HI R95, RZ, 0x10, R91 ;  /* 0x00000010ff5f7819 */ /* 0x000fe2000001165b */
[----:B------:R-:W-:Y:S01]  /*12d0*/  FMUL.FTZ R74, R56, R81 ;  /* 0x00000051384a7220 */ /* 0x000fe20000410000 */
[----:B------:R-:W-:Y:S01]  /*12e0*/  SHF.L.U32 R91, R91, 0x10, RZ ;  /* 0x000000105b5b7819 */ /* 0x000fe200000006ff */
[----:B------:R-:W-:Y:S01]  /*12f0*/  FMUL.FTZ R81, R8, R97 ;  /* 0x0000006108517220 */ /* 0x000fe20000410000 */
[----:B------:R-:W-:Y:S01]  /*1300*/  SHF.L.U32 R10, R13, 0x10, RZ ;  /* 0x000000100d0a7819 */ /* 0x000fe200000006ff */
[----:B------:R-:W-:Y:S01]  /*1310*/  FMUL.FTZ R72, R56, R9 ;  /* 0x0000000938487220 */ /* 0x000fe20000410000 */
[----:B------:R-:W-:Y:S01]  /*1320*/  FADD.FTZ R6, R6, R85 ;  /* 0x0000005506067221 */ /* 0x000fe20000010000 */
[----:B------:R-:W-:Y:S01]  /*1330*/  FFMA.FTZ R5, R76, R85, R5 ;  /* 0x000000554c057223 */ /* 0x000fe20000010005 */
[----:B------:R-:W-:-:S02]  /*1340*/  IMAD.U32 R95, R95, 0x10000, RZ ;  /* 0x000100005f5f7824 */ /* 0x000fc400078e00ff */
[----:B------:R-:W-:Y:S01]  /*1350*/  FMUL.FTZ R83, R10, R91 ;  /* 0x0000005b0a537220 */ /* 0x000fe20000410000 */
[----:B------:R-:W-:Y:S01]  /*1360*/  FADD.FTZ R6, R6, R81 ;  /* 0x0000005106067221 */ /* 0x000fe20000010000 */
[----:B------:R-:W-:Y:S01]  /*1370*/  FFMA.FTZ R5, R72, R81, R5 ;  /* 0x0000005148057223 */ /* 0x000fe20000010005 */
[----:B------:R-:W-:Y:S01]  /*1380*/  FMUL.FTZ R79, R66, R95 ;  /* 0x0000005f424f7220 */ /* 0x000fe20000410000 */
[----:B------:R-:W-:Y:S01]  /*1390*/  FMUL.FTZ R70, R56, R7 ;  /* 0x0000000738467220 */ /* 0x000fe20000410000 */
[----:B------:R-:W-:Y:S01]  /*13a0*/  FADD.FTZ R6, R6, R83 ;  /* 0x0000005306067221 */ /* 0x000fe20000010000 */
[----:B------:R-:W-:Y:S01]  /*13b0*/  FFMA.FTZ R5, R74, R83, R5 ;  /* 0x000000534a057223 */ /* 0x000fe20000010005 */
[----:B------:R-:W-:Y:S01]  /*13c0*/  SHF.L.U32 R88, R88, 0x10, RZ ;  /* 0x0000001058587819 */ /* 0x000fe200000006ff */
[----:B------:R-:W-:Y:S01]  /*13d0*/  FMUL.FTZ R62, R105, R82 ;  /* 0x00000052693e7220 */ /* 0x000fe20000410000 */
        /* <DEDUP_REMOVED lines=9> */
[C---:B------:R-:W-:Y:S01]  /*1470*/  FMUL.FTZ R71, R56.reuse, R109 ;  /* 0x0000006d38477220 */ /* 0x040fe20000410000 */
[----:B------:R-:W-:Y:S01]  /*1480*/  FADD.FTZ R7, R7, R66 ;  /* 0x0000004207077221 */ /* 0x000fe20000010000 */
[----:B------:R-:W-:Y:S01]  /*1490*/  FFMA.FTZ R4, R73, R66, R4 ;  /* 0x0000004249047223 */ /* 0x000fe20000010004 */
[----:B------:R-:W-:Y:S01]  /*14a0*/  FMUL.FTZ R68, R113, R86 ;  /* 0x0000005671447220 */ /* 0x000fe20000410000 */
[----:B------:R-:W-:Y:S01]  /*14b0*/  FMUL.FTZ R75, R56, R75 ;  /* 0x0000004b384b7220 */ /* 0x000fe20000410000 */
[----:B------:R-:W-:Y:S01]  /*14c0*/  FADD.FTZ R7, R7, R64 ;  /* 0x0000004007077221 */ /* 0x000fe20000010000 */
[----:B------:R-:W-:Y:S01]  /*14d0*/  FFMA.FTZ R4, R71, R64, R4 ;  /* 0x0000004047047223 */ /* 0x000fe20000010004 */
[----:B------:R-:W-:Y:S01]  /*14e0*/  FMUL.FTZ R103, R0, R23 ;  /* 0x0000001700677220 */ /* 0x000fe20000410000 */
        /* <DEDUP_REMOVED lines=11> */
[----:B------:R-:W-:Y:S01]  /*15a0*/  FADD.FTZ R7, R7, R68 ;  /* 0x0000004407077221 */ /* 0x000fe20000010000 */
[----:B------:R-:W-:-:S07]  /*15b0*/  FFMA.FTZ R4, R75, R68, R4 ;  /* 0x000000444b047223 */ /* 0x000fce0000010004 */
.L_x_125:
[----:B------:R-:W0:Y:S01]  /*15c0*/  SHFL.DOWN PT, R6, R7, 0x10, 0x1f ;  /* 0x0a001f0007067f89 */ /* 0x000e2200000e0000 */
[----:B------:R-:W-:Y:S01]  /*15d0*/  LOP3.LUT P0, RZ, R24, 0x1f, RZ, 0xc0, !PT ;  /* 0x0000001f18ff7812 */ /* 0x000fe2000780c0ff */
[----:B------:R-:W-:Y:S02]  /*15e0*/  BSSY.RECONVERGENT B0, `(.L_x_126) ;  /* 0x000001e000007945 */ /* 0x000fe40003800200 */
        /* <DEDUP_REMOVED lines=20> */
[----:B------:R-:W0:Y:S01]  /*1730*/  S2R R24, SR_TID.X ;  /* 0x0000000000187919 */ /* 0x000e220000002100 */
[----:B------:R-:W1:Y:S01]  /*1740*/  S2UR UR5, SR_CgaCtaId ;  /* 0x00000000000579c3 */ /* 0x000e620000008800 */
[----:B------:R-:W-:Y:S02]  /*1750*/  UMOV UR4, 0x400 ;  /* 0x0000040000047882 */ /* 0x000fe40000000000 */
[----:B-1----:R-:W-:-:S04]  /*1760*/  ULEA UR4, UR5, UR4, 0x18 ;  /* 0x0000000405047291 */ /* 0x002fc8000f8ec0ff */
[----:B------:R-:W-:Y:S02]  /*1770*/  UIADD3 UR5, UPT, UPT, UR4, 0x1820, URZ ;  /* 0x0000182004057890 */ /* 0x000fe4000fffe0ff */
[----:B------:R-:W-:Y:S01]  /*1780*/  @!UP4 UIADD3 UR5, UPT, UPT, UR4, 0x1800, URZ ;  /* 0x000018000405c890 */ /* 0x000fe2000fffe0ff */
[----:B0-----:R-:W-:-:S04]  /*1790*/  SHF.R.U32.HI R6, RZ, 0x2, R24 ;  /* 0x00000002ff067819 */ /* 0x001fc80000011618 */
[----:B------:R-:W-:-:S05]  /*17a0*/  LOP3.LUT R6, R6, 0x18, RZ, 0xc0, !PT ;  /* 0x0000001806067812 */ /* 0x000fca00078ec0ff */
[----:B------:R0:W-:Y:S02]  /*17b0*/  STS.64 [R6+UR5], R4 ;  /* 0x0000000406007988 */ /* 0x0001e40008000a05 */
.L_x_127:
[----:B------:R-:W-:Y:S05]  /*17c0*/  BSYNC.RECONVERGENT B0 ;  /* 0x0000000000007941 */ /* 0x000fea0003800200 */
.L_x_126:
[----:B------:R-:W1:Y:S08]  /*17d0*/  S2UR UR5, SR_CgaCtaId ;  /* 0x00000000000579c3 */ /* 0x000e700000008800 */
[----:B------:R-:W-:Y:S01]  /*17e0*/  BAR.SYNC.DEFER_BLOCKING 0x0 ;  /* 0x0000000000007b1d */ /* 0x000fe20000010000 */
[----:B------:R-:W-:Y:S01]  /*17f0*/  FADD.FTZ R34, R23, R34 ;  /* 0x0000002217227221 */ /* 0x000fe20000010000 */
[----:B------:R-:W-:Y:S01]  /*1800*/  UISETP.NE.U32.AND UP0, UPT, UR18, URZ, UPT ;  /* 0x000000ff1200728c */ /* 0x000fe2000bf05070 */
[----:B------:R-:W-:Y:S01]  /*1810*/  ISETP.NE.AND P0, PT, RZ, UR14, PT ;  /* 0x0000000eff007c0c */ /* 0x000fe2000bf05270 */
[----:B------:R-:W-:Y:S01]  /*1820*/  FADD.FTZ R42, R82, R42 ;  /* 0x0000002a522a7221 */ /* 0x000fe20000010000 */
[----:B------:R-:W-:Y:S01]  /*1830*/  FADD.FTZ R36, R87, R36 ;  /* 0x0000002457247221 */ /* 0x000fe20000010000 */
[----:B------:R-:W-:Y:S01]  /*1840*/  UMOV UR4, 0x400 ;  /* 0x0000040000047882 */ /* 0x000fe20000000000 */
[----:B------:R-:W-:Y:S01]  /*1850*/  UISETP.NE.AND.EX UP0, UPT, UR19, URZ, UPT, UP0 ;  /* 0x000000ff1300728c */ /* 0x000fe2000bf05300 */
[----:B------:R-:W-:Y:S01]  /*1860*/  FADD.FTZ R48, R103, R48 ;  /* 0x0000003067307221 */ /* 0x000fe20000010000 */
        /* <DEDUP_REMOVED lines=14> */
[----:B-1----:R-:W-:Y:S01]  /*1950*/  ULEA UR4, UR5, UR4, 0x18 ;  /* 0x0000000405047291 */ /* 0x002fe2000f8ec0ff */
[----:B------:R-:W-:Y:S01]  /*1960*/  FADD.FTZ R30, R111, R30 ;  /* 0x0000001e6f1e7221 */ /* 0x000fe20000010000 */
[----:B------:R-:W-:Y:S01]  /*1970*/  FADD.FTZ R29, R106, R29 ;  /* 0x0000001d6a1d7221 */ /* 0x000fe20000010000 */
[----:B------:R-:W-:Y:S01]  /*1980*/  FADD.FTZ R28, R107, R28 ;  /* 0x0000001c6b1c7221 */ /* 0x000fe20000010000 */
[----:B------:R-:W-:Y:S01]  /*1990*/  UIADD3 UR5, UPT, UPT, UR4, 0x1820, URZ ;  /* 0x0000182004057890 */ /* 0x000fe2000fffe0ff */
[----:B------:R-:W-:Y:S01]  /*19a0*/  FADD.FTZ R27, R104, R27 ;  /* 0x0000001b681b7221 */ /* 0x000fe20000010000 */
[----:B------:R-:W-:Y:S01]  /*19b0*/  @!UP4 UIADD3 UR5, UPT, UPT, UR4, 0x1800, URZ ;  /* 0x000018000405c890 */ /* 0x000fe2000fffe0ff */
[----:B------:R-:W-:Y:S01]  /*19c0*/  FADD.FTZ R26, R109, R26 ;  /* 0x0000001a6d1a7221 */ /* 0x000fe20000010000 */
[----:B------:R-:W-:Y:S01]  /*19d0*/  UIADD3 UR10, UPT, UPT, UR4, 0x1830, URZ ;  /* 0x00001830040a7890 */ /* 0x000fe2000fffe0ff */
[----:B------:R-:W-:Y:S01]  /*19e0*/  FADD.FTZ R25, R102, R25 ;  /* 0x0000001966197221 */ /* 0x000fe20000010000 */
        /* <DEDUP_REMOVED lines=13> */
[----:B------:R-:W-:Y:S01]  /*1ac0*/  FSEL R82, R10, RZ, !P0 ;  /* 0x000000ff0a527208 */ /* 0x000fe20004000000 */
[----:B------:R-:W-:Y:S06]  /*1ad0*/  BRA.U UP0, `(.L_x_128) ;  /* 0x00000005009c7547 */ /* 0x000fec000b800000 */
[----:B------:R-:W-:Y:S01]  /*1ae0*/  UMOV UR4, UR8 ;  /* 0x0000000800047c82 */ /* 0x000fe20008000000 */
[----:B------:R-:W-:Y:S01]  /*1af0*/  UMOV UR5, UR9 ;  /* 0x0000000900057c82 */ /* 0x000fe20008000000 */
[----:B------:R-:W-:-:S04]  /*1b00*/  UISETP.NE.U32.AND UP1, UPT, UR4, URZ, UPT ;  /* 0x000000ff0400728c */ /* 0x000fc8000bf25070 */
[----:B------:R-:W-:-:S09]  /*1b10*/  UISETP.NE.AND.EX UP1, UPT, UR5, URZ, UPT, UP1 ;  /* 0x000000ff0500728c */ /* 0x000fd2000bf25310 */
[----:B------:R-:W-:Y:S05]  /*1b20*/  BRA.U UP1, `(.L_x_129) ;  /* 0x0000000101b47547 */ /* 0x000fea000b800000 */
[----:B------:R-:W-:-:S04]  /*1b30*/  UISETP.NE.U32.AND UP1, UPT, UR6, URZ, UPT ;  /* 0x000000ff0600728c */ /* 0x000fc8000bf25070 */
[----:B------:R-:W-:-:S09]  /*1b40*/  UISETP.NE.AND.EX UP1, UPT, UR7, URZ, UPT, UP1 ;  /* 0x000000ff0700728c */ /* 0x000fd2000bf25310 */
[----:B------:R-:W-:Y:S05]  /*1b50*/  BRA.U UP1, `(.L_x_130) ;  /* 0x00000001014c7547 */ /* 0x000fea000b800000 */
[C-C-:B------:R-:W-:Y:S01]  /*1b60*/  FFMA.FTZ R0, R87.reuse, R0, R82.reuse ;  /* 0x0000000057007223 */ /* 0x140fe20000010052 */
[C-C-:B------:R-:W-:Y:S01]  /*1b70*/  FFMA.FTZ R99, R87.reuse, R99, R82.reuse ;  /* 0x0000006357637223 */ /* 0x140fe20000010052 */
[C-C-:B------:R-:W-:Y:S01]  /*1b80*/  FFMA.FTZ R5, R87.reuse, R84, R82.reuse ;  /* 0x0000005457057223 */ /* 0x140fe20000010052 */
[----:B------:R-:W-:Y:S01]  /*1b90*/  FFMA.FTZ R101, R87, R101, R82 ;  /* 0x0000006557657223 */ /* 0x000fe20000010052 */
[----:B------:R-:W-:Y:S01]  /*1ba0*/  FADD.FTZ R93, -R0, R93 ;  /* 0x0000005d005d7221 */ /* 0x000fe20000010100 */
[----:B------:R-:W-:Y:S01]  /*1bb0*/  FADD.FTZ R99, -R99, R98 ;  /* 0x0000006263637221 */ /* 0x000fe20000010100 */
[----:B------:R-:W-:Y:S01]  /*1bc0*/  FADD.FTZ R5, -R5, R22 ;  /* 0x0000001605057221 */ /* 0x000fe20000010100 */
[----:B------:R-:W-:Y:S01]  /*1bd0*/  FADD.FTZ R101, -R101, R96 ;  /* 0x0000006065657221 */ /* 0x000fe20000010100 */
[C---:B------:R-:W-:Y:S01]  /*1be0*/  FMUL.FTZ R93, R56.reuse, R93 ;  /* 0x0000005d385d7220 */ /* 0x040fe20000410000 */
[C---:B------:R-:W-:Y:S01]  /*1bf0*/  FMUL.FTZ R0, R56.reuse, R99 ;  /* 0x0000006338007220 */ /* 0x040fe20000410000 */
[C---:B------:R-:W-:Y:S01]  /*1c00*/  FMUL.FTZ R5, R56.reuse, R5 ;  /* 0x0000000538057220 */ /* 0x040fe20000410000 */
[----:B------:R-:W-:-:S03]  /*1c10*/  FMUL.FTZ R4, R56, R101 ;  /* 0x0000006538047220 */ /* 0x000fc60000410000 */
[----:B------:R-:W-:Y:S02]  /*1c20*/  F2FP.BF16.F32.PACK_AB R93, R0, R93 ;  /* 0x0000005d005d723e */ /* 0x000fe400000010ff */
[----:B------:R-:W-:Y:S02]  /*1c30*/  F2FP.BF16.F32.PACK_AB R4, R4, R5 ;  /* 0x000000050404723e */ /* 0x000fe400000010ff */
[C---:B------:R-:W-:Y:S02]  /*1c40*/  PRMT R0, R93.reuse, 0x7632, R0 ;  /* 0x000076325d007816 */ /* 0x040fe40000000000 */
[----:B------:R-:W-:Y:S02]  /*1c50*/  PRMT R9, R93, 0x7610, R9 ;  /* 0x000076105d097816 */ /* 0x000fe40000000009 */
[C---:B------:R-:W-:Y:S02]  /*1c60*/  PRMT R11, R4.reuse, 0x7632, R11 ;  /* 0x00007632040b7816 */ /* 0x040fe4000000000b */
[----:B------:R-:W-:Y:S01]  /*1c70*/  PRMT R8, R4, 0x7610, R8 ;  /* 0x0000761004087816 */ /* 0x000fe20000000008 */
[----:B------:R-:W-:Y:S06]  /*1c80*/  BRA `(.L_x_131) ;  /* 0x0000000c003c7947 */ /* 0x000fec0003800000 */
.L_x_130:
        /* <DEDUP_REMOVED lines=23> */
.L_x_129:
        /* <DEDUP_REMOVED lines=26> */
.L_x_132:
        /* <DEDUP_REMOVED lines=27> */
.L_x_128:
        /* <DEDUP_REMOVED lines=10> */
[----:B------:R-:W-:Y:S01]  /*21f0*/  SHF.R.U64 R7, R16, 0x10, R17 ;  /* 0x0000001010077819 */ /* 0x000fe20000001211 */
[C-C-:B------:R-:W-:Y:S01]  /*2200*/  FFMA.FTZ R99, R87.reuse, R99, R82.reuse ;  /* 0x0000006357637223 */ /* 0x140fe20000010052 */
[----:B------:R-:W-:Y:S01]  /*2210*/  FADD.FTZ R93, -R0, R93 ;  /* 0x0000005d005d7221 */ /* 0x000fe20000010100 */
[----:B------:R-:W-:Y:S01]  /*2220*/  MOV R0, R16 ;  /* 0x0000001000007202 */ /* 0x000fe20000000f00 */
[----:B------:R-:W-:Y:S01]  /*2230*/  FFMA.FTZ R101, R87, R101, R82 ;  /* 0x0000006557657223 */ /* 0x000fe20000010052 */
[----:B------:R-:W-:Y:S01]  /*2240*/  MOV R4, R17 ;  /* 0x0000001100047202 */ /* 0x000fe20000000f00 */
[----:B------:R-:W-:Y:S01]  /*2250*/  FADD.FTZ R22, -R5, R22 ;  /* 0x0000001605167221 */ /* 0x000fe20000010100 */
[----:B------:R-:W-:Y:S01]  /*2260*/  SHF.R.U32.HI R11, RZ, 0x10, R17 ;  /* 0x00000010ff0b7819 */ /* 0x000fe20000011611 */
[----:B------:R-:W-:Y:S01]  /*2270*/  FADD.FTZ R98, -R99, R98 ;  /* 0x0000006263627221 */ /* 0x000fe20000010100 */
[----:B------:R-:W-:-:S02]  /*2280*/  SHF.L.U32 R5, R0, 0x10, RZ ;  /* 0x0000001000057819 */ /* 0x000fc400000006ff */
[----:B------:R-:W-:Y:S02]  /*2290*/  SHF.L.U32 R7, R7, 0x10, RZ ;  /* 0x0000001007077819 */ /* 0x000fe400000006ff */
[----:B------:R-:W-:Y:S01]  /*22a0*/  SHF.L.U32 R9, R4, 0x10, RZ ;  /* 0x0000001004097819 */ /* 0x000fe200000006ff */
[----:B------:R-:W-:Y:S01]  /*22b0*/  FADD.FTZ R4, -R101, R96 ;  /* 0x0000006065047221 */ /* 0x000fe20000010100 */
[----:B------:R-:W-:Y:S01]  /*22c0*/  SHF.L.U32 R11, R11, 0x10, RZ ;  /* 0x000000100b0b7819 */ /* 0x000fe200000006ff */
[C---:B------:R-:W-:Y:S01]  /*22d0*/  FFMA.FTZ R5, R56.reuse, R93, R5 ;  /* 0x0000005d38057223 */ /* 0x040fe20000010005 */
[C---:B------:R-:W-:Y:S01]  /*22e0*/  FFMA.FTZ R0, R56.reuse, R98, R7 ;  /* 0x0000006238007223 */ /* 0x040fe20000010007 */
[C---:B------:R-:W-:Y:S02]  /*22f0*/  FFMA.FTZ R9, R56.reuse, R22, R9 ;  /* 0x0000001638097223 */ /* 0x040fe40000010009 */
[----:B------:R-:W-:Y:S02]  /*2300*/  FFMA.FTZ R4, R56, R4, R11 ;  /* 0x0000000438047223 */ /* 0x000fe4000001000b */
[----:B------:R-:W-:-:S03]  /*2310*/  F2FP.BF16.F32.PACK_AB R5, R0, R5 ;  /* 0x000000050005723e */ /* 0x000fc600000010ff */
[----:B------:R-:W-:Y:S02]  /*2320*/  F2FP.BF16.F32.PACK_AB R4, R4, R9 ;  /* 0x000000090404723e */ /* 0x000fe400000010ff */
[C---:B------:R-:W-:Y:S02]  /*2330*/  PRMT R0, R5.reuse, 0x7632, R0 ;  /* 0x0000763205007816 */ /* 0x040fe40000000000 */
[----:B------:R-:W-:Y:S02]  /*2340*/  PRMT R9, R5, 0x7610, R9 ;  /* 0x0000761005097816 */ /* 0x000fe40000000009 */
[C---:B------:R-:W-:Y:S02]  /*2350*/  PRMT R11, R4.reuse, 0x7632, R11 ;  /* 0x00007632040b7816 */ /* 0x040fe4000000000b */
[----:B------:R-:W-:Y:S01]  /*2360*/  PRMT R8, R4, 0x7610, R8 ;  /* 0x0000761004087816 */ /* 0x000fe20000000008 */
[----:B------:R-:W-:Y:S06]  /*2370*/  BRA `(.L_x_131) ;  /* 0x0000000400807947 */ /* 0x000fec0003800000 */
.L_x_134:
[C-C-:B------:R-:W-:Y:S01]  /*2380*/  FFMA.FTZ R0, R87.reuse, R0, R82.reuse ;  /* 0x0000000057007223 */ /* 0x140fe20000010052 */
[----:B------:R-:W-:Y:S01]  /*2390*/  MOV R6, R17 ;  /* 0x0000001100067202 */ /* 0x000fe20000000f00 */
[C-C-:B------:R-:W-:Y:S01]  /*23a0*/  FFMA.FTZ R5, R87.reuse, R84, R82.reuse ;  /* 0x0000005457057223 */ /* 0x140fe20000010052 */
[----:B------:R-:W-:Y:S01]  /*23b0*/  SHF.R.U32.HI R8, RZ, 0x10, R17 ;  /* 0x00000010ff087819 */ /* 0x000fe20000011611 */
[----:B------:R-:W-:Y:S01]  /*23c0*/  FADD.FTZ R93, -R0, R93 ;  /* 0x0000005d005d7221 */ /* 0x000fe20000010100 */
[----:B------:R-:W-:Y:S01]  /*23d0*/  MOV R0, R16 ;  /* 0x0000001000007202 */ /* 0x000fe20000000f00 */
[C-C-:B------:R-:W-:Y:S01]  /*23e0*/  FFMA.FTZ R101, R87.reuse, R101, R82.reuse ;  /* 0x0000006557657223 */ /* 0x140fe20000010052 */
[----:B------:R-:W-:Y:S01]  /*23f0*/  SHF.R.U64 R4, R16, 0x10, R17 ;  /* 0x0000001010047819 */ /* 0x000fe20000001211 */
[----:B------:R-:W-:Y:S01]  /*2400*/  FFMA.FTZ R99, R87, R99, R82 ;  /* 0x0000006357637223 */ /* 0x000fe20000010052 */
[----:B------:R-:W-:Y:S01]  /*2410*/  SHF.L.U32 R7, R6, 0x10, RZ ;  /* 0x0000001006077819 */ /* 0x000fe200000006ff */
[----:B------:R-:W-:Y:S01]  /*2420*/  FADD.FTZ R5, -R5, R22 ;  /* 0x0000001605057221 */ /* 0x000fe20000010100 */
[----:B------:R-:W-:Y:S01]  /*2430*/  SHF.L.U32 R8, R8, 0x10, RZ ;  /* 0x0000001008087819 */ /* 0x000fe200000006ff */
[----:B------:R-:W-:Y:S01]  /*2440*/  FADD.FTZ R101, -R101, R96 ;  /* 0x0000006065657221 */ /* 0x000fe20000010100 */
[----:B------:R-:W-:Y:S01]  /*2450*/  SHF.L.U32 R0, R0, 0x10, RZ ;  /* 0x0000001000007819 */ /* 0x000fe200000006ff */
[----:B------:R-:W-:Y:S01]  /*2460*/  FADD.FTZ R99, -R99, R98 ;  /* 0x0000006263637221 */ /* 0x000fe20000010100 */
[----:B------:R-:W-:Y:S01]  /*2470*/  SHF.L.U32 R4, R4, 0x10, RZ ;  /* 0x0000001004047819 */ /* 0x000fe200000006ff */
[C---:B------:R-:W-:Y:S01]  /*2480*/  FFMA.FTZ R5, R56.reuse, R5, R7 ;  /* 0x0000000538057223 */ /* 0x040fe20000010007 */
[C---:B------:R-:W-:Y:S01]  /*2490*/  FFMA.FTZ R8, R56.reuse, R101, R8 ;  /* 0x0000006538087223 */ /* 0x040fe20000010008 */
[----:B------:R-:W-:-:S02]  /*24a0*/  FFMA.FTZ R0, R56, R93, R0 ;  /* 0x0000005d38007223 */ /* 0x000fc40000010000 */
[----:B------:R-:W-:Y:S02]  /*24b0*/  FFMA.FTZ R99, R56, R99, R4 ;  /* 0x0000006338637223 */ /* 0x000fe40000010004 */
[----:B------:R-:W-:-:S03]  /*24c0*/  F2FP.BF16.F32.PACK_AB R8, R8, R5 ;  /* 0x000000050808723e */ /* 0x000fc600000010ff */
[----:B------:R-:W-:Y:S02]  /*24d0*/  F2FP.BF16.F32.PACK_AB R99, R99, R0 ;  /* 0x000000006363723e */ /* 0x000fe400000010ff */
[C---:B------:R-:W-:Y:S02]  /*24e0*/  PRMT R11, R8.reuse, 0x7632, R11 ;  /* 0x00007632080b7816 */ /* 0x040fe4000000000b */
[C---:B------:R-:W-:Y:S02]  /*24f0*/  PRMT R0, R99.reuse, 0x7632, R0 ;  /* 0x0000763263007816 */ /* 0x040fe40000000000 */
[----:B------:R-:W-:Y:S02]  /*2500*/  PRMT R9, R99, 0x7610, R9 ;  /* 0x0000761063097816 */ /* 0x000fe40000000009 */
[----:B------:R-:W-:Y:S02]  /*2510*/  PRMT R60, R11, 0x7610, R60 ;  /* 0x000076100b3c7816 */ /* 0x000fe4000000003c */
[----:B------:R-:W-:-:S02]  /*2520*/  PRMT R67, R8, 0x7610, R67 ;  /* 0x0000761008437816 */ /* 0x000fc40000000043 */
[----:B------:R-:W-:Y:S02]  /*2530*/  PRMT R78, R0, 0x7610, R78 ;  /* 0x00007610004e7816 */ /* 0x000fe4000000004e */
[----:B------:R-:W-:Y:S01]  /*2540*/  PRMT R61, R9, 0x7610, R61 ;  /* 0x00007610093d7816 */ /* 0x000fe2000000003d */
[----:B------:R-:W-:Y:S06]  /*2550*/  BRA `(.L_x_131) ;  /* 0x0000000400087947 */ /* 0x000fec0003800000 */
.L_x_133:
[----:B------:R-:W-:-:S04]  /*2560*/  UISETP.NE.U32.AND UP1, UPT, UR6, URZ, UPT ;  /* 0x000000ff0600728c */ /* 0x000fc8000bf25070 */
[----:B------:R-:W-:-:S09]  /*2570*/  UISETP.NE.AND.EX UP1, UPT, UR7, URZ, UPT, UP1 ;  /* 0x000000ff0700728c */ /* 0x000fd2000bf25310 */
[----:B------:R-:W-:Y:S05]  /*2580*/  BRA.U UP1, `(.L_x_135) ;  /* 0x0000000101787547 */ /* 0x000fea000b800000 */
        /* <DEDUP_REMOVED lines=30> */
.L_x_135:
        /* <DEDUP_REMOVED lines=14> */
[----:B------:R-:W-:-:S02]  /*2850*/  IMAD.U32 R8, R8, 0x10000, RZ ;  /* 0x0001000008087824 */ /* 0x000fc400078e00ff */
[----:B------:R-:W-:Y:S01]  /*2860*/  FADD.FTZ R99, -R99, R98 ;  /* 0x0000006263637221 */ /* 0x000fe20000010100 */
[C---:B------:R-:W-:Y:S01]  /*2870*/  FFMA.FTZ R5, R56.reuse, R5, R7 ;  /* 0x0000000538057223 */ /* 0x040fe20000010007 */
[C---:B------:R-:W-:Y:S01]  /*2880*/  FFMA.FTZ R0, R56.reuse, R93, R0 ;  /* 0x0000005d38007223 */ /* 0x040fe20000010000 */
[C---:B------:R-:W-:Y:S01]  /*2890*/  FFMA.FTZ R8, R56.reuse, R101, R8 ;  /* 0x0000006538087223 */ /* 0x040fe20000010008 */
[----:B------:R-:W-:-:S04]  /*28a0*/  FFMA.FTZ R99, R56, R99, R4 ;  /* 0x0000006338637223 */ /* 0x000fc80000010004 */
        /* <DEDUP_REMOVED lines=13> */
.L_x_131:
[----:B------:R-:W0:Y:S01]  /*2980*/  LDC.64 R4, c[0x0][0x468] ;  /* 0x00011a00ff047b82 */ /* 0x000e220000000a00 */
[----:B------:R-:W-:Y:S01]  /*2990*/  UISETP.NE.U32.AND UP1, UPT, UR4, URZ, UPT ;  /* 0x000000ff0400728c */ /* 0x000fe2000bf25070 */
[----:B------:R-:W-:Y:S01]  /*29a0*/  LOP3.LUT R6, R0, 0xffff, RZ, 0xc0, !PT ;  /* 0x0000ffff00067812 */ /* 0x000fe200078ec0ff */
[----:B------:R-:W-:Y:S01]  /*29b0*/  UISETP.NE.U32.AND UP3, UPT, UR18, URZ, UPT ;  /* 0x000000ff1200728c */ /* 0x000fe2000bf65070 */
[----:B------:R-:W-:Y:S01]  /*29c0*/  PRMT R11, R8, 0x5410, R11 ;  /* 0x00005410080b7816 */ /* 0x000fe2000000000b */
[----:B------:R-:W-:Y:S02]  /*29d0*/  UISETP.NE.AND.EX UP1, UPT, UR5, URZ, UPT, UP1 ;  /* 0x000000ff0500728c */ /* 0x000fe4000bf25310 */
[----:B------:R-:W-:-:S03]  /*29e0*/  IMAD.WIDE.U32 R6, R6, 0x10000, RZ ;  /* 0x0001000006067825 */ /* 0x000fc600078e00ff */
[----:B------:R-:W-:Y:S02]  /*29f0*/  LOP3.LUT R6, R6, 0xffff, R9, 0xf8, !PT ;  /* 0x0000ffff06067812 */ /* 0x000fe400078ef809 */
[----:B------:R-:W-:Y:S01]  /*2a00*/  LOP3.LUT R7, R11, R7, RZ, 0xfc, !PT ;  /* 0x000000070b077212 */ /* 0x000fe200078efcff */
        /* <DEDUP_REMOVED lines=10> */
.L_x_136:
[----:B------:R1:W-:Y:S01]  /*2ab0*/  STG.E.64 desc[UR12][R8.64], R6 ;  /* 0x0000000608007986 */ /* 0x0003e2000c101b0c */
[----:B------:R-:W-:Y:S02]  /*2ac0*/  UISETP.NE.U32.AND UP2, UPT, UR6, URZ, UPT ;  /* 0x000000ff0600728c */ /* 0x000fe4000bf45070 */
[----:B------:R-:W-:Y:S02]  /*2ad0*/  UISETP.NE.AND.EX UP3, UPT, UR19, URZ, UPT, UP3 ;  /* 0x000000ff1300728c */ /* 0x000fe4000bf65330 */
[----:B------:R-:W-:-:S09]  /*2ae0*/  UISETP.NE.AND.EX UP2, UPT, UR7, URZ, UPT, UP2 ;  /* 0x000000ff0700728c */ /* 0x000fd2000bf45320 */
[----:B-1----:R-:W-:Y:S05]  /*2af0*/  BRA.U !UP2, `(.L_x_137) ;  /* 0x000000010a207547 */ /* 0x002fea000b800000 */
[----:B------:R-:W1:Y:S01]  /*2b00*/  LDC.64 R6, c[0x0][0x470] ;  /* 0x00011c00ff067b82 */ /* 0x000e620000000a00 */
[----:B------:R-:W-:Y:S02]  /*2b10*/  LOP3.LUT R8, R78, 0xffff, RZ, 0xc0, !PT ;  /* 0x0000ffff4e087812 */ /* 0x000fe400078ec0ff */
[----:B0-----:R-:W-:-:S03]  /*2b20*/  PRMT R11, R67, 0x5410, R60 ;  /* 0x00005410430b7816 */ /* 0x001fc6000000003c */
[----:B------:R-:W-:-:S05]  /*2b30*/  IMAD.WIDE.U32 R8, R8, 0x10000, RZ ;  /* 0x0001000008087825 */ /* 0x000fca00078e00ff */
[----:B------:R-:W-:Y:S02]  /*2b40*/  LOP3.LUT R9, R11, R9, RZ, 0xfc, !PT ;  /* 0x000000090b097212 */ /* 0x000fe400078efcff */
[----:B------:R-:W-:Y:S01]  /*2b50*/  LOP3.LUT R8, R8, 0xffff, R61, 0xf8, !PT ;  /* 0x0000ffff08087812 */ /* 0x000fe200078ef83d */
[----:B-1----:R-:W-:-:S05]  /*2b60*/  IMAD.WIDE.U32 R6, R77, 0x8, R6 ;  /* 0x000000084d067825 */ /* 0x002fca00078e0006 */
[----:B------:R1:W-:Y:S02]  /*2b70*/  STG.E.64 desc[UR12][R6.64], R8 ;  /* 0x0000000806007986 */ /* 0x0003e4000c101b0c */
.L_x_137:
[----:B------:R-:W-:Y:S05]  /*2b80*/  BRA.U !UP3, `(.L_x_138) ;  /* 0x000000050bfc7547 */ /* 0x000fea000b800000 */
[----:B------:R-:W-:Y:S05]  /*2b90*/  BRA.U !UP1, `(.L_x_139) ;  /* 0x00000005090c7547 */ /* 0x000fea000b800000 */
[----:B------:R-:W-:Y:S05]  /*2ba0*/  BRA.U !UP2, `(.L_x_140) ;  /* 0x000000010a8c7547 */ /* 0x000fea000b800000 */
[----:B-1----:R-:W-:Y:S01]  /*2bb0*/  MOV R6, R19 ;  /* 0x0000001300067202 */ /* 0x002fe20000000f00 */
[C-C-:B------:R-:W-:Y:S01]  /*2bc0*/  FFMA.FTZ R76, R87.reuse, R76, R82.reuse ;  /* 0x0000004c574c7223 */ /* 0x140fe20000010052 */
[--C-:B------:R-:W-:Y:S01]  /*2bd0*/  SHF.R.U32.HI R8, RZ, 0x10, R19.reuse ;  /* 0x00000010ff087819 */ /* 0x100fe20000011613 */
[C-C-:B------:R-:W-:Y:S01]  /*2be0*/  FFMA.FTZ R74, R87.reuse, R74, R82.reuse ;  /* 0x0000004a574a7223 */ /* 0x140fe20000010052 */
        /* <DEDUP_REMOVED lines=12> */
[C---:B------:R-:W-:Y:S01]  /*2cb0*/  FFMA.FTZ R7, R56.reuse, R83, R7 ;  /* 0x0000005338077223 */ /* 0x040fe20000010007 */
[C---:B------:R-:W-:Y:S01]  /*2cc0*/  FFMA.FTZ R8, R56.reuse, R79, R8 ;  /* 0x0000004f38087223 */ /* 0x040fe20000010008 */
[C---:B------:R-:W-:Y:S01]  /*2cd0*/  FFMA.FTZ R0, R56.reuse, R85, R0 ;  /* 0x0000005538007223 */ /* 0x040fe20000010000 */
[----:B------:R-:W-:-:S03]  /*2ce0*/  FFMA.FTZ R81, R56, R81, R6 ;  /* 0x0000005138517223 */ /* 0x000fc60000010006 */
        /* <DEDUP_REMOVED lines=15> */
.L_x_140:
        /* <DEDUP_REMOVED lines=31> */
.L_x_139:
        /* <DEDUP_REMOVED lines=32> */
.L_x_142:
[----:B------:R-:W-:Y:S01]  /*31d0*/  MOV R0, R18 ;  /* 0x0000001200007202 */ /* 0x000fe20000000f00 */
[C-C-:B------:R-:W-:Y:S01]  /*31e0*/  FFMA.FTZ R76, R87.reuse, R76, R82.reuse ;  /* 0x0000004c574c7223 */ /* 0x140fe20000010052 */
[----:B-1----:R-:W-:Y:S01]  /*31f0*/  MOV R8, R19 ;  /* 0x0000001300087202 */ /* 0x002fe20000000f00 */
[C-C-:B------:R-:W-:Y:S01]  /*3200*/  FFMA.FTZ R72, R87.reuse, R72, R82.reuse ;  /* 0x0000004857487223 */ /* 0x140fe20000010052 */
[--C-:B------:R-:W-:Y:S01]  /*3210*/  SHF.R.U64 R6, R18, 0x10, R19.reuse ;  /* 0x0000001012067819 */ /* 0x100fe20000001213 */
[C-C-:B------:R-:W-:Y:S01]  /*3220*/  FFMA.FTZ R74, R87.reuse, R74, R82.reuse ;  /* 0x0000004a574a7223 */ /* 0x140fe20000010052 */
[----:B------:R-:W-:Y:S01]  /*3230*/  SHF.R.U32.HI R9, RZ, 0x10, R19 ;  /* 0x00000010ff097819 */ /* 0x000fe20000011613 */
[----:B------:R-:W-:Y:S01]  /*3240*/  FFMA.FTZ R70, R87, R70, R82 ;  /* 0x0000004657467223 */ /* 0x000fe20000010052 */
[----:B------:R-:W-:Y:S01]  /*3250*/  SHF.L.U32 R7, R0, 0x10, RZ ;  /* 0x0000001000077819 */ /* 0x000fe200000006ff */
[----:B------:R-:W-:Y:S01]  /*3260*/  IMAD.U32 R0, R8, 0x10000, RZ ;  /* 0x0001000008007824 */ /* 0x000fe200078e00ff */
[----:B------:R-:W-:Y:S01]  /*3270*/  SHF.L.U32 R6, R6, 0x10, RZ ;  /* 0x0000001006067819 */ /* 0x000fe200000006ff */
[----:B------:R-:W-:Y:S01]  /*3280*/  FADD.FTZ R85, -R76, R85 ;  /* 0x000000554c557221 */ /* 0x000fe20000010100 */
[----:B------:R-:W-:Y:S01]  /*3290*/  FADD.FTZ R81, -R72, R81 ;  /* 0x0000005148517221 */ /* 0x000fe20000010100 */
[----:B------:R-:W-:Y:S01]  /*32a0*/  SHF.L.U32 R8, R9, 0x10, RZ ;  /* 0x0000001009087819 */ /* 0x000fe200000006ff */
[----:B------:R-:W-:Y:S01]  /*32b0*/  FADD.FTZ R83, -R74, R83 ;  /* 0x000000534a537221 */ /* 0x000fe20000010100 */
        /* <DEDUP_REMOVED lines=8> */
[----:B0-----:R-:W-:Y:S02]  /*3340*/  PRMT R11, R6, 0x7610, R11 ;  /* 0x00007610060b7816 */ /* 0x001fe4000000000b */
[C---:B------:R-:W-:Y:S02]  /*3350*/  PRMT R7, R79.reuse, 0x7632, R7 ;  /* 0x000076324f077816 */ /* 0x040fe40000000007 */
[----:B------:R-:W-:Y:S01]  /*3360*/  PRMT R6, R79, 0x7610, R6 ;  /* 0x000076104f067816 */ /* 0x000fe20000000006 */
[----:B------:R-:W-:Y:S06]  /*3370*/  BRA `(.L_x_141) ;  /* 0x0000000400647947 */ /* 0x000fec0003800000 */
.L_x_138:
[----:B------:R-:W-:Y:S05]  /*3380*/  BRA.U !UP1, `(.L_x_143) ;  /* 0x0000000109c07547 */ /* 0x000fea000b800000 */
[----:B------:R-:W-:Y:S05]  /*3390*/  BRA.U !UP2, `(.L_x_144) ;  /* 0x000000010a647547 */ /* 0x000fea000b800000 */
[C-C-:B------:R-:W-:Y:S01]  /*33a0*/  FFMA.FTZ R74, R87.reuse, R74, R82.reuse ;  /* 0x0000004a574a7223 */ /* 0x140fe20000010052 */
[C-C-:B------:R-:W-:Y:S01]  /*33b0*/  FFMA.FTZ R70, R87.reuse, R70, R82.reuse ;  /* 0x0000004657467223 */ /* 0x140fe20000010052 */
[C-C-:B------:R-:W-:Y:S01]  /*33c0*/  FFMA.FTZ R76, R87.reuse, R76, R82.reuse ;  /* 0x0000004c574c7223 */ /* 0x140fe20000010052 */
[----:B------:R-:W-:Y:S01]  /*33d0*/  FFMA.FTZ R72, R87, R72, R82 ;  /* 0x0000004857487223 */ /* 0x000fe20000010052 */
[----:B------:R-:W-:Y:S01]  /*33e0*/  FADD.FTZ R83, -R74, R83 ;  /* 0x000000534a537221 */ /* 0x000fe20000010100 */
[----:B-1----:R-:W-:Y:S01]  /*33f0*/  FADD.FTZ R9, -R70, R79 ;  /* 0x0000004f46097221 */ /* 0x002fe20000010100 */
[----:B------:R-:W-:Y:S01]  /*3400*/  FADD.FTZ R85, -R76, R85 ;  /* 0x000000554c557221 */ /* 0x000fe20000010100 */
[----:B------:R-:W-:Y:S01]  /*3410*/  FADD.FTZ R7, -R72, R81 ;  /* 0x0000005148077221 */ /* 0x000fe20000010100 */
[C---:B------:R-:W-:Y:S01]  /*3420*/  FMUL.FTZ R6, R56.reuse, R83 ;  /* 0x0000005338067220 */ /* 0x040fe20000410000 */
[C---:B------:R-:W-:Y:S01]  /*3430*/  FMUL.FTZ R9, R56.reuse, R9 ;  /* 0x0000000938097220 */ /* 0x040fe20000410000 */
[C---:B------:R-:W-:Y:S01]  /*3440*/  FMUL.FTZ R0, R56.reuse, R85 ;  /* 0x0000005538007220 */ /* 0x040fe20000410000 */
[----:B------:R-:W-:-:S03]  /*3450*/  FMUL.FTZ R7, R56, R7 ;  /* 0x0000000738077220 */ /* 0x000fc60000410000 */
        /* <DEDUP_REMOVED lines=13> */
.L_x_144:
        /* <DEDUP_REMOVED lines=9> */
[C---:B-1----:R-:W-:Y:S01]  /*35c0*/  FMUL.FTZ R6, R56.reuse, R79 ;  /* 0x0000004f38067220 */ /* 0x042fe20000410000 */
[C---:B------:R-:W-:Y:S01]  /*35d0*/  FMUL.FTZ R85, R56.reuse, R85 ;  /* 0x0000005538557220 */ /* 0x040fe20000410000 */
[----:B------:R-:W-:-:S03]  /*35e0*/  FMUL.FTZ R0, R56, R81 ;  /* 0x0000005138007220 */ /* 0x000fc60000410000 */
[----:B------:R-:W-:Y:S02]  /*35f0*/  F2FP.BF16.F32.PACK_AB R6, R6, R83 ;  /* 0x000000530606723e */ /* 0x000fe400000010ff */
[----:B------:R-:W-:Y:S02]  /*3600*/  F2FP.BF16.F32.PACK_AB R85, R0, R85 ;  /* 0x000000550055723e */ /* 0x000fe400000010ff */
[----:B------:R-:W-:Y:S02]  /*3610*/  PRMT R7, R6, 0x7632, R7 ;  /* 0x0000763206077816 */ /* 0x000fe40000000007 */
[C---:B------:R-:W-:Y:S02]  /*3620*/  PRMT R0, R85.reuse, 0x7632, R0 ;  /* 0x0000763255007816 */ /* 0x040fe40000000000 */
[----:B0-----:R-:W-:Y:S02]  /*3630*/  PRMT R11, R85, 0x7610, R11 ;  /* 0x00007610550b7816 */ /* 0x001fe4000000000b */
[----:B------:R-:W-:-:S02]  /*3640*/  PRMT R58, R7, 0x7610, R58 ;  /* 0x00007610073a7816 */ /* 0x000fc4000000003a */
[----:B------:R-:W-:Y:S02]  /*3650*/  PRMT R63, R6, 0x7610, R63 ;  /* 0x00007610063f7816 */ /* 0x000fe4000000003f */
[----:B------:R-:W-:Y:S02]  /*3660*/  PRMT R80, R0, 0x7610, R80 ;  /* 0x0000761000507816 */ /* 0x000fe40000000050 */
[----:B------:R-:W-:Y:S01]  /*3670*/  PRMT R65, R11, 0x7610, R65 ;  /* 0x000076100b417816 */ /* 0x000fe20000000041 */
[----:B------:R-:W-:Y:S06]  /*3680*/  BRA `(.L_x_141) ;  /* 0x0000000000a07947 */ /* 0x000fec0003800000 */
.L_x_143:
[----:B------:R-:W-:Y:S05]  /*3690*/  BRA.U !UP2, `(.L_x_145) ;  /* 0x000000010a587547 */ /* 0x000fea000b800000 */
        /* <DEDUP_REMOVED lines=22> */
.L_x_145:
        /* <DEDUP_REMOVED lines=11> */
[----:B-1----:R-:W-:-:S03]  /*38b0*/  FMUL.FTZ R6, R56, R79 ;  /* 0x0000004f38067220 */ /* 0x002fc60000410000 */
[----:B------:R-:W-:Y:S02]  /*38c0*/  F2FP.BF16.F32.PACK_AB R85, R0, R85 ;  /* 0x000000550055723e */ /* 0x000fe400000010ff */
[----:B------:R-:W-:Y:S02]  /*38d0*/  F2FP.BF16.F32.PACK_AB R6, R6, R83 ;  /* 0x000000530606723e */ /* 0x000fe400000010ff */
[C---:B------:R-:W-:Y:S02]  /*38e0*/  PRMT R0, R85.reuse, 0x7632, R0 ;  /* 0x0000763255007816 */ /* 0x040fe40000000000 */
[----:B0-----:R-:W-:Y:S02]  /*38f0*/  PRMT R11, R85, 0x7610, R11 ;  /* 0x00007610550b7816 */ /* 0x001fe4000000000b */
[----:B------:R-:W-:-:S07]  /*3900*/  PRMT R7, R6, 0x7632, R7 ;  /* 0x0000763206077816 */ /* 0x000fce0000000007 */
.L_x_141:
        /* <DEDUP_REMOVED lines=15> */
.L_x_146:
[----:B------:R1:W-:Y:S01]  /*3a00*/  STG.E.64 desc[UR12][R6.64], R8 ;  /* 0x0000000806007986 */ /* 0x0003e2000c101b0c */
[----:B------:R-:W-:Y:S05]  /*3a10*/  BRA.U !UP2, `(.L_x_147) ;  /* 0x000000010a207547 */ /* 0x000fea000b800000 */
[----:B-1----:R-:W1:Y:S01]  /*3a20*/  LDC.64 R6, c[0x0][0x470] ;  /* 0x00011c00ff067b82 */ /* 0x002e620000000a00 */
[----:B------:R-:W-:Y:S02]  /*3a30*/  LOP3.LUT R8, R78, 0xffff, RZ, 0xc0, !PT ;  /* 0x0000ffff4e087812 */ /* 0x000fe400078ec0ff */
[----:B0-----:R-:W-:-:S03]  /*3a40*/  PRMT R11, R67, 0x5410, R60 ;  /* 0x00005410430b7816 */ /* 0x001fc6000000003c */
[----:B------:R-:W-:-:S05]  /*3a50*/  IMAD.WIDE.U32 R8, R8, 0x10000, RZ ;  /* 0x0001000008087825 */ /* 0x000fca00078e00ff */
[----:B------:R-:W-:Y:S02]  /*3a60*/  LOP3.LUT R9, R11, R9, RZ, 0xfc, !PT ;  /* 0x000000090b097212 */ /* 0x000fe400078efcff */
[----:B------:R-:W-:Y:S01]  /*3a70*/  LOP3.LUT R8, R8, 0xffff, R61, 0xf8, !PT ;  /* 0x0000ffff08087812 */ /* 0x000fe200078ef83d */
[----:B-1----:R-:W-:-:S05]  /*3a80*/  IMAD.WIDE.U32 R6, R57, 0x8, R6 ;  /* 0x0000000839067825 */ /* 0x002fca00078e0006 */
[----:B------:R2:W-:Y:S02]  /*3a90*/  STG.E.64 desc[UR12][R6.64], R8 ;  /* 0x0000000806007986 */ /* 0x0005e4000c101b0c */
.L_x_147:
[----:B------:R-:W-:Y:S05]  /*3aa0*/  BRA.U !UP3, `(.L_x_148) ;  /* 0x000000050bf07547 */ /* 0x000fea000b800000 */
[----:B------:R-:W-:Y:S05]  /*3ab0*/  BRA.U !UP1, `(.L_x_149) ;  /* 0x0000000509047547 */ /* 0x000fea000b800000 */
[----:B------:R-:W-:Y:S05]  /*3ac0*/  BRA.U !UP2, `(.L_x_150) ;  /* 0x000000010a887547 */ /* 0x000fea000b800000 */
[----:B-12---:R-:W-:Y:S01]  /*3ad0*/  MOV R6, R21 ;  /* 0x0000001500067202 */ /* 0x006fe20000000f00 */
        /* <DEDUP_REMOVED lines=33> */
.L_x_150:
[--C-:B-12---:R-:W-:Y:S01]  /*3cf0*/  SHF.R.U32.HI R8, RZ, 0x10, R21.reuse ;  /* 0x00000010ff087819 */ /* 0x106fe20000011615 */
[C-C-:B------:R-:W-:Y:S01]  /*3d00*/  FFMA.FTZ R69, R87.reuse, R69, R82.reuse ;  /* 0x0000004557457223 */ /* 0x140fe20000010052 */
[----:B------:R-:W-:Y:S01]  /*3d10*/  MOV R7, R21 ;  /* 0x0000001500077202 */ /* 0x000fe20000000f00 */
        /* <DEDUP_REMOVED lines=27> */
.L_x_149:
[----:B------:R-:W-:Y:S05]  /*3ed0*/  BRA.U !UP2, `(.L_x_152) ;  /* 0x000000010a787547 */ /* 0x000fea000b800000 */
        /* <DEDUP_REMOVED lines=30> */
.L_x_152:
[----:B------:R-:W-:Y:S01]  /*40c0*/  MOV R0, R20 ;  /* 0x0000001400007202 */ /* 0x000fe20000000f00 */
[C-C-:B------:R-:W-:Y:S01]  /*40d0*/  FFMA.FTZ R69, R87.reuse, R69, R82.reuse ;  /* 0x0000004557457223 */ /* 0x140fe20000010052 */
[--C-:B-12---:R-:W-:Y:S01]  /*40e0*/  SHF.R.U64 R6, R20, 0x10, R21.reuse ;  /* 0x0000001014067819 */ /* 0x106fe20000001215 */
[C-C-:B------:R-:W-:Y:S01]  /*40f0*/  FFMA.FTZ R73, R87.reuse, R73, R82.reuse ;  /* 0x0000004957497223 */ /* 0x140fe20000010052 */
[----:B------:R-:W-:Y:S01]  /*4100*/  SHF.R.U32.HI R9, RZ, 0x10, R21 ;  /* 0x00000010ff097819 */ /* 0x000fe20000011615 */
[C-C-:B------:R-:W-:Y:S01]  /*4110*/  FFMA.FTZ R75, R87.reuse, R75, R82.reuse ;  /* 0x0000004b574b7223 */ /* 0x140fe20000010052 */
[----:B------:R-:W-:Y:S01]  /*4120*/  MOV R8, R21 ;  /* 0x0000001500087202 */ /* 0x000fe20000000f00 */
[----:B------:R-:W-:Y:S01]  /*4130*/  FFMA.FTZ R71, R87, R71, R82 ;  /* 0x0000004757477223 */ /* 0x000fe20000010052 */
[----:B------:R-:W-:Y:S01]  /*4140*/  SHF.L.U32 R7, R0, 0x10, RZ ;  /* 0x0000001000077819 */ /* 0x000fe200000006ff */
[----:B------:R-:W-:Y:S01]  /*4150*/  FADD.FTZ R69, -R69, R62 ;  /* 0x0000003e45457221 */ /* 0x000fe20000010100 */
[----:B------:R-:W-:Y:S01]  /*4160*/  SHF.L.U32 R6, R6, 0x10, RZ ;  /* 0x0000001006067819 */ /* 0x000fe200000006ff */
[----:B------:R-:W-:Y:S01]  /*4170*/  FADD.FTZ R73, -R73, R66 ;  /* 0x0000004249497221 */ /* 0x000fe20000010100 */
[----:B0-----:R-:W-:Y:S01]  /*4180*/  SHF.L.U32 R10, R9, 0x10, RZ ;  /* 0x00000010090a7819 */ /* 0x001fe200000006ff */
[----:B------:R-:W-:Y:S01]  /*4190*/  FADD.FTZ R75, -R75, R68 ;  /* 0x000000444b4b7221 */ /* 0x000fe20000010100 */
[----:B------:R-:W-:-:S02]  /*41a0*/  IMAD.U32 R0, R8, 0x10000, RZ ;  /* 0x0001000008007824 */ /* 0x000fc400078e00ff */
        /* <DEDUP_REMOVED lines=10> */
[----:B------:R-:W-:Y:S01]  /*4250*/  PRMT R8, R75, 0x7610, R8 ;  /* 0x000076104b087816 */ /* 0x000fe20000000008 */
[----:B------:R-:W-:Y:S06]  /*4260*/  BRA `(.L_x_151) ;  /* 0x0000000400787947 */ /* 0x000fec0003800000 */
.L_x_148:
[----:B------:R-:W-:Y:S05]  /*4270*/  BRA.U !UP1, `(.L_x_153) ;  /* 0x0000000109cc7547 */ /* 0x000fea000b800000 */
[----:B------:R-:W-:Y:S05]  /*4280*/  BRA.U !UP2, `(.L_x_154) ;  /* 0x000000010a6c7547 */ /* 0x000fea000b800000 */
[C-C-:B------:R-:W-:Y:S01]  /*4290*/  FFMA.FTZ R71, R87.reuse, R71, R82.reuse ;  /* 0x0000004757477223 */ /* 0x140fe20000010052 */
[C-C-:B------:R-:W-:Y:S01]  /*42a0*/  FFMA.FTZ R75, R87.reuse, R75, R82.reuse ;  /* 0x0000004b574b7223 */ /* 0x140fe20000010052 */
[C-C-:B------:R-:W-:Y:S01]  /*42b0*/  FFMA.FTZ R69, R87.reuse, R69, R82.reuse ;  /* 0x0000004557457223 */ /* 0x140fe20000010052 */
[----:B------:R-:W-:Y:S01]  /*42c0*/  FFMA.FTZ R73, R87, R73, R82 ;  /* 0x0000004957497223 */ /* 0x000fe20000010052 */
[----:B------:R-:W-:Y:S01]  /*42d0*/  FADD.FTZ R71, -R71, R64 ;  /* 0x0000004047477221 */ /* 0x000fe20000010100 */
[----:B-12---:R-:W-:Y:S01]  /*42e0*/  FADD.FTZ R9, -R75, R68 ;  /* 0x000000444b097221 */ /* 0x006fe20000010100 */
        /* <DEDUP_REMOVED lines=21> */
.L_x_154:
        /* <DEDUP_REMOVED lines=14> */
[C---:B-12---:R-:W-:Y:S02]  /*4520*/  PRMT R9, R0.reuse, 0x7632, R9 ;  /* 0x0000763200097816 */ /* 0x046fe40000000009 */
        /* <DEDUP_REMOVED lines=8> */
.L_x_153:
        /* <DEDUP_REMOVED lines=24> */
.L_x_155:
        /* <DEDUP_REMOVED lines=15> */
[----:B0-----:R-:W-:Y:S02]  /*4820*/  PRMT R11, R69, 0x7610, R11 ;  /* 0x00007610450b7816 */ /* 0x001fe4000000000b */
[C---:B-12---:R-:W-:Y:S02]  /*4830*/  PRMT R9, R56.reuse, 0x7632, R9 ;  /* 0x0000763238097816 */ /* 0x046fe40000000009 */
[----:B------:R-:W-:-:S07]  /*4840*/  PRMT R8, R56, 0x7610, R8 ;  /* 0x0000761038087816 */ /* 0x000fce0000000008 */
.L_x_151:
        /* <DEDUP_REMOVED lines=15> */
.L_x_156:
        /* <DEDUP_REMOVED lines=10> */
.L_x_157:
[----:B0-2---:R-:W0:Y:S01]  /*49e0*/  LDC.64 R4, c[0x0][0x380] ;  /* 0x0000e000ff047b82 */ /* 0x005e220000000a00 */
[----:B------:R-:W-:Y:S01]  /*49f0*/  UPLOP3.LUT UP4, UPT, UPT, UPT, UP4, 0x40, 0x4 ;  /* 0x000000000004789c */ /* 0x000fe20003f8e840 */
[----:B0-----:R-:W-:-:S04]  /*4a00*/  IADD3 R49, PT, PT, R49, R4, RZ ;  /* 0x0000000431317210 */ /* 0x001fc80007ffe0ff */
[----:B------:R-:W-:-:S13]  /*4a10*/  ISETP.GE.AND P1, PT, R49, R5, PT ;  /* 0x000000053100720c */ /* 0x000fda0003f26270 */
[----:B------:R-:W-:Y:S05]  /*4a20*/  @!P1 BRA `(.L_x_158) ;  /* 0xffffffb800549947 */ /* 0x000fea000383ffff */
[----:B-1----:R-:W-:Y:S02]  /*4a30*/  MOV R6, R28 ;  /* 0x0000001c00067202 */ /* 0x002fe40000000f00 */
        /* <DEDUP_REMOVED lines=21> */
[----:B------:R-:W-:-:S07]  /*4b90*/  MOV R49, R47 ;  /* 0x0000002f00317202 */ /* 0x000fce0000000f00 */
.L_x_123:
[----:B------:R-:W0:Y:S08]  /*4ba0*/  LDC R15, c[0x0][0x388] ;  /* 0x0000e200ff0f7b82 */ /* 0x000e300000000800 */
[----:B------:R-:W1:Y:S08]  /*4bb0*/  LDC.64 R2, c[0x0][0x440] ;  /* 0x00011000ff027b82 */ /* 0x000e700000000a00 */
[----:B------:R-:W3:Y:S01]  /*4bc0*/  LDC.64 R12, c[0x0][0x448] ;  /* 0x00011200ff0c7b82 */ /* 0x000ee20000000a00 */
[----:B0-----:R-:W-:-:S05]  /*4bd0*/  IMAD R15, R15, UR11, RZ ;  /* 0x0000000b0f0f7c24 */ /* 0x001fca000f8e02ff */
[----:B------:R-:W-:-:S05]  /*4be0*/  LEA.HI R15, R15, R24, RZ, 0x1e ;  /* 0x000000180f0f7211 */ /* 0x000fca00078ff0ff */
[----:B-1----:R-:W-:-:S05]  /*4bf0*/  IMAD.WIDE.U32 R2, R15, 0x10, R2 ;  /* 0x000000100f027825 */ /* 0x002fca00078e0002 */
[----:B--2---:R-:W-:Y:S01]  /*4c00*/  STG.E.128 desc[UR12][R2.64], R16 ;  /* 0x0000001002007986 */ /* 0x004fe2000c101d0c */
[----:B---3--:R-:W-:-:S05]  /*4c10*/  IMAD.WIDE.U32 R12, R15, 0x10, R12 ;  /* 0x000000100f0c7825 */ /* 0x008fca00078e000c */
[----:B------:R-:W-:Y:S04]  /*4c20*/  STG.E.128 desc[UR12][R12.64], R48 ;  /* 0x000000300c007986 */ /* 0x000fe8000c101d0c */
[----:B------:R-:W-:Y:S04]  /*4c30*/  STG.E.128 desc[UR12][R2.64+0x800], R20 ;  /* 0x0008001402007986 */ /* 0x000fe8000c101d0c */
[----:B------:R-:W-:Y:S04]  /*4c40*/  STG.E.128 desc[UR12][R12.64+0x800], R4 ;  /* 0x000800040c007986 */ /* 0x000fe8000c101d0c */
[----:B------:R-:W-:Y:S04]  /*4c50*/  STG.E.128 desc[UR12][R2.64+0x1000], R28 ;  /* 0x0010001c02007986 */ /* 0x000fe8000c101d0c */
[----:B------:R-:W-:Y:S01]  /*4c60*/  STG.E.128 desc[UR12][R12.64+0x1000], R8 ;  /* 0x001000080c007986 */ /* 0x000fe2000c101d0c */
[----:B------:R-:W-:Y:S05]  /*4c70*/  EXIT ;  /* 0x000000000000794d */ /* 0x000fea0003800000 */
.L_x_159:
        /* <DEDUP_REMOVED lines=16> */
.L_x_3499:


//--------------------- .text._ZN10layer_norm31ln_parallel_residual_bwd_kernelINS_13Kernel_traitsI13__nv_bfloat16S2_S2_S2_fjLj1536ELj1ELj1ELj4ELj8ENS_18Kernel_traits_baseILj1536ES2_S2_S2_S2_fjLj128EEEEELb1ELb0ELb0EEEvNS_9BwdParamsE --------------------------
	.section	.text._ZN10layer_norm31ln_parallel_residual_bwd_kernelINS_13Kernel_traitsI13__nv_bfloat16S2_S2_S2_fjLj1536ELj1ELj1ELj4ELj8ENS_18Kernel_traits_baseILj1536ES2_S2_S2_S2_fjLj128EEEEELb1ELb0ELb0EEEvNS_9BwdParamsE,"ax",@progbits
	.align	128
        .global         _ZN10layer_norm31ln_parallel_residual_bwd_kernelINS_13Kernel_traitsI13__nv_bfloat16S2_S2_S2_fjLj1536ELj1ELj1ELj4ELj8ENS_18Kernel_traits_baseILj1536ES2_S2_S2_S2_fjLj128EEEEELb1ELb0ELb0EEEvNS_9BwdParamsE
        .type           _ZN10layer_norm31ln_parallel_residual_bwd_kernelINS_13Kernel_traitsI13__nv_bfloat16S2_S2_S2_fjLj1536ELj1ELj1ELj4ELj8ENS_18Kernel_traits_baseILj1536ES2_S2_S2_S2_fjLj128EEEEELb1ELb0ELb0EEEvNS_9BwdParamsE,@function
        .size           _ZN10layer_norm31ln_parallel_residual_bwd_kernelINS_13Kernel_traitsI13__nv_bfloat16S2_S2_S2_fjLj1536ELj1ELj1ELj4ELj8ENS_18Kernel_traits_baseILj1536ES2_S2_S2_S2_fjLj128EEEEELb1ELb0ELb0EEEvNS_9BwdParamsE,(.L_x_3500 - _ZN10layer_norm31ln_parallel_residual_bwd_kernelINS_13Kernel_traitsI13__nv_bfloat16S2_S2_S2_fjLj1536ELj1ELj1ELj4ELj8ENS_18Kernel_traits_baseILj1536ES2_S2_S2_S2_fjLj128EEEEELb1ELb0ELb0EEEvNS_9BwdParamsE)
        .other          _ZN10layer_norm31ln_parallel_residual_bwd_kernelINS_13Kernel_traitsI13__nv_bfloat16S2_S2_S2_fjLj1536ELj1ELj1ELj4ELj8ENS_18Kernel_traits_baseILj1536ES2_S2_S2_S2_fjLj128EEEEELb1ELb0ELb0EEEvNS_9BwdParamsE,@"STO_CUDA_ENTRY STV_DEFAULT"
_ZN10layer_norm31ln_parallel_residual_bwd_kernelINS_13Kernel_traitsI13__nv_bfloat16S2_S2_S2_fjLj1536ELj1ELj1ELj4ELj8ENS_18Kernel_traits_baseILj1536ES2_S2_S2_S2_fjLj128EEEEELb1ELb0ELb0EEEvNS_9BwdParamsE:
.text._ZN10layer_norm31ln_parallel_residual_bwd_kernelINS_13Kernel_traitsI13__nv_bfloat16S2_S2_S2_fjLj1536ELj1ELj1ELj4ELj8ENS_18Kernel_traits_baseILj1536ES2_S2_S2_S2_fjLj128EEEEELb1ELb0ELb0EEEvNS_9BwdParamsE:
        /* <DEDUP_REMOVED lines=10> */
[----:B------:R-:W-:Y:S01]  /*00a0*/  IMAD.U32 R3, RZ, RZ, UR4 ;  /* 0x00000004ff037e24 */ /* 0x000fe2000f8e00ff */
[----:B0-----:R-:W-:-:S04]  /*00b0*/  LOP3.LUT R2, R0, 0x7f, RZ, 0x3c, !PT ;  /* 0x0000007f00027812 */ /* 0x001fc800078e3cff */
[----:B------:R-:W0:Y:S01]  /*00c0*/  LDC.64 R4, c[0x0][0x3d0] ;  /* 0x0000f400ff047b82 */ /* 0x000e220000000a00 */
[----:B------:R-:W1:Y:S01]  /*00d0*/  LDCU UR4, c[0x0][0x384] ;  /* 0x00007080ff0477ac */ /* 0x000e620008000800 */
[----:B------:R-:W-:Y:S01]  /*00e0*/  LEA.HI.SX32 R2, R3, R2, 0x1e ;  /* 0x0000000203027211 */ /* 0x000fe200078ff2ff */
[----:B------:R-:W-:-:S03]  /*00f0*/  IMAD.MOV.U32 R3, RZ, RZ, R0 ;  /* 0x000000ffff037224 */ /* 0x000fc600078e0000 */
[C---:B------:R-:W-:Y:S02]  /*0100*/  ISETP.GE.U32.AND P0, PT, R2.reuse, 0x80, PT ;  /* 0x000000800200780c */ /* 0x040fe40003f06070 */
[----:B------:R-:W1:Y:S01]  /*0110*/  LDC.64 R6, c[0x0][0x3d8] ;  /* 0x0000f600ff067b82 */ /* 0x000e620000000a00 */
[C---:B------:R-:W-:Y:S02]  /*0120*/  ISETP.GE.U32.AND P2, PT, R2.reuse, 0x100, PT ;  /* 0x000001000200780c */ /* 0x040fe40003f46070 */
[----:B------:R-:W-:-:S08]  /*0130*/  ISETP.GE.U32.AND P3, PT, R2, 0x180, PT ;  /* 0x000001800200780c */ /* 0x000fd00003f66070 */
[----:B------:R-:W-:-:S05]  /*0140*/  @P0 LOP3.LUT R3, R0, 0x80, RZ, 0xfc, !PT ;  /* 0x0000008000030812 */ /* 0x000fca00078efcff */
[----:B--2---:R-:W-:-:S04]  /*0150*/  @P2 IMAD.WIDE.U32 R8, R3, 0x8, R8 ;  /* 0x0000000803082825 */ /* 0x004fc800078e0008 */
[C---:B----4-:R-:W-:Y:S01]  /*0160*/  @P2 IMAD.WIDE.U32 R12, R3.reuse, 0x8, R12 ;  /* 0x00000008030c2825 */ /* 0x050fe200078e000c */
[----:B---3--:R2:W5:Y:S03]  /*0170*/  @P2 LDG.E.64 R10, desc[UR20][R8.64] ;  /* 0x00000014080a2981 */ /* 0x008566000c1e1b00 */
[----:B------:R-:W-:Y:S01]  /*0180*/  @P2 VIADD R3, R3, 0x80 ;  /* 0x0000008003032836 */ /* 0x000fe20000000000 */
[----:B------:R2:W5:Y:S01]  /*0190*/  @P2 LDG.E.64 R14, desc[UR20][R12.64] ;  /* 0x000000140c0e2981 */ /* 0x000562000c1e1b00 */
[----:B0-----:R-:W-:-:S04]  /*01a0*/  @P0 IMAD.WIDE.U32 R4, R0, 0x8, R4 ;  /* 0x0000000800040825 */ /* 0x001fc800078e0004 */
[C---:B------:R-:W-:Y:S01]  /*01b0*/  @P3 IMAD.WIDE.U32 R16, R3.reuse, 0x8, R16 ;  /* 0x0000000803103825 */ /* 0x040fe200078e0010 */
[----:B------:R2:W5:Y:S03]  /*01c0*/  @P0 LDG.E.64 R114, desc[UR20][R4.64] ;  /* 0x0000001404720981 */ /* 0x000566000c1e1b00 */
[----:B-1----:R-:W-:Y:S01]  /*01d0*/  @P3 IMAD.WIDE.U32 R20, R3, 0x8, R20 ;  /* 0x0000000803143825 */ /* 0x002fe200078e0014 */
[----:B------:R2:W5:Y:S03]  /*01e0*/  @P3 LDG.E.64 R18, desc[UR20][R16.64] ;  /* 0x0000001410123981 */ /* 0x000566000c1e1b00 */
[----:B------:R-:W-:Y:S01]  /*01f0*/  @P0 IMAD.WIDE.U32 R6, R0, 0x8, R6 ;  /* 0x0000000800060825 */ /* 0x000fe200078e0006 */
[----:B------:R2:W5:Y:S04]  /*0200*/  @P3 LDG.E.64 R22, desc[UR20][R20.64] ;  /* 0x0000001414163981 */ /* 0x000568000c1e1b00 */
[----:B------:R2:W5:Y:S01]  /*0210*/  @P0 LDG.E.64 R112, desc[UR20][R6.64] ;  /* 0x0000001406700981 */ /* 0x000562000c1e1b00 */
[----:B------:R-:W0:Y:S01]  /*0220*/  S2UR UR7, SR_CTAID.X ;  /* 0x00000000000779c3 */ /* 0x000e220000002500 */
        /* <DEDUP_REMOVED lines=12> */
[----:B------:R-:W-:Y:S01]  /*02f0*/  CS2R R48, SRZ ;  /* 0x0000000000307805 */ /* 0x000fe2000001ff00 */
[----:B0-----:R-:W-:Y:S01]  /*0300*/  UISETP.GE.AND UP0, UPT, UR7, UR4, UPT ;  /* 0x000000040700728c */ /* 0x001fe2000bf06270 */
        /* <DEDUP_REMOVED lines=10> */
[----:B------:R-:W-:Y:S01]  /*03b0*/  CS2R R30, SRZ ;  /* 0x00000000001e7805 */ /* 0x000fe2000001ff00 */
[----:B--2---:R-:W-:Y:S06]  /*03c0*/  BRA.U UP0, `(.L_x_160) ;  /* 0x0000006500e87547 */ /* 0x004fec000b800000 */
[----:B------:R-:W0:Y:S01]  /*03d0*/  LDCU.U8 UR22, c[0x0][0x410] ;  /* 0x00008200ff1677ac */ /* 0x000e220008000000 */
[----:B-----5:R-:W-:Y:S01]  /*03e0*/  IMAD.MOV.U32 R4, RZ, RZ, R10 ;  /* 0x000000ffff047224 */ /* 0x020fe200078e000a */
[--C-:B------:R-:W-:Y:S01]  /*03f0*/  SHF.R.U64 R5, R10, 0x10, R11.reuse ;  /* 0x000000100a057819 */ /* 0x100fe2000000120b */
[--C-:B------:R-:W-:Y:S01]  /*0400*/  IMAD.MOV.U32 R6, RZ, RZ, R11.reuse ;  /* 0x000000ffff067224 */ /* 0x100fe200078e000b */
[----:B------:R-:W-:Y:S01]  /*0410*/  SHF.R.U32.HI R7, RZ, 0x10, R11 ;  /* 0x00000010ff077819 */ /* 0x000fe2000001160b */
[----:B------:R-:W-:Y:S01]  /*0420*/  IMAD.MOV.U32 R8, RZ, RZ, R14 ;  /* 0x000000ffff087224 */ /* 0x000fe200078e000e */
        /* <DEDUP_REMOVED lines=10> */
[----:B------:R-:W-:-:S02]  /*04d0*/  SHF.R.U32.HI R19, RZ, 0x10, R23 ;  /* 0x00000010ff137819 */ /* 0x000fc40000011617 */
[----:B------:R-:W-:Y:S01]  /*04e0*/  CS2R R72, SRZ ;  /* 0x0000000000487805 */ /* 0x000fe2000001ff00 */
[----:B0-----:R-:W-:Y:S01]  /*04f0*/  UISETP.NE.AND UP0, UPT, UR22, URZ, UPT ;  /* 0x000000ff1600728c */ /* 0x001fe2000bf05270 */
[----:B------:R-:W-:Y:S02]  /*0500*/  SHF.R.U64 R20, R114, 0x10, R115 ;  /* 0x0000001072147819 */ /* 0x000fe40000001273 */
[----:B------:R-:W-:Y:S02]  /*0510*/  CS2R R74, SRZ ;  /* 0x00000000004a7805 */ /* 0x000fe4000001ff00 */
[----:B------:R-:W-:Y:S02]  /*0520*/  SHF.R.U64 R21, R112, 0x10, R113 ;  /* 0x0000001070157819 */ /* 0x000fe40000001271 */
[----:B------:R-:W-:Y:S02]  /*0530*/  CS2R R68, SRZ ;  /* 0x0000000000447805 */ /* 0x000fe4000001ff00 */
[----:B------:R-:W-:-:S02]  /*0540*/  SHF.R.U32.HI R22, RZ, 0x10, R115 ;  /* 0x00000010ff167819 */ /* 0x000fc40000011673 */
[----:B------:R-:W-:Y:S02]  /*0550*/  CS2R R70, SRZ ;  /* 0x0000000000467805 */ /* 0x000fe4000001ff00 */
[----:B------:R-:W-:Y:S02]  /*0560*/  SHF.R.U32.HI R23, RZ, 0x10, R113 ;  /* 0x00000010ff177819 */ /* 0x000fe40000011671 */
        /* <DEDUP_REMOVED lines=20> */
[----:B------:R-:W-:Y:S01]  /*06b0*/  PLOP3.LUT P1, PT, PT, PT, UP0, 0x80, 0x8 ;  /* 0x000000000008781c */ /* 0x000fe20003f2f008 */
[----:B------:R-:W-:Y:S01]  /*06c0*/  UPLOP3.LUT UP1, UPT, UPT, UPT, UPT, 0x40, 0x4 ;  /* 0x000000000004789c */ /* 0x000fe20003f2e870 */
[----:B------:R-:W0:Y:S01]  /*06d0*/  LDCU UR28, c[0x0][0x408] ;  /* 0x00008100ff1c77ac */ /* 0x000e220008000800 */
[----:B------:R-:W1:Y:S01]  /*06e0*/  LDCU UR8, c[0x0][0x388] ;  /* 0x00007100ff0877ac */ /* 0x000e620008000800 */
[----:B------:R-:W2:Y:S01]  /*06f0*/  LDCU UR23, c[0x0][0x400] ;  /* 0x00008000ff1777ac */ /* 0x000ea20008000800 */
[----:B------:R-:W3:Y:S01]  /*0700*/  LDCU.64 UR10, c[0x0][0x478] ;  /* 0x00008f00ff0a77ac */ /* 0x000ee20008000a00 */
[----:B------:R-:W4:Y:S01]  /*0710*/  LDCU.64 UR30, c[0x0][0x438] ;  /* 0x00008700ff1e77ac */ /* 0x000f220008000a00 */
[----:B------:R-:W0:Y:S01]  /*0720*/  LDCU.64 UR26, c[0x0][0x470] ;  /* 0x00008e00ff1a77ac */ /* 0x000e220008000a00 */
[----:B------:R-:W0:Y:S01]  /*0730*/  LDCU.128 UR12, c[0x0][0x3c0] ;  /* 0x00007800ff0c77ac */ /* 0x000e220008000c00 */
[----:B------:R-:W0:Y:S01]  /*0740*/  LDCU.64 UR24, c[0x0][0x380] ;  /* 0x00007000ff1877ac */ /* 0x000e220008000a00 */
[----:B------:R-:W-:-:S05]  /*0750*/  UMOV UR4, UR7 ;  /* 0x0000000700047c82 */ /* 0x000fca0008000000 */
.L_x_204:
[----:B0-----:R-:W-:Y:S02]  /*0760*/  UIMAD.WIDE UR18, UR4, 0x4, UR14 ;  /* 0x00000004041278a5 */ /* 0x001fe4000f8e020e */
[----:B------:R-:W-:-:S04]  /*0770*/  UIMAD.WIDE UR16, UR4, 0x4, UR12 ;  /* 0x00000004041078a5 */ /* 0x000fc8000f8e020c */
[----:B-1234-:R-:W-:Y:S02]  /*0780*/  IMAD.U32 R76, RZ, RZ, UR18 ;  /* 0x00000012ff4c7e24 */ /* 0x01efe4000f8e00ff */
[----:B------:R-:W-:Y:S01]  /*0790*/  IMAD.U32 R77, RZ, RZ, UR19 ;  /* 0x00000013ff4d7e24 */ /* 0x000fe2000f8e00ff */
[----:B------:R-:W-:Y:S01]  /*07a0*/  MOV R79, UR17 ;  /* 0x00000011004f7c02 */ /* 0x000fe20008000f00 */
[----:B------:R-:W-:-:S03]  /*07b0*/  IMAD.U32 R78, RZ, RZ, UR16 ;  /* 0x00000010ff4e7e24 */ /* 0x000fc6000f8e00ff */
[----:B-----5:R-:W5:Y:S04]  /*07c0*/  LDG.E R76, desc[UR20][R76.64] ;  /* 0x000000144c4c7981 */ /* 0x020f68000c1e1900 */
[----:B------:R-:W2:Y:S01]  /*07d0*/  LDG.E R78, desc[UR20][R78.64] ;  /* 0x000000144e4e7981 */ /* 0x000ea2000c1e1900 */
[----:B-1----:R-:W-:Y:S01]  /*07e0*/  UIMAD UR5, UR4, UR8, URZ ;  /* 0x00000008040572a4 */ /* 0x002fe2000f8e02ff */
[----:B------:R-:W-:Y:S01]  /*07f0*/  BSSY.RECONVERGENT B0, `(.L_x_161) ;  /* 0x000006c000007945 */ /* 0x000fe20003800200 */
[C---:B------:R-:W-:Y:S01]  /*0800*/  ISETP.GE.U32.AND P2, PT, R2.reuse, 0x100, PT ;  /* 0x000001000200780c */ /* 0x040fe20003f46070 */
[----:B------:R-:W-:Y:S01]  /*0810*/  IMAD.MOV.U32 R129, RZ, RZ, RZ ;  /* 0x000000ffff817224 */ /* 0x000fe200078e00ff */
[----:B------:R-:W-:Y:S01]  /*0820*/  USHF.R.S32.HI UR6, URZ, 0x1f, UR5 ;  /* 0x0000001fff067899 */ /* 0x000fe20008011405 */
[----:B------:R-:W-:Y:S01]  /*0830*/  ISETP.GE.U32.AND P3, PT, R2, 0x180, PT ;  /* 0x000001800200780c */ /* 0x000fe20003f66070 */
[----:B------:R-:W-:-:S02]  /*0840*/  IMAD.MOV.U32 R130, RZ, RZ, RZ ;  /* 0x000000ffff827224 */ /* 0x000fc400078e00ff */
[----:B------:R-:W-:-:S06]  /*0850*/  ULEA.HI UR6, UR6, UR5, URZ, 0x2 ;  /* 0x0000000506067291 */ /* 0x000fcc000f8f10ff */
[----:B------:R-:W-:-:S05]  /*0860*/  IMAD.U32 R81, RZ, RZ, UR6 ;  /* 0x00000006ff517e24 */ /* 0x000fca000f8e00ff */
[----:B------:R-:W-:-:S05]  /*0870*/  LEA.HI.SX32 R24, R81, R0, 0x1e ;  /* 0x0000000051187211 */ /* 0x000fca00078ff2ff */
[----:B------:R-:W-:Y:S01]  /*0880*/  IMAD.MOV.U32 R131, RZ, RZ, R24 ;  /* 0x000000ffff837224 */ /* 0x000fe200078e0018 */
[----:B-----5:R-:W-:Y:S02]  /*0890*/  R2UR UR16, R76 ;  /* 0x000000004c1072ca */ /* 0x020fe400000e0000 */
[----:B--2---:R-:W-:Y:S01]  /*08a0*/  FSEL R128, R78, RZ, !P1 ;  /* 0x000000ff4e807208 */ /* 0x004fe20004800000 */
[----:B------:R-:W-:-:S12]  /*08b0*/  @!P0 BRA `(.L_x_162) ;  /* 0x00000004007c8947 */ /* 0x000fd80003800000 */
[----:B------:R-:W0:Y:S08]  /*08c0*/  LDC.64 R76, c[0x0][0x430] ;  /* 0x00010c00ff4c7b82 */ /* 0x000e300000000a00 */
[----:B------:R-:W1:Y:S08]  /*08d0*/  LDC.64 R80, c[0x0][0x428] ;  /* 0x00010a00ff507b82 */ /* 0x000e700000000a00 */
[----:B------:R-:W2:Y:S01]  /*08e0*/  LDC.64 R26, c[0x0][0x3a8] ;  /* 0x0000ea00ff1a7b82 */ /* 0x000ea20000000a00 */
[----:B0-----:R-:W-:Y:S01]  /*08f0*/  IMAD.WIDE.U32 R78, R24, 0x8, R76 ;  /* 0x00000008184e7825 */ /* 0x001fe200078e004c */
[----:B------:R-:W-:-:S06]  /*0900*/  ISETP.NE.U32.AND P1, PT, RZ, UR26, PT ;  /* 0x0000001aff007c0c */ /* 0x000fcc000bf25070 */
[----:B------:R-:W0:Y:S01]  /*0910*/  LDC.64 R82, c[0x0][0x3b0] ;  /* 0x0000ec00ff527b82 */ /* 0x000e220000000a00 */
[----:B------:R-:W3:Y:S01]  /*0920*/  LDG.E.64 R78, desc[UR20][R78.64] ;  /* 0x000000144e4e7981 */ /* 0x000ee2000c1e1b00 */
[----:B-1----:R-:W-:-:S06]  /*0930*/  IMAD.WIDE.U32 R80, R24, 0x8, R80 ;  /* 0x0000000818507825 */ /* 0x002fcc00078e0050 */
[----:B------:R-:W3:Y:S01]  /*0940*/  LDG.E.64 R80, desc[UR20][R80.64] ;  /* 0x0000001450507981 */ /* 0x000ee2000c1e1b00 */
[----:B--2---:R-:W-:-:S06]  /*0950*/  IMAD.WIDE.U32 R76, R24, 0x8, R26 ;  /* 0x00000008184c7825 */ /* 0x004fcc00078e001a */
[----:B------:R-:W2:Y:S01]  /*0960*/  LDG.E.64 R76, desc[UR20][R76.64] ;  /* 0x000000144c4c7981 */ /* 0x000ea2000c1e1b00 */
[----:B------:R-:W-:Y:S02]  /*0970*/  ISETP.NE.AND.EX P1, PT, RZ, UR27, PT, P1 ;  /* 0x0000001bff007c0c */ /* 0x000fe4000bf25310 */
[----:B----4-:R-:W-:-:S04]  /*0980*/  ISETP.NE.U32.AND P0, PT, RZ, UR30, PT ;  /* 0x0000001eff007c0c */ /* 0x010fc8000bf05070 */
[----:B------:R-:W-:-:S07]  /*0990*/  ISETP.NE.AND.EX P0, PT, RZ, UR31, PT, P0 ;  /* 0x0000001fff007c0c */ /* 0x000fce000bf05300 */
[----:B------:R-:W1:Y:S08]  /*09a0*/  @P1 LDC.64 R26, c[0x0][0x3b8] ;  /* 0x0000ee00ff1a1b82 */ /* 0x000e700000000a00 */
[----:B------:R-:W4:Y:S01]  /*09b0*/  @P0 LDC.64 R84, c[0x0][0x438] ;  /* 0x00010e00ff540b82 */ /* 0x000f220000000a00 */
[----:B-1----:R-:W-:-:S04]  /*09c0*/  @P1 IMAD.WIDE.U32 R86, R24, 0x4, R26 ;  /* 0x0000000418561825 */ /* 0x002fc800078e001a */
[C---:B0-----:R-:W-:Y:S01]  /*09d0*/  IMAD.WIDE.U32 R26, R24.reuse, 0x4, R82 ;  /* 0x00000004181a7825 */ /* 0x041fe200078e0052 */
[----:B------:R-:W5:Y:S03]  /*09e0*/  @P1 LDG.E R25, desc[UR20][R86.64] ;  /* 0x0000001456191981 */ /* 0x000f66000c1e1900 */
[----:B----4-:R-:W-:Y:S02]  /*09f0*/  @P0 IMAD.WIDE.U32 R84, R24, 0x8, R84 ;  /* 0x0000000818540825 */ /* 0x010fe400078e0054 */
[----:B------:R-:W5:Y:S02]  /*0a00*/  LDG.E R26, desc[UR20][R26.64] ;  /* 0x000000141a1a7981 */ /* 0x000f64000c1e1900 */
[----:B------:R-:W-:Y:S02]  /*0a10*/  IMAD.U32 R3, R114, 0x10000, RZ ;  /* 0x0001000072037824 */ /* 0x000fe400078e00ff */
[----:B------:R0:W5:Y:S01]  /*0a20*/  @P0 LDG.E.64 R110, desc[UR20][R84.64] ;  /* 0x00000014546e0981 */ /* 0x000162000c1e1b00 */
[----:B------:R-:W-:-:S02]  /*0a30*/  IMAD.U32 R88, R21, 0x10000, RZ ;  /* 0x0001000015587824 */ /* 0x000fc400078e00ff */
[----:B0-----:R-:W-:Y:S02]  /*0a40*/  IMAD.U32 R84, R113, 0x10000, RZ ;  /* 0x0001000071547824 */ /* 0x001fe400078e00ff */
[----:B------:R-:W-:Y:S02]  /*0a50*/  IMAD.U32 R83, R20, 0x10000, RZ ;  /* 0x0001000014537824 */ /* 0x000fe400078e00ff */
[----:B------:R-:W-:Y:S02]  /*0a60*/  IMAD.U32 R85, R115, 0x10000, RZ ;  /* 0x0001000073557824 */ /* 0x000fe400078e00ff */
[----:B---3--:R-:W-:Y:S01]  /*0a70*/  IMAD.MOV.U32 R27, RZ, RZ, R78 ;  /* 0x000000ffff1b7224 */ /* 0x008fe200078e004e */
[----:B------:R-:W-:Y:S02]  /*0a80*/  MOV R86, R79 ;  /* 0x0000004f00567202 */ /* 0x000fe40000000f00 */
[----:B------:R-:W-:Y:S02]  /*0a90*/  SHF.R.U64 R90, R78, 0x10, R79 ;  /* 0x000000104e5a7819 */ /* 0x000fe4000000124f */
[--C-:B------:R-:W-:Y:S01]  /*0aa0*/  SHF.R.U64 R130, R80, 0x10, R81.reuse ;  /* 0x0000001050827819 */ /* 0x100fe20000001251 */
[----:B------:R-:W-:Y:S01]  /*0ab0*/  IMAD.MOV.U32 R82, RZ, RZ, R80 ;  /* 0x000000ffff527224 */ /* 0x000fe200078e0050 */
[--C-:B------:R-:W-:Y:S01]  /*0ac0*/  SHF.R.U32.HI R132, RZ, 0x10, R81.reuse ;  /* 0x00000010ff847819 */ /* 0x100fe20000011651 */
[----:B------:R-:W-:-:S02]  /*0ad0*/  IMAD.MOV.U32 R129, RZ, RZ, R81 ;  /* 0x000000ffff817224 */ /* 0x000fc400078e0051 */
[----:B------:R-:W-:Y:S02]  /*0ae0*/  IMAD.U32 R80, R112, 0x10000, RZ ;  /* 0x0001000070507824 */ /* 0x000fe400078e00ff */
[----:B------:R-:W-:Y:S02]  /*0af0*/  IMAD.U32 R81, R27, 0x10000, RZ ;  /* 0x000100001b517824 */ /* 0x000fe400078e00ff */
[----:B------:R-:W-:Y:S02]  /*0b00*/  IMAD.U32 R131, R86, 0x10000, RZ ;  /* 0x0001000056837824 */ /* 0x000fe400078e00ff */
[----:B------:R-:W-:Y:S02]  /*0b10*/  IMAD.U32 R78, R130, 0x10000, RZ ;  /* 0x00010000824e7824 */ /* 0x000fe400078e00ff */
[----:B------:R-:W-:Y:S01]  /*0b20*/  FMUL.FTZ R80, R80, R81 ;  /* 0x0000005150507220 */ /* 0x000fe20000410000 */
[----:B------:R-:W-:Y:S01]  /*0b30*/  IMAD.U32 R82, R82, 0x10000, RZ ;  /* 0x0001000052527824 */ /* 0x000fe200078e00ff */
[----:B------:R-:W-:Y:S01]  /*0b40*/  SHF.R.U32.HI R130, RZ, 0x10, R79 ;  /* 0x00000010ff827819 */ /* 0x000fe2000001164f */
[----:B------:R-:W-:Y:S01]  /*0b50*/  FMUL.FTZ R86, R84, R131 ;  /* 0x0000008354567220 */ /* 0x000fe20000410000 */
[----:B------:R-:W-:-:S02]  /*0b60*/  IMAD.U32 R79, R23, 0x10000, RZ ;  /* 0x00010000174f7824 */ /* 0x000fc400078e00ff */
[----:B------:R-:W-:Y:S01]  /*0b70*/  FFMA.FTZ R84, R3, R82, R80 ;  /* 0x0000005203547223 */ /* 0x000fe20000010050 */
[----:B--2---:R-:W-:Y:S01]  /*0b80*/  IMAD.MOV.U32 R3, RZ, RZ, R76 ;  /* 0x000000ffff037224 */ /* 0x004fe200078e004c */
[--C-:B------:R-:W-:Y:S01]  /*0b90*/  SHF.R.U64 R76, R76, 0x10, R77.reuse ;  /* 0x000000104c4c7819 */ /* 0x100fe2000000124d */
[----:B------:R-:W-:Y:S02]  /*0ba0*/  IMAD.U32 R130, R130, 0x10000, RZ ;  /* 0x0001000082827824 */ /* 0x000fe400078e00ff */
[----:B------:R-:W-:Y:S02]  /*0bb0*/  IMAD.U32 R90, R90, 0x10000, RZ ;  /* 0x000100005a5a7824 */ /* 0x000fe400078e00ff */
[----:B------:R-:W-:Y:S02]  /*0bc0*/  IMAD.MOV.U32 R80, RZ, RZ, R77 ;  /* 0x000000ffff507224 */ /* 0x000fe400078e004d */
[----:B------:R-:W-:Y:S01]  /*0bd0*/  FMUL.FTZ R87, R79, R130 ;  /* 0x000000824f577220 */ /* 0x000fe20000410000 */
[----:B------:R-:W-:-:S02]  /*0be0*/  IMAD.U32 R3, R3, 0x10000, RZ ;  /* 0x0001000003037824 */ /* 0x000fc400078e00ff */
[----:B------:R-:W-:Y:S01]  /*0bf0*/  FMUL.FTZ R88, R88, R90 ;  /* 0x0000005a58587220 */ /* 0x000fe20000410000 */
[----:B------:R-:W-:Y:S01]  /*0c00*/  IMAD.U32 R129, R129, 0x10000, RZ ;  /* 0x0001000081817824 */ /* 0x000fe200078e00ff */
[----:B------:R-:W-:Y:S02]  /*0c10*/  SHF.L.U32 R79, R76, 0x10, RZ ;  /* 0x000000104c4f7819 */ /* 0x000fe400000006ff */
[----:B------:R-:W-:Y:S01]  /*0c20*/  SHF.R.U32.HI R76, RZ, 0x10, R77 ;  /* 0x00000010ff4c7819 */ /* 0x000fe2000001164d */
[----:B------:R-:W-:Y:S02]  /*0c30*/  IMAD.U32 R77, R80, 0x10000, RZ ;  /* 0x00010000504d7824 */ /* 0x000fe400078e00ff */
[----:B------:R-:W-:Y:S01]  /*0c40*/  FADD.FTZ R3, -R128, R3 ;  /* 0x0000000380037221 */ /* 0x000fe20000010100 */
[----:B------:R-:W-:Y:S01]  /*0c50*/  FFMA.FTZ R27, R83, R78, R88 ;  /* 0x0000004e531b7223 */ /* 0x000fe20000010058 */
[----:B------:R-:W-:Y:S01]  /*0c60*/  FFMA.FTZ R85, R85, R129, R86 ;  /* 0x0000008155557223 */ /* 0x000fe20000010056 */
[----:B------:R-:W-:-:S02]  /*0c70*/  IMAD.U32 R86, R22, 0x10000, RZ ;  /* 0x0001000016567824 */ /* 0x000fc400078e00ff */
[----:B------:R-:W-:Y:S01]  /*0c80*/  FADD.FTZ R79, -R128, R79 ;  /* 0x0000004f804f7221 */ /* 0x000fe20000010100 */
[----:B------:R-:W-:Y:S02]  /*0c90*/  IMAD.U32 R83, R132, 0x10000, RZ ;  /* 0x0001000084537824 */ /* 0x000fe400078e00ff */
[----:B------:R-:W-:Y:S01]  /*0ca0*/  FADD.FTZ R77, -R128, R77 ;  /* 0x0000004d804d7221 */ /* 0x000fe20000010100 */
[----:B------:R-:W-:Y:S01]  /*0cb0*/  FMUL.FTZ R3, R3, UR16 ;  /* 0x0000001003037c20 */ /* 0x000fe20008410000 */
[----:B------:R-:W-:Y:S01]  /*0cc0*/  FMUL.FTZ R88, R79, UR16 ;  /* 0x000000104f587c20 */ /* 0x000fe20008410000 */
[----:B------:R-:W-:Y:S01]  /*0cd0*/  FFMA.FTZ R86, R86, R83, R87 ;  /* 0x0000005356567223 */ /* 0x000fe20000010057 */
[----:B------:R-:W-:Y:S02]  /*0ce0*/  IMAD.U32 R79, R76, 0x10000, RZ ;  /* 0x000100004c4f7824 */ /* 0x000fe400078e00ff */
[----:B------:R-:W-:Y:S01]  /*0cf0*/  FMUL.FTZ R87, R77, UR16 ;  /* 0x000000104d577c20 */ /* 0x000fe20008410000 */
[----:B------:R-:W-:Y:S01]  /*0d00*/  FADD.FTZ R76, RZ, R84 ;  /* 0x00000054ff4c7221 */ /* 0x000fe20000010000 */
[----:B------:R-:W-:Y:S01]  /*0d10*/  FFMA.FTZ R77, R3, R84, RZ ;  /* 0x00000054034d7223 */ /* 0x000fe200000100ff */
[----:B------:R-:W-:Y:S01]  /*0d20*/  FADD.FTZ R61, R61, R78 ;  /* 0x0000004e3d3d7221 */ /* 0x000fe20000010000 */
[----:B------:R-:W-:Y:S01]  /*0d30*/  FFMA.FTZ R73, R88, R78, R73 ;  /* 0x0000004e58497223 */ /* 0x000fe20000010049 */
[----:B------:R-:W-:Y:S01]  /*0d40*/  FADD.FTZ R79, -R128, R79 ;  /* 0x0000004f804f7221 */ /* 0x000fe20000010100 */
[----:B------:R-:W-:Y:S01]  /*0d50*/  FADD.FTZ R76, R76, R27 ;  /* 0x0000001b4c4c7221 */ /* 0x000fe20000010000 */
[C---:B------:R-:W-:Y:S01]  /*0d60*/  FFMA.FTZ R78, R88.reuse, R27, R77 ;  /* 0x0000001b584e7223 */ /* 0x040fe2000001004d */
[----:B------:R-:W-:Y:S01]  /*0d70*/  FADD.FTZ R37, R37, R90 ;  /* 0x0000005a25257221 */ /* 0x000fe20000010000 */
[----:B------:R-:W-:Y:S01]  /*0d80*/  FFMA.FTZ R49, R88, R90, R49 ;  /* 0x0000005a58317223 */ /* 0x000fe20000010031 */
[----:B------:R-:W-:Y:S01]  /*0d90*/  FADD.FTZ R62, R62, R129 ;  /* 0x000000813e3e7221 */ /* 0x000fe20000010000 */
[----:B------:R-:W-:Y:S01]  /*0da0*/  FFMA.FTZ R74, R87, R129, R74 ;  /* 0x00000081574a7223 */ /* 0x000fe2000001004a */
[----:B------:R-:W-:Y:S01]  /*0db0*/  FMUL.FTZ R90, R79, UR16 ;  /* 0x000000104f5a7c20 */ /* 0x000fe20008410000 */
[----:B------:R-:W-:Y:S01]  /*0dc0*/  FADD.FTZ R129, R76, R85 ;  /* 0x000000554c817221 */ /* 0x000fe20000010000 */
[C---:B------:R-:W-:Y:S01]  /*0dd0*/  FFMA.FTZ R77, R87.reuse, R85, R78 ;  /* 0x00000055574d7223 */ /* 0x040fe2000001004e */
        /* <DEDUP_REMOVED lines=10> */
[----:B------:R-:W-:-:S02]  /*0e80*/  VIADD R131, R24, 0x80 ;  /* 0x0000008018837836 */ /* 0x000fc40000000000 */
[----:B------:R-:W-:Y:S01]  /*0e90*/  FADD.FTZ R129, R129, R86 ;  /* 0x0000005681817221 */ /* 0x000fe20000010000 */
[----:B------:R-:W-:-:S07]  /*0ea0*/  FFMA.FTZ R130, R90, R86, R77 ;  /* 0x000000565a827223 */ /* 0x000fce000001004d */
.L_x_162:
[----:B---34-:R-:W-:Y:S05]  /*0eb0*/  BSYNC.RECONVERGENT B0 ;  /* 0x0000000000007941 */ /* 0x018fea0003800200 */
.L_x_161:
[----:B------:R-:W-:Y:S04]  /*0ec0*/  BSSY.RECONVERGENT B0, `(.L_x_163) ;  /* 0x0000061000007945 */ /* 0x000fe80003800200 */
[----:B------:R-:W-:Y:S05]  /*0ed0*/  @!P2 BRA `(.L_x_164) ;  /* 0x00000004007ca947 */ /* 0x000fea0003800000 */
        /* <DEDUP_REMOVED lines=8> */
[----:B------:R-:W4:Y:S01]  /*0f60*/  LDG.E.64 R78, desc[UR20][R78.64] ;  /* 0x000000144e4e7981 */ /* 0x000f22000c1e1b00 */
[----:B--2---:R-:W-:-:S06]  /*0f70*/  IMAD.WIDE.U32 R76, R131, 0x8, R76 ;  /* 0x00000008834c7825 */ /* 0x004fcc00078e004c */
[----:B------:R-:W2:Y:S01]  /*0f80*/  LDG.E.64 R76, desc[UR20][R76.64] ;  /* 0x000000144c4c7981 */ /* 0x000ea2000c1e1b00 */
[----:B------:R-:W-:Y:S02]  /*0f90*/  ISETP.NE.AND.EX P1, PT, RZ, UR27, PT, P1 ;  /* 0x0000001bff007c0c */ /* 0x000fe4000bf25310 */
[----:B------:R-:W-:Y:S01]  /*0fa0*/  ISETP.NE.U32.AND P0, PT, RZ, UR30, PT ;  /* 0x0000001eff007c0c */ /* 0x000fe2000bf05070 */
[----:B0-----:R-:W-:-:S03]  /*0fb0*/  IMAD.WIDE.U32 R92, R131, 0x4, R92 ;  /* 0x00000004835c7825 */ /* 0x001fc600078e005c */
[----:B------:R-:W-:Y:S02]  /*0fc0*/  ISETP.NE.AND.EX P0, PT, RZ, UR31, PT, P0 ;  /* 0x0000001fff007c0c */ /* 0x000fe4000bf05300 */
[----:B------:R-:W5:Y:S05]  /*0fd0*/  LDG.E R91, desc[UR20][R92.64] ;  /* 0x000000145c5b7981 */ /* 0x000f6a000c1e1900 */
[----:B------:R-:W0:Y:S08]  /*0fe0*/  @P1 LDC.64 R82, c[0x0][0x3b8] ;  /* 0x0000ee00ff521b82 */ /* 0x000e300000000a00 */
[----:B------:R-:W1:Y:S01]  /*0ff0*/  @P0 LDC.64 R94, c[0x0][0x438] ;  /* 0x00010e00ff5e0b82 */ /* 0x000e620000000a00 */
[----:B------:R-:W-:-:S02]  /*1000*/  IMAD.U32 R97, R8, 0x10000, RZ ;  /* 0x0001000008617824 */ /* 0x000fc400078e00ff */
[----:B------:R-:W-:Y:S02]  /*1010*/  IMAD.U32 R99, R9, 0x10000, RZ ;  /* 0x0001000009637824 */ /* 0x000fe400078e00ff */
[----:B0-----:R-:W-:-:S05]  /*1020*/  @P1 IMAD.WIDE.U32 R82, R131, 0x4, R82 ;  /* 0x0000000483521825 */ /* 0x001fca00078e0052 */
[----:B------:R-:W5:Y:S01]  /*1030*/  @P1 LDG.E R89, desc[UR20][R82.64] ;  /* 0x0000001452591981 */ /* 0x000f62000c1e1900 */
[----:B-1----:R-:W-:-:S05]  /*1040*/  @P0 IMAD.WIDE.U32 R94, R131, 0x8, R94 ;  /* 0x00000008835e0825 */ /* 0x002fca00078e005e */
[----:B------:R0:W5:Y:S02]  /*1050*/  @P0 LDG.E.64 R108, desc[UR20][R94.64] ;  /* 0x000000145e6c0981 */ /* 0x000164000c1e1b00 */
[----:B0-----:R-:W-:Y:S02]  /*1060*/  IMAD.U32 R95, R10, 0x10000, RZ ;  /* 0x000100000a5f7824 */ /* 0x001fe400078e00ff */
[----:B------:R-:W-:Y:S02]  /*1070*/  IMAD.U32 R94, R6, 0x10000, RZ ;  /* 0x00010000065e7824 */ /* 0x000fe400078e00ff */
[----:B------:R-:W-:Y:S02]  /*1080*/  IMAD.U32 R98, R5, 0x10000, RZ ;  /* 0x0001000005627824 */ /* 0x000fe400078e00ff */
[----:B------:R-:W-:Y:S01]  /*1090*/  VIADD R131, R131, 0x80 ;  /* 0x0000008083837836 */ /* 0x000fe20000000000 */
[----:B---3--:R-:W-:Y:S01]  /*10a0*/  SHF.R.U64 R134, R80, 0x10, R81 ;  /* 0x0000001050867819 */ /* 0x008fe20000001251 */
[----:B------:R-:W-:-:S02]  /*10b0*/  IMAD.MOV.U32 R96, RZ, RZ, R80 ;  /* 0x000000ffff607224 */ /* 0x000fc400078e0050 */
[----:B----4-:R-:W-:Y:S01]  /*10c0*/  IMAD.MOV.U32 R82, RZ, RZ, R78 ;  /* 0x000000ffff527224 */ /* 0x010fe200078e004e */
[--C-:B------:R-:W-:Y:S01]  /*10d0*/  SHF.R.U64 R132, R78, 0x10, R79.reuse ;  /* 0x000000104e847819 */ /* 0x100fe2000000124f */
[--C-:B------:R-:W-:Y:S02]  /*10e0*/  IMAD.MOV.U32 R92, RZ, RZ, R79.reuse ;  /* 0x000000ffff5c7224 */ /* 0x100fe400078e004f */
[----:B------:R-:W-:Y:S02]  /*10f0*/  IMAD.U32 R83, R82, 0x10000, RZ ;  /* 0x0001000052537824 */ /* 0x000fe400078e00ff */
[----:B------:R-:W-:Y:S02]  /*1100*/  IMAD.U32 R82, R134, 0x10000, RZ ;  /* 0x0001000086527824 */ /* 0x000fe400078e00ff */
[----:B--2---:R-:W-:Y:S01]  /*1110*/  IMAD.MOV.U32 R78, RZ, RZ, R76 ;  /* 0x000000ffff4e7224 */ /* 0x004fe200078e004c */
[----:B------:R-:W-:Y:S01]  /*1120*/  SHF.R.U32.HI R134, RZ, 0x10, R79 ;  /* 0x00000010ff867819 */ /* 0x000fe2000001164f */
[----:B------:R-:W-:-:S02]  /*1130*/  IMAD.MOV.U32 R133, RZ, RZ, R81 ;  /* 0x000000ffff857224 */ /* 0x000fc400078e0051 */
[----:B------:R-:W-:Y:S02]  /*1140*/  IMAD.U32 R132, R132, 0x10000, RZ ;  /* 0x0001000084847824 */ /* 0x000fe400078e00ff */
[----:B------:R-:W-:Y:S01]  /*1150*/  IMAD.U32 R135, R92, 0x10000, RZ ;  /* 0x000100005c877824 */ /* 0x000fe200078e00ff */
[----:B------:R-:W-:Y:S01]  /*1160*/  SHF.R.U32.HI R136, RZ, 0x10, R81 ;  /* 0x00000010ff887819 */ /* 0x000fe20000011651 */
[----:B------:R-:W-:Y:S01]  /*1170*/  IMAD.U32 R79, R78, 0x10000, RZ ;  /* 0x000100004e4f7824 */ /* 0x000fe200078e00ff */
[----:B------:R-:W-:Y:S01]  /*1180*/  SHF.L.U32 R81, R96, 0x10, RZ ;  /* 0x0000001060517819 */ /* 0x000fe200000006ff */
[----:B------:R-:W-:Y:S02]  /*1190*/  IMAD.MOV.U32 R78, RZ, RZ, R77 ;  /* 0x000000ffff4e7224 */ /* 0x000fe400078e004d */
[----:B------:R-:W-:Y:S01]  /*11a0*/  FMUL.FTZ R97, R97, R83 ;  /* 0x0000005361617220 */ /* 0x000fe20000410000 */
[----:B------:R-:W-:Y:S02]  /*11b0*/  IMAD.U32 R80, R4, 0x10000, RZ ;  /* 0x0001000004507824 */ /* 0x000fe400078e00ff */
[----:B------:R-:W-:Y:S01]  /*11c0*/  FMUL.FTZ R93, R99, R132 ;  /* 0x00000084635d7220 */ /* 0x000fe20000410000 */
[----:B------:R-:W-:-:S02]  /*11d0*/  IMAD.U32 R133, R133, 0x10000, RZ ;  /* 0x0001000085857824 */ /* 0x000fc400078e00ff */
[----:B------:R-:W-:Y:S01]  /*11e0*/  FMUL.FTZ R95, R95, R135 ;  /* 0x000000875f5f7220 */ /* 0x000fe20000410000 */
[----:B------:R-:W-:Y:S01]  /*11f0*/  IMAD.U32 R96, R11, 0x10000, RZ ;  /* 0x000100000b607824 */ /* 0x000fe200078e00ff */
[----:B------:R-:W-:Y:S01]  /*1200*/  SHF.R.U64 R99, R76, 0x10, R77 ;  /* 0x000000104c637819 */ /* 0x000fe2000000124d */
[----:B------:R-:W-:Y:S02]  /*1210*/  IMAD.U32 R134, R134, 0x10000, RZ ;  /* 0x0001000086867824 */ /* 0x000fe400078e00ff */
[----:B------:R-:W-:Y:S01]  /*1220*/  FADD.FTZ R79, -R128, R79 ;  /* 0x0000004f804f7221 */ /* 0x000fe20000010100 */
[----:B------:R-:W-:Y:S01]  /*1230*/  SHF.R.U32.HI R76, RZ, 0x10, R77 ;  /* 0x00000010ff4c7819 */ /* 0x000fe2000001164d */
[----:B------:R-:W-:Y:S01]  /*1240*/  FFMA.FTZ R92, R80, R81, R97 ;  /* 0x00000051505c7223 */ /* 0x000fe20000010061 */
[----:B------:R-:W-:Y:S01]  /*1250*/  FFMA.FTZ R94, R94, R133, R95 ;  /* 0x000000855e5e7223 */ /* 0x000fe2000001005f */
[----:B------:R-:W-:Y:S01]  /*1260*/  SHF.L.U32 R77, R78, 0x10, RZ ;  /* 0x000000104e4d7819 */ /* 0x000fe200000006ff */
[----:B------:R-:W-:-:S02]  /*1270*/  IMAD.U32 R95, R7, 0x10000, RZ ;  /* 0x00010000075f7824 */ /* 0x000fc400078e00ff */
[----:B------:R-:W-:Y:S01]  /*1280*/  FMUL.FTZ R96, R96, R134 ;  /* 0x0000008660607220 */ /* 0x000fe20000410000 */
[----:B------:R-:W-:Y:S02]  /*1290*/  IMAD.U32 R80, R136, 0x10000, RZ ;  /* 0x0001000088507824 */ /* 0x000fe400078e00ff */
[----:B------:R-:W-:Y:S01]  /*12a0*/  FMUL.FTZ R97, R79, UR16 ;  /* 0x000000104f617c20 */ /* 0x000fe20008410000 */
[----:B------:R-:W-:Y:S02]  /*12b0*/  IMAD.U32 R99, R99, 0x10000, RZ ;  /* 0x0001000063637824 */ /* 0x000fe400078e00ff */
[----:B------:R-:W-:Y:S01]  /*12c0*/  FADD.FTZ R77, -R128, R77 ;  /* 0x0000004d804d7221 */ /* 0x000fe20000010100 */
[----:B------:R-:W-:Y:S02]  /*12d0*/  IMAD.U32 R79, R76, 0x10000, RZ ;  /* 0x000100004c4f7824 */ /* 0x000fe400078e00ff */
[----:B------:R-:W-:Y:S01]  /*12e0*/  FFMA.FTZ R95, R95, R80, R96 ;  /* 0x000000505f5f7223 */ /* 0x000fe20000010060 */
[----:B------:R-:W-:Y:S01]  /*12f0*/  FADD.FTZ R96, -R128, R99 ;  /* 0x0000006380607221 */ /* 0x000fe20000010100 */
[----:B------:R-:W-:Y:S01]  /*1300*/  FFMA.FTZ R93, R98, R82, R93 ;  /* 0x00000052625d7223 */ /* 0x000fe2000001005d */
[----:B------:R-:W-:Y:S01]  /*1310*/  FADD.FTZ R79, -R128, R79 ;  /* 0x0000004f804f7221 */ /* 0x000fe20000010100 */
[----:B------:R-:W-:Y:S01]  /*1320*/  FMUL.FTZ R99, R77, UR16 ;  /* 0x000000104d637c20 */ /* 0x000fe20008410000 */
[----:B------:R-:W-:Y:S01]  /*1330*/  FADD.FTZ R76, R129, R92 ;  /* 0x0000005c814c7221 */ /* 0x000fe20000010000 */
[----:B------:R-:W-:Y:S01]  /*1340*/  FMUL.FTZ R96, R96, UR16 ;  /* 0x0000001060607c20 */ /* 0x000fe20008410000 */
[----:B------:R-:W-:Y:S01]  /*1350*/  FFMA.FTZ R77, R97, R92, R130 ;  /* 0x0000005c614d7223 */ /* 0x000fe20000010082 */
[----:B------:R-:W-:Y:S01]  /*1360*/  FMUL.FTZ R98, R79, UR16 ;  /* 0x000000104f627c20 */ /* 0x000fe20008410000 */
[----:B------:R-:W-:-:S02]  /*1370*/  FADD.FTZ R79, R76, R93 ;  /* 0x0000005d4c4f7221 */ /* 0x000fc40000010000 */
[----:B------:R-:W-:Y:S02]  /*1380*/  FFMA.FTZ R76, R96, R93, R77 ;  /* 0x0000005d604c7223 */ /* 0x000fe4000001004d */
[----:B------:R-:W-:Y:S02]  /*1390*/  FADD.FTZ R78, R79, R94 ;  /* 0x0000005e4f4e7221 */ /* 0x000fe40000010000 */
[----:B------:R-:W-:Y:S01]  /*13a0*/  FFMA.FTZ R76, R99, R94, R76 ;  /* 0x0000005e634c7223 */ /* 0x000fe2000001004c */
[----:B------:R-:W-:Y:S01]  /*13b0*/  FADD.FTZ R56, R56, R81 ;  /* 0x0000005138387221 */ /* 0x000fe20000010000 */
[C---:B------:R-:W-:Y:S01]  /*13c0*/  FFMA.FTZ R68, R97.reuse, R81, R68 ;  /* 0x0000005161447223 */ /* 0x040fe20000010044 */
[----:B------:R-:W-:Y:S01]  /*13d0*/  FADD.FTZ R32, R32, R83 ;  /* 0x0000005320207221 */ /* 0x000fe20000010000 */
        /* <DEDUP_REMOVED lines=14> */
[----:B------:R-:W-:-:S07]  /*14c0*/  FFMA.FTZ R130, R98, R95, R76 ;  /* 0x0000005f62827223 */ /* 0x000fce000001004c */
.L_x_164:
[----:B------:R-:W-:Y:S05]  /*14d0*/  BSYNC.RECONVERGENT B0 ;  /* 0x0000000000007941 */ /* 0x000fea0003800200 */
.L_x_163:
        /* <DEDUP_REMOVED lines=14> */
[----:B------:R-:W-:-:S04]  /*15c0*/  ISETP.NE.U32.AND P0, PT, RZ, UR30, PT ;  /* 0x0000001eff007c0c */ /* 0x000fc8000bf05070 */
[----:B------:R-:W-:-:S07]  /*15d0*/  ISETP.NE.AND.EX P0, PT, RZ, UR31, PT, P0 ;  /* 0x0000001fff007c0c */ /* 0x000fce000bf05300 */
[----:B------:R-:W1:Y:S08]  /*15e0*/  @P1 LDC.64 R82, c[0x0][0x3b8] ;  /* 0x0000ee00ff521b82 */ /* 0x000e700000000a00 */
[----:B------:R-:W1:Y:S01]  /*15f0*/  @P0 LDC.64 R104, c[0x0][0x438] ;  /* 0x00010e00ff680b82 */ /* 0x000e620000000a00 */
[----:B0-----:R-:W-:-:S04]  /*1600*/  IMAD.WIDE.U32 R102, R131, 0x4, R102 ;  /* 0x0000000483667825 */ /* 0x001fc800078e0066 */
[----:B------:R-:W-:Y:S01]  /*1610*/  IMAD.U32 R117, R16, 0x10000, RZ ;  /* 0x0001000010757824 */ /* 0x000fe200078e00ff */
[----:B------:R-:W5:Y:S01]  /*1620*/  LDG.E R100, desc[UR20][R102.64] ;  /* 0x0000001466647981 */ /* 0x000f62000c1e1900 */
[----:B-1----:R-:W-:-:S05]  /*1630*/  @P1 IMAD.WIDE.U32 R82, R131, 0x4, R82 ;  /* 0x0000000483521825 */ /* 0x002fca00078e0052 */
[----:B------:R-:W5:Y:S01]  /*1640*/  @P1 LDG.E R101, desc[UR20][R82.64] ;  /* 0x0000001452651981 */ /* 0x000f62000c1e1900 */
[----:B------:R-:W-:-:S05]  /*1650*/  @P0 IMAD.WIDE.U32 R104, R131, 0x8, R104 ;  /* 0x0000000883680825 */ /* 0x000fca00078e0068 */
[----:B------:R0:W5:Y:S01]  /*1660*/  @P0 LDG.E.64 R106, desc[UR20][R104.64] ;  /* 0x00000014686a0981 */ /* 0x000162000c1e1b00 */
[----:B------:R-:W-:Y:S02]  /*1670*/  IMAD.U32 R119, R17, 0x10000, RZ ;  /* 0x0001000011777824 */ /* 0x000fe400078e00ff */
[----:B0-----:R-:W-:Y:S02]  /*1680*/  IMAD.U32 R105, R18, 0x10000, RZ ;  /* 0x0001000012697824 */ /* 0x001fe400078e00ff */
[----:B------:R-:W-:Y:S02]  /*1690*/  IMAD.U32 R104, R14, 0x10000, RZ ;  /* 0x000100000e687824 */ /* 0x000fe400078e00ff */
[----:B------:R-:W-:Y:S02]  /*16a0*/  IMAD.U32 R118, R13, 0x10000, RZ ;  /* 0x000100000d767824 */ /* 0x000fe400078e00ff */
[----:B---3--:R-:W-:-:S05]  /*16b0*/  IMAD.MOV.U32 R82, RZ, RZ, R78 ;  /* 0x000000ffff527224 */ /* 0x008fca00078e004e */
[----:B------:R-:W-:Y:S01]  /*16c0*/  SHF.L.U32 R83, R82, 0x10, RZ ;  /* 0x0000001052537819 */ /* 0x000fe200000006ff */
[----:B----4-:R-:W-:Y:S01]  /*16d0*/  IMAD.MOV.U32 R116, RZ, RZ, R80 ;  /* 0x000000ffff747224 */ /* 0x010fe200078e0050 */
[--C-:B------:R-:W-:Y:S01]  /*16e0*/  SHF.R.U64 R134, R80, 0x10, R81.reuse ;  /* 0x0000001050867819 */ /* 0x100fe20000001251 */
[--C-:B------:R-:W-:Y:S01]  /*16f0*/  IMAD.MOV.U32 R131, RZ, RZ, R81.reuse ;  /* 0x000000ffff837224 */ /* 0x100fe200078e0051 */
[----:B------:R-:W-:Y:S01]  /*1700*/  SHF.R.U32.HI R135, RZ, 0x10, R81 ;  /* 0x00000010ff877819 */ /* 0x000fe20000011651 */
[--C-:B------:R-:W-:Y:S02]  /*1710*/  IMAD.MOV.U32 R102, RZ, RZ, R79.reuse ;  /* 0x000000ffff667224 */ /* 0x100fe400078e004f */
[----:B------:R-:W-:Y:S01]  /*1720*/  FMUL.FTZ R117, R117, R83 ;  /* 0x0000005375757220 */ /* 0x000fe20000410000 */
[----:B------:R-:W-:Y:S01]  /*1730*/  IMAD.U32 R80, R12, 0x10000, RZ ;  /* 0x000100000c507824 */ /* 0x000fe200078e00ff */
[----:B------:R-:W-:Y:S01]  /*1740*/  SHF.R.U64 R132, R78, 0x10, R79 ;  /* 0x000000104e847819 */ /* 0x000fe2000000124f */
[----:B------:R-:W-:-:S02]  /*1750*/  IMAD.U32 R81, R116, 0x10000, RZ ;  /* 0x0001000074517824 */ /* 0x000fc400078e00ff */
[----:B------:R-:W-:Y:S01]  /*1760*/  IMAD.U32 R82, R134, 0x10000, RZ ;  /* 0x0001000086527824 */ /* 0x000fe200078e00ff */
[----:B------:R-:W-:Y:S01]  /*1770*/  SHF.R.U32.HI R134, RZ, 0x10, R79 ;  /* 0x00000010ff867819 */ /* 0x000fe2000001164f */
[----:B--2---:R-:W-:Y:S02]  /*1780*/  IMAD.MOV.U32 R78, RZ, RZ, R76 ;  /* 0x000000ffff4e7224 */ /* 0x004fe400078e004c */
[----:B------:R-:W-:Y:S02]  /*1790*/  IMAD.U32 R133, R102, 0x10000, RZ ;  /* 0x0001000066857824 */ /* 0x000fe400078e00ff */
[----:B------:R-:W-:Y:S01]  /*17a0*/  FFMA.FTZ R102, R80, R81, R117 ;  /* 0x0000005150667223 */ /* 0x000fe20000010075 */
[--C-:B------:R-:W-:Y:S01]  /*17b0*/  SHF.R.U64 R79, R76, 0x10, R77.reuse ;  /* 0x000000104c4f7819 */ /* 0x100fe2000000124d */
[--C-:B------:R-:W-:Y:S01]  /*17c0*/  IMAD.MOV.U32 R80, RZ, RZ, R77.reuse ;  /* 0x000000ffff507224 */ /* 0x100fe200078e004d */
[----:B------:R-:W-:Y:S01]  /*17d0*/  SHF.R.U32.HI R116, RZ, 0x10, R77 ;  /* 0x00000010ff747819 */ /* 0x000fe2000001164d */
[----:B------:R-:W-:-:S02]  /*17e0*/  IMAD.U32 R77, R78, 0x10000, RZ ;  /* 0x000100004e4d7824 */ /* 0x000fc400078e00ff */
[----:B------:R-:W-:Y:S01]  /*17f0*/  FMUL.FTZ R105, R105, R133 ;  /* 0x0000008569697220 */ /* 0x000fe20000410000 */
[----:B------:R-:W-:Y:S02]  /*1800*/  IMAD.U32 R131, R131, 0x10000, RZ ;  /* 0x0001000083837824 */ /* 0x000fe400078e00ff */
[----:B------:R-:W-:Y:S02]  /*1810*/  IMAD.U32 R132, R132, 0x10000, RZ ;  /* 0x0001000084847824 */ /* 0x000fe400078e00ff */
[----:B------:R-:W-:Y:S02]  /*1820*/  IMAD.U32 R76, R19, 0x10000, RZ ;  /* 0x00010000134c7824 */ /* 0x000fe400078e00ff */
[----:B------:R-:W-:Y:S02]  /*1830*/  IMAD.U32 R134, R134, 0x10000, RZ ;  /* 0x0001000086867824 */ /* 0x000fe400078e00ff */
[----:B------:R-:W-:Y:S01]  /*1840*/  FADD.FTZ R77, -R128, R77 ;  /* 0x0000004d804d7221 */ /* 0x000fe20000010100 */
[----:B------:R-:W-:-:S02]  /*1850*/  IMAD.U32 R79, R79, 0x10000, RZ ;  /* 0x000100004f4f7824 */ /* 0x000fc400078e00ff */
[----:B------:R-:W-:Y:S01]  /*1860*/  FFMA.FTZ R104, R104, R131, R105 ;  /* 0x0000008368687223 */ /* 0x000fe20000010069 */
[----:B------:R-:W-:Y:S02]  /*1870*/  IMAD.U32 R78, R135, 0x10000, RZ ;  /* 0x00010000874e7824 */ /* 0x000fe400078e00ff */
[----:B------:R-:W-:Y:S01]  /*1880*/  FMUL.FTZ R103, R119, R132 ;  /* 0x0000008477677220 */ /* 0x000fe20000410000 */
[----:B------:R-:W-:Y:S02]  /*1890*/  IMAD.U32 R105, R15, 0x10000, RZ ;  /* 0x000100000f697824 */ /* 0x000fe400078e00ff */
[----:B------:R-:W-:Y:S01]  /*18a0*/  FMUL.FTZ R76, R76, R134 ;  /* 0x000000864c4c7220 */ /* 0x000fe20000410000 */
[----:B------:R-:W-:Y:S01]  /*18b0*/  SHF.L.U32 R135, R116, 0x10, RZ ;  /* 0x0000001074877819 */ /* 0x000fe200000006ff */
[----:B------:R-:W-:Y:S02]  /*18c0*/  IMAD.U32 R119, R80, 0x10000, RZ ;  /* 0x0001000050777824 */ /* 0x000fe400078e00ff */
[----:B------:R-:W-:Y:S01]  /*18d0*/  FADD.FTZ R79, -R128, R79 ;  /* 0x0000004f804f7221 */ /* 0x000fe20000010100 */
[----:B------:R-:W-:Y:S01]  /*18e0*/  FMUL.FTZ R117, R77, UR16 ;  /* 0x000000104d757c20 */ /* 0x000fe20008410000 */
[----:B------:R-:W-:Y:S01]  /*18f0*/  FFMA.FTZ R103, R118, R82, R103 ;  /* 0x0000005276677223 */ /* 0x000fe20000010067 */
[----:B------:R-:W-:Y:S01]  /*1900*/  FFMA.FTZ R105, R105, R78, R76 ;  /* 0x0000004e69697223 */ /* 0x000fe2000001004c */
[C---:B------:R-:W-:Y:S01]  /*1910*/  FADD.FTZ R118, -R128.reuse, R135 ;  /* 0x0000008780767221 */ /* 0x040fe20000010100 */
[----:B------:R-:W-:Y:S01]  /*1920*/  FADD.FTZ R76, R129, R102 ;  /* 0x00000066814c7221 */ /* 0x000fe20000010000 */
[----:B------:R-:W-:Y:S01]  /*1930*/  FADD.FTZ R119, -R128, R119 ;  /* 0x0000007780777221 */ /* 0x000fe20000010100 */
[----:B------:R-:W-:Y:S01]  /*1940*/  FMUL.FTZ R116, R79, UR16 ;  /* 0x000000104f747c20 */ /* 0x000fe20008410000 */
[----:B------:R-:W-:Y:S01]  /*1950*/  FFMA.FTZ R77, R117, R102, R130 ;  /* 0x00000066754d7223 */ /* 0x000fe20000010082 */
[----:B------:R-:W-:Y:S01]  /*1960*/  FMUL.FTZ R118, R118, UR16 ;  /* 0x0000001076767c20 */ /* 0x000fe20008410000 */
[----:B------:R-:W-:Y:S01]  /*1970*/  FADD.FTZ R79, R76, R103 ;  /* 0x000000674c4f7221 */ /* 0x000fe20000010000 */
[----:B------:R-:W-:Y:S01]  /*1980*/  FMUL.FTZ R119, R119, UR16 ;  /* 0x0000001077777c20 */ /* 0x000fe20008410000 */
[----:B------:R-:W-:Y:S01]  /*1990*/  FFMA.FTZ R76, R116, R103, R77 ;  /* 0x00000067744c7223 */ /* 0x000fe2000001004d */
        /* <DEDUP_REMOVED lines=20> */
.L_x_166:
[----:B------:R-:W-:Y:S05]  /*1ae0*/  BSYNC.RECONVERGENT B0 ;  /* 0x0000000000007941 */ /* 0x000fea0003800200 */
.L_x_165:
        /* <DEDUP_REMOVED lines=32> */
.L_x_168:
[----:B------:R-:W-:Y:S05]  /*1cf0*/  BSYNC.RECONVERGENT B0 ;  /* 0x0000000000007941 */ /* 0x000fea0003800200 */
.L_x_167:
        /* <DEDUP_REMOVED lines=48> */
[----:B-----5:R-:W-:Y:S01]  /*2000*/  LOP3.LUT P6, RZ, R26, 0xff, RZ, 0xc0, !PT ;  /* 0x000000ff1aff7812 */ /* 0x020fe200078cc0ff */
[----:B------:R-:W-:Y:S01]  /*2010*/  FMUL.FTZ R76, R76, UR16 ;  /* 0x000000104c4c7c20 */ /* 0x000fe20008410000 */
[----:B------:R-:W-:Y:S01]  /*2020*/  FMUL.FTZ R78, R78, UR16 ;  /* 0x000000104e4e7c20 */ /* 0x000fe20008410000 */
[----:B------:R-:W-:Y:S01]  /*2030*/  FMUL.FTZ R77, R77, UR28 ;  /* 0x0000001c4d4d7c20 */ /* 0x000fe20008410000 */
[----:B------:R-:W-:Y:S01]  /*2040*/  FMUL.FTZ R79, R79, UR16 ;  /* 0x000000104f4f7c20 */ /* 0x000fe20008410000 */
[----:B------:R-:W-:Y:S01]  /*2050*/  FMUL.FTZ R76, R76, UR28 ;  /* 0x0000001c4c4c7c20 */ /* 0x000fe20008410000 */
[----:B------:R-:W-:Y:S01]  /*2060*/  FMUL.FTZ R78, R78, UR28 ;  /* 0x0000001c4e4e7c20 */ /* 0x000fe20008410000 */
[----:B------:R-:W-:Y:S01]  /*2070*/  LOP3.LUT P5, RZ, R26, 0xff00, RZ, 0xc0, !PT ;  /* 0x0000ff001aff7812 */ /* 0x000fe200078ac0ff */
[----:B------:R-:W-:Y:S01]  /*2080*/  FMUL.FTZ R79, R79, UR28 ;  /* 0x0000001c4f4f7c20 */ /* 0x000fe20008410000 */
[----:B------:R-:W-:-:S02]  /*2090*/  FSEL R77, R77, RZ, P6 ;  /* 0x000000ff4d4d7208 */ /* 0x000fc40003000000 */
[C---:B------:R-:W-:Y:S02]  /*20a0*/  LOP3.LUT P4, RZ, R26.reuse, 0xff0000, RZ, 0xc0, !PT ;  /* 0x00ff00001aff7812 */ /* 0x040fe4000788c0ff */
[----:B------:R-:W-:Y:S02]  /*20b0*/  ISETP.GE.U32.AND P6, PT, R26, 0x1000000, PT ;  /* 0x010000001a00780c */ /* 0x000fe40003fc6070 */
[----:B------:R-:W-:Y:S02]  /*20c0*/  FSEL R76, R76, RZ, P5 ;  /* 0x000000ff4c4c7208 */ /* 0x000fe40002800000 */
[----:B------:R-:W-:Y:S02]  /*20d0*/  FSEL R78, R78, RZ, P4 ;  /* 0x000000ff4e4e7208 */ /* 0x000fe40002000000 */
[----:B------:R-:W-:Y:S02]  /*20e0*/  FSEL R79, R79, RZ, P6 ;  /* 0x000000ff4f4f7208 */ /* 0x000fe40003000000 */
[----:B------:R-:W-:-:S02]  /*20f0*/  F2FP.BF16.F32.PACK_AB R77, R76, R77 ;  /* 0x0000004d4c4d723e */ /* 0x000fc400000010ff */
[----:B------:R-:W-:Y:S02]  /*2100*/  F2FP.BF16.F32.PACK_AB R78, R79, R78 ;  /* 0x0000004e4f4e723e */ /* 0x000fe400000010ff */
[C---:B------:R-:W-:Y:S02]  /*2110*/  PRMT R76, R77.reuse, 0x7632, R76 ;  /* 0x000076324d4c7816 */ /* 0x040fe4000000004c */
[----:B------:R-:W-:Y:S02]  /*2120*/  PRMT R81, R77, 0x7610, R81 ;  /* 0x000076104d517816 */ /* 0x000fe40000000051 */
[C---:B------:R-:W-:Y:S02]  /*2130*/  PRMT R83, R78.reuse, 0x7632, R83 ;  /* 0x000076324e537816 */ /* 0x040fe40000000053 */
[----:B------:R-:W-:Y:S01]  /*2140*/  PRMT R80, R78, 0x7610, R80 ;  /* 0x000076104e507816 */ /* 0x000fe20000000050 */
[----:B------:R-:W-:Y:S06]  /*2150*/  BRA `(.L_x_174) ;  /* 0x00000014005c7947 */ /* 0x000fec0003800000 */
.L_x_173:
        /* <DEDUP_REMOVED lines=10> */
[----:B-----5:R-:W-:Y:S01]  /*2200*/  LOP3.LUT P5, RZ, R26, 0xff, RZ, 0xc0, !PT ;  /* 0x000000ff1aff7812 */ /* 0x020fe200078ac0ff */
        /* <DEDUP_REMOVED lines=10> */
[----:B------:R-:W-:Y:S02]  /*22b0*/  F2FP.BF16.F32.PACK_AB R76, R76, R77 ;  /* 0x0000004d4c4c723e */ /* 0x000fe400000010ff */
[----:B------:R-:W-:Y:S02]  /*22c0*/  FSEL R79, R79, RZ, P6 ;  /* 0x000000ff4f4f7208 */ /* 0x000fe40003000000 */
[----:B------:R-:W-:Y:S02]  /*22d0*/  FSEL R77, R81, RZ, P4 ;  /* 0x000000ff514d7208 */ /* 0x000fe40002000000 */
[----:B------:R-:W-:-:S02]  /*22e0*/  FSEL R83, R83, RZ, P5 ;  /* 0x000000ff53537208 */ /* 0x000fc40002800000 */
[----:B------:R-:W-:Y:S02]  /*22f0*/  F2FP.BF16.F32.PACK_AB R79, R79, R78 ;  /* 0x0000004e4f4f723e */ /* 0x000fe400000010ff */
[----:B------:R-:W-:Y:S02]  /*2300*/  F2FP.BF16.F32.PACK_AB R77, R77, R80 ;  /* 0x000000504d4d723e */ /* 0x000fe400000010ff */
[----:B------:R-:W-:Y:S02]  /*2310*/  F2FP.BF16.F32.PACK_AB R82, R83, R82 ;  /* 0x000000525352723e */ /* 0x000fe400000010ff */
[C---:B------:R-:W-:Y:S02]  /*2320*/  PRMT R81, R76.reuse, 0x7632, R81 ;  /* 0x000076324c517816 */ /* 0x040fe40000000051 */
[----:B------:R-:W-:Y:S02]  /*2330*/  PRMT R121, R76, 0x7610, R121 ;  /* 0x000076104c797816 */ /* 0x000fe40000000079 */
[----:B------:R-:W-:-:S02]  /*2340*/  PRMT R76, R79, 0x7632, R76 ;  /* 0x000076324f4c7816 */ /* 0x000fc4000000004c */
[----:B------:R-:W-:Y:S02]  /*2350*/  PRMT R120, R79, 0x7610, R120 ;  /* 0x000076104f787816 */ /* 0x000fe40000000078 */
[C---:B------:R-:W-:Y:S02]  /*2360*/  PRMT R80, R77.reuse, 0x7632, R80 ;  /* 0x000076324d507816 */ /* 0x040fe40000000050 */
[----:B------:R-:W-:Y:S02]  /*2370*/  PRMT R122, R77, 0x7610, R122 ;  /* 0x000076104d7a7816 */ /* 0x000fe4000000007a */
[C---:B------:R-:W-:Y:S02]  /*2380*/  PRMT R83, R82.reuse, 0x7632, R83 ;  /* 0x0000763252537816 */ /* 0x040fe40000000053 */
[----:B------:R-:W-:Y:S01]  /*2390*/  PRMT R123, R82, 0x7610, R123 ;  /* 0x00007610527b7816 */ /* 0x000fe2000000007b */
[----:B------:R-:W-:Y:S06]  /*23a0*/  BRA `(.L_x_174) ;  /* 0x0000001000c87947 */ /* 0x000fec0003800000 */
.L_x_172:
[----:B------:R-:W-:Y:S01]  /*23b0*/  UMOV UR5, UR10 ;  /* 0x0000000a00057c82 */ /* 0x000fe20008000000 */
[----:B------:R-:W-:Y:S01]  /*23c0*/  UMOV UR6, UR11 ;  /* 0x0000000b00067c82 */ /* 0x000fe20008000000 */
[----:B------:R-:W-:-:S04]  /*23d0*/  UISETP.NE.U32.AND UP0, UPT, UR5, URZ, UPT ;  /* 0x000000ff0500728c */ /* 0x000fc8000bf05070 */
[----:B------:R-:W-:-:S09]  /*23e0*/  UISETP.NE.AND.EX UP0, UPT, UR6, URZ, UPT, UP0 ;  /* 0x000000ff0600728c */ /* 0x000fd2000bf05300 */
[----:B------:R-:W-:Y:S05]  /*23f0*/  BRA.U UP0, `(.L_x_175) ;  /* 0x00000001009c7547 */ /* 0x000fea000b800000 */
[----:B------:R-:W-:Y:S01]  /*2400*/  FFMA.FTZ R81, R3, UR9, R128 ;  /* 0x0000000903517c23 */ /* 0x000fe20008010080 */
[----:B-----5:R-:W-:Y:S01]  /*2410*/  IMAD.MOV.U32 R76, RZ, RZ, R110 ;  /* 0x000000ffff4c7224 */ /* 0x020fe200078e006e */
[--C-:B------:R-:W-:Y:S01]  /*2420*/  SHF.R.U64 R77, R110, 0x10, R111.reuse ;  /* 0x000000106e4d7819 */ /* 0x100fe2000000126f */
[--C-:B------:R-:W-:Y:S01]  /*2430*/  FFMA.FTZ R82, R87, UR9, R128.reuse ;  /* 0x0000000957527c23 */ /* 0x100fe20008010080 */
[----:B------:R-:W-:Y:S01]  /*2440*/  SHF.R.U32.HI R79, RZ, 0x10, R111 ;  /* 0x00000010ff4f7819 */ /* 0x000fe2000001166f */
[----:B------:R-:W-:Y:S01]  /*2450*/  FADD.FTZ R81, R84, -R81 ;  /* 0x8000005154517221 */ /* 0x000fe20000010000 */
[----:B------:R-:W-:Y:S02]  /*2460*/  IMAD.U32 R76, R76, 0x10000, RZ ;  /* 0x000100004c4c7824 */ /* 0x000fe400078e00ff */
[--C-:B------:R-:W-:Y:S01]  /*2470*/  FFMA.FTZ R80, R88, UR9, R128.reuse ;  /* 0x0000000958507c23 */ /* 0x100fe20008010080 */
[----:B------:R-:W-:Y:S02]  /*2480*/  IMAD.MOV.U32 R78, RZ, RZ, R111 ;  /* 0x000000ffff4e7224 */ /* 0x000fe400078e006f */
[----:B------:R-:W-:Y:S01]  /*2490*/  FFMA.FTZ R129, R90, UR9, R128 ;  /* 0x000000095a817c23 */ /* 0x000fe20008010080 */
[----:B------:R-:W-:Y:S01]  /*24a0*/  FADD.FTZ R83, R85, -R82 ;  /* 0x8000005255537221 */ /* 0x000fe20000010000 */
[----:B------:R-:W-:Y:S01]  /*24b0*/  FFMA.FTZ R76, R81, UR16, R76 ;  /* 0x00000010514c7c23 */ /* 0x000fe2000801004c */
[----:B------:R-:W-:Y:S01]  /*24c0*/  FADD.FTZ R80, R27, -R80 ;  /* 0x800000501b507221 */ /* 0x000fe20000010000 */
[----:B------:R-:W-:-:S02]  /*24d0*/  IMAD.U32 R77, R77, 0x10000, RZ ;  /* 0x000100004d4d7824 */ /* 0x000fc400078e00ff */
[----:B------:R-:W-:Y:S01]  /*24e0*/  FADD.FTZ R82, R86, -R129 ;  /* 0x8000008156527221 */ /* 0x000fe20000010000 */
[----:B------:R-:W-:Y:S02]  /*24f0*/  IMAD.U32 R78, R78, 0x10000, RZ ;  /* 0x000100004e4e7824 */ /* 0x000fe400078e00ff */
[----:B------:R-:W-:Y:S01]  /*2500*/  FMUL.FTZ R76, R76, UR28 ;  /* 0x0000001c4c4c7c20 */ /* 0x000fe20008410000 */
[----:B------:R-:W-:Y:S02]  /*2510*/  IMAD.U32 R79, R79, 0x10000, RZ ;  /* 0x000100004f4f7824 */ /* 0x000fe400078e00ff */
[----:B------:R-:W-:Y:S01]  /*2520*/  FFMA.FTZ R77, R80, UR16, R77 ;  /* 0x00000010504d7c23 */ /* 0x000fe2000801004d */
[----:B------:R-:W-:Y:S01]  /*2530*/  FFMA.FTZ R78, R83, UR16, R78 ;  /* 0x00000010534e7c23 */ /* 0x000fe2000801004e */
[----:B------:R-:W-:Y:S01]  /*2540*/  LOP3.LUT P6, RZ, R26, 0xff, RZ, 0xc0, !PT ;  /* 0x000000ff1aff7812 */ /* 0x000fe200078cc0ff */
[----:B------:R-:W-:Y:S01]  /*2550*/  FFMA.FTZ R79, R82, UR16, R79 ;  /* 0x00000010524f7c23 */ /* 0x000fe2000801004f */
[----:B------:R-:W-:Y:S01]  /*2560*/  FMUL.FTZ R77, R77, UR28 ;  /* 0x0000001c4d4d7c20 */ /* 0x000fe20008410000 */
[----:B------:R-:W-:Y:S01]  /*2570*/  FMUL.FTZ R78, R78, UR28 ;  /* 0x0000001c4e4e7c20 */ /* 0x000fe20008410000 */
[----:B------:R-:W-:Y:S01]  /*2580*/  FSEL R76, R76, RZ, P6 ;  /* 0x000000ff4c4c7208 */ /* 0x000fe20003000000 */
[----:B------:R-:W-:Y:S01]  /*2590*/  FMUL.FTZ R79, R79, UR28 ;  /* 0x0000001c4f4f7c20 */ /* 0x000fe20008410000 */
[----:B------:R-:W-:-:S02]  /*25a0*/  LOP3.LUT P5, RZ, R26, 0xff00, RZ, 0xc0, !PT ;  /* 0x0000ff001aff7812 */ /* 0x000fc400078ac0ff */
        /* <DEDUP_REMOVED lines=12> */
.L_x_175:
        /* <DEDUP_REMOVED lines=10> */
[----:B------:R-:W-:Y:S01]  /*2710*/  FFMA.FTZ R76, R77, UR16, R76 ;  /* 0x000000104d4c7c23 */ /* 0x000fe2000801004c */
[----:B------:R-:W-:Y:S01]  /*2720*/  FADD.FTZ R78, R27, -R78 ;  /* 0x8000004e1b4e7221 */ /* 0x000fe20000010000 */
[----:B------:R-:W-:-:S02]  /*2730*/  IMAD.U32 R79, R79, 0x10000, RZ ;  /* 0x000100004f4f7824 */ /* 0x000fc400078e00ff */
[----:B------:R-:W-:Y:S01]  /*2740*/  FADD.FTZ R80, R85, -R80 ;  /* 0x8000005055507221 */ /* 0x000fe20000010000 */
[----:B------:R-:W-:Y:S02]  /*2750*/  IMAD.U32 R81, R81, 0x10000, RZ ;  /* 0x0001000051517824 */ /* 0x000fe400078e00ff */
[----:B------:R-:W-:Y:S01]  /*2760*/  FADD.FTZ R83, R86, -R83 ;  /* 0x8000005356537221 */ /* 0x000fe20000010000 */
[----:B------:R-:W-:Y:S02]  /*2770*/  IMAD.U32 R82, R82, 0x10000, RZ ;  /* 0x0001000052527824 */ /* 0x000fe400078e00ff */
[----:B------:R-:W-:Y:S01]  /*2780*/  FMUL.FTZ R77, R76, UR28 ;  /* 0x0000001c4c4d7c20 */ /* 0x000fe20008410000 */
[----:B------:R-:W-:Y:S01]  /*2790*/  FFMA.FTZ R78, R78, UR16, R79 ;  /* 0x000000104e4e7c23 */ /* 0x000fe2000801004f */
[----:B------:R-:W-:Y:S01]  /*27a0*/  FFMA.FTZ R80, R80, UR16, R81 ;  /* 0x0000001050507c23 */ /* 0x000fe20008010051 */
[----:B------:R-:W-:Y:S01]  /*27b0*/  FFMA.FTZ R82, R83, UR16, R82 ;  /* 0x0000001053527c23 */ /* 0x000fe20008010052 */
[----:B------:R-:W-:Y:S01]  /*27c0*/  LOP3.LUT P5, RZ, R26, 0xff, RZ, 0xc0, !PT ;  /* 0x000000ff1aff7812 */ /* 0x000fe200078ac0ff */
[----:B------:R-:W-:Y:S01]  /*27d0*/  FMUL.FTZ R79, R78, UR28 ;  /* 0x0000001c4e4f7c20 */ /* 0x000fe20008410000 */
[----:B------:R-:W-:Y:S01]  /*27e0*/  FMUL.FTZ R81, R80, UR28 ;  /* 0x0000001c50517c20 */ /* 0x000fe20008410000 */
[----:B------:R-:W-:Y:S01]  /*27f0*/  FMUL.FTZ R83, R82, UR28 ;  /* 0x0000001c52537c20 */ /* 0x000fe20008410000 */
[----:B------:R-:W-:-:S02]  /*2800*/  FSEL R77, R77, RZ, P5 ;  /* 0x000000ff4d4d7208 */ /* 0x000fc40002800000 */
[C---:B------:R-:W-:Y:S02]  /*2810*/  LOP3.LUT P6, RZ, R26.reuse, 0xff00, RZ, 0xc0, !PT ;  /* 0x0000ff001aff7812 */ /* 0x040fe400078cc0ff */
[C---:B------:R-:W-:Y:S02]  /*2820*/  LOP3.LUT P4, RZ, R26.reuse, 0xff0000, RZ, 0xc0, !PT ;  /* 0x00ff00001aff7812 */ /* 0x040fe4000788c0ff */
[----:B------:R-:W-:Y:S02]  /*2830*/  ISETP.GE.U32.AND P5, PT, R26, 0x1000000, PT ;  /* 0x010000001a00780c */ /* 0x000fe40003fa6070 */
[----:B------:R-:W-:Y:S02]  /*2840*/  F2FP.BF16.F32.PACK_AB R76, R77, R76 ;  /* 0x0000004c4d4c723e */ /* 0x000fe400000010ff */
[----:B------:R-:W-:Y:S02]  /*2850*/  FSEL R79, R79, RZ, P6 ;  /* 0x000000ff4f4f7208 */ /* 0x000fe40003000000 */
[----:B------:R-:W-:-:S02]  /*2860*/  FSEL R77, R81, RZ, P4 ;  /* 0x000000ff514d7208 */ /* 0x000fc40002000000 */
[----:B------:R-:W-:Y:S02]  /*2870*/  FSEL R83, R83, RZ, P5 ;  /* 0x000000ff53537208 */ /* 0x000fe40002800000 */
[----:B------:R-:W-:Y:S02]  /*2880*/  F2FP.BF16.F32.PACK_AB R79, R79, R78 ;  /* 0x0000004e4f4f723e */ /* 0x000fe400000010ff */
[----:B------:R-:W-:Y:S02]  /*2890*/  F2FP.BF16.F32.PACK_AB R77, R77, R80 ;  /* 0x000000504d4d723e */ /* 0x000fe400000010ff */
[----:B------:R-:W-:Y:S02]  /*28a0*/  F2FP.BF16.F32.PACK_AB R82, R83, R82 ;  /* 0x000000525352723e */ /* 0x000fe400000010ff */
[C---:B------:R-:W-:Y:S02]  /*28b0*/  PRMT R81, R76.reuse, 0x7632, R81 ;  /* 0x000076324c517816 */ /* 0x040fe40000000051 */
[----:B------:R-:W-:-:S02]  /*28c0*/  PRMT R121, R76, 0x7610, R121 ;  /* 0x000076104c797816 */ /* 0x000fc40000000079 */
[C---:B------:R-:W-:Y:S02]  /*28d0*/  PRMT R76, R79.reuse, 0x7632, R76 ;  /* 0x000076324f4c7816 */ /* 0x040fe4000000004c */
[----:B------:R-:W-:Y:S02]  /*28e0*/  PRMT R120, R79, 0x7610, R120 ;  /* 0x000076104f787816 */ /* 0x000fe40000000078 */
[C---:B------:R-:W-:Y:S02]  /*28f0*/  PRMT R80, R77.reuse, 0x7632, R80 ;  /* 0x000076324d507816 */ /* 0x040fe40000000050 */
[----:B------:R-:W-:Y:S02]  /*2900*/  PRMT R122, R77, 0x7610, R122 ;  /* 0x000076104d7a7816 */ /* 0x000fe4000000007a */
[C---:B------:R-:W-:Y:S02]  /*2910*/  PRMT R83, R82.reuse, 0x7632, R83 ;  /* 0x0000763252537816 */ /* 0x040fe40000000053 */
[----:B------:R-:W-:Y:S01]  /*2920*/  PRMT R123, R82, 0x7610, R123 ;  /* 0x00007610527b7816 */ /* 0x000fe2000000007b */
[----:B------:R-:W-:Y:S06]  /*2930*/  BRA `(.L_x_174) ;  /* 0x0000000c00647947 */ /* 0x000fec0003800000 */
.L_x_171:
        /* <DEDUP_REMOVED lines=9> */
[----:B-----5:R-:W-:Y:S01]  /*29d0*/  LOP3.LUT P5, RZ, R26, 0xff00, RZ, 0xc0, !PT ;  /* 0x0000ff001aff7812 */ /* 0x020fe200078ac0ff */
[----:B------:R-:W-:Y:S01]  /*29e0*/  FFMA.FTZ R77, R3, UR9, R128 ;  /* 0x00000009034d7c23 */ /* 0x000fe20008010080 */
[----:B------:R-:W-:Y:S01]  /*29f0*/  LOP3.LUT P4, RZ, R25, 0xff00, RZ, 0xc0, !PT ;  /* 0x0000ff0019ff7812 */ /* 0x000fe2000788c0ff */
[----:B------:R-:W-:Y:S01]  /*2a00*/  FADD.FTZ R76, R27, -R76 ;  /* 0x8000004c1b4c7221 */ /* 0x000fe20000010000 */
[----:B------:R-:W-:Y:S01]  /*2a10*/  FFMA.FTZ R78, R87, UR9, R128 ;  /* 0x00000009574e7c23 */ /* 0x000fe20008010080 */
[----:B------:R-:W-:Y:S01]  /*2a20*/  FADD.FTZ R77, R84, -R77 ;  /* 0x8000004d544d7221 */ /* 0x000fe20000010000 */
[----:B------:R-:W-:Y:S01]  /*2a30*/  LOP3.LUT P6, RZ, R25, 0xff, RZ, 0xc0, !PT ;  /* 0x000000ff19ff7812 */ /* 0x000fe200078cc0ff */
[----:B------:R-:W-:Y:S01]  /*2a40*/  FMUL.FTZ R76, R76, UR16 ;  /* 0x000000104c4c7c20 */ /* 0x000fe20008410000 */
[----:B------:R-:W-:Y:S01]  /*2a50*/  FADD.FTZ R78, R85, -R78 ;  /* 0x8000004e554e7221 */ /* 0x000fe20000010000 */
[----:B------:R-:W-:-:S02]  /*2a60*/  FMUL.FTZ R77, R77, UR16 ;  /* 0x000000104d4d7c20 */ /* 0x000fc40008410000 */
[----:B------:R-:W-:Y:S01]  /*2a70*/  FMUL.FTZ R76, R76, UR28 ;  /* 0x0000001c4c4c7c20 */ /* 0x000fe20008410000 */
[----:B------:R-:W-:Y:S01]  /*2a80*/  FMUL.FTZ R78, R78, UR16 ;  /* 0x000000104e4e7c20 */ /* 0x000fe20008410000 */
[----:B------:R-:W-:-:S03]  /*2a90*/  FMUL.FTZ R77, R77, UR28 ;  /* 0x0000001c4d4d7c20 */ /* 0x000fc60008410000 */
[----:B------:R-:W-:Y:S01]  /*2aa0*/  FSEL R79, R76, RZ, P5 ;  /* 0x000000ff4c4f7208 */ /* 0x000fe20002800000 */
[----:B------:R-:W-:Y:S01]  /*2ab0*/  FMUL.FTZ R78, R78, UR28 ;  /* 0x0000001c4e4e7c20 */ /* 0x000fe20008410000 */
[----:B------:R-:W-:Y:S02]  /*2ac0*/  FSEL R76, R76, RZ, P4 ;  /* 0x000000ff4c4c7208 */ /* 0x000fe40002000000 */
[----:B------:R-:W-:Y:S02]  /*2ad0*/  LOP3.LUT P4, RZ, R26, 0xff, RZ, 0xc0, !PT ;  /* 0x000000ff1aff7812 */ /* 0x000fe4000788c0ff */
[----:B------:R-:W-:Y:S01]  /*2ae0*/  F2FP.BF16.F32.PACK_AB R82, R76, R79 ;  /* 0x0000004f4c52723e */ /* 0x000fe200000010ff */
[----:B------:R-:W-:Y:S01]  /*2af0*/  FFMA.FTZ R79, R90, UR9, R128 ;  /* 0x000000095a4f7c23 */ /* 0x000fe20008010080 */
[----:B------:R-:W-:Y:S02]  /*2b00*/  LOP3.LUT P5, RZ, R26, 0xff0000, RZ, 0xc0, !PT ;  /* 0x00ff00001aff7812 */ /* 0x000fe400078ac0ff */
[----:B------:R-:W-:Y:S01]  /*2b10*/  PRMT R125, R82, 0x7632, R125 ;  /* 0x00007632527d7816 */ /* 0x000fe2000000007d */
[----:B------:R-:W-:Y:S01]  /*2b20*/  FADD.FTZ R79, R86, -R79 ;  /* 0x8000004f564f7221 */ /* 0x000fe20000010000 */
[----:B------:R-:W-:-:S02]  /*2b30*/  FSEL R83, R78, RZ, P5 ;  /* 0x000000ff4e537208 */ /* 0x000fc40002800000 */
[----:B------:R-:W-:Y:S01]  /*2b40*/  ISETP.GE.U32.AND P5, PT, R25, 0x1000000, PT ;  /* 0x010000001900780c */ /* 0x000fe20003fa6070 */
[----:B------:R-:W-:Y:S01]  /*2b50*/  FMUL.FTZ R76, R79, UR16 ;  /* 0x000000104f4c7c20 */ /* 0x000fe20008410000 */
[----:B------:R-:W-:Y:S02]  /*2b60*/  FSEL R79, R77, RZ, P4 ;  /* 0x000000ff4d4f7208 */ /* 0x000fe40002000000 */
[----:B------:R-:W-:Y:S01]  /*2b70*/  LOP3.LUT P4, RZ, R25, 0xff0000, RZ, 0xc0, !PT ;  /* 0x00ff000019ff7812 */ /* 0x000fe2000788c0ff */
[----:B------:R-:W-:Y:S01]  /*2b80*/  FMUL.FTZ R80, R76, UR28 ;  /* 0x0000001c4c507c20 */ /* 0x000fe20008410000 */
[----:B------:R-:W-:Y:S02]  /*2b90*/  FSEL R76, R77, RZ, P6 ;  /* 0x000000ff4d4c7208 */ /* 0x000fe40003000000 */
[----:B------:R-:W-:Y:S02]  /*2ba0*/  ISETP.GE.U32.AND P6, PT, R26, 0x1000000, PT ;  /* 0x010000001a00780c */ /* 0x000fe40003fc6070 */
[----:B------:R-:W-:-:S02]  /*2bb0*/  F2FP.BF16.F32.PACK_AB R79, R76, R79 ;  /* 0x0000004f4c4f723e */ /* 0x000fc400000010ff */
[----:B------:R-:W-:Y:S02]  /*2bc0*/  FSEL R76, R78, RZ, P4 ;  /* 0x000000ff4e4c7208 */ /* 0x000fe40002000000 */
[C---:B------:R-:W-:Y:S02]  /*2bd0*/  FSEL R78, R80.reuse, RZ, P6 ;  /* 0x000000ff504e7208 */ /* 0x040fe40003000000 */
[----:B------:R-:W-:Y:S02]  /*2be0*/  FSEL R77, R80, RZ, P5 ;  /* 0x000000ff504d7208 */ /* 0x000fe40002800000 */
[----:B------:R-:W-:Y:S02]  /*2bf0*/  F2FP.BF16.F32.PACK_AB R83, R76, R83 ;  /* 0x000000534c53723e */ /* 0x000fe400000010ff */
[----:B------:R-:W-:Y:S02]  /*2c00*/  F2FP.BF16.F32.PACK_AB R77, R77, R78 ;  /* 0x0000004e4d4d723e */ /* 0x000fe400000010ff */
[----:B------:R-:W-:-:S02]  /*2c10*/  PRMT R126, R83, 0x7632, R126 ;  /* 0x00007632537e7816 */ /* 0x000fc4000000007e */
[----:B------:R-:W-:Y:S02]  /*2c20*/  PRMT R80, R83, 0x7610, R80 ;  /* 0x0000761053507816 */ /* 0x000fe40000000050 */
[C---:B------:R-:W-:Y:S02]  /*2c30*/  PRMT R124, R79.reuse, 0x7632, R124 ;  /* 0x000076324f7c7816 */ /* 0x040fe4000000007c */
[----:B------:R-:W-:Y:S02]  /*2c40*/  PRMT R81, R79, 0x7610, R81 ;  /* 0x000076104f517816 */ /* 0x000fe40000000051 */
[----:B------:R-:W-:Y:S02]  /*2c50*/  PRMT R76, R82, 0x7610, R76 ;  /* 0x00007610524c7816 */ /* 0x000fe4000000004c */
[C---:B------:R-:W-:Y:S02]  /*2c60*/  PRMT R127, R77.reuse, 0x7632, R127 ;  /* 0x000076324d7f7816 */ /* 0x040fe4000000007f */
[----:B------:R-:W-:Y:S01]  /*2c70*/  PRMT R83, R77, 0x7610, R83 ;  /* 0x000076104d537816 */ /* 0x000fe20000000053 */
[----:B------:R-:W-:Y:S06]  /*2c80*/  BRA `(.L_x_174) ;  /* 0x0000000800907947 */ /* 0x000fec0003800000 */
.L_x_177:
[--C-:B------:R-:W-:Y:S01]  /*2c90*/  FFMA.FTZ R77, R3, UR9, R128.reuse ;  /* 0x00000009034d7c23 */ /* 0x100fe20008010080 */
[--C-:B------:R-:W-:Y:S01]  /*2ca0*/  FFMA.FTZ R80, R87, UR9, R128.reuse ;  /* 0x0000000957507c23 */ /* 0x100fe20008010080 */
[----:B------:R-:W-:Y:S01]  /*2cb0*/  FFMA.FTZ R78, R88, UR9, R128 ;  /* 0x00000009584e7c23 */ /* 0x000fe20008010080 */
[----:B-----5:R-:W-:Y:S01]  /*2cc0*/  LOP3.LUT P4, RZ, R26, 0xff, RZ, 0xc0, !PT ;  /* 0x000000ff1aff7812 */ /* 0x020fe2000788c0ff */
[----:B------:R-:W-:Y:S01]  /*2cd0*/  FADD.FTZ R77, R84, -R77 ;  /* 0x8000004d544d7221 */ /* 0x000fe20000010000 */
[----:B------:R-:W-:Y:S01]  /*2ce0*/  FADD.FTZ R80, R85, -R80 ;  /* 0x8000005055507221 */ /* 0x000fe20000010000 */
[----:B------:R-:W-:Y:S01]  /*2cf0*/  FADD.FTZ R79, R27, -R78 ;  /* 0x8000004e1b4f7221 */ /* 0x000fe20000010000 */
[----:B------:R-:W-:Y:S01]  /*2d00*/  LOP3.LUT P5, RZ, R25, 0xff, RZ, 0xc0, !PT ;  /* 0x000000ff19ff7812 */ /* 0x000fe200078ac0ff */
[----:B------:R-:W-:Y:S01]  /*2d10*/  FMUL.FTZ R77, R77, UR16 ;  /* 0x000000104d4d7c20 */ /* 0x000fe20008410000 */
[----:B------:R-:W-:Y:S01]  /*2d20*/  FMUL.FTZ R80, R80, UR16 ;  /* 0x0000001050507c20 */ /* 0x000fe20008410000 */
[----:B------:R-:W-:Y:S01]  /*2d30*/  FMUL.FTZ R79, R79, UR16 ;  /* 0x000000104f4f7c20 */ /* 0x000fe20008410000 */
[----:B------:R-:W-:Y:S01]  /*2d40*/  FFMA.FTZ R123, R90, UR9, R128 ;  /* 0x000000095a7b7c23 */ /* 0x000fe20008010080 */
[----:B------:R-:W-:Y:S01]  /*2d50*/  FMUL.FTZ R76, R77, UR28 ;  /* 0x0000001c4d4c7c20 */ /* 0x000fe20008410000 */
[----:B------:R-:W-:-:S02]  /*2d60*/  LOP3.LUT P6, RZ, R25, 0xff00, RZ, 0xc0, !PT ;  /* 0x0000ff0019ff7812 */ /* 0x000fc400078cc0ff */
[----:B------:R-:W-:Y:S02]  /*2d70*/  FADD.FTZ R123, R86, -R123 ;  /* 0x8000007b567b7221 */ /* 0x000fe40000010000 */
[C---:B------:R-:W-:Y:S02]  /*2d80*/  FSEL R78, R76.reuse, RZ, P4 ;  /* 0x000000ff4c4e7208 */ /* 0x040fe40002000000 */
[----:B------:R-:W-:Y:S02]  /*2d90*/  FSEL R76, R76, RZ, P5 ;  /* 0x000000ff4c4c7208 */ /* 0x000fe40002800000 */
[----:B------:R-:W-:Y:S01]  /*2da0*/  F2FP.BF16.F32.PACK_AB R78, R78, R77 ;  /* 0x0000004d4e4e723e */ /* 0x000fe200000010ff */
[----:B------:R-:W-:Y:S01]  /*2db0*/  FMUL.FTZ R77, R80, UR28 ;  /* 0x0000001c504d7c20 */ /* 0x000fe20008410000 */
[----:B------:R-:W-:Y:S02]  /*2dc0*/  LOP3.LUT P4, RZ, R26, 0xff0000, RZ, 0xc0, !PT ;  /* 0x00ff00001aff7812 */ /* 0x000fe4000788c0ff */
[C---:B------:R-:W-:Y:S01]  /*2dd0*/  F2FP.BF16.F32.PACK_AB R76, R79.reuse, R76 ;  /* 0x0000004c4f4c723e */ /* 0x040fe200000010ff */
[----:B------:R-:W-:Y:S01]  /*2de0*/  FMUL.FTZ R79, R79, UR28 ;  /* 0x0000001c4f4f7c20 */ /* 0x000fe20008410000 */
[----:B------:R-:W-:-:S02]  /*2df0*/  PRMT R81, R78, 0x7632, R81 ;  /* 0x000076324e517816 */ /* 0x000fc40000000051 */
[----:B------:R-:W-:Y:S01]  /*2e00*/  PRMT R121, R78, 0x7610, R121 ;  /* 0x000076104e797816 */ /* 0x000fe20000000079 */
[----:B------:R-:W-:Y:S01]  /*2e10*/  FMUL.FTZ R78, R123, UR16 ;  /* 0x000000107b4e7c20 */ /* 0x000fe20008410000 */
[----:B------:R-:W-:Y:S02]  /*2e20*/  FSEL R83, R77, RZ, P4 ;  /* 0x000000ff4d537208 */ /* 0x000fe40002000000 */
[----:B------:R-:W-:Y:S02]  /*2e30*/  LOP3.LUT P5, RZ, R26, 0xff00, RZ, 0xc0, !PT ;  /* 0x0000ff001aff7812 */ /* 0x000fe400078ac0ff */
[C---:B------:R-:W-:Y:S02]  /*2e40*/  PRMT R120, R76.reuse, 0x7632, R120 ;  /* 0x000076324c787816 */ /* 0x040fe40000000078 */
[----:B------:R-:W-:Y:S02]  /*2e50*/  PRMT R124, R76, 0x7610, R124 ;  /* 0x000076104c7c7816 */ /* 0x000fe4000000007c */
[----:B------:R-:W-:Y:S01]  /*2e60*/  F2FP.BF16.F32.PACK_AB R83, R83, R80 ;  /* 0x000000505353723e */ /* 0x000fe200000010ff */
[----:B------:R-:W-:Y:S01]  /*2e70*/  FMUL.FTZ R80, R78, UR28 ;  /* 0x0000001c4e507c20 */ /* 0x000fe20008410000 */
[----:B------:R-:W-:-:S02]  /*2e80*/  FSEL R76, R79, RZ, P5 ;  /* 0x000000ff4f4c7208 */ /* 0x000fc40002800000 */
[----:B------:R-:W-:Y:S02]  /*2e90*/  FSEL R79, R79, RZ, P6 ;  /* 0x000000ff4f4f7208 */ /* 0x000fe40003000000 */
[----:B------:R-:W-:Y:S02]  /*2ea0*/  ISETP.GE.U32.AND P5, PT, R26, 0x1000000, PT ;  /* 0x010000001a00780c */ /* 0x000fe40003fa6070 */
[C---:B------:R-:W-:Y:S02]  /*2eb0*/  LOP3.LUT P4, RZ, R25.reuse, 0xff0000, RZ, 0xc0, !PT ;  /* 0x00ff000019ff7812 */ /* 0x040fe4000788c0ff */
[----:B------:R-:W-:Y:S02]  /*2ec0*/  ISETP.GE.U32.AND P6, PT, R25, 0x1000000, PT ;  /* 0x010000001900780c */ /* 0x000fe40003fc6070 */
[----:B------:R-:W-:Y:S02]  /*2ed0*/  F2FP.BF16.F32.PACK_AB R76, R79, R76 ;  /* 0x0000004c4f4c723e */ /* 0x000fe400000010ff */
[----:B------:R-:W-:-:S02]  /*2ee0*/  FSEL R79, R80, RZ, P5 ;  /* 0x000000ff504f7208 */ /* 0x000fc40002800000 */
[----:B------:R-:W-:Y:S02]  /*2ef0*/  FSEL R77, R77, RZ, P4 ;  /* 0x000000ff4d4d7208 */ /* 0x000fe40002000000 */
[----:B------:R-:W-:Y:S02]  /*2f00*/  FSEL R80, R80, RZ, P6 ;  /* 0x000000ff50507208 */ /* 0x000fe40003000000 */
[----:B------:R-:W-:Y:S02]  /*2f10*/  F2FP.BF16.F32.PACK_AB R77, R78, R77 ;  /* 0x0000004d4e4d723e */ /* 0x000fe400000010ff */
[----:B------:R-:W-:Y:S02]  /*2f20*/  F2FP.BF16.F32.PACK_AB R79, R80, R79 ;  /* 0x0000004f504f723e */ /* 0x000fe400000010ff */
[C---:B------:R-:W-:Y:S02]  /*2f30*/  PRMT R80, R83.reuse, 0x7632, R80 ;  /* 0x0000763253507816 */ /* 0x040fe40000000050 */
[----:B------:R-:W-:-:S02]  /*2f40*/  PRMT R122, R83, 0x7610, R122 ;  /* 0x00007610537a7816 */ /* 0x000fc4000000007a */
[----:B------:R-:W-:Y:S02]  /*2f50*/  PRMT R125, R76, 0x7632, R125 ;  /* 0x000076324c7d7816 */ /* 0x000fe4000000007d */
[C---:B------:R-:W-:Y:S02]  /*2f60*/  PRMT R123, R77.reuse, 0x7632, R123 ;  /* 0x000076324d7b7816 */ /* 0x040fe4000000007b */
[----:B------:R-:W-:Y:S02]  /*2f70*/  PRMT R126, R77, 0x7610, R126 ;  /* 0x000076104d7e7816 */ /* 0x000fe4000000007e */
[C---:B------:R-:W-:Y:S02]  /*2f80*/  PRMT R127, R79.reuse, 0x7632, R127 ;  /* 0x000076324f7f7816 */ /* 0x040fe4000000007f */
[----:B------:R-:W-:Y:S01]  /*2f90*/  PRMT R83, R79, 0x7610, R83 ;  /* 0x000076104f537816 */ /* 0x000fe20000000053 */
[----:B------:R-:W-:Y:S06]  /*2fa0*/  BRA `(.L_x_174) ;  /* 0x0000000400c87947 */ /* 0x000fec0003800000 */
.L_x_176:
[----:B------:R-:W-:Y:S01]  /*2fb0*/  UMOV UR5, UR10 ;  /* 0x0000000a00057c82 */ /* 0x000fe20008000000 */
[----:B------:R-:W-:Y:S01]  /*2fc0*/  UMOV UR6, UR11 ;  /* 0x0000000b00067c82 */ /* 0x000fe20008000000 */
[----:B------:R-:W-:-:S04]  /*2fd0*/  UISETP.NE.U32.AND UP0, UPT, UR5, URZ, UPT ;  /* 0x000000ff0500728c */ /* 0x000fc8000bf05070 */
[----:B------:R-:W-:-:S09]  /*2fe0*/  UISETP.NE.AND.EX UP0, UPT, UR6, URZ, UPT, UP0 ;  /* 0x000000ff0600728c */ /* 0x000fd2000bf05300 */
[----:B------:R-:W-:Y:S05]  /*2ff0*/  BRA.U UP0, `(.L_x_178) ;  /* 0x0000000100d47547 */ /* 0x000fea000b800000 */
[--C-:B-----5:R-:W-:Y:S01]  /*3000*/  SHF.R.U64 R77, R110, 0x10, R111.reuse ;  /* 0x000000106e4d7819 */ /* 0x120fe2000000126f */
[--C-:B------:R-:W-:Y:S01]  /*3010*/  FFMA.FTZ R76, R88, UR9, R128.reuse ;  /* 0x00000009584c7c23 */ /* 0x100fe20008010080 */
[----:B------:R-:W-:Y:S01]  /*3020*/  MOV R79, R111 ;  /* 0x0000006f004f7202 */ /* 0x000fe20000000f00 */
[----:B------:R-:W-:Y:S01]  /*3030*/  FFMA.FTZ R80, R87, UR9, R128 ;  /* 0x0000000957507c23 */ /* 0x000fe20008010080 */
[----:B------:R-:W-:Y:S01]  /*3040*/  SHF.R.U32.HI R124, RZ, 0x10, R111 ;  /* 0x00000010ff7c7819 */ /* 0x000fe2000001166f */
[----:B------:R-:W-:Y:S02]  /*3050*/  IMAD.U32 R77, R77, 0x10000, RZ ;  /* 0x000100004d4d7824 */ /* 0x000fe400078e00ff */
[----:B------:R-:W-:Y:S01]  /*3060*/  FADD.FTZ R76, R27, -R76 ;  /* 0x8000004c1b4c7221 */ /* 0x000fe20000010000 */
[----:B------:R-:W-:Y:S02]  /*3070*/  IMAD.U32 R83, R79, 0x10000, RZ ;  /* 0x000100004f537824 */ /* 0x000fe400078e00ff */
[----:B------:R-:W-:Y:S01]  /*3080*/  FADD.FTZ R80, R85, -R80 ;  /* 0x8000005055507221 */ /* 0x000fe20000010000 */
[--C-:B------:R-:W-:Y:S01]  /*3090*/  FFMA.FTZ R81, R90, UR9, R128.reuse ;  /* 0x000000095a517c23 */ /* 0x100fe20008010080 */
[----:B------:R-:W-:Y:S01]  /*30a0*/  FFMA.FTZ R78, R76, UR16, R77 ;  /* 0x000000104c4e7c23 */ /* 0x000fe2000801004d */
[----:B------:R-:W-:Y:S01]  /*30b0*/  FFMA.FTZ R77, R3, UR9, R128 ;  /* 0x00000009034d7c23 */ /* 0x000fe20008010080 */
[----:B------:R-:W-:Y:S01]  /*30c0*/  IMAD.MOV.U32 R76, RZ, RZ, R110 ;  /* 0x000000ffff4c7224 */ /* 0x000fe200078e006e */
[----:B------:R-:W-:Y:S01]  /*30d0*/  LOP3.LUT P4, RZ, R26, 0xff00, RZ, 0xc0, !PT ;  /* 0x0000ff001aff7812 */ /* 0x000fe2000788c0ff */
[----:B------:R-:W-:Y:S01]  /*30e0*/  FMUL.FTZ R79, R78, UR28 ;  /* 0x0000001c4e4f7c20 */ /* 0x000fe20008410000 */
[----:B------:R-:W-:Y:S01]  /*30f0*/  FADD.FTZ R77, R84, -R77 ;  /* 0x8000004d544d7221 */ /* 0x000fe20000010000 */
[----:B------:R-:W-:Y:S01]  /*3100*/  IMAD.U32 R78, R76, 0x10000, RZ ;  /* 0x000100004c4e7824 */ /* 0x000fe200078e00ff */
[----:B------:R-:W-:Y:S01]  /*3110*/  LOP3.LUT P5, RZ, R25, 0xff00, RZ, 0xc0, !PT ;  /* 0x0000ff0019ff7812 */ /* 0x000fe200078ac0ff */
[----:B------:R-:W-:Y:S01]  /*3120*/  FFMA.FTZ R80, R80, UR16, R83 ;  /* 0x0000001050507c23 */ /* 0x000fe20008010053 */
[----:B------:R-:W-:Y:S01]  /*3130*/  FADD.FTZ R82, R86, -R81 ;  /* 0x8000005156527221 */ /* 0x000fe20000010000 */
[----:B------:R-:W-:Y:S01]  /*3140*/  FFMA.FTZ R77, R77, UR16, R78 ;  /* 0x000000104d4d7c23 */ /* 0x000fe2000801004e */
[----:B------:R-:W-:Y:S01]  /*3150*/  IMAD.U32 R125, R124, 0x10000, RZ ;  /* 0x000100007c7d7824 */ /* 0x000fe200078e00ff */
[C---:B------:R-:W-:Y:S01]  /*3160*/  FSEL R81, R79.reuse, RZ, P4 ;  /* 0x000000ff4f517208 */ /* 0x040fe20002000000 */
[----:B------:R-:W-:Y:S01]  /*3170*/  FMUL.FTZ R80, R80, UR28 ;  /* 0x0000001c50507c20 */ /* 0x000fe20008410000 */
[----:B------:R-:W-:Y:S01]  /*3180*/  FSEL R76, R79, RZ, P5 ;  /* 0x000000ff4f4c7208 */ /* 0x000fe20002800000 */
[----:B------:R-:W-:Y:S01]  /*3190*/  FMUL.FTZ R77, R77, UR28 ;  /* 0x0000001c4d4d7c20 */ /* 0x000fe20008410000 */
[----:B------:R-:W-:Y:S01]  /*31a0*/  LOP3.LUT P6, RZ, R26, 0xff, RZ, 0xc0, !PT ;  /* 0x000000ff1aff7812 */ /* 0x000fe200078cc0ff */
[----:B------:R-:W-:Y:S01]  /*31b0*/  FFMA.FTZ R82, R82, UR16, R125 ;  /* 0x0000001052527c23 */ /* 0x000fe2000801007d */
[----:B------:R-:W-:-:S02]  /*31c0*/  LOP3.LUT P5, RZ, R25, 0xff, RZ, 0xc0, !PT ;  /* 0x000000ff19ff7812 */ /* 0x000fc400078ac0ff */
[----:B------:R-:W-:Y:S01]  /*31d0*/  LOP3.LUT P4, RZ, R26, 0xff0000, RZ, 0xc0, !PT ;  /* 0x00ff00001aff7812 */ /* 0x000fe2000788c0ff */
[----:B------:R-:W-:Y:S01]  /*31e0*/  FMUL.FTZ R82, R82, UR28 ;  /* 0x0000001c52527c20 */ /* 0x000fe20008410000 */
[----:B------:R-:W-:Y:S02]  /*31f0*/  F2FP.BF16.F32.PACK_AB R126, R76, R81 ;  /* 0x000000514c7e723e */ /* 0x000fe400000010ff */
[C---:B------:R-:W-:Y:S02]  /*3200*/  FSEL R79, R77.reuse, RZ, P6 ;  /* 0x000000ff4d4f7208 */ /* 0x040fe40003000000 */
[----:B------:R-:W-:Y:S02]  /*3210*/  FSEL R76, R77, RZ, P5 ;  /* 0x000000ff4d4c7208 */ /* 0x000fe40002800000 */
[----:B------:R-:W-:Y:S02]  /*3220*/  LOP3.LUT P6, RZ, R25, 0xff0000, RZ, 0xc0, !PT ;  /* 0x00ff000019ff7812 */ /* 0x000fe400078cc0ff */
[----:B------:R-:W-:-:S02]  /*3230*/  FSEL R83, R80, RZ, P4 ;  /* 0x000000ff50537208 */ /* 0x000fc40002000000 */
[----:B------:R-:W-:Y:S02]  /*3240*/  ISETP.GE.U32.AND P4, PT, R26, 0x1000000, PT ;  /* 0x010000001a00780c */ /* 0x000fe40003f86070 */
[----:B------:R-:W-:Y:S02]  /*3250*/  ISETP.GE.U32.AND P5, PT, R25, 0x1000000, PT ;  /* 0x010000001900780c */ /* 0x000fe40003fa6070 */
[----:B------:R-:W-:Y:S02]  /*3260*/  F2FP.BF16.F32.PACK_AB R79, R76, R79 ;  /* 0x0000004f4c4f723e */ /* 0x000fe400000010ff */
[----:B------:R-:W-:Y:S02]  /*3270*/  FSEL R76, R80, RZ, P6 ;  /* 0x000000ff504c7208 */ /* 0x000fe40003000000 */
[C---:B------:R-:W-:Y:S02]  /*3280*/  FSEL R78, R82.reuse, RZ, P4 ;  /* 0x000000ff524e7208 */ /* 0x040fe40002000000 */
[----:B------:R-:W-:-:S02]  /*3290*/  FSEL R77, R82, RZ, P5 ;  /* 0x000000ff524d7208 */ /* 0x000fc40002800000 */
        /* <DEDUP_REMOVED lines=8> */
[C---:B------:R-:W-:Y:S02]  /*3320*/  PRMT R127, R77.reuse, 0x7632, R127 ;  /* 0x000076324d7f7816 */ /* 0x040fe4000000007f */
[----:B------:R-:W-:Y:S01]  /*3330*/  PRMT R83, R77, 0x7610, R83 ;  /* 0x000076104d537816 */ /* 0x000fe20000000053 */
[----:B------:R-:W-:Y:S06]  /*3340*/  BRA `(.L_x_174) ;  /* 0x0000000000e07947 */ /* 0x000fec0003800000 */
.L_x_178:
[----:B-----5:R-:W-:Y:S02]  /*3350*/  IMAD.MOV.U32 R79, RZ, RZ, R111 ;  /* 0x000000ffff4f7224 */ /* 0x020fe400078e006f */
[----:B------:R-:W-:Y:S01]  /*3360*/  FFMA.FTZ R78, R87, UR9, R128 ;  /* 0x00000009574e7c23 */ /* 0x000fe20008010080 */
[----:B------:R-:W-:Y:S02]  /*3370*/  IMAD.MOV.U32 R76, RZ, RZ, R110 ;  /* 0x000000ffff4c7224 */ /* 0x000fe400078e006e */
[----:B------:R-:W-:Y:S01]  /*3380*/  FFMA.FTZ R77, R3, UR9, R128 ;  /* 0x00000009034d7c23 */ /* 0x000fe20008010080 */
[----:B------:R-:W-:Y:S02]  /*3390*/  IMAD.U32 R79, R79, 0x10000, RZ ;  /* 0x000100004f4f7824 */ /* 0x000fe400078e00ff */
[----:B------:R-:W-:Y:S01]  /*33a0*/  FADD.FTZ R78, R85, -R78 ;  /* 0x8000004e554e7221 */ /* 0x000fe20000010000 */
[----:B------:R-:W-:Y:S02]  /*33b0*/  IMAD.U32 R76, R76, 0x10000, RZ ;  /* 0x000100004c4c7824 */ /* 0x000fe400078e00ff */
[----:B------:R-:W-:Y:S01]  /*33c0*/  FADD.FTZ R77, R84, -R77 ;  /* 0x8000004d544d7221 */ /* 0x000fe20000010000 */
[----:B------:R-:W-:Y:S01]  /*33d0*/  LOP3.LUT P4, RZ, R26, 0xff, RZ, 0xc0, !PT ;  /* 0x000000ff1aff7812 */ /* 0x000fe2000788c0ff */
[----:B------:R-:W-:Y:S01]  /*33e0*/  FFMA.FTZ R80, R78, UR16, R79 ;  /* 0x000000104e507c23 */ /* 0x000fe2000801004f */
[----:B------:R-:W-:Y:S01]  /*33f0*/  SHF.R.U64 R79, R110, 0x10, R111 ;  /* 0x000000106e4f7819 */ /* 0x000fe2000000126f */
[----:B------:R-:W-:Y:S01]  /*3400*/  FFMA.FTZ R76, R77, UR16, R76 ;  /* 0x000000104d4c7c23 */ /* 0x000fe2000801004c */
[--C-:B------:R-:W-:Y:S01]  /*3410*/  FFMA.FTZ R78, R88, UR9, R128.reuse ;  /* 0x00000009584e7c23 */ /* 0x100fe20008010080 */
[----:B------:R-:W-:Y:S01]  /*3420*/  LOP3.LUT P5, RZ, R25, 0xff, RZ, 0xc0, !PT ;  /* 0x000000ff19ff7812 */ /* 0x000fe200078ac0ff */
[----:B------:R-:W-:Y:S01]  /*3430*/  FFMA.FTZ R83, R90, UR9, R128 ;  /* 0x000000095a537c23 */ /* 0x000fe20008010080 */
[----:B------:R-:W-:Y:S01]  /*3440*/  FMUL.FTZ R77, R76, UR28 ;  /* 0x0000001c4c4d7c20 */ /* 0x000fe20008410000 */
[----:B------:R-:W-:-:S02]  /*3450*/  IMAD.U32 R81, R79, 0x10000, RZ ;  /* 0x000100004f517824 */ /* 0x000fc400078e00ff */
[----:B------:R-:W-:Y:S01]  /*3460*/  FADD.FTZ R78, R27, -R78 ;  /* 0x8000004e1b4e7221 */ /* 0x000fe20000010000 */
[----:B------:R-:W-:Y:S01]  /*3470*/  SHF.R.U32.HI R82, RZ, 0x10, R111 ;  /* 0x00000010ff527819 */ /* 0x000fe2000001166f */
[----:B------:R-:W-:Y:S01]  /*3480*/  FADD.FTZ R83, R86, -R83 ;  /* 0x8000005356537221 */ /* 0x000fe20000010000 */
[C---:B------:R-:W-:Y:S01]  /*3490*/  FSEL R79, R77.reuse, RZ, P4 ;  /* 0x000000ff4d4f7208 */ /* 0x040fe20002000000 */
[----:B------:R-:W-:Y:S01]  /*34a0*/  FFMA.FTZ R78, R78, UR16, R81 ;  /* 0x000000104e4e7c23 */ /* 0x000fe20008010051 */
[----:B------:R-:W-:Y:S01]  /*34b0*/  FSEL R77, R77, RZ, P5 ;  /* 0x000000ff4d4d7208 */ /* 0x000fe20002800000 */
[----:B------:R-:W-:Y:S01]  /*34c0*/  IMAD.U32 R82, R82, 0x10000, RZ ;  /* 0x0001000052527824 */ /* 0x000fe200078e00ff */
[----:B------:R-:W-:Y:S01]  /*34d0*/  F2FP.BF16.F32.PACK_AB R76, R79, R76 ;  /* 0x0000004c4f4c723e */ /* 0x000fe200000010ff */
[----:B------:R-:W-:Y:S01]  /*34e0*/  FMUL.FTZ R79, R80, UR28 ;  /* 0x0000001c504f7c20 */ /* 0x000fe20008410000 */
[C---:B------:R-:W-:Y:S01]  /*34f0*/  F2FP.BF16.F32.PACK_AB R77, R78.reuse, R77 ;  /* 0x0000004d4e4d723e */ /* 0x040fe200000010ff */
[----:B------:R-:W-:Y:S01]  /*3500*/  FMUL.FTZ R78, R78, UR28 ;  /* 0x0000001c4e4e7c20 */ /* 0x000fe20008410000 */
[----:B------:R-:W-:Y:S01]  /*3510*/  LOP3.LUT P4, RZ, R26, 0xff0000, RZ, 0xc0, !PT ;  /* 0x00ff00001aff7812 */ /* 0x000fe2000788c0ff */
[----:B------:R-:W-:Y:S01]  /*3520*/  FFMA.FTZ R82, R83, UR16, R82 ;  /* 0x0000001053527c23 */ /* 0x000fe20008010052 */
[----:B------:R-:W-:-:S02]  /*3530*/  PRMT R120, R77, 0x7632, R120 ;  /* 0x000076324d787816 */ /* 0x000fc40000000078 */
[----:B------:R-:W-:Y:S02]  /*3540*/  PRMT R124, R77, 0x7610, R124 ;  /* 0x000076104d7c7816 */ /* 0x000fe4000000007c */
[----:B------:R-:W-:Y:S02]  /*3550*/  FSEL R77, R79, RZ, P4 ;  /* 0x000000ff4f4d7208 */ /* 0x000fe40002000000 */
[----:B------:R-:W-:Y:S02]  /*3560*/  LOP3.LUT P5, RZ, R26, 0xff00, RZ, 0xc0, !PT ;  /* 0x0000ff001aff7812 */ /* 0x000fe400078ac0ff */
[----:B------:R-:W-:Y:S02]  /*3570*/  LOP3.LUT P6, RZ, R25, 0xff00, RZ, 0xc0, !PT ;  /* 0x0000ff0019ff7812 */ /* 0x000fe400078cc0ff */
[C---:B------:R-:W-:Y:S02]  /*3580*/  PRMT R81, R76.reuse, 0x7632, R81 ;  /* 0x000076324c517816 */ /* 0x040fe40000000051 */
[----:B------:R-:W-:-:S02]  /*3590*/  PRMT R121, R76, 0x7610, R121 ;  /* 0x000076104c797816 */ /* 0x000fc40000000079 */
[----:B------:R-:W-:Y:S02]  /*35a0*/  F2FP.BF16.F32.PACK_AB R122, R77, R80 ;  /* 0x000000504d7a723e */ /* 0x000fe400000010ff */
[C---:B------:R-:W-:Y:S02]  /*35b0*/  FSEL R76, R78.reuse, RZ, P5 ;  /* 0x000000ff4e4c7208 */ /* 0x040fe40002800000 */
[----:B------:R-:W-:Y:S01]  /*35c0*/  FSEL R77, R78, RZ, P6 ;  /* 0x000000ff4e4d7208 */ /* 0x000fe20003000000 */
[----:B------:R-:W-:Y:S01]  /*35d0*/  FMUL.FTZ R78, R82, UR28 ;  /* 0x0000001c524e7c20 */ /* 0x000fe20008410000 */
[----:B------:R-:W-:Y:S02]  /*35e0*/  ISETP.GE.U32.AND P5, PT, R26, 0x1000000, PT ;  /* 0x010000001a00780c */ /* 0x000fe40003fa6070 */
[C---:B------:R-:W-:Y:S02]  /*35f0*/  LOP3.LUT P4, RZ, R25.reuse, 0xff0000, RZ, 0xc0, !PT ;  /* 0x00ff000019ff7812 */ /* 0x040fe4000788c0ff */
[----:B------:R-:W-:-:S02]  /*3600*/  ISETP.GE.U32.AND P6, PT, R25, 0x1000000, PT ;  /* 0x010000001900780c */ /* 0x000fc40003fc6070 */
[----:B------:R-:W-:Y:S02]  /*3610*/  F2FP.BF16.F32.PACK_AB R76, R77, R76 ;  /* 0x0000004c4d4c723e */ /* 0x000fe400000010ff */
[C---:B------:R-:W-:Y:S02]  /*3620*/  FSEL R77, R78.reuse, RZ, P5 ;  /* 0x000000ff4e4d7208 */ /* 0x040fe40002800000 */
[----:B------:R-:W-:Y:S02]  /*3630*/  FSEL R79, R79, RZ, P4 ;  /* 0x000000ff4f4f7208 */ /* 0x000fe40002000000 */
[----:B------:R-:W-:Y:S02]  /*3640*/  FSEL R78, R78, RZ, P6 ;  /* 0x000000ff4e4e7208 */ /* 0x000fe40003000000 */
[----:B------:R-:W-:Y:S02]  /*3650*/  F2FP.BF16.F32.PACK_AB R79, R82, R79 ;  /* 0x0000004f524f723e */ /* 0x000fe400000010ff */
[----:B------:R-:W-:-:S02]  /*3660*/  F2FP.BF16.F32.PACK_AB R77, R78, R77 ;  /* 0x0000004d4e4d723e */ /* 0x000fc400000010ff */
[----:B------:R-:W-:Y:S02]  /*3670*/  PRMT R125, R76, 0x7632, R125 ;  /* 0x000076324c7d7816 */ /* 0x000fe4000000007d */
[----:B------:R-:W-:Y:S02]  /*3680*/  PRMT R80, R122, 0x7632, R80 ;  /* 0x000076327a507816 */ /* 0x000fe40000000050 */
[C---:B------:R-:W-:Y:S02]  /*3690*/  PRMT R123, R79.reuse, 0x7632, R123 ;  /* 0x000076324f7b7816 */ /* 0x040fe4000000007b */
[----:B------:R-:W-:Y:S02]  /*36a0*/  PRMT R126, R79, 0x7610, R126 ;  /* 0x000076104f7e7816 */ /* 0x000fe4000000007e */
[C---:B------:R-:W-:Y:S02]  /*36b0*/  PRMT R127, R77.reuse, 0x7632, R127 ;  /* 0x000076324d7f7816 */ /* 0x040fe4000000007f */
[----:B------:R-:W-:-:S07]  /*36c0*/  PRMT R83, R77, 0x7610, R83 ;  /* 0x000076104d537816 */ /* 0x000fce0000000053 */
.L_x_174:
        /* <DEDUP_REMOVED lines=18> */
.L_x_179:
[----:B------:R1:W-:Y:S01]  /*37f0*/  STG.E.64 desc[UR20][R78.64], R76 ;  /* 0x0000004c4e007986 */ /* 0x0003e2000c101b14 */
[----:B------:R-:W-:-:S04]  /*3800*/  UISETP.NE.U32.AND UP0, UPT, UR26, URZ, UPT ;  /* 0x000000ff1a00728c */ /* 0x000fc8000bf05070 */
        /* <DEDUP_REMOVED lines=10> */
.L_x_180:
[----:B------:R-:W-:-:S07]  /*38b0*/  VIADD R24, R24, 0x80 ;  /* 0x0000008018187836 */ /* 0x000fce0000000000 */
.L_x_170:
[----:B------:R-:W-:Y:S05]  /*38c0*/  BSYNC.RECONVERGENT B0 ;  /* 0x0000000000007941 */ /* 0x000fea0003800200 */
.L_x_169:
        /* <DEDUP_REMOVED lines=11> */
[----:B-1---5:R-:W-:Y:S01]  /*3980*/  MOV R76, R108 ;  /* 0x0000006c004c7202 */ /* 0x022fe20000000f00 */
[--C-:B------:R-:W-:Y:S02]  /*3990*/  IMAD.MOV.U32 R78, RZ, RZ, R109.reuse ;  /* 0x000000ffff4e7224 */ /* 0x100fe400078e006d */
[--C-:B------:R-:W-:Y:S01]  /*39a0*/  FFMA.FTZ R79, R99, UR9, R128.reuse ;  /* 0x00000009634f7c23 */ /* 0x100fe20008010080 */
[----:B------:R-:W-:Y:S01]  /*39b0*/  FFMA.FTZ R77, R97, UR9, R128 ;  /* 0x00000009614d7c23 */ /* 0x000fe20008010080 */
[----:B0-----:R-:W-:Y:S01]  /*39c0*/  SHF.R.U64 R81, R108, 0x10, R109 ;  /* 0x000000106c517819 */ /* 0x001fe2000000126d */
[----:B------:R-:W-:Y:S02]  /*39d0*/  IMAD.U32 R78, R78, 0x10000, RZ ;  /* 0x000100004e4e7824 */ /* 0x000fe400078e00ff */
[----:B------:R-:W-:Y:S01]  /*39e0*/  FADD.FTZ R79, R94, -R79 ;  /* 0x8000004f5e4f7221 */ /* 0x000fe20000010000 */
[----:B------:R-:W-:Y:S02]  /*39f0*/  IMAD.U32 R76, R76, 0x10000, RZ ;  /* 0x000100004c4c7824 */ /* 0x000fe400078e00ff */
[----:B------:R-:W-:Y:S01]  /*3a00*/  FADD.FTZ R77, R92, -R77 ;  /* 0x8000004d5c4d7221 */ /* 0x000fe20000010000 */
[----:B------:R-:W-:Y:S01]  /*3a10*/  LOP3.LUT P4, RZ, R91, 0xff, RZ, 0xc0, !PT ;  /* 0x000000ff5bff7812 */ /* 0x000fe2000788c0ff */
[----:B------:R-:W-:Y:S01]  /*3a20*/  FFMA.FTZ R80, R79, UR16, R78 ;  /* 0x000000104f507c23 */ /* 0x000fe2000801004e */
[----:B------:R-:W-:Y:S01]  /*3a30*/  FFMA.FTZ R78, R96, UR9, R128 ;  /* 0x00000009604e7c23 */ /* 0x000fe20008010080 */
[----:B------:R-:W-:Y:S01]  /*3a40*/  FFMA.FTZ R76, R77, UR16, R76 ;  /* 0x000000104d4c7c23 */ /* 0x000fe2000801004c */
[----:B------:R-:W-:Y:S01]  /*3a50*/  IMAD.U32 R81, R81, 0x10000, RZ ;  /* 0x0001000051517824 */ /* 0x000fe200078e00ff */
[----:B------:R-:W-:Y:S01]  /*3a60*/  LOP3.LUT P5, RZ, R89, 0xff, RZ, 0xc0, !PT ;  /* 0x000000ff59ff7812 */ /* 0x000fe200078ac0ff */
[----:B------:R-:W-:Y:S01]  /*3a70*/  FADD.FTZ R78, R93, -R78 ;  /* 0x8000004e5d4e7221 */ /* 0x000fe20000010000 */
[----:B------:R-:W-:Y:S01]  /*3a80*/  FMUL.FTZ R77, R76, UR28 ;  /* 0x0000001c4c4d7c20 */ /* 0x000fe20008410000 */
[----:B------:R-:W-:Y:S01]  /*3a90*/  SHF.R.U32.HI R83, RZ, 0x10, R109 ;  /* 0x00000010ff537819 */ /* 0x000fe2000001166d */
[----:B------:R-:W-:Y:S01]  /*3aa0*/  FFMA.FTZ R82, R98, UR9, R128 ;  /* 0x0000000962527c23 */ /* 0x000fe20008010080 */
[----:B------:R-:W-:Y:S01]  /*3ab0*/  FFMA.FTZ R78, R78, UR16, R81 ;  /* 0x000000104e4e7c23 */ /* 0x000fe20008010051 */
[----:B------:R-:W-:-:S02]  /*3ac0*/  LOP3.LUT P6, RZ, R89, 0xff00, RZ, 0xc0, !PT ;  /* 0x0000ff0059ff7812 */ /* 0x000fc400078cc0ff */
[----:B------:R-:W-:Y:S01]  /*3ad0*/  FSEL R79, R77, RZ, P4 ;  /* 0x000000ff4d4f7208 */ /* 0x000fe20002000000 */
[----:B------:R-:W-:Y:S01]  /*3ae0*/  IMAD.U32 R83, R83, 0x10000, RZ ;  /* 0x0001000053537824 */ /* 0x000fe200078e00ff */
[----:B------:R-:W-:Y:S01]  /*3af0*/  FSEL R77, R77, RZ, P5 ;  /* 0x000000ff4d4d7208 */ /* 0x000fe20002800000 */
[----:B------:R-:W-:Y:S01]  /*3b00*/  FADD.FTZ R82, R95, -R82 ;  /* 0x800000525f527221 */ /* 0x000fe20000010000 */
        /* <DEDUP_REMOVED lines=10> */
[C---:B------:R-:W-:Y:S02]  /*3bb0*/  PRMT R81, R76.reuse, 0x7632, R81 ;  /* 0x000076324c517816 */ /* 0x040fe40000000051 */
[----:B------:R-:W-:Y:S02]  /*3bc0*/  PRMT R121, R76, 0x7610, R121 ;  /* 0x000076104c797816 */ /* 0x000fe40000000079 */
[----:B------:R-:W-:-:S02]  /*3bd0*/  F2FP.BF16.F32.PACK_AB R122, R77, R80 ;  /* 0x000000504d7a723e */ /* 0x000fc400000010ff */
[C---:B------:R-:W-:Y:S02]  /*3be0*/  FSEL R76, R78.reuse, RZ, P5 ;  /* 0x000000ff4e4c7208 */ /* 0x040fe40002800000 */
[----:B------:R-:W-:Y:S01]  /*3bf0*/  FSEL R77, R78, RZ, P6 ;  /* 0x000000ff4e4d7208 */ /* 0x000fe20003000000 */
[----:B------:R-:W-:Y:S01]  /*3c00*/  FMUL.FTZ R78, R82, UR28 ;  /* 0x0000001c524e7c20 */ /* 0x000fe20008410000 */
[----:B------:R-:W-:Y:S02]  /*3c10*/  LOP3.LUT P4, RZ, R89, 0xff0000, RZ, 0xc0, !PT ;  /* 0x00ff000059ff7812 */ /* 0x000fe4000788c0ff */
[----:B------:R-:W-:Y:S02]  /*3c20*/  ISETP.GE.U32.AND P5, PT, R91, 0x1000000, PT ;  /* 0x010000005b00780c */ /* 0x000fe40003fa6070 */
        /* <DEDUP_REMOVED lines=9> */
[----:B------:R-:W-:Y:S02]  /*3cc0*/  PRMT R80, R122, 0x7632, R80 ;  /* 0x000076327a507816 */ /* 0x000fe40000000050 */
[C---:B------:R-:W-:Y:S02]  /*3cd0*/  PRMT R123, R79.reuse, 0x7632, R123 ;  /* 0x000076324f7b7816 */ /* 0x040fe4000000007b */
[----:B------:R-:W-:Y:S02]  /*3ce0*/  PRMT R126, R79, 0x7610, R126 ;  /* 0x000076104f7e7816 */ /* 0x000fe4000000007e */
[C---:B------:R-:W-:Y:S02]  /*3cf0*/  PRMT R127, R76.reuse, 0x7632, R127 ;  /* 0x000076324c7f7816 */ /* 0x040fe4000000007f */
[----:B------:R-:W-:Y:S01]  /*3d00*/  PRMT R83, R76, 0x7610, R83 ;  /* 0x000076104c537816 */ /* 0x000fe20000000053 */
[----:B------:R-:W-:Y:S06]  /*3d10*/  BRA `(.L_x_186) ;  /* 0x0000001000d07947 */ /* 0x000fec0003800000 */
.L_x_185:
[--C-:B-1---5:R-:W-:Y:S01]  /*3d20*/  SHF.R.U64 R77, R108, 0x10, R109.reuse ;  /* 0x000000106c4d7819 */ /* 0x122fe2000000126d */
[--C-:B------:R-:W-:Y:S01]  /*3d30*/  FFMA.FTZ R76, R96, UR9, R128.reuse ;  /* 0x00000009604c7c23 */ /* 0x100fe20008010080 */
[----:B------:R-:W-:Y:S01]  /*3d40*/  FFMA.FTZ R79, R99, UR9, R128 ;  /* 0x00000009634f7c23 */ /* 0x000fe20008010080 */
[--C-:B0-----:R-:W-:Y:S01]  /*3d50*/  IMAD.MOV.U32 R81, RZ, RZ, R109.reuse ;  /* 0x000000ffff517224 */ /* 0x101fe200078e006d */
[----:B------:R-:W-:Y:S01]  /*3d60*/  SHF.R.U32.HI R83, RZ, 0x10, R109 ;  /* 0x00000010ff537819 */ /* 0x000fe2000001166d */
[----:B------:R-:W-:Y:S02]  /*3d70*/  IMAD.U32 R77, R77, 0x10000, RZ ;  /* 0x000100004d4d7824 */ /* 0x000fe400078e00ff */
[----:B------:R-:W-:Y:S01]  /*3d80*/  FADD.FTZ R76, R93, -R76 ;  /* 0x8000004c5d4c7221 */ /* 0x000fe20000010000 */
[----:B------:R-:W-:Y:S01]  /*3d90*/  FADD.FTZ R80, R94, -R79 ;  /* 0x8000004f5e507221 */ /* 0x000fe20000010000 */
[----:B------:R-:W-:Y:S02]  /*3da0*/  IMAD.U32 R81, R81, 0x10000, RZ ;  /* 0x0001000051517824 */ /* 0x000fe400078e00ff */
        /* <DEDUP_REMOVED lines=13> */
[----:B------:R-:W-:Y:S01]  /*3e80*/  FSEL R79, R78, RZ, P4 ;  /* 0x000000ff4e4f7208 */ /* 0x000fe20002000000 */
[----:B------:R-:W-:Y:S01]  /*3e90*/  FMUL.FTZ R80, R80, UR28 ;  /* 0x0000001c50507c20 */ /* 0x000fe20008410000 */
[----:B------:R-:W-:Y:S01]  /*3ea0*/  FMUL.FTZ R76, R76, UR28 ;  /* 0x0000001c4c4c7c20 */ /* 0x000fe20008410000 */
[----:B------:R-:W-:Y:S01]  /*3eb0*/  FSEL R78, R78, RZ, P5 ;  /* 0x000000ff4e4e7208 */ /* 0x000fe20002800000 */
[----:B------:R-:W-:Y:S01]  /*3ec0*/  FFMA.FTZ R82, R82, UR16, R83 ;  /* 0x0000001052527c23 */ /* 0x000fe20008010053 */
[----:B------:R-:W-:-:S02]  /*3ed0*/  LOP3.LUT P6, RZ, R91, 0xff, RZ, 0xc0, !PT ;  /* 0x000000ff5bff7812 */ /* 0x000fc400078cc0ff */
[----:B------:R-:W-:Y:S01]  /*3ee0*/  LOP3.LUT P4, RZ, R91, 0xff0000, RZ, 0xc0, !PT ;  /* 0x00ff00005bff7812 */ /* 0x000fe2000788c0ff */
[----:B------:R-:W-:Y:S01]  /*3ef0*/  FMUL.FTZ R82, R82, UR28 ;  /* 0x0000001c52527c20 */ /* 0x000fe20008410000 */
[----:B------:R-:W-:Y:S02]  /*3f00*/  LOP3.LUT P5, RZ, R89, 0xff, RZ, 0xc0, !PT ;  /* 0x000000ff59ff7812 */ /* 0x000fe400078ac0ff */
[----:B------:R-:W-:Y:S02]  /*3f10*/  F2FP.BF16.F32.PACK_AB R83, R78, R79 ;  /* 0x0000004f4e53723e */ /* 0x000fe400000010ff */
[C---:B------:R-:W-:Y:S02]  /*3f20*/  FSEL R77, R76.reuse, RZ, P6 ;  /* 0x000000ff4c4d7208 */ /* 0x040fe40003000000 */
[----:B------:R-:W-:Y:S02]  /*3f30*/  FSEL R76, R76, RZ, P5 ;  /* 0x000000ff4c4c7208 */ /* 0x000fe40002800000 */
[----:B------:R-:W-:-:S02]  /*3f40*/  FSEL R78, R80, RZ, P4 ;  /* 0x000000ff504e7208 */ /* 0x000fc40002000000 */
[----:B------:R-:W-:Y:S02]  /*3f50*/  LOP3.LUT P6, RZ, R89, 0xff0000, RZ, 0xc0, !PT ;  /* 0x00ff000059ff7812 */ /* 0x000fe400078cc0ff */
[----:B------:R-:W-:Y:S02]  /*3f60*/  ISETP.GE.U32.AND P4, PT, R91, 0x1000000, PT ;  /* 0x010000005b00780c */ /* 0x000fe40003f86070 */
[----:B------:R-:W-:Y:S02]  /*3f70*/  ISETP.GE.U32.AND P5, PT, R89, 0x1000000, PT ;  /* 0x010000005900780c */ /* 0x000fe40003fa6070 */
[----:B------:R-:W-:Y:S02]  /*3f80*/  F2FP.BF16.F32.PACK_AB R81, R76, R77 ;  /* 0x0000004d4c51723e */ /* 0x000fe400000010ff */
[----:B------:R-:W-:Y:S02]  /*3f90*/  FSEL R77, R80, RZ, P6 ;  /* 0x000000ff504d7208 */ /* 0x000fe40003000000 */
[----:B------:R-:W-:-:S02]  /*3fa0*/  FSEL R76, R82, RZ, P4 ;  /* 0x000000ff524c7208 */ /* 0x000fc40002000000 */
[----:B------:R-:W-:Y:S02]  /*3fb0*/  FSEL R79, R82, RZ, P5 ;  /* 0x000000ff524f7208 */ /* 0x000fe40002800000 */
[----:B------:R-:W-:Y:S02]  /*3fc0*/  F2FP.BF16.F32.PACK_AB R77, R77, R78 ;  /* 0x0000004e4d4d723e */ /* 0x000fe400000010ff */
[----:B------:R-:W-:Y:S02]  /*3fd0*/  F2FP.BF16.F32.PACK_AB R76, R79, R76 ;  /* 0x0000004c4f4c723e */ /* 0x000fe400000010ff */
[C---:B------:R-:W-:Y:S02]  /*3fe0*/  PRMT R125, R83.reuse, 0x7632, R125 ;  /* 0x00007632537d7816 */ /* 0x040fe4000000007d */
[----:B------:R-:W-:Y:S02]  /*3ff0*/  PRMT R78, R83, 0x7610, R78 ;  /* 0x00007610534e7816 */ /* 0x000fe4000000004e */
[----:B------:R-:W-:-:S02]  /*4000*/  PRMT R124, R81, 0x7632, R124 ;  /* 0x00007632517c7816 */ /* 0x000fc4000000007c */
[C---:B------:R-:W-:Y:S02]  /*4010*/  PRMT R126, R77.reuse, 0x7632, R126 ;  /* 0x000076324d7e7816 */ /* 0x040fe4000000007e */
[----:B------:R-:W-:Y:S02]  /*4020*/  PRMT R80, R77, 0x7610, R80 ;  /* 0x000076104d507816 */ /* 0x000fe40000000050 */
[C---:B------:R-:W-:Y:S02]  /*4030*/  PRMT R127, R76.reuse, 0x7632, R127 ;  /* 0x000076324c7f7816 */ /* 0x040fe4000000007f */
[----:B------:R-:W-:Y:S01]  /*4040*/  PRMT R83, R76, 0x7610, R83 ;  /* 0x000076104c537816 */ /* 0x000fe20000000053 */
[----:B------:R-:W-:Y:S06]  /*4050*/  BRA `(.L_x_186) ;  /* 0x0000001000007947 */ /* 0x000fec0003800000 */
.L_x_184:
[----:B------:R-:W-:-:S04]  /*4060*/  UISETP.NE.U32.AND UP3, UPT, UR10, URZ, UPT ;  /* 0x000000ff0a00728c */ /* 0x000fc8000bf65070 */
[----:B------:R-:W-:-:S09]  /*4070*/  UISETP.NE.AND.EX UP3, UPT, UR11, URZ, UPT, UP3 ;  /* 0x000000ff0b00728c */ /* 0x000fd2000bf65330 */
[----:B------:R-:W-:Y:S05]  /*4080*/  BRA.U !UP3, `(.L_x_187) ;  /* 0x000000010bc47547 */ /* 0x000fea000b800000 */
[--C-:B-1----:R-:W-:Y:S01]  /*4090*/  FFMA.FTZ R77, R97, UR9, R128.reuse ;  /* 0x00000009614d7c23 */ /* 0x102fe20008010080 */
[--C-:B------:R-:W-:Y:S01]  /*40a0*/  FFMA.FTZ R79, R99, UR9, R128.reuse ;  /* 0x00000009634f7c23 */ /* 0x100fe20008010080 */
[----:B-----5:R-:W-:Y:S01]  /*40b0*/  LOP3.LUT P4, RZ, R91, 0xff, RZ, 0xc0, !PT ;  /* 0x000000ff5bff7812 */ /* 0x020fe2000788c0ff */
[----:B------:R-:W-:Y:S01]  /*40c0*/  FFMA.FTZ R78, R96, UR9, R128 ;  /* 0x00000009604e7c23 */ /* 0x000fe20008010080 */
[----:B------:R-:W-:Y:S01]  /*40d0*/  FADD.FTZ R76, R92, -R77 ;  /* 0x8000004d5c4c7221 */ /* 0x000fe20000010000 */
[----:B0-----:R-:W-:Y:S01]  /*40e0*/  FADD.FTZ R80, R94, -R79 ;  /* 0x8000004f5e507221 */ /* 0x001fe20000010000 */
[----:B------:R-:W-:Y:S01]  /*40f0*/  LOP3.LUT P5, RZ, R89, 0xff, RZ, 0xc0, !PT ;  /* 0x000000ff59ff7812 */ /* 0x000fe200078ac0ff */
[----:B------:R-:W-:Y:S01]  /*4100*/  FADD.FTZ R78, R93, -R78 ;  /* 0x8000004e5d4e7221 */ /* 0x000fe20000010000 */
[----:B------:R-:W-:Y:S01]  /*4110*/  FMUL.FTZ R76, R76, UR16 ;  /* 0x000000104c4c7c20 */ /* 0x000fe20008410000 */
[----:B------:R-:W-:Y:S01]  /*4120*/  FMUL.FTZ R80, R80, UR16 ;  /* 0x0000001050507c20 */ /* 0x000fe20008410000 */
[----:B------:R-:W-:Y:S01]  /*4130*/  LOP3.LUT P6, RZ, R89, 0xff00, RZ, 0xc0, !PT ;  /* 0x0000ff0059ff7812 */ /* 0x000fe200078cc0ff */
[----:B------:R-:W-:Y:S01]  /*4140*/  FMUL.FTZ R78, R78, UR16 ;  /* 0x000000104e4e7c20 */ /* 0x000fe20008410000 */
[----:B------:R-:W-:-:S05]  /*4150*/  FMUL.FTZ R77, R76, UR28 ;  /* 0x0000001c4c4d7c20 */ /* 0x000fca0008410000 */
[C---:B------:R-:W-:Y:S02]  /*4160*/  FSEL R79, R77.reuse, RZ, P4 ;  /* 0x000000ff4d4f7208 */ /* 0x040fe40002000000 */
[----:B------:R-:W-:Y:S02]  /*4170*/  FSEL R77, R77, RZ, P5 ;  /* 0x000000ff4d4d7208 */ /* 0x000fe40002800000 */
[----:B------:R-:W-:Y:S01]  /*4180*/  F2FP.BF16.F32.PACK_AB R76, R79, R76 ;  /* 0x0000004c4f4c723e */ /* 0x000fe200000010ff */
[----:B------:R-:W-:Y:S01]  /*4190*/  FMUL.FTZ R79, R80, UR28 ;  /* 0x0000001c504f7c20 */ /* 0x000fe20008410000 */
[----:B------:R-:W-:Y:S02]  /*41a0*/  LOP3.LUT P4, RZ, R91, 0xff0000, RZ, 0xc0, !PT ;  /* 0x00ff00005bff7812 */ /* 0x000fe4000788c0ff */
[C---:B------:R-:W-:Y:S02]  /*41b0*/  PRMT R81, R76.reuse, 0x7632, R81 ;  /* 0x000076324c517816 */ /* 0x040fe40000000051 */
[----:B------:R-:W-:Y:S01]  /*41c0*/  PRMT R121, R76, 0x7610, R121 ;  /* 0x000076104c797816 */ /* 0x000fe20000000079 */
[----:B------:R-:W-:Y:S01]  /*41d0*/  FFMA.FTZ R76, R98, UR9, R128 ;  /* 0x00000009624c7c23 */ /* 0x000fe20008010080 */
[C---:B------:R-:W-:Y:S01]  /*41e0*/  F2FP.BF16.F32.PACK_AB R124, R78.reuse, R77 ;  /* 0x0000004d4e7c723e */ /* 0x040fe200000010ff */
[----:B------:R-:W-:Y:S01]  /*41f0*/  FMUL.FTZ R78, R78, UR28 ;  /* 0x0000001c4e4e7c20 */ /* 0x000fe20008410000 */
[----:B------:R-:W-:Y:S01]  /*4200*/  FSEL R77, R79, RZ, P4 ;  /* 0x000000ff4f4d7208 */ /* 0x000fe20002000000 */
[----:B------:R-:W-:Y:S01]  /*4210*/  FADD.FTZ R76, R95, -R76 ;  /* 0x8000004c5f4c7221 */ /* 0x000fe20000010000 */
[----:B------:R-:W-:-:S02]  /*4220*/  LOP3.LUT P5, RZ, R91, 0xff00, RZ, 0xc0, !PT ;  /* 0x0000ff005bff7812 */ /* 0x000fc400078ac0ff */
[----:B------:R-:W-:Y:S01]  /*4230*/  F2FP.BF16.F32.PACK_AB R122, R77, R80 ;  /* 0x000000504d7a723e */ /* 0x000fe200000010ff */
[----:B------:R-:W-:Y:S01]  /*4240*/  FMUL.FTZ R80, R76, UR16 ;  /* 0x000000104c507c20 */ /* 0x000fe20008410000 */
[C---:B------:R-:W-:Y:S02]  /*4250*/  FSEL R76, R78.reuse, RZ, P5 ;  /* 0x000000ff4e4c7208 */ /* 0x040fe40002800000 */
[----:B------:R-:W-:Y:S01]  /*4260*/  FSEL R77, R78, RZ, P6 ;  /* 0x000000ff4e4d7208 */ /* 0x000fe20003000000 */
[----:B------:R-:W-:Y:S01]  /*4270*/  FMUL.FTZ R78, R80, UR28 ;  /* 0x0000001c504e7c20 */ /* 0x000fe20008410000 */
[----:B------:R-:W-:Y:S02]  /*4280*/  LOP3.LUT P4, RZ, R89, 0xff0000, RZ, 0xc0, !PT ;  /* 0x00ff000059ff7812 */ /* 0x000fe4000788c0ff */
[----:B------:R-:W-:Y:S02]  /*4290*/  ISETP.GE.U32.AND P5, PT, R91, 0x1000000, PT ;  /* 0x010000005b00780c */ /* 0x000fe40003fa6070 */
[----:B------:R-:W-:-:S02]  /*42a0*/  ISETP.GE.U32.AND P6, PT, R89, 0x1000000, PT ;  /* 0x010000005900780c */ /* 0x000fc40003fc6070 */
[----:B------:R-:W-:Y:S02]  /*42b0*/  F2FP.BF16.F32.PACK_AB R82, R77, R76 ;  /* 0x0000004c4d52723e */ /* 0x000fe400000010ff */
[----:B------:R-:W-:Y:S02]  /*42c0*/  FSEL R79, R79, RZ, P4 ;  /* 0x000000ff4f4f7208 */ /* 0x000fe40002000000 */
[C---:B------:R-:W-:Y:S02]  /*42d0*/  FSEL R76, R78.reuse, RZ, P5 ;  /* 0x000000ff4e4c7208 */ /* 0x040fe40002800000 */
[----:B------:R-:W-:Y:S02]  /*42e0*/  FSEL R77, R78, RZ, P6 ;  /* 0x000000ff4e4d7208 */ /* 0x000fe40003000000 */
[----:B------:R-:W-:Y:S02]  /*42f0*/  F2FP.BF16.F32.PACK_AB R79, R80, R79 ;  /* 0x0000004f504f723e */ /* 0x000fe400000010ff */
[----:B------:R-:W-:-:S02]  /*4300*/  F2FP.BF16.F32.PACK_AB R76, R77, R76 ;  /* 0x0000004c4d4c723e */ /* 0x000fc400000010ff */
[----:B------:R-:W-:Y:S02]  /*4310*/  PRMT R120, R124, 0x7632, R120 ;  /* 0x000076327c787816 */ /* 0x000fe40000000078 */
[C---:B------:R-:W-:Y:S02]  /*4320*/  PRMT R125, R82.reuse, 0x7632, R125 ;  /* 0x00007632527d7816 */ /* 0x040fe4000000007d */
[----:B------:R-:W-:Y:S02]  /*4330*/  PRMT R78, R82, 0x7610, R78 ;  /* 0x00007610524e7816 */ /* 0x000fe4000000004e */
[----:B------:R-:W-:Y:S02]  /*4340*/  PRMT R80, R122, 0x7632, R80 ;  /* 0x000076327a507816 */ /* 0x000fe40000000050 */
[C---:B------:R-:W-:Y:S02]  /*4350*/  PRMT R123, R79.reuse, 0x7632, R123 ;  /* 0x000076324f7b7816 */ /* 0x040fe4000000007b */
[----:B------:R-:W-:-:S02]  /*4360*/  PRMT R126, R79, 0x7610, R126 ;  /* 0x000076104f7e7816 */ /* 0x000fc4000000007e */
[C---:B------:R-:W-:Y:S02]  /*4370*/  PRMT R127, R76.reuse, 0x7632, R127 ;  /* 0x000076324c7f7816 */ /* 0x040fe4000000007f */
[----:B------:R-:W-:Y:S01]  /*4380*/  PRMT R83, R76, 0x7610, R83 ;  /* 0x000076104c537816 */ /* 0x000fe20000000053 */
[----:B------:R-:W-:Y:S06]  /*4390*/  BRA `(.L_x_186) ;  /* 0x0000000c00307947 */ /* 0x000fec0003800000 */
.L_x_187:
[--C-:B-1----:R-:W-:Y:S01]  /*43a0*/  FFMA.FTZ R76, R96, UR9, R128.reuse ;  /* 0x00000009604c7c23 */ /* 0x102fe20008010080 */
[----:B-----5:R-:W-:Y:S01]  /*43b0*/  LOP3.LUT P4, RZ, R91, 0xff00, RZ, 0xc0, !PT ;  /* 0x0000ff005bff7812 */ /* 0x020fe2000788c0ff */
[----:B------:R-:W-:Y:S01]  /*43c0*/  FFMA.FTZ R77, R97, UR9, R128 ;  /* 0x00000009614d7c23 */ /* 0x000fe20008010080 */
[----:B------:R-:W-:Y:S01]  /*43d0*/  LOP3.LUT P5, RZ, R89, 0xff00, RZ, 0xc0, !PT ;  /* 0x0000ff0059ff7812 */ /* 0x000fe200078ac0ff */
[----:B------:R-:W-:Y:S01]  /*43e0*/  FADD.FTZ R76, R93, -R76 ;  /* 0x8000004c5d4c7221 */ /* 0x000fe20000010000 */
[----:B0-----:R-:W-:Y:S01]  /*43f0*/  FFMA.FTZ R81, R99, UR9, R128 ;  /* 0x0000000963517c23 */ /* 0x001fe20008010080 */
        /* <DEDUP_REMOVED lines=8> */
[C---:B------:R-:W-:Y:S01]  /*4480*/  FSEL R78, R76.reuse, RZ, P4 ;  /* 0x000000ff4c4e7208 */ /* 0x040fe20002000000 */
[----:B------:R-:W-:Y:S01]  /*4490*/  FMUL.FTZ R81, R81, UR28 ;  /* 0x0000001c51517c20 */ /* 0x000fe20008410000 */
[----:B------:R-:W-:Y:S01]  /*44a0*/  FSEL R79, R76, RZ, P5 ;  /* 0x000000ff4c4f7208 */ /* 0x000fe20002800000 */
[----:B------:R-:W-:Y:S01]  /*44b0*/  FFMA.FTZ R76, R98, UR9, R128 ;  /* 0x00000009624c7c23 */ /* 0x000fe20008010080 */
[----:B------:R-:W-:Y:S02]  /*44c0*/  LOP3.LUT P4, RZ, R91, 0xff0000, RZ, 0xc0, !PT ;  /* 0x00ff00005bff7812 */ /* 0x000fe4000788c0ff */
[----:B------:R-:W-:Y:S01]  /*44d0*/  F2FP.BF16.F32.PACK_AB R82, R79, R78 ;  /* 0x0000004e4f52723e */ /* 0x000fe200000010ff */
[----:B------:R-:W-:Y:S01]  /*44e0*/  FADD.FTZ R76, R95, -R76 ;  /* 0x8000004c5f4c7221 */ /* 0x000fe20000010000 */
[----:B------:R-:W-:Y:S02]  /*44f0*/  LOP3.LUT P5, RZ, R89, 0xff, RZ, 0xc0, !PT ;  /* 0x000000ff59ff7812 */ /* 0x000fe400078ac0ff */
[----:B------:R-:W-:Y:S01]  /*4500*/  PRMT R125, R82, 0x7632, R125 ;  /* 0x00007632527d7816 */ /* 0x000fe2000000007d */
[----:B------:R-:W-:Y:S01]  /*4510*/  FMUL.FTZ R78, R76, UR16 ;  /* 0x000000104c4e7c20 */ /* 0x000fe20008410000 */
[----:B------:R-:W-:-:S02]  /*4520*/  FSEL R76, R77, RZ, P6 ;  /* 0x000000ff4d4c7208 */ /* 0x000fc40003000000 */
[----:B------:R-:W-:Y:S01]  /*4530*/  FSEL R77, R77, RZ, P5 ;  /* 0x000000ff4d4d7208 */ /* 0x000fe20002800000 */
[----:B------:R-:W-:Y:S01]  /*4540*/  FMUL.FTZ R79, R78, UR28 ;  /* 0x0000001c4e4f7c20 */ /* 0x000fe20008410000 */
[----:B------:R-:W-:Y:S02]  /*4550*/  FSEL R78, R81, RZ, P4 ;  /* 0x000000ff514e7208 */ /* 0x000fe40002000000 */
[----:B------:R-:W-:Y:S02]  /*4560*/  ISETP.GE.U32.AND P4, PT, R91, 0x1000000, PT ;  /* 0x010000005b00780c */ /* 0x000fe40003f86070 */
[C---:B------:R-:W-:Y:S02]  /*4570*/  LOP3.LUT P6, RZ, R89.reuse, 0xff0000, RZ, 0xc0, !PT ;  /* 0x00ff000059ff7812 */ /* 0x040fe400078cc0ff */
[----:B------:R-:W-:Y:S02]  /*4580*/  ISETP.GE.U32.AND P5, PT, R89, 0x1000000, PT ;  /* 0x010000005900780c */ /* 0x000fe40003fa6070 */
[----:B------:R-:W-:-:S02]  /*4590*/  F2FP.BF16.F32.PACK_AB R80, R77, R76 ;  /* 0x0000004c4d50723e */ /* 0x000fc400000010ff */
[----:B------:R-:W-:Y:S02]  /*45a0*/  FSEL R76, R79, RZ, P4 ;  /* 0x000000ff4f4c7208 */ /* 0x000fe40002000000 */
[----:B------:R-:W-:Y:S02]  /*45b0*/  FSEL R77, R81, RZ, P6 ;  /* 0x000000ff514d7208 */ /* 0x000fe40003000000 */
        /* <DEDUP_REMOVED lines=11> */
.L_x_183:
[----:B------:R-:W-:-:S04]  /*4670*/  UISETP.NE.U32.AND UP3, UPT, UR30, URZ, UPT ;  /* 0x000000ff1e00728c */ /* 0x000fc8000bf65070 */
[----:B------:R-:W-:-:S09]  /*4680*/  UISETP.NE.AND.EX UP3, UPT, UR31, URZ, UPT, UP3 ;  /* 0x000000ff1f00728c */ /* 0x000fd2000bf65330 */
[----:B------:R-:W-:Y:S05]  /*4690*/  BRA.U !UP3, `(.L_x_188) ;  /* 0x000000050b587547 */ /* 0x000fea000b800000 */
[----:B------:R-:W-:-:S04]  /*46a0*/  UISETP.NE.U32.AND UP3, UPT, UR10, URZ, UPT ;  /* 0x000000ff0a00728c */ /* 0x000fc8000bf65070 */
[----:B------:R-:W-:-:S09]  /*46b0*/  UISETP.NE.AND.EX UP3, UPT, UR11, URZ, UPT, UP3 ;  /* 0x000000ff0b00728c */ /* 0x000fd2000bf65330 */
[----:B------:R-:W-:Y:S05]  /*46c0*/  BRA.U !UP3, `(.L_x_189) ;  /* 0x000000010bb47547 */ /* 0x000fea000b800000 */
[----:B-1---5:R-:W-:Y:S02]  /*46d0*/  IMAD.MOV.U32 R76, RZ, RZ, R108 ;  /* 0x000000ffff4c7224 */ /* 0x022fe400078e006c */
[--C-:B------:R-:W-:Y:S01]  /*46e0*/  FFMA.FTZ R77, R97, UR9, R128.reuse ;  /* 0x00000009614d7c23 */ /* 0x100fe20008010080 */
[--C-:B------:R-:W-:Y:S01]  /*46f0*/  SHF.R.U64 R79, R108, 0x10, R109.reuse ;  /* 0x000000106c4f7819 */ /* 0x100fe2000000126d */
[--C-:B------:R-:W-:Y:S01]  /*4700*/  FFMA.FTZ R78, R96, UR9, R128.reuse ;  /* 0x00000009604e7c23 */ /* 0x100fe20008010080 */
[----:B0-----:R-:W-:Y:S01]  /*4710*/  SHF.R.U32.HI R83, RZ, 0x10, R109 ;  /* 0x00000010ff537819 */ /* 0x001fe2000001166d */
[----:B------:R-:W-:Y:S01]  /*4720*/  FADD.FTZ R77, R92, -R77 ;  /* 0x8000004d5c4d7221 */ /* 0x000fe20000010000 */
[----:B------:R-:W-:Y:S01]  /*4730*/  SHF.L.U32 R76, R76, 0x10, RZ ;  /* 0x000000104c4c7819 */ /* 0x000fe200000006ff */
[--C-:B------:R-:W-:Y:S01]  /*4740*/  FFMA.FTZ R81, R99, UR9, R128.reuse ;  /* 0x0000000963517c23 */ /* 0x100fe20008010080 */
[----:B------:R-:W-:Y:S02]  /*4750*/  IMAD.MOV.U32 R80, RZ, RZ, R109 ;  /* 0x000000ffff507224 */ /* 0x000fe400078e006d */
[----:B------:R-:W-:Y:S01]  /*4760*/  FFMA.FTZ R82, R98, UR9, R128 ;  /* 0x0000000962527c23 */ /* 0x000fe20008010080 */
[----:B------:R-:W-:Y:S01]  /*4770*/  FADD.FTZ R78, R93, -R78 ;  /* 0x8000004e5d4e7221 */ /* 0x000fe20000010000 */
[----:B------:R-:W-:Y:S01]  /*4780*/  FFMA.FTZ R76, R77, UR16, R76 ;  /* 0x000000104d4c7c23 */ /* 0x000fe2000801004c */
        /* <DEDUP_REMOVED lines=33> */
.L_x_189:
[----:B-1----:R-:W-:Y:S01]  /*49a0*/  FFMA.FTZ R77, R97, UR9, R128 ;  /* 0x00000009614d7c23 */ /* 0x002fe20008010080 */
[----:B-----5:R-:W-:Y:S01]  /*49b0*/  IMAD.MOV.U32 R76, RZ, RZ, R108 ;  /* 0x000000ffff4c7224 */ /* 0x020fe200078e006c */
[--C-:B------:R-:W-:Y:S01]  /*49c0*/  SHF.R.U64 R79, R108, 0x10, R109.reuse ;  /* 0x000000106c4f7819 */ /* 0x100fe2000000126d */
[--C-:B------:R-:W-:Y:S01]  /*49d0*/  FFMA.FTZ R78, R96, UR9, R128.reuse ;  /* 0x00000009604e7c23 */ /* 0x100fe20008010080 */
[----:B0-----:R-:W-:Y:S01]  /*49e0*/  SHF.R.U32.HI R83, RZ, 0x10, R109 ;  /* 0x00000010ff537819 */ /* 0x001fe2000001166d */
        /* <DEDUP_REMOVED lines=24> */
[----:B------:R-:W-:Y:S02]  /*4b70*/  FSEL R77, R78, RZ, P5 ;  /* 0x000000ff4e4d7208 */ /* 0x000fe40002800000 */
[----:B------:R-:W-:Y:S02]  /*4b80*/  FSEL R80, R80, RZ, P4 ;  /* 0x000000ff50507208 */ /* 0x000fe40002000000 */
[----:B------:R-:W-:-:S02]  /*4b90*/  FSEL R79, R82, RZ, P6 ;  /* 0x000000ff524f7208 */ /* 0x000fc40003000000 */
[----:B------:R-:W-:Y:S02]  /*4ba0*/  F2FP.BF16.F32.PACK_AB R76, R77, R76 ;  /* 0x0000004c4d4c723e */ /* 0x000fe400000010ff */
[----:B------:R-:W-:Y:S02]  /*4bb0*/  F2FP.BF16.F32.PACK_AB R80, R79, R80 ;  /* 0x000000504f50723e */ /* 0x000fe400000010ff */
[C---:B------:R-:W-:Y:S02]  /*4bc0*/  PRMT R78, R76.reuse, 0x7632, R78 ;  /* 0x000076324c4e7816 */ /* 0x040fe4000000004e */
[----:B------:R-:W-:Y:S02]  /*4bd0*/  PRMT R81, R76, 0x7610, R81 ;  /* 0x000076104c517816 */ /* 0x000fe40000000051 */
[----:B------:R-:W-:Y:S01]  /*4be0*/  PRMT R83, R80, 0x7632, R83 ;  /* 0x0000763250537816 */ /* 0x000fe20000000053 */
[----:B------:R-:W-:Y:S06]  /*4bf0*/  BRA `(.L_x_186) ;  /* 0x0000000400187947 */ /* 0x000fec0003800000 */
.L_x_188:
[----:B------:R-:W-:-:S04]  /*4c00*/  UISETP.NE.U32.AND UP3, UPT, UR10, URZ, UPT ;  /* 0x000000ff0a00728c */ /* 0x000fc8000bf65070 */
[----:B------:R-:W-:-:S09]  /*4c10*/  UISETP.NE.AND.EX UP3, UPT, UR11, URZ, UPT, UP3 ;  /* 0x000000ff0b00728c */ /* 0x000fd2000bf65330 */
[----:B------:R-:W-:Y:S05]  /*4c20*/  BRA.U !UP3, `(.L_x_190) ;  /* 0x000000010b947547 */ /* 0x000fea000b800000 */
[--C-:B-1----:R-:W-:Y:S01]  /*4c30*/  FFMA.FTZ R77, R97, UR9, R128.reuse ;  /* 0x00000009614d7c23 */ /* 0x102fe20008010080 */
[--C-:B------:R-:W-:Y:S01]  /*4c40*/  FFMA.FTZ R76, R96, UR9, R128.reuse ;  /* 0x00000009604c7c23 */ /* 0x100fe20008010080 */
[--C-:B------:R-:W-:Y:S01]  /*4c50*/  FFMA.FTZ R79, R99, UR9, R128.reuse ;  /* 0x00000009634f7c23 */ /* 0x100fe20008010080 */
[----:B0-----:R-:W-:Y:S01]  /*4c60*/  FFMA.FTZ R80, R98, UR9, R128 ;  /* 0x0000000962507c23 */ /* 0x001fe20008010080 */
        /* <DEDUP_REMOVED lines=33> */
.L_x_190:
[--C-:B-1----:R-:W-:Y:S01]  /*4e80*/  FFMA.FTZ R77, R97, UR9, R128.reuse ;  /* 0x00000009614d7c23 */ /* 0x102fe20008010080 */
        /* <DEDUP_REMOVED lines=26> */
[----:B0-----:R-:W-:Y:S02]  /*5030*/  PRMT R81, R76, 0x7610, R81 ;  /* 0x000076104c517816 */ /* 0x001fe40000000051 */
[C---:B------:R-:W-:Y:S02]  /*5040*/  PRMT R83, R79.reuse, 0x7632, R83 ;  /* 0x000076324f537816 */ /* 0x040fe40000000053 */
[----:B------:R-:W-:-:S07]  /*5050*/  PRMT R80, R79, 0x7610, R80 ;  /* 0x000076104f507816 */ /* 0x000fce0000000050 */
.L_x_186:
        /* <DEDUP_REMOVED lines=16> */
.L_x_191:
        /* <DEDUP_REMOVED lines=10> */
.L_x_192:
[----:B------:R-:W-:-:S07]  /*5200*/  VIADD R24, R24, 0x80 ;  /* 0x0000008018187836 */ /* 0x000fce0000000000 */
.L_x_182:
[----:B------:R-:W-:Y:S05]  /*5210*/  BSYNC.RECONVERGENT B0 ;  /* 0x0000000000007941 */ /* 0x000fea0003800200 */
.L_x_181:
        /* <DEDUP_REMOVED lines=11> */
[----:B-12--5:R-:W-:Y:S02]  /*52d0*/  IMAD.MOV.U32 R76, RZ, RZ, R106 ;  /* 0x000000ffff4c7224 */ /* 0x026fe400078e006a */
[--C-:B------:R-:W-:Y:S01]  /*52e0*/  FFMA.FTZ R77, R117, UR9, R128.reuse ;  /* 0x00000009754d7c23 */ /* 0x100fe20008010080 */
[----:B------:R-:W-:Y:S02]  /*52f0*/  IMAD.MOV.U32 R78, RZ, RZ, R107 ;  /* 0x000000ffff4e7224 */ /* 0x000fe400078e006b */
[--C-:B------:R-:W-:Y:S01]  /*5300*/  FFMA.FTZ R79, R119, UR9, R128.reuse ;  /* 0x00000009774f7c23 */ /* 0x100fe20008010080 */
[----:B------:R-:W-:Y:S02]  /*5310*/  IMAD.U32 R76, R76, 0x10000, RZ ;  /* 0x000100004c4c7824 */ /* 0x000fe400078e00ff */
[----:B------:R-:W-:Y:S01]  /*5320*/  FADD.FTZ R77, R102, -R77 ;  /* 0x8000004d664d7221 */ /* 0x000fe20000010000 */
[--C-:B0-----:R-:W-:Y:S01]  /*5330*/  FFMA.FTZ R80, R118, UR9, R128.reuse ;  /* 0x0000000976507c23 */ /* 0x101fe20008010080 */
[----:B------:R-:W-:Y:S01]  /*5340*/  SHF.R.U64 R81, R106, 0x10, R107 ;  /* 0x000000106a517819 */ /* 0x000fe2000000126b */
[----:B------:R-:W-:Y:S01]  /*5350*/  FFMA.FTZ R128, R116, UR9, R128 ;  /* 0x0000000974807c23 */ /* 0x000fe20008010080 */
[----:B------:R-:W-:Y:S01]  /*5360*/  FFMA.FTZ R76, R77, UR16, R76 ;  /* 0x000000104d4c7c23 */ /* 0x000fe2000801004c */
[----:B------:R-:W-:Y:S01]  /*5370*/  SHF.L.U32 R78, R78, 0x10, RZ ;  /* 0x000000104e4e7819 */ /* 0x000fe200000006ff */
[----:B------:R-:W-:Y:S01]  /*5380*/  FADD.FTZ R79, R104, -R79 ;  /* 0x8000004f684f7221 */ /* 0x000fe20000010000 */
[----:B------:R-:W-:Y:S01]  /*5390*/  LOP3.LUT P4, RZ, R100, 0xff, RZ, 0xc0, !PT ;  /* 0x000000ff64ff7812 */ /* 0x000fe2000788c0ff */
[----:B------:R-:W-:Y:S01]  /*53a0*/  FMUL.FTZ R77, R76, UR28 ;  /* 0x0000001c4c4d7c20 */ /* 0x000fe20008410000 */
[----:B------:R-:W-:-:S02]  /*53b0*/  IMAD.U32 R81, R81, 0x10000, RZ ;  /* 0x0001000051517824 */ /* 0x000fc400078e00ff */
[----:B------:R-:W-:Y:S01]  /*53c0*/  FADD.FTZ R128, R103, -R128 ;  /* 0x8000008067807221 */ /* 0x000fe20000010000 */
[----:B------:R-:W-:Y:S01]  /*53d0*/  LOP3.LUT P5, RZ, R101, 0xff, RZ, 0xc0, !PT ;  /* 0x000000ff65ff7812 */ /* 0x000fe200078ac0ff */
[----:B------:R-:W-:Y:S01]  /*53e0*/  FFMA.FTZ R78, R79, UR16, R78 ;  /* 0x000000104f4e7c23 */ /* 0x000fe2000801004e */
[C---:B------:R-:W-:Y:S01]  /*53f0*/  FSEL R79, R77.reuse, RZ, P4 ;  /* 0x000000ff4d4f7208 */ /* 0x040fe20002000000 */
[----:B------:R-:W-:Y:S01]  /*5400*/  FFMA.FTZ R128, R128, UR16, R81 ;  /* 0x0000001080807c23 */ /* 0x000fe20008010051 */
[----:B------:R-:W-:Y:S01]  /*5410*/  FSEL R77, R77, RZ, P5 ;  /* 0x000000ff4d4d7208 */ /* 0x000fe20002800000 */
[----:B------:R-:W-:Y:S01]  /*5420*/  FADD.FTZ R80, R105, -R80 ;  /* 0x8000005069507221 */ /* 0x000fe20000010000 */
[----:B------:R-:W-:Y:S02]  /*5430*/  SHF.R.U32.HI R83, RZ, 0x10, R107 ;  /* 0x00000010ff537819 */ /* 0x000fe4000001166b */
[----:B------:R-:W-:Y:S01]  /*5440*/  F2FP.BF16.F32.PACK_AB R76, R79, R76 ;  /* 0x0000004c4f4c723e */ /* 0x000fe200000010ff */
[----:B------:R-:W-:Y:S01]  /*5450*/  FMUL.FTZ R79, R78, UR28 ;  /* 0x0000001c4e4f7c20 */ /* 0x000fe20008410000 */
[----:B------:R-:W-:Y:S01]  /*5460*/  F2FP.BF16.F32.PACK_AB R77, R128, R77 ;  /* 0x0000004d804d723e */ /* 0x000fe200000010ff */
[----:B------:R-:W-:Y:S01]  /*5470*/  IMAD.U32 R83, R83, 0x10000, RZ ;  /* 0x0001000053537824 */ /* 0x000fe200078e00ff */
[----:B------:R-:W-:Y:S01]  /*5480*/  LOP3.LUT P4, RZ, R100, 0xff0000, RZ, 0xc0, !PT ;  /* 0x00ff000064ff7812 */ /* 0x000fe2000788c0ff */
[----:B------:R-:W-:Y:S01]  /*5490*/  FMUL.FTZ R128, R128, UR28 ;  /* 0x0000001c80807c20 */ /* 0x000fe20008410000 */
[C---:B------:R-:W-:Y:S01]  /*54a0*/  PRMT R120, R77.reuse, 0x7632, R120 ;  /* 0x000076324d787816 */ /* 0x040fe20000000078 */
[----:B------:R-:W-:Y:S01]  /*54b0*/  FFMA.FTZ R80, R80, UR16, R83 ;  /* 0x0000001050507c23 */ /* 0x000fe20008010053 */
[----:B------:R-:W-:-:S02]  /*54c0*/  PRMT R124, R77, 0x7610, R124 ;  /* 0x000076104d7c7816 */ /* 0x000fc4000000007c */
[----:B------:R-:W-:Y:S02]  /*54d0*/  FSEL R77, R79, RZ, P4 ;  /* 0x000000ff4f4d7208 */ /* 0x000fe40002000000 */
[----:B------:R-:W-:Y:S02]  /*54e0*/  LOP3.LUT P5, RZ, R100, 0xff00, RZ, 0xc0, !PT ;  /* 0x0000ff0064ff7812 */ /* 0x000fe400078ac0ff */
[----:B------:R-:W-:Y:S02]  /*54f0*/  LOP3.LUT P6, RZ, R101, 0xff00, RZ, 0xc0, !PT ;  /* 0x0000ff0065ff7812 */ /* 0x000fe400078cc0ff */
[C---:B------:R-:W-:Y:S02]  /*5500*/  PRMT R81, R76.reuse, 0x7632, R81 ;  /* 0x000076324c517816 */ /* 0x040fe40000000051 */
[----:B------:R-:W-:Y:S02]  /*5510*/  PRMT R121, R76, 0x7610, R121 ;  /* 0x000076104c797816 */ /* 0x000fe40000000079 */
[----:B------:R-:W-:Y:S01]  /*5520*/  F2FP.BF16.F32.PACK_AB R122, R77, R78 ;  /* 0x0000004e4d7a723e */ /* 0x000fe200000010ff */
[----:B------:R-:W-:Y:S01]  /*5530*/  FMUL.FTZ R78, R80, UR28 ;  /* 0x0000001c504e7c20 */ /* 0x000fe20008410000 */
[----:B------:R-:W-:-:S02]  /*5540*/  FSEL R76, R128, RZ, P5 ;  /* 0x000000ff804c7208 */ /* 0x000fc40002800000 */
[----:B------:R-:W-:Y:S02]  /*5550*/  FSEL R77, R128, RZ, P6 ;  /* 0x000000ff804d7208 */ /* 0x000fe40003000000 */
[C---:B------:R-:W-:Y:S02]  /*5560*/  LOP3.LUT P4, RZ, R101.reuse, 0xff0000, RZ, 0xc0, !PT ;  /* 0x00ff000065ff7812 */ /* 0x040fe4000788c0ff */
[----:B------:R-:W-:Y:S02]  /*5570*/  ISETP.GE.U32.AND P5, PT, R100, 0x1000000, PT ;  /* 0x010000006400780c */ /* 0x000fe40003fa6070 */
[----:B------:R-:W-:Y:S02]  /*5580*/  ISETP.GE.U32.AND P6, PT, R101, 0x1000000, PT ;  /* 0x010000006500780c */ /* 0x000fe40003fc6070 */
[----:B------:R-:W-:Y:S02]  /*5590*/  F2FP.BF16.F32.PACK_AB R82, R77, R76 ;  /* 0x0000004c4d52723e */ /* 0x000fe400000010ff */
[----:B------:R-:W-:-:S02]  /*55a0*/  FSEL R79, R79, RZ, P4 ;  /* 0x000000ff4f4f7208 */ /* 0x000fc40002000000 */
[C---:B------:R-:W-:Y:S02]  /*55b0*/  FSEL R76, R78.reuse, RZ, P5 ;  /* 0x000000ff4e4c7208 */ /* 0x040fe40002800000 */
        /* <DEDUP_REMOVED lines=11> */
.L_x_197:
[--C-:B-12--5:R-:W-:Y:S01]  /*5670*/  SHF.R.U64 R77, R106, 0x10, R107.reuse ;  /* 0x000000106a4d7819 */ /* 0x126fe2000000126b */
        /* <DEDUP_REMOVED lines=34> */
[C---:B------:R-:W-:Y:S02]  /*58a0*/  LOP3.LUT P6, RZ, R101.reuse, 0xff0000, RZ, 0xc0, !PT ;  /* 0x00ff000065ff7812 */ /* 0x040fe400078cc0ff */
        /* <DEDUP_REMOVED lines=16> */
.L_x_196:
[----:B------:R-:W-:-:S04]  /*59b0*/  UISETP.NE.U32.AND UP3, UPT, UR10, URZ, UPT ;  /* 0x000000ff0a00728c */ /* 0x000fc8000bf65070 */
[----:B------:R-:W-:-:S09]  /*59c0*/  UISETP.NE.AND.EX UP3, UPT, UR11, URZ, UPT, UP3 ;  /* 0x000000ff0b00728c */ /* 0x000fd2000bf65330 */
[----:B------:R-:W-:Y:S05]  /*59d0*/  BRA.U !UP3, `(.L_x_199) ;  /* 0x000000010bc47547 */ /* 0x000fea000b800000 */
[--C-:B-12---:R-:W-:Y:S01]  /*59e0*/  FFMA.FTZ R77, R117, UR9, R128.reuse ;  /* 0x00000009754d7c23 */ /* 0x106fe20008010080 */
[--C-:B------:R-:W-:Y:S01]  /*59f0*/  FFMA.FTZ R79, R119, UR9, R128.reuse ;  /* 0x00000009774f7c23 */ /* 0x100fe20008010080 */
[----:B------:R-:W-:Y:S01]  /*5a00*/  FFMA.FTZ R78, R116, UR9, R128 ;  /* 0x00000009744e7c23 */ /* 0x000fe20008010080 */
[----:B-----5:R-:W-:Y:S01]  /*5a10*/  LOP3.LUT P4, RZ, R100, 0xff, RZ, 0xc0, !PT ;  /* 0x000000ff64ff7812 */ /* 0x020fe2000788c0ff */
[----:B------:R-:W-:Y:S01]  /*5a20*/  FADD.FTZ R76, R102, -R77 ;  /* 0x8000004d664c7221 */ /* 0x000fe20000010000 */
[----:B0-----:R-:W-:Y:S01]  /*5a30*/  FADD.FTZ R80, R104, -R79 ;  /* 0x8000004f68507221 */ /* 0x001fe20000010000 */
[----:B------:R-:W-:Y:S01]  /*5a40*/  FADD.FTZ R78, R103, -R78 ;  /* 0x8000004e674e7221 */ /* 0x000fe20000010000 */
[C---:B------:R-:W-:Y:S01]  /*5a50*/  LOP3.LUT P5, RZ, R101.reuse, 0xff, RZ, 0xc0, !PT ;  /* 0x000000ff65ff7812 */ /* 0x040fe200078ac0ff */
[----:B------:R-:W-:Y:S01]  /*5a60*/  FMUL.FTZ R76, R76, UR16 ;  /* 0x000000104c4c7c20 */ /* 0x000fe20008410000 */
[----:B------:R-:W-:Y:S01]  /*5a70*/  FMUL.FTZ R80, R80, UR16 ;  /* 0x0000001050507c20 */ /* 0x000fe20008410000 */
[----:B------:R-:W-:Y:S01]  /*5a80*/  FMUL.FTZ R78, R78, UR16 ;  /* 0x000000104e4e7c20 */ /* 0x000fe20008410000 */
[----:B------:R-:W-:Y:S01]  /*5a90*/  FFMA.FTZ R128, R118, UR9, R128 ;  /* 0x0000000976807c23 */ /* 0x000fe20008010080 */
[----:B------:R-:W-:Y:S01]  /*5aa0*/  FMUL.FTZ R77, R76, UR28 ;  /* 0x0000001c4c4d7c20 */ /* 0x000fe20008410000 */
[----:B------:R-:W-:-:S04]  /*5ab0*/  LOP3.LUT P6, RZ, R101, 0xff00, RZ, 0xc0, !PT ;  /* 0x0000ff0065ff7812 */ /* 0x000fc800078cc0ff */
[C---:B------:R-:W-:Y:S02]  /*5ac0*/  FSEL R79, R77.reuse, RZ, P4 ;  /* 0x000000ff4d4f7208 */ /* 0x040fe40002000000 */
[----:B------:R-:W-:Y:S02]  /*5ad0*/  FSEL R77, R77, RZ, P5 ;  /* 0x000000ff4d4d7208 */ /* 0x000fe40002800000 */
[----:B------:R-:W-:Y:S01]  /*5ae0*/  F2FP.BF16.F32.PACK_AB R76, R79, R76 ;  /* 0x0000004c4f4c723e */ /* 0x000fe200000010ff */
[----:B------:R-:W-:Y:S01]  /*5af0*/  FMUL.FTZ R79, R80, UR28 ;  /* 0x0000001c504f7c20 */ /* 0x000fe20008410000 */
[----:B------:R-:W-:Y:S02]  /*5b00*/  LOP3.LUT P4, RZ, R100, 0xff0000, RZ, 0xc0, !PT ;  /* 0x00ff000064ff7812 */ /* 0x000fe4000788c0ff */
[C---:B------:R-:W-:Y:S01]  /*5b10*/  F2FP.BF16.F32.PACK_AB R124, R78.reuse, R77 ;  /* 0x0000004d4e7c723e */ /* 0x040fe200000010ff */
[----:B------:R-:W-:Y:S01]  /*5b20*/  FMUL.FTZ R78, R78, UR28 ;  /* 0x0000001c4e4e7c20 */ /* 0x000fe20008410000 */
[----:B------:R-:W-:-:S02]  /*5b30*/  FSEL R77, R79, RZ, P4 ;  /* 0x000000ff4f4d7208 */ /* 0x000fc40002000000 */
[----:B------:R-:W-:Y:S02]  /*5b40*/  LOP3.LUT P5, RZ, R100, 0xff00, RZ, 0xc0, !PT ;  /* 0x0000ff0064ff7812 */ /* 0x000fe400078ac0ff */
[----:B------:R-:W-:Y:S01]  /*5b50*/  F2FP.BF16.F32.PACK_AB R122, R77, R80 ;  /* 0x000000504d7a723e */ /* 0x000fe200000010ff */
[----:B------:R-:W-:Y:S01]  /*5b60*/  FADD.FTZ R80, R105, -R128 ;  /* 0x8000008069507221 */ /* 0x000fe20000010000 */
[C---:B------:R-:W-:Y:S02]  /*5b70*/  PRMT R81, R76.reuse, 0x7632, R81 ;  /* 0x000076324c517816 */ /* 0x040fe40000000051 */
[----:B------:R-:W-:Y:S01]  /*5b80*/  PRMT R121, R76, 0x7610, R121 ;  /* 0x000076104c797816 */ /* 0x000fe20000000079 */
[----:B------:R-:W-:Y:S01]  /*5b90*/  FMUL.FTZ R80, R80, UR16 ;  /* 0x0000001050507c20 */ /* 0x000fe20008410000 */
[C---:B------:R-:W-:Y:S02]  /*5ba0*/  FSEL R76, R78.reuse, RZ, P5 ;  /* 0x000000ff4e4c7208 */ /* 0x040fe40002800000 */
[----:B------:R-:W-:Y:S01]  /*5bb0*/  FSEL R77, R78, RZ, P6 ;  /* 0x000000ff4e4d7208 */ /* 0x000fe20003000000 */
[----:B------:R-:W-:Y:S01]  /*5bc0*/  FMUL.FTZ R78, R80, UR28 ;  /* 0x0000001c504e7c20 */ /* 0x000fe20008410000 */
[----:B------:R-:W-:-:S02]  /*5bd0*/  LOP3.LUT P4, RZ, R101, 0xff0000, RZ, 0xc0, !PT ;  /* 0x00ff000065ff7812 */ /* 0x000fc4000788c0ff */
        /* <DEDUP_REMOVED lines=8> */
[----:B------:R-:W-:Y:S02]  /*5c60*/  PRMT R120, R124, 0x7632, R120 ;  /* 0x000076327c787816 */ /* 0x000fe40000000078 */
        /* <DEDUP_REMOVED lines=8> */
.L_x_199:
[--C-:B-12---:R-:W-:Y:S01]  /*5cf0*/  FFMA.FTZ R76, R116, UR9, R128.reuse ;  /* 0x00000009744c7c23 */ /* 0x106fe20008010080 */
[--C-:B------:R-:W-:Y:S01]  /*5d00*/  FFMA.FTZ R77, R117, UR9, R128.reuse ;  /* 0x00000009754d7c23 */ /* 0x100fe20008010080 */
[--C-:B0-----:R-:W-:Y:S01]  /*5d10*/  FFMA.FTZ R81, R119, UR9, R128.reuse ;  /* 0x0000000977517c23 */ /* 0x101fe20008010080 */
[----:B------:R-:W-:Y:S01]  /*5d20*/  FFMA.FTZ R128, R118, UR9, R128 ;  /* 0x0000000976807c23 */ /* 0x000fe20008010080 */
[----:B------:R-:W-:Y:S01]  /*5d30*/  FADD.FTZ R76, R103, -R76 ;  /* 0x8000004c674c7221 */ /* 0x000fe20000010000 */
[----:B------:R-:W-:Y:S01]  /*5d40*/  FADD.FTZ R77, R102, -R77 ;  /* 0x8000004d664d7221 */ /* 0x000fe20000010000 */
[----:B------:R-:W-:Y:S01]  /*5d50*/  FADD.FTZ R81, R104, -R81 ;  /* 0x8000005168517221 */ /* 0x000fe20000010000 */
[----:B-----5:R-:W-:Y:S01]  /*5d60*/  LOP3.LUT P4, RZ, R100, 0xff00, RZ, 0xc0, !PT ;  /* 0x0000ff0064ff7812 */ /* 0x020fe2000788c0ff */
[----:B------:R-:W-:Y:S01]  /*5d70*/  FMUL.FTZ R76, R76, UR16 ;  /* 0x000000104c4c7c20 */ /* 0x000fe20008410000 */
[----:B------:R-:W-:Y:S01]  /*5d80*/  FMUL.FTZ R77, R77, UR16 ;  /* 0x000000104d4d7c20 */ /* 0x000fe20008410000 */
[----:B------:R-:W-:Y:S01]  /*5d90*/  LOP3.LUT P5, RZ, R101, 0xff00, RZ, 0xc0, !PT ;  /* 0x0000ff0065ff7812 */ /* 0x000fe200078ac0ff */
[----:B------:R-:W-:Y:S01]  /*5da0*/  FMUL.FTZ R81, R81, UR16 ;  /* 0x0000001051517c20 */ /* 0x000fe20008410000 */
[----:B------:R-:W-:Y:S01]  /*5db0*/  FMUL.FTZ R76, R76, UR28 ;  /* 0x0000001c4c4c7c20 */ /* 0x000fe20008410000 */
[----:B------:R-:W-:Y:S01]  /*5dc0*/  FADD.FTZ R128, R105, -R128 ;  /* 0x8000008069807221 */ /* 0x000fe20000010000 */
[----:B------:R-:W-:Y:S01]  /*5dd0*/  FMUL.FTZ R77, R77, UR28 ;  /* 0x0000001c4d4d7c20 */ /* 0x000fe20008410000 */
[----:B------:R-:W-:Y:S01]  /*5de0*/  LOP3.LUT P6, RZ, R100, 0xff, RZ, 0xc0, !PT ;  /* 0x000000ff64ff7812 */ /* 0x000fe200078cc0ff */
[----:B------:R-:W-:Y:S01]  /*5df0*/  FMUL.FTZ R81, R81, UR28 ;  /* 0x0000001c51517c20 */ /* 0x000fe20008410000 */
[----:B------:R-:W-:Y:S01]  /*5e00*/  FSEL R78, R76, RZ, P4 ;  /* 0x000000ff4c4e7208 */ /* 0x000fe20002000000 */
[----:B------:R-:W-:Y:S01]  /*5e10*/  FMUL.FTZ R128, R128, UR16 ;  /* 0x0000001080807c20 */ /* 0x000fe20008410000 */
[----:B------:R-:W-:-:S02]  /*5e20*/  FSEL R79, R76, RZ, P5 ;  /* 0x000000ff4c4f7208 */ /* 0x000fc40002800000 */
        /* <DEDUP_REMOVED lines=25> */
.L_x_195:
[----:B------:R-:W-:-:S04]  /*5fc0*/  UISETP.NE.U32.AND UP3, UPT, UR30, URZ, UPT ;  /* 0x000000ff1e00728c */ /* 0x000fc8000bf65070 */
[----:B------:R-:W-:-:S09]  /*5fd0*/  UISETP.NE.AND.EX UP3, UPT, UR31, URZ, UPT, UP3 ;  /* 0x000000ff1f00728c */ /* 0x000fd2000bf65330 */
[----:B------:R-:W-:Y:S05]  /*5fe0*/  BRA.U !UP3, `(.L_x_200) ;  /* 0x000000050b587547 */ /* 0x000fea000b800000 */
[----:B------:R-:W-:-:S04]  /*5ff0*/  UISETP.NE.U32.AND UP3, UPT, UR10, URZ, UPT ;  /* 0x000000ff0a00728c */ /* 0x000fc8000bf65070 */
[----:B------:R-:W-:-:S09]  /*6000*/  UISETP.NE.AND.EX UP3, UPT, UR11, URZ, UPT, UP3 ;  /* 0x000000ff0b00728c */ /* 0x000fd2000bf65330 */
[----:B------:R-:W-:Y:S05]  /*6010*/  BRA.U !UP3, `(.L_x_201) ;  /* 0x000000010bb47547 */ /* 0x000fea000b800000 */
[----:B-12---:R-:W-:Y:S01]  /*6020*/  FFMA.FTZ R77, R117, UR9, R128 ;  /* 0x00000009754d7c23 */ /* 0x006fe20008010080 */
[----:B-----5:R-:W-:Y:S01]  /*6030*/  IMAD.MOV.U32 R76, RZ, RZ, R106 ;  /* 0x000000ffff4c7224 */ /* 0x020fe200078e006a */
[--C-:B------:R-:W-:Y:S01]  /*6040*/  SHF.R.U64 R79, R106, 0x10, R107.reuse ;  /* 0x000000106a4f7819 */ /* 0x100fe2000000126b */
[--C-:B------:R-:W-:Y:S01]  /*6050*/  FFMA.FTZ R78, R116, UR9, R128.reuse ;  /* 0x00000009744e7c23 */ /* 0x100fe20008010080 */
[----:B0-----:R-:W-:Y:S01]  /*6060*/  SHF.R.U32.HI R83, RZ, 0x10, R107 ;  /* 0x00000010ff537819 */ /* 0x001fe2000001166b */
[----:B------:R-:W-:Y:S01]  /*6070*/  FADD.FTZ R77, R102, -R77 ;  /* 0x8000004d664d7221 */ /* 0x000fe20000010000 */
[----:B------:R-:W-:Y:S02]  /*6080*/  IMAD.U32 R76, R76, 0x10000, RZ ;  /* 0x000100004c4c7824 */ /* 0x000fe400078e00ff */
[--C-:B------:R-:W-:Y:S01]  /*6090*/  FFMA.FTZ R82, R118, UR9, R128.reuse ;  /* 0x0000000976527c23 */ /* 0x100fe20008010080 */
[----:B------:R-:W-:Y:S01]  /*60a0*/  FFMA.FTZ R81, R119, UR9, R128 ;  /* 0x0000000977517c23 */ /* 0x000fe20008010080 */
[----:B------:R-:W-:Y:S01]  /*60b0*/  IMAD.MOV.U32 R80, RZ, RZ, R107 ;  /* 0x000000ffff507224 */ /* 0x000fe200078e006b */
[----:B------:R-:W-:Y:S01]  /*60c0*/  SHF.L.U32 R79, R79, 0x10, RZ ;  /* 0x000000104f4f7819 */ /* 0x000fe200000006ff */
[----:B------:R-:W-:Y:S01]  /*60d0*/  FFMA.FTZ R76, R77, UR16, R76 ;  /* 0x000000104d4c7c23 */ /* 0x000fe2000801004c */
[----:B------:R-:W-:Y:S01]  /*60e0*/  FADD.FTZ R78, R103, -R78 ;  /* 0x8000004e674e7221 */ /* 0x000fe20000010000 */
[----:B------:R-:W-:Y:S01]  /*60f0*/  FADD.FTZ R81, R104, -R81 ;  /* 0x8000005168517221 */ /* 0x000fe20000010000 */
[----:B------:R-:W-:-:S02]  /*6100*/  IMAD.U32 R80, R80, 0x10000, RZ ;  /* 0x0001000050507824 */ /* 0x000fc400078e00ff */
        /* <DEDUP_REMOVED lines=30> */
.L_x_201:
        /* <DEDUP_REMOVED lines=9> */
[----:B------:R-:W-:-:S02]  /*6380*/  IMAD.MOV.U32 R80, RZ, RZ, R107 ;  /* 0x000000ffff507224 */ /* 0x000fc400078e006b */
[----:B------:R-:W-:Y:S01]  /*6390*/  FFMA.FTZ R76, R77, UR16, R76 ;  /* 0x000000104d4c7c23 */ /* 0x000fe2000801004c */
[----:B------:R-:W-:Y:S01]  /*63a0*/  FADD.FTZ R78, R103, -R78 ;  /* 0x8000004e674e7221 */ /* 0x000fe20000010000 */
[----:B------:R-:W-:Y:S02]  /*63b0*/  IMAD.U32 R79, R79, 0x10000, RZ ;  /* 0x000100004f4f7824 */ /* 0x000fe400078e00ff */
        /* <DEDUP_REMOVED lines=25> */
.L_x_200:
[----:B------:R-:W-:-:S04]  /*6550*/  UISETP.NE.U32.AND UP3, UPT, UR10, URZ, UPT ;  /* 0x000000ff0a00728c */ /* 0x000fc8000bf65070 */
[----:B------:R-:W-:-:S09]  /*6560*/  UISETP.NE.AND.EX UP3, UPT, UR11, URZ, UPT, UP3 ;  /* 0x000000ff0b00728c */ /* 0x000fd2000bf65330 */
        /* <DEDUP_REMOVED lines=11> */
[----:B0-----:R-:W-:Y:S01]  /*6620*/  FMUL.FTZ R80, R79, UR16 ;  /* 0x000000104f507c20 */ /* 0x001fe20008410000 */
[----:B-----5:R-:W-:Y:S01]  /*6630*/  LOP3.LUT P5, RZ, R100, 0xff, RZ, 0xc0, !PT ;  /* 0x000000ff64ff7812 */ /* 0x020fe200078ac0ff */
[----:B------:R-:W-:Y:S01]  /*6640*/  FMUL.FTZ R76, R77, UR28 ;  /* 0x0000001c4d4c7c20 */ /* 0x000fe20008410000 */
[----:B------:R-:W-:Y:S01]  /*6650*/  FMUL.FTZ R79, R78, UR28 ;  /* 0x0000001c4e4f7c20 */ /* 0x000fe20008410000 */
[----:B------:R-:W-:Y:S01]  /*6660*/  LOP3.LUT P6, RZ, R100, 0xff00, RZ, 0xc0, !PT ;  /* 0x0000ff0064ff7812 */ /* 0x000fe200078cc0ff */
[----:B------:R-:W-:Y:S01]  /*6670*/  FMUL.FTZ R128, R128, UR16 ;  /* 0x0000001080807c20 */ /* 0x000fe20008410000 */
[----:B------:R-:W-:Y:S01]  /*6680*/  FMUL.FTZ R81, R80, UR28 ;  /* 0x0000001c50517c20 */ /* 0x000fe20008410000 */
[----:B------:R-:W-:-:S02]  /*6690*/  FSEL R76, R76, RZ, P5 ;  /* 0x000000ff4c4c7208 */ /* 0x000fc40002800000 */
[----:B------:R-:W-:Y:S01]  /*66a0*/  FSEL R79, R79, RZ, P6 ;  /* 0x000000ff4f4f7208 */ /* 0x000fe20003000000 */
[----:B------:R-:W-:Y:S01]  /*66b0*/  FMUL.FTZ R82, R128, UR28 ;  /* 0x0000001c80527c20 */ /* 0x000fe20008410000 */
[C---:B------:R-:W-:Y:S02]  /*66c0*/  LOP3.LUT P4, RZ, R100.reuse, 0xff0000, RZ, 0xc0, !PT ;  /* 0x00ff000064ff7812 */ /* 0x040fe4000788c0ff */
[----:B------:R-:W-:Y:S02]  /*66d0*/  ISETP.GE.U32.AND P5, PT, R100, 0x1000000, PT ;  /* 0x010000006400780c */ /* 0x000fe40003fa6070 */
[----:B------:R-:W-:Y:S02]  /*66e0*/  F2FP.BF16.F32.PACK_AB R76, R76, R77 ;  /* 0x0000004d4c4c723e */ /* 0x000fe400000010ff */
[----:B------:R-:W-:Y:S02]  /*66f0*/  F2FP.BF16.F32.PACK_AB R120, R79, R78 ;  /* 0x0000004e4f78723e */ /* 0x000fe400000010ff */
        /* <DEDUP_REMOVED lines=12> */
.L_x_202:
        /* <DEDUP_REMOVED lines=19> */
[C---:B------:R-:W-:Y:S02]  /*68f0*/  ISETP.GE.U32.AND P4, PT, R100.reuse, 0x1000000, PT ;  /* 0x010000006400780c */ /* 0x040fe40003f86070 */
[----:B------:R-:W-:Y:S02]  /*6900*/  LOP3.LUT P6, RZ, R100, 0xff0000, RZ, 0xc0, !PT ;  /* 0x00ff000064ff7812 */ /* 0x000fe400078cc0ff */
        /* <DEDUP_REMOVED lines=9> */
.L_x_198:
        /* <DEDUP_REMOVED lines=16> */
.L_x_203:
[----:B------:R3:W-:Y:S01]  /*6aa0*/  STG.E.64 desc[UR20][R76.64], R78 ;  /* 0x0000004e4c007986 */ /* 0x0007e2000c101b14 */
[----:B------:R-:W-:Y:S05]  /*6ab0*/  BRA.U !UP0, `(.L_x_194) ;  /* 0x0000000108207547 */ /* 0x000fea000b800000 */
[----:B---3--:R-:W1:Y:S01]  /*6ac0*/  LDC.64 R78, c[0x0][0x470] ;  /* 0x00011c00ff4e7b82 */ /* 0x008e620000000a00 */
[----:B------:R-:W-:Y:S02]  /*6ad0*/  LOP3.LUT R76, R125, 0xffff, RZ, 0xc0, !PT ;  /* 0x0000ffff7d4c7812 */ /* 0x000fe400078ec0ff */
[----:B0-----:R-:W-:-:S03]  /*6ae0*/  PRMT R81, R126, 0x5410, R127 ;  /* 0x000054107e517816 */ /* 0x001fc6000000007f */
[----:B------:R-:W-:-:S05]  /*6af0*/  IMAD.WIDE.U32 R76, R76, 0x10000, RZ ;  /* 0x000100004c4c7825 */ /* 0x000fca00078e00ff */
[----:B------:R-:W-:Y:S02]  /*6b00*/  LOP3.LUT R77, R81, R77, RZ, 0xfc, !PT ;  /* 0x0000004d514d7212 */ /* 0x000fe400078efcff */
[----:B------:R-:W-:Y:S01]  /*6b10*/  LOP3.LUT R76, R76, 0xffff, R124, 0xf8, !PT ;  /* 0x0000ffff4c4c7812 */ /* 0x000fe200078ef87c */
[----:B-1----:R-:W-:-:S05]  /*6b20*/  IMAD.WIDE.U32 R78, R24, 0x8, R78 ;  /* 0x00000008184e7825 */ /* 0x002fca00078e004e */
[----:B------:R4:W-:Y:S02]  /*6b30*/  STG.E.64 desc[UR20][R78.64], R76 ;  /* 0x0000004c4e007986 */ /* 0x0009e4000c101b14 */
.L_x_194:
[----:B------:R-:W-:Y:S05]  /*6b40*/  BSYNC.RECONVERGENT B0 ;  /* 0x0000000000007941 */ /* 0x000fea0003800200 */
.L_x_193:
[----:B------:R-:W-:Y:S01]  /*6b50*/  UPLOP3.LUT UP1, UPT, UPT, UPT, UP1, 0x40, 0x4 ;  /* 0x000000000004789c */ /* 0x000fe20003f2e810 */
[----:B------:R-:W-:Y:S10]  /*6b60*/  BRA.U !UP2, `(.L_x_204) ;  /* 0xffffff990afc7547 */ /* 0x000ff4000b83ffff */
.L_x_160:
[----:B------:R-:W-:Y:S01]  /*6b70*/  UIMAD UR4, UR7, UR8, URZ ;  /* 0x00000008070472a4 */ /* 0x000fe2000f8e02ff */
[----:B------:R-:W-:Y:S05]  /*6b80*/  BSSY.RECONVERGENT B0, `(.L_x_205) ;  /* 0x0000011000007945 */ /* 0x000fea0003800200 */
[----:B-----5:R-:W-:-:S05]  /*6b90*/  IMAD.U32 R11, RZ, RZ, UR4 ;  /* 0x00000004ff0b7e24 */ /* 0x020fca000f8e00ff */
[----:B------:R-:W-:Y:S01]  /*6ba0*/  LEA.HI R11, R11, R0, RZ, 0x1e ;  /* 0x000000000b0b7211 */ /* 0x000fe200078ff0ff */
[----:B------:R-:W-:Y:S06]  /*6bb0*/  @!P0 BRA `(.L_x_206) ;  /* 0x0000000000348947 */ /* 0x000fec0003800000 */
[----:B------:R-:W5:Y:S08]  /*6bc0*/  LDC.64 R2, c[0x0][0x440] ;  /* 0x00011000ff027b82 */ /* 0x000f700000000a00 */
[----:B------:R-:W0:Y:S08]  /*6bd0*/  LDC.64 R4, c[0x0][0x448] ;  /* 0x00011200ff047b82 */ /* 0x000e300000000a00 */
[----:B------:R-:W1:Y:S08]  /*6be0*/  LDC.64 R6, c[0x0][0x450] ;  /* 0x00011400ff067b82 */ /* 0x000e700000000a00 */
[----:B------:R-:W2:Y:S01]  /*6bf0*/  LDC.64 R8, c[0x0][0x458] ;  /* 0x00011600ff087b82 */ /* 0x000ea20000000a00 */
[----:B-----5:R-:W-:-:S05]  /*6c00*/  IMAD.WIDE.U32 R2, R11, 0x10, R2 ;  /* 0x000000100b027825 */ /* 0x020fca00078e0002 */
[----:B------:R2:W-:Y:S01]  /*6c10*/  STG.E.128 desc[UR20][R2.64], R60 ;  /* 0x0000003c02007986 */ /* 0x0005e2000c101d14 */
[----:B0-----:R-:W-:-:S05]  /*6c20*/  IMAD.WIDE.U32 R4, R11, 0x10, R4 ;  /* 0x000000100b047825 */ /* 0x001fca00078e0004 */
[----:B------:R0:W-:Y:S01]  /*6c30*/  STG.E.128 desc[UR20][R4.64], R72 ;  /* 0x0000004804007986 */ /* 0x0001e2000c101d14 */
[----:B-1----:R-:W-:-:S05]  /*6c40*/  IMAD.WIDE.U32 R6, R11, 0x10, R6 ;  /* 0x000000100b067825 */ /* 0x002fca00078e0006 */
[----:B------:R0:W-:Y:S01]  /*6c50*/  STG.E.128 desc[UR20][R6.64], R36 ;  /* 0x0000002406007986 */ /* 0x0001e2000c101d14 */
[----:B--2---:R-:W-:-:S04]  /*6c60*/  IMAD.WIDE.U32 R8, R11, 0x10, R8 ;  /* 0x000000100b087825 */ /* 0x004fc800078e0008 */
[----:B------:R-:W-:Y:S01]  /*6c70*/  VIADD R11, R11, 0x80 ;  /* 0x000000800b0b7836 */ /* 0x000fe20000000000 */
[----:B------:R0:W-:Y:S06]  /*6c80*/  STG.E.128 desc[UR20][R8.64], R48 ;  /* 0x0000003008007986 */ /* 0x0001ec000c101d14 */
.L_x_206:
[----:B------:R-:W-:Y:S05]  /*6c90*/  BSYNC.RECONVERGENT B0 ;  /* 0x0000000000007941 */ /* 0x000fea0003800200 */
.L_x_205:
[----:B------:R-:W-:Y:S04]  /*6ca0*/  BSSY.RECONVERGENT B0, `(.L_x_207) ;  /* 0x000000f000007945 */ /* 0x000fe80003800200 */
[----:B------:R-:W-:Y:S05]  /*6cb0*/  @!P2 BRA `(.L_x_208) ;  /* 0x000000000034a947 */ /* 0x000fea0003800000 */
[----:B------:R-:W5:Y:S08]  /*6cc0*/  LDC.64 R2, c[0x0][0x440] ;  /* 0x00011000ff027b82 */ /* 0x000f700000000a00 */
[----:B0-----:R-:W0:Y:S08]  /*6cd0*/  LDC.64 R4, c[0x0][0x448] ;  /* 0x00011200ff047b82 */ /* 0x001e300000000a00 */
        /* <DEDUP_REMOVED lines=11> */
.L_x_208:
[----:B------:R-:W-:Y:S05]  /*6d90*/  BSYNC.RECONVERGENT B0 ;  /* 0x0000000000007941 */ /* 0x000fea0003800200 */
.L_x_207:
[----:B------:R-:W-:Y:S05]  /*6da0*/  @!P3 EXIT ;  /* 0x000000000000b94d */ /* 0x000fea0003800000 */
[----:B------:R-:W5:Y:S08]  /*6db0*/  LDC.64 R2, c[0x0][0x440] ;  /* 0x00011000ff027b82 */ /* 0x000f700000000a00 */
[----:B0-----:R-:W0:Y:S08]  /*6dc0*/  LDC.64 R4, c[0x0][0x448] ;  /* 0x00011200ff047b82 */ /* 0x001e300000000a00 */
[----:B------:R-:W1:Y:S08]  /*6dd0*/  LDC.64 R6, c[0x0][0x450] ;  /* 0x00011400ff067b82 */ /* 0x000e700000000a00 */
[----:B------:R-:W2:Y:S01]  /*6de0*/  LDC.64 R8, c[0x0][0x458] ;  /* 0x00011600ff087b82 */ /* 0x000ea20000000a00 */
[----:B-----5:R-:W-:-:S05]  /*6df0*/  IMAD.WIDE.U32 R2, R11, 0x10, R2 ;  /* 0x000000100b027825 */ /* 0x020fca00078e0002 */
[----:B------:R-:W-:Y:S01]  /*6e00*/  STG.E.128 desc[UR20][R2.64], R52 ;  /* 0x0000003402007986 */ /* 0x000fe2000c101d14 */
[----:B0-----:R-:W-:-:S05]  /*6e10*/  IMAD.WIDE.U32 R4, R11, 0x10, R4 ;  /* 0x000000100b047825 */ /* 0x001fca00078e0004 */
[----:B------:R-:W-:Y:S01]  /*6e20*/  STG.E.128 desc[UR20][R4.64], R64 ;  /* 0x0000004004007986 */ /* 0x000fe2000c101d14 */
[----:B-1----:R-:W-:-:S05]  /*6e30*/  IMAD.WIDE.U32 R6, R11, 0x10, R6 ;  /* 0x000000100b067825 */ /* 0x002fca00078e0006 */
[----:B------:R-:W-:Y:S01]  /*6e40*/  STG.E.128 desc[UR20][R6.64], R28 ;  /* 0x0000001c06007986 */ /* 0x000fe2000c101d14 */
[----:B--2---:R-:W-:-:S05]  /*6e50*/  IMAD.WIDE.U32 R8, R11, 0x10, R8 ;  /* 0x000000100b087825 */ /* 0x004fca00078e0008 */
[----:B------:R-:W-:Y:S01]  /*6e60*/  STG.E.128 desc[UR20][R8.64], R40 ;  /* 0x0000002808007986 */ /* 0x000fe2000c101d14 */
[----:B------:R-:W-:Y:S05]  /*6e70*/  EXIT ;  /* 0x000000000000794d */ /* 0x000fea0003800000 */
.L_x_209:
        /* <DEDUP_REMOVED lines=16> */
.L_x_3500:


//--------------------- .text._ZN10layer_norm31ln_parallel_residual_bwd_kernelINS_13Kernel_traitsI13__nv_bfloat16S2_S2_S2_fjLj1536ELj1ELj1ELj4ELj8ENS_18Kernel_traits_baseILj1536ES2_S2_S2_S2_fjLj128EEEEELb1ELb0ELb1EEEvNS_9BwdParamsE --------------------------
	.section	.text._ZN10layer_norm31ln_parallel_residual_bwd_kernelINS_13Kernel_traitsI13__nv_bfloat16S2_S2_S2_fjLj1536ELj1ELj1ELj4ELj8ENS_18Kernel_traits_baseILj1536ES2_S2_S2_S2_fjLj128EEEEELb1ELb0ELb1EEEvNS_9BwdParamsE,"ax",@progbits
	.align	128
        .global         _ZN10layer_norm31ln_parallel_residual_bwd_kernelINS_13Kernel_traitsI13__nv_bfloat16S2_S2_S2_fjLj1536ELj1ELj1ELj4ELj8ENS_18Kernel_traits_baseILj1536ES2_S2_S2_S2_fjLj128EEEEELb1ELb0ELb1EEEvNS_9BwdParamsE
        .type           _ZN10layer_norm31ln_parallel_residual_bwd_kernelINS_13Kernel_traitsI13__nv_bfloat16S2_S2_S2_fjLj1536ELj1ELj1ELj4ELj8ENS_18Kernel_traits_baseILj1536ES2_S2_S2_S2_fjLj128EEEEELb1ELb0ELb1EEEvNS_9BwdParamsE,@function
        .size           _ZN10layer_norm31ln_parallel_residual_bwd_kernelINS_13Kernel_traitsI13__nv_bfloat16S2_S2_S2_fjLj1536ELj1ELj1ELj4ELj8ENS_18Kernel_traits_baseILj1536ES2_S2_S2_S2_fjLj128EEEEELb1ELb0ELb1EEEvNS_9BwdParamsE,(.L_x_3501 - _ZN10layer_norm31ln_parallel_residual_bwd_kernelINS_13Kernel_traitsI13__nv_bfloat16S2_S2_S2_fjLj1536ELj1ELj1ELj4ELj8ENS_18Kernel_traits_baseILj1536ES2_S2_S2_S2_fjLj128EEEEELb1ELb0ELb1EEEvNS_9BwdParamsE)
        .other          _ZN10layer_norm31ln_parallel_residual_bwd_kernelINS_13Kernel_traitsI13__nv_bfloat16S2_S2_S2_fjLj1536ELj1ELj1ELj4ELj8ENS_18Kernel_traits_baseILj1536ES2_S2_S2_S2_fjLj128EEEEELb1ELb0ELb1EEEvNS_9BwdParamsE,@"STO_CUDA_ENTRY STV_DEFAULT"
_ZN10layer_norm31ln_parallel_residual_bwd_kernelINS_13Kernel_traitsI13__nv_bfloat16S2_S2_S2_fjLj1536ELj1ELj1ELj4ELj8ENS_18Kernel_traits_baseILj1536ES2_S2_S2_S2_fjLj128EEEEELb1ELb0ELb1EEEvNS_9BwdParamsE:
.text._ZN10layer_norm31ln_parallel_residual_bwd_kernelINS_13Kernel_traitsI13__nv_bfloat16S2_S2_S2_fjLj1536ELj1ELj1ELj4ELj8ENS_18Kernel_traits_baseILj1536ES2_S2_S2_S2_fjLj128EEEEELb1ELb0ELb1EEEvNS_9BwdParamsE:
        /* <DEDUP_REMOVED lines=31> */
[----:B------:R-:W1:Y:S01]  /*01f0*/  LDC.64 R4, c[0x0][0x3d8] ;  /* 0x0000f600ff047b82 */ /* 0x000e620000000a00 */
[----:B------:R-:W2:Y:S01]  /*0200*/  LDCU.64 UR4, c[0x0][0x438] ;  /* 0x00008700ff0477ac */ /* 0x000ea20008000a00 */
[----:B------:R-:W3:Y:S06]  /*0210*/  LDCU.U8 UR22, c[0x0][0x410] ;  /* 0x00008200ff1677ac */ /* 0x000eec0008000000 */
[----:B------:R-:W4:Y:S01]  /*0220*/  LDC.64 R2, c[0x0][0x3d0] ;  /* 0x0000f400ff027b82 */ /* 0x000f220000000a00 */
[----:B------:R-:W-:Y:S01]  /*0230*/  HFMA2 R32, -RZ, RZ, 0, 0 ;  /* 0x00000000ff207431 */ /* 0x000fe200000001ff */
[----:B------:R-:W-:-:S02]  /*0240*/  PLOP3.LUT P2, PT, PT, PT, PT, 0x8, 0x80 ;  /* 0x000000000080781c */ /* 0x000fc40003f4e170 */
        /* <DEDUP_REMOVED lines=13> */
[C---:B-1----:R-:W-:Y:S01]  /*0320*/  IMAD.WIDE.U32 R4, R33.reuse, 0x8, R4 ;  /* 0x0000000821047825 */ /* 0x042fe200078e0004 */
[----:B------:R-:W-:Y:S02]  /*0330*/  CS2R R56, SRZ ;  /* 0x0000000000387805 */ /* 0x000fe4000001ff00 */
[----:B------:R-:W-:Y:S01]  /*0340*/  CS2R R42, SRZ ;  /* 0x00000000002a7805 */ /* 0x000fe2000001ff00 */
[----:B------:R-:W1:Y:S01]  /*0350*/  LDCU UR8, c[0x0][0x408] ;  /* 0x00008100ff0877ac */ /* 0x000e620008000800 */
[----:B0-----:R-:W5:Y:S01]  /*0360*/  LDG.E.64 R6, desc[UR20][R4.64+0x800] ;  /* 0x0008001404067981 */ /* 0x001f62000c1e1b00 */
[----:B------:R-:W-:Y:S01]  /*0370*/  IMAD.MOV.U32 R0, RZ, RZ, RZ ;  /* 0x000000ffff007224 */ /* 0x000fe200078e00ff */
[----:B------:R-:W0:Y:S01]  /*0380*/  LDCU UR23, c[0x0][0x388] ;  /* 0x00007100ff1777ac */ /* 0x000e220008000800 */
[----:B----4-:R-:W-:Y:S01]  /*0390*/  IMAD.WIDE.U32 R2, R33, 0x8, R2 ;  /* 0x0000000821027825 */ /* 0x010fe200078e0002 */
[----:B------:R-:W4:Y:S01]  /*03a0*/  LDG.E.64 R10, desc[UR20][R4.64+0x400] ;  /* 0x00040014040a7981 */ /* 0x000f22000c1e1b00 */
[----:B------:R-:W0:Y:S03]  /*03b0*/  LDCU UR28, c[0x0][0x400] ;  /* 0x00008000ff1c77ac */ /* 0x000e260008000800 */
[----:B------:R2:W4:Y:S01]  /*03c0*/  LDG.E.64 R14, desc[UR20][R4.64] ;  /* 0x00000014040e7981 */ /* 0x000522000c1e1b00 */
[----:B------:R-:W-:Y:S01]  /*03d0*/  IMAD.MOV.U32 R41, RZ, RZ, RZ ;  /* 0x000000ffff297224 */ /* 0x000fe200078e00ff */
[----:B------:R-:W0:Y:S02]  /*03e0*/  LDCU.64 UR14, c[0x0][0x478] ;  /* 0x00008f00ff0e77ac */ /* 0x000e240008000a00 */
[----:B------:R-:W4:Y:S01]  /*03f0*/  LDG.E.64 R8, desc[UR20][R2.64+0x800] ;  /* 0x0008001402087981 */ /* 0x000f22000c1e1b00 */
[----:B------:R-:W-:Y:S01]  /*0400*/  IMAD.MOV.U32 R100, RZ, RZ, RZ ;  /* 0x000000ffff647224 */ /* 0x000fe200078e00ff */
[----:B------:R-:W0:Y:S02]  /*0410*/  LDCU.64 UR12, c[0x0][0x438] ;  /* 0x00008700ff0c77ac */ /* 0x000e240008000a00 */
[----:B------:R-:W4:Y:S01]  /*0420*/  LDG.E.64 R12, desc[UR20][R2.64+0x400] ;  /* 0x00040014020c7981 */ /* 0x000f22000c1e1b00 */
[----:B------:R-:W0:Y:S03]  /*0430*/  LDCU.128 UR16, c[0x0][0x3c0] ;  /* 0x00007800ff1077ac */ /* 0x000e260008000c00 */
[----:B------:R1:W4:Y:S01]  /*0440*/  LDG.E.64 R16, desc[UR20][R2.64] ;  /* 0x0000001402107981 */ /* 0x000322000c1e1b00 */
[----:B--2---:R-:W-:Y:S01]  /*0450*/  CS2R R4, SRZ ;  /* 0x0000000000047805 */ /* 0x004fe2000001ff00 */
[----:B------:R-:W-:-:S02]  /*0460*/  UISETP.NE.U32.AND UP0, UPT, UR4, URZ, UPT ;  /* 0x000000ff0400728c */ /* 0x000fc4000bf05070 */
[----:B---3--:R-:W-:Y:S02]  /*0470*/  UISETP.NE.AND UP1, UPT, UR22, URZ, UPT ;  /* 0x000000ff1600728c */ /* 0x008fe4000bf25270 */
[----:B------:R-:W-:Y:S01]  /*0480*/  UISETP.NE.AND.EX UP0, UPT, UR5, URZ, UPT, UP0 ;  /* 0x000000ff0500728c */ /* 0x000fe2000bf05300 */
[----:B------:R-:W2:Y:S01]  /*0490*/  LDCU.64 UR24, c[0x0][0x380] ;  /* 0x00007000ff1877ac */ /* 0x000ea20008000a00 */
[----:B-1----:R-:W-:Y:S02]  /*04a0*/  CS2R R2, SRZ ;  /* 0x0000000000027805 */ /* 0x002fe4000001ff00 */
[----:B------:R-:W-:Y:S01]  /*04b0*/  PLOP3.LUT P3, PT, PT, PT, UP1, 0x80, 0x8 ;  /* 0x000000000008781c */ /* 0x000fe20003f6f018 */
[----:B------:R-:W1:Y:S01]  /*04c0*/  LDCU.64 UR26, c[0x0][0x470] ;  /* 0x00008e00ff1a77ac */ /* 0x000e620008000a00 */
[----:B------:R-:W-:Y:S01]  /*04d0*/  PLOP3.LUT P0, PT, PT, PT, UP0, 0x80, 0x8 ;  /* 0x000000000008781c */ /* 0x000fe20003f0f008 */
[----:B------:R-:W-:Y:S01]  /*04e0*/  UMOV UR4, UR7 ;  /* 0x0000000700047c82 */ /* 0x000fe20008000000 */
[C-C-:B-----5:R-:W-:Y:S01]  /*04f0*/  SHF.R.U64 R99, R6.reuse, 0x10, R7.reuse ;  /* 0x0000001006637819 */ /* 0x160fe20000001207 */
[----:B------:R-:W-:Y:S01]  /*0500*/  IMAD.U32 R113, R6, 0x10000, RZ ;  /* 0x0001000006717824 */ /* 0x000fe200078e00ff */
[----:B------:R-:W-:Y:S01]  /*0510*/  SHF.R.U32.HI R98, RZ, 0x10, R7 ;  /* 0x00000010ff627819 */ /* 0x000fe20000011607 */
[----:B------:R-:W-:Y:S01]  /*0520*/  IMAD.U32 R112, R7, 0x10000, RZ ;  /* 0x0001000007707824 */ /* 0x000fe200078e00ff */
[--C-:B----4-:R-:W-:Y:S01]  /*0530*/  SHF.R.U32.HI R96, RZ, 0x10, R11.reuse ;  /* 0x00000010ff607819 */ /* 0x110fe2000001160b */
[C---:B------:R-:W-:Y:S01]  /*0540*/  IMAD.U32 R111, R10.reuse, 0x10000, RZ ;  /* 0x000100000a6f7824 */ /* 0x040fe200078e00ff */
[----:B------:R-:W-:Y:S01]  /*0550*/  SHF.R.U64 R97, R10, 0x10, R11 ;  /* 0x000000100a617819 */ /* 0x000fe2000000120b */
[----:B------:R-:W-:Y:S01]  /*0560*/  IMAD.U32 R110, R11, 0x10000, RZ ;  /* 0x000100000b6e7824 */ /* 0x000fe200078e00ff */
[C-C-:B------:R-:W-:Y:S01]  /*0570*/  SHF.R.U64 R77, R14.reuse, 0x10, R15.reuse ;  /* 0x000000100e4d7819 */ /* 0x140fe2000000120f */
[----:B------:R-:W-:Y:S01]  /*0580*/  IMAD.U32 R109, R14, 0x10000, RZ ;  /* 0x000100000e6d7824 */ /* 0x000fe200078e00ff */
[----:B------:R-:W-:Y:S01]  /*0590*/  SHF.R.U32.HI R76, RZ, 0x10, R15 ;  /* 0x00000010ff4c7819 */ /* 0x000fe2000001160f */
[----:B------:R-:W-:Y:S01]  /*05a0*/  IMAD.U32 R108, R15, 0x10000, RZ ;  /* 0x000100000f6c7824 */ /* 0x000fe200078e00ff */
[--C-:B------:R-:W-:Y:S01]  /*05b0*/  SHF.R.U64 R75, R8, 0x10, R9.reuse ;  /* 0x00000010084b7819 */ /* 0x100fe20000001209 */
[----:B------:R-:W-:Y:S01]  /*05c0*/  IMAD.U32 R106, R9, 0x10000, RZ ;  /* 0x00010000096a7824 */ /* 0x000fe200078e00ff */
[----:B------:R-:W-:-:S02]  /*05d0*/  SHF.R.U32.HI R74, RZ, 0x10, R9 ;  /* 0x00000010ff4a7819 */ /* 0x000fc40000011609 */
[----:B------:R-:W-:Y:S02]  /*05e0*/  CS2R R14, SRZ ;  /* 0x00000000000e7805 */ /* 0x000fe4000001ff00 */
[--C-:B------:R-:W-:Y:S01]  /*05f0*/  SHF.R.U32.HI R72, RZ, 0x10, R13.reuse ;  /* 0x00000010ff487819 */ /* 0x100fe2000001160d */
[C---:B------:R-:W-:Y:S01]  /*0600*/  IMAD.U32 R105, R12.reuse, 0x10000, RZ ;  /* 0x000100000c697824 */ /* 0x040fe200078e00ff */
[----:B------:R-:W-:Y:S01]  /*0610*/  SHF.R.U64 R73, R12, 0x10, R13 ;  /* 0x000000100c497819 */ /* 0x000fe2000000120d */
[----:B------:R-:W-:Y:S01]  /*0620*/  IMAD.U32 R104, R13, 0x10000, RZ ;  /* 0x000100000d687824 */ /* 0x000fe200078e00ff */
[C-C-:B------:R-:W-:Y:S01]  /*0630*/  SHF.R.U64 R71, R16.reuse, 0x10, R17.reuse ;  /* 0x0000001010477819 */ /* 0x140fe20000001211 */
[----:B------:R-:W-:Y:S01]  /*0640*/  IMAD.U32 R103, R16, 0x10000, RZ ;  /* 0x0001000010677824 */ /* 0x000fe200078e00ff */
[----:B------:R-:W-:Y:S01]  /*0650*/  SHF.R.U32.HI R70, RZ, 0x10, R17 ;  /* 0x00000010ff467819 */ /* 0x000fe20000011611 */
[----:B------:R-:W-:Y:S01]  /*0660*/  IMAD.U32 R102, R17, 0x10000, RZ ;  /* 0x0001000011667824 */ /* 0x000fe200078e00ff */
[----:B------:R-:W-:-:S02]  /*0670*/  SHF.L.U32 R107, R8, 0x10, RZ ;  /* 0x00000010086b7819 */ /* 0x000fc400000006ff */
[----:B------:R-:W-:Y:S02]  /*0680*/  CS2R R16, SRZ ;  /* 0x0000000000107805 */ /* 0x000fe4000001ff00 */
[----:B------:R-:W-:Y:S02]  /*0690*/  CS2R R12, SRZ ;  /* 0x00000000000c7805 */ /* 0x000fe4000001ff00 */
[----:B------:R-:W-:Y:S02]  /*06a0*/  CS2R R10, SRZ ;  /* 0x00000000000a7805 */ /* 0x000fe4000001ff00 */
[----:B------:R-:W-:Y:S02]  /*06b0*/  CS2R R8, SRZ ;  /* 0x0000000000087805 */ /* 0x000fe4000001ff00 */
[----:B------:R-:W-:Y:S01]  /*06c0*/  CS2R R6, SRZ ;  /* 0x0000000000067805 */ /* 0x000fe2000001ff00 */
[----:B------:R-:W-:Y:S01]  /*06d0*/  IMAD.U32 R99, R99, 0x10000, RZ ;  /* 0x0001000063637824 */ /* 0x000fe200078e00ff */
[----:B------:R-:W-:Y:S01]  /*06e0*/  SHF.L.U32 R97, R97, 0x10, RZ ;  /* 0x0000001061617819 */ /* 0x000fe200000006ff */
[----:B------:R-:W-:Y:S01]  /*06f0*/  IMAD.U32 R98, R98, 0x10000, RZ ;  /* 0x0001000062627824 */ /* 0x000fe200078e00ff */
[----:B------:R-:W-:Y:S01]  /*0700*/  SHF.L.U32 R73, R73, 0x10, RZ ;  /* 0x0000001049497819 */ /* 0x000fe200000006ff */
[----:B------:R-:W-:-:S02]  /*0710*/  IMAD.U32 R96, R96, 0x10000, RZ ;  /* 0x0001000060607824 */ /* 0x000fc400078e00ff */
[----:B------:R-:W-:Y:S02]  /*0720*/  IMAD.U32 R77, R77, 0x10000, RZ ;  /* 0x000100004d4d7824 */ /* 0x000fe400078e00ff */
[----:B------:R-:W-:Y:S02]  /*0730*/  IMAD.U32 R76, R76, 0x10000, RZ ;  /* 0x000100004c4c7824 */ /* 0x000fe400078e00ff */
[----:B------:R-:W-:Y:S02]  /*0740*/  IMAD.U32 R75, R75, 0x10000, RZ ;  /* 0x000100004b4b7824 */ /* 0x000fe400078e00ff */
[----:B------:R-:W-:Y:S02]  /*0750*/  IMAD.U32 R74, R74, 0x10000, RZ ;  /* 0x000100004a4a7824 */ /* 0x000fe400078e00ff */
[----:B------:R-:W-:Y:S02]  /*0760*/  IMAD.U32 R72, R72, 0x10000, RZ ;  /* 0x0001000048487824 */ /* 0x000fe400078e00ff */
[----:B------:R-:W-:-:S02]  /*0770*/  IMAD.U32 R71, R71, 0x10000, RZ ;  /* 0x0001000047477824 */ /* 0x000fc400078e00ff */
[----:B012---:R-:W-:-:S07]  /*0780*/  IMAD.U32 R70, R70, 0x10000, RZ ;  /* 0x0001000046467824 */ /* 0x007fce00078e00ff */
.L_x_241:
[----:B0-----:R-:W0:Y:S01]  /*0790*/  LDC.64 R92, c[0x0][0x3a8] ;  /* 0x0000ea00ff5c7b82 */ /* 0x001e220000000a00 */
[----:B------:R-:W-:Y:S02]  /*07a0*/  UIMAD UR5, UR4, UR23, URZ ;  /* 0x00000017040572a4 */ /* 0x000fe4000f8e02ff */
[----:B------:R-:W-:Y:S02]  /*07b0*/  UIMAD.WIDE UR10, UR4, 0x4, UR18 ;  /* 0x00000004040a78a5 */ /* 0x000fe4000f8e0212 */
[----:B------:R-:W-:-:S03]  /*07c0*/  USHF.R.S32.HI UR6, URZ, 0x1f, UR5 ;  /* 0x0000001fff067899 */ /* 0x000fc60008011405 */
[----:B-1----:R-:W1:Y:S01]  /*07d0*/  LDC.64 R88, c[0x0][0x428] ;  /* 0x00010a00ff587b82 */ /* 0x002e620000000a00 */
[----:B------:R-:W-:Y:S01]  /*07e0*/  ULEA.HI UR6, UR6, UR5, URZ, 0x2 ;  /* 0x0000000506067291 */ /* 0x000fe2000f8f10ff */
[----:B------:R-:W-:Y:S01]  /*07f0*/  IMAD.U32 R86, RZ, RZ, UR10 ;  /* 0x0000000aff567e24 */ /* 0x000fe2000f8e00ff */
[----:B------:R-:W-:-:S04]  /*0800*/  MOV R87, UR11 ;  /* 0x0000000b00577c02 */ /* 0x000fc80008000f00 */
[----:B--2---:R-:W-:Y:S01]  /*0810*/  IMAD.U32 R44, RZ, RZ, UR6 ;  /* 0x00000006ff2c7e24 */ /* 0x004fe2000f8e00ff */
[----:B------:R-:W2:Y:S01]  /*0820*/  LDC.64 R90, c[0x0][0x430] ;  /* 0x00010c00ff5a7b82 */ /* 0x000ea20000000a00 */
[----:B------:R2:W3:Y:S03]  /*0830*/  LDG.E R114, desc[UR20][R86.64] ;  /* 0x0000001456727981 */ /* 0x0004e6000c1e1900 */
[----:B------:R-:W-:-:S05]  /*0840*/  LEA.HI.SX32 R69, R44, R33, 0x1e ;  /* 0x000000212c457211 */ /* 0x000fca00078ff2ff */
[----:B0-----:R-:W-:-:S04]  /*0850*/  IMAD.WIDE.U32 R44, R69, 0x8, R92 ;  /* 0x00000008452c7825 */ /* 0x001fc800078e005c */
[C---:B------:R-:W-:Y:S02]  /*0860*/  VIADD R68, R69.reuse, 0x80 ;  /* 0x0000008045447836 */ /* 0x040fe40000000000 */
[----:B------:R-:W4:Y:S01]  /*0870*/  LDG.E.64 R44, desc[UR20][R44.64] ;  /* 0x000000142c2c7981 */ /* 0x000f22000c1e1b00 */
[----:B-1----:R-:W-:-:S04]  /*0880*/  IMAD.WIDE.U32 R46, R69, 0x8, R88 ;  /* 0x00000008452e7825 */ /* 0x002fc800078e0058 */
[C---:B------:R-:W-:Y:S02]  /*0890*/  IMAD.WIDE.U32 R50, R68.reuse, 0x8, R92 ;  /* 0x0000000844327825 */ /* 0x040fe400078e005c */
[----:B------:R-:W4:Y:S02]  /*08a0*/  LDG.E.64 R46, desc[UR20][R46.64] ;  /* 0x000000142e2e7981 */ /* 0x000f24000c1e1b00 */
[C---:B------:R-:W-:Y:S01]  /*08b0*/  IMAD.WIDE.U32 R84, R68.reuse, 0x8, R88 ;  /* 0x0000000844547825 */ /* 0x040fe200078e0058 */
[----:B------:R-:W-:Y:S01]  /*08c0*/  UIMAD.WIDE UR10, UR4, 0x4, UR16 ;  /* 0x00000004040a78a5 */ /* 0x000fe2000f8e0210 */
[----:B------:R-:W4:Y:S02]  /*08d0*/  LDG.E.64 R50, desc[UR20][R50.64] ;  /* 0x0000001432327981 */ /* 0x000f24000c1e1b00 */
[----:B------:R-:W-:Y:S02]  /*08e0*/  VIADD R115, R69, 0x100 ;  /* 0x0000010045737836 */ /* 0x000fe40000000000 */
[----:B------:R-:W4:Y:S01]  /*08f0*/  LDG.E.64 R84, desc[UR20][R84.64] ;  /* 0x0000001454547981 */ /* 0x000f22000c1e1b00 */
[----:B--2---:R-:W-:-:S04]  /*0900*/  IMAD.WIDE.U32 R86, R68, 0x8, R90 ;  /* 0x0000000844567825 */ /* 0x004fc800078e005a */
[----:B------:R-:W-:Y:S02]  /*0910*/  IMAD.WIDE.U32 R92, R115, 0x8, R92 ;  /* 0x00000008735c7825 */ /* 0x000fe400078e005c */
[----:B------:R-:W2:Y:S02]  /*0920*/  LDG.E.64 R86, desc[UR20][R86.64] ;  /* 0x0000001456567981 */ /* 0x000ea4000c1e1b00 */
[----:B------:R-:W-:Y:S02]  /*0930*/  IMAD.WIDE.U32 R48, R69, 0x8, R90 ;  /* 0x0000000845307825 */ /* 0x000fe400078e005a */
[----:B------:R-:W2:Y:S02]  /*0940*/  LDG.E.64 R92, desc[UR20][R92.64] ;  /* 0x000000145c5c7981 */ /* 0x000ea4000c1e1b00 */
[----:B------:R-:W-:Y:S02]  /*0950*/  IMAD.U32 R94, RZ, RZ, UR10 ;  /* 0x0000000aff5e7e24 */ /* 0x000fe4000f8e00ff */
[----:B------:R-:W-:Y:S01]  /*0960*/  IMAD.U32 R95, RZ, RZ, UR11 ;  /* 0x0000000bff5f7e24 */ /* 0x000fe2000f8e00ff */
[----:B------:R-:W2:Y:S01]  /*0970*/  LDG.E.64 R48, desc[UR20][R48.64] ;  /* 0x0000001430307981 */ /* 0x000ea2000c1e1b00 */
[----:B------:R-:W-:-:S03]  /*0980*/  IMAD.WIDE.U32 R88, R115, 0x8, R88 ;  /* 0x0000000873587825 */ /* 0x000fc600078e0058 */
[----:B------:R0:W2:Y:S01]  /*0990*/  LDG.E R146, desc[UR20][R94.64] ;  /* 0x000000145e927981 */ /* 0x0000a2000c1e1900 */
[----:B------:R-:W-:-:S03]  /*09a0*/  IMAD.WIDE.U32 R90, R115, 0x8, R90 ;  /* 0x00000008735a7825 */ /* 0x000fc600078e005a */
[----:B------:R-:W2:Y:S04]  /*09b0*/  LDG.E.64 R88, desc[UR20][R88.64] ;  /* 0x0000001458587981 */ /* 0x000ea8000c1e1b00 */
[----:B------:R-:W2:Y:S01]  /*09c0*/  LDG.E.64 R90, desc[UR20][R90.64] ;  /* 0x000000145a5a7981 */ /* 0x000ea2000c1e1b00 */
[----:B------:R-:W-:-:S04]  /*09d0*/  ISETP.NE.U32.AND P1, PT, RZ, UR26, PT ;  /* 0x0000001aff007c0c */ /* 0x000fc8000bf25070 */
[----:B------:R-:W-:Y:S02]  /*09e0*/  ISETP.NE.AND.EX P1, PT, RZ, UR27, PT, P1 ;  /* 0x0000001bff007c0c */ /* 0x000fe4000bf25310 */
[----:B---3--:R-:W-:Y:S01]  /*09f0*/  R2UR UR11, R114 ;  /* 0x00000000720b72ca */ /* 0x008fe200000e0000 */
[----:B----4-:R-:W-:Y:S01]  /*0a00*/  IMAD.MOV.U32 R140, RZ, RZ, R44 ;  /* 0x000000ffff8c7224 */ /* 0x010fe200078e002c */
[--C-:B------:R-:W-:Y:S02]  /*0a10*/  SHF.R.U64 R133, R44, 0x10, R45.reuse ;  /* 0x000000102c857819 */ /* 0x100fe4000000122d */
[----:B------:R-:W-:Y:S02]  /*0a20*/  MOV R142, R45 ;  /* 0x0000002d008e7202 */ /* 0x000fe40000000f00 */
[----:B------:R-:W-:Y:S01]  /*0a30*/  SHF.R.U32.HI R143, RZ, 0x10, R45 ;  /* 0x00000010ff8f7819 */ /* 0x000fe2000001162d */
[----:B------:R-:W-:Y:S01]  /*0a40*/  IMAD.MOV.U32 R116, RZ, RZ, R46 ;  /* 0x000000ffff747224 */ /* 0x000fe200078e002e */
[--C-:B------:R-:W-:Y:S01]  /*0a50*/  SHF.R.U64 R114, R46, 0x10, R47.reuse ;  /* 0x000000102e727819 */ /* 0x100fe2000000122f */
[--C-:B------:R-:W-:Y:S01]  /*0a60*/  IMAD.MOV.U32 R117, RZ, RZ, R47.reuse ;  /* 0x000000ffff757224 */ /* 0x100fe200078e002f */
[----:B------:R-:W-:Y:S01]  /*0a70*/  SHF.R.U32.HI R118, RZ, 0x10, R47 ;  /* 0x00000010ff767819 */ /* 0x000fe2000001162f */
[----:B------:R-:W1:Y:S01]  /*0a80*/  @P1 LDC.64 R44, c[0x0][0x3b8] ;  /* 0x0000ee00ff2c1b82 */ /* 0x000e620000000a00 */
[----:B0-----:R-:W-:Y:S01]  /*0a90*/  IMAD.MOV.U32 R94, RZ, RZ, R50 ;  /* 0x000000ffff5e7224 */ /* 0x001fe200078e0032 */
[----:B------:R-:W-:-:S02]  /*0aa0*/  SHF.R.U64 R141, R50, 0x10, R51 ;  /* 0x00000010328d7819 */ /* 0x000fc40000001233 */
[----:B------:R-:W-:Y:S02]  /*0ab0*/  MOV R139, R51 ;  /* 0x00000033008b7202 */ /* 0x000fe40000000f00 */
[----:B------:R-:W-:Y:S02]  /*0ac0*/  SHF.R.U32.HI R144, RZ, 0x10, R51 ;  /* 0x00000010ff907819 */ /* 0x000fe40000011633 */
[----:B------:R-:W0:Y:S01]  /*0ad0*/  LDC.64 R46, c[0x0][0x3b0] ;  /* 0x0000ec00ff2e7b82 */ /* 0x000e220000000a00 */
[----:B------:R-:W-:Y:S01]  /*0ae0*/  IMAD.MOV.U32 R123, RZ, RZ, R84 ;  /* 0x000000ffff7b7224 */ /* 0x000fe200078e0054 */
[--C-:B------:R-:W-:Y:S01]  /*0af0*/  SHF.R.U64 R124, R84, 0x10, R85.reuse ;  /* 0x00000010547c7819 */ /* 0x100fe20000001255 */
[--C-:B------:R-:W-:Y:S01]  /*0b00*/  IMAD.MOV.U32 R122, RZ, RZ, R85.reuse ;  /* 0x000000ffff7a7224 */ /* 0x100fe200078e0055 */
[----:B------:R-:W-:-:S04]  /*0b10*/  SHF.R.U32.HI R128, RZ, 0x10, R85 ;  /* 0x00000010ff807819 */ /* 0x000fc80000011655 */
[----:B------:R-:W3:Y:S01]  /*0b20*/  @P0 LDC.64 R50, c[0x0][0x438] ;  /* 0x00010e00ff320b82 */ /* 0x000ee20000000a00 */
[----:B--2---:R-:W-:Y:S01]  /*0b30*/  IMAD.MOV.U32 R127, RZ, RZ, R86 ;  /* 0x000000ffff7f7224 */ /* 0x004fe200078e0056 */
[----:B------:R-:W-:-:S06]  /*0b40*/  SHF.R.U64 R126, R86, 0x10, R87 ;  /* 0x00000010567e7819 */ /* 0x000fcc0000001257 */
[----:B------:R-:W2:Y:S01]  /*0b50*/  @P1 LDC.64 R84, c[0x0][0x3b8] ;  /* 0x0000ee00ff541b82 */ /* 0x000ea20000000a00 */
[--C-:B------:R-:W-:Y:S01]  /*0b60*/  IMAD.MOV.U32 R125, RZ, RZ, R87.reuse ;  /* 0x000000ffff7d7224 */ /* 0x100fe200078e0057 */
[----:B------:R-:W-:Y:S01]  /*0b70*/  SHF.R.U32.HI R132, RZ, 0x10, R87 ;  /* 0x00000010ff847819 */ /* 0x000fe20000011657 */
[----:B------:R-:W-:Y:S01]  /*0b80*/  IMAD.MOV.U32 R145, RZ, RZ, R92 ;  /* 0x000000ffff917224 */ /* 0x000fe200078e005c */
[----:B------:R-:W-:Y:S01]  /*0b90*/  SHF.R.U64 R151, R92, 0x10, R93 ;  /* 0x000000105c977819 */ /* 0x000fe2000000125d */
[----:B------:R-:W-:Y:S01]  /*0ba0*/  IMAD.MOV.U32 R95, RZ, RZ, R48 ;  /* 0x000000ffff5f7224 */ /* 0x000fe200078e0030 */
[--C-:B------:R-:W-:Y:S02]  /*0bb0*/  SHF.R.U64 R119, R48, 0x10, R49.reuse ;  /* 0x0000001030777819 */ /* 0x100fe40000001231 */
[----:B------:R-:W4:Y:S01]  /*0bc0*/  @P1 LDC.64 R86, c[0x0][0x3b8] ;  /* 0x0000ee00ff561b82 */ /* 0x000f220000000a00 */
[--C-:B------:R-:W-:Y:S01]  /*0bd0*/  IMAD.MOV.U32 R120, RZ, RZ, R49.reuse ;  /* 0x000000ffff787224 */ /* 0x100fe200078e0031 */
[----:B------:R-:W-:Y:S01]  /*0be0*/  SHF.R.U32.HI R121, RZ, 0x10, R49 ;  /* 0x00000010ff797819 */ /* 0x000fe20000011631 */
[----:B------:R-:W-:Y:S01]  /*0bf0*/  IMAD.U32 R147, R140, 0x10000, RZ ;  /* 0x000100008c937824 */ /* 0x000fe200078e00ff */
[----:B------:R-:W-:Y:S01]  /*0c00*/  FSEL R92, R146, RZ, !P3 ;  /* 0x000000ff925c7208 */ /* 0x000fe20005800000 */
[--C-:B------:R-:W-:Y:S01]  /*0c10*/  IMAD.MOV.U32 R149, RZ, RZ, R93.reuse ;  /* 0x000000ffff957224 */ /* 0x100fe200078e005d */
[----:B------:R-:W-:Y:S01]  /*0c20*/  SHF.L.U32 R133, R133, 0x10, RZ ;  /* 0x0000001085857819 */ /* 0x000fe200000006ff */
[----:B------:R-:W-:Y:S01]  /*0c30*/  IMAD.U32 R153, R142, 0x10000, RZ ;  /* 0x000100008e997824 */ /* 0x000fe200078e00ff */
[----:B------:R-:W4:Y:S01]  /*0c40*/  @P0 LDC.64 R48, c[0x0][0x438] ;  /* 0x00010e00ff300b82 */ /* 0x000f220000000a00 */
[----:B------:R-:W-:Y:S01]  /*0c50*/  SHF.R.U32.HI R93, RZ, 0x10, R93 ;  /* 0x00000010ff5d7819 */ /* 0x000fe2000001165d */
[----:B------:R-:W-:Y:S01]  /*0c60*/  FADD.FTZ R150, -R92, R147 ;  /* 0x000000935c967221 */ /* 0x000fe20000010100 */
[----:B------:R-:W-:Y:S01]  /*0c70*/  IMAD.MOV.U32 R131, RZ, RZ, R88 ;  /* 0x000000ffff837224 */ /* 0x000fe200078e0058 */
[----:B------:R-:W-:Y:S01]  /*0c80*/  SHF.R.U64 R130, R88, 0x10, R89 ;  /* 0x0000001058827819 */ /* 0x000fe20000001259 */
[----:B------:R-:W-:Y:S01]  /*0c90*/  IMAD.U32 R143, R143, 0x10000, RZ ;  /* 0x000100008f8f7824 */ /* 0x000fe200078e00ff */
[----:B------:R-:W-:Y:S01]  /*0ca0*/  MOV R129, R89 ;  /* 0x0000005900817202 */ /* 0x000fe20000000f00 */
[C---:B------:R-:W-:Y:S01]  /*0cb0*/  FADD.FTZ R147, -R92.reuse, R153 ;  /* 0x000000995c937221 */ /* 0x040fe20000010100 */
[----:B------:R-:W-:Y:S01]  /*0cc0*/  SHF.R.U32.HI R136, RZ, 0x10, R89 ;  /* 0x00000010ff887819 */ /* 0x000fe20000011659 */
[----:B------:R-:W-:Y:S01]  /*0cd0*/  FADD.FTZ R146, -R92, R133 ;  /* 0x000000855c927221 */ /* 0x000fe20000010100 */
[----:B------:R-:W4:Y:S01]  /*0ce0*/  @P0 LDC.64 R88, c[0x0][0x438] ;  /* 0x00010e00ff580b82 */ /* 0x000f220000000a00 */
[----:B------:R-:W-:Y:S01]  /*0cf0*/  IMAD.U32 R141, R141, 0x10000, RZ ;  /* 0x000100008d8d7824 */ /* 0x000fe200078e00ff */
[----:B------:R-:W-:Y:S01]  /*0d00*/  SHF.L.U32 R153, R144, 0x10, RZ ;  /* 0x0000001090997819 */ /* 0x000fe200000006ff */
[----:B------:R-:W-:Y:S01]  /*0d10*/  IMAD.U32 R139, R139, 0x10000, RZ ;  /* 0x000100008b8b7824 */ /* 0x000fe200078e00ff */
        /* <DEDUP_REMOVED lines=8> */
[----:B------:R-:W-:Y:S02]  /*0da0*/  IMAD.U32 R93, R93, 0x10000, RZ ;  /* 0x000100005d5d7824 */ /* 0x000fe400078e00ff */
[----:B------:R-:W-:Y:S01]  /*0db0*/  FADD.FTZ R148, -R92, R143 ;  /* 0x0000008f5c947221 */ /* 0x000fe20000010100 */
[----:B-1----:R-:W-:-:S04]  /*0dc0*/  @P1 IMAD.WIDE.U32 R90, R69, 0x4, R44 ;  /* 0x00000004455a1825 */ /* 0x002fc800078e002c */
[C---:B------:R-:W-:Y:S01]  /*0dd0*/  FADD.FTZ R145, -R92.reuse, R141 ;  /* 0x0000008d5c917221 */ /* 0x040fe20000010100 */
[----:B------:R-:W-:Y:S01]  /*0de0*/  FADD.FTZ R143, -R92, R139 ;  /* 0x0000008b5c8f7221 */ /* 0x000fe20000010100 */
[----:B0-----:R-:W-:-:S04]  /*0df0*/  IMAD.WIDE.U32 R44, R69, 0x4, R46 ;  /* 0x00000004452c7825 */ /* 0x001fc800078e002e */
[C---:B------:R-:W-:Y:S01]  /*0e00*/  FADD.FTZ R149, -R92.reuse, R133 ;  /* 0x000000855c957221 */ /* 0x040fe20000010100 */
[C---:B------:R-:W-:Y:S01]  /*0e10*/  FADD.FTZ R144, -R92.reuse, R153 ;  /* 0x000000995c907221 */ /* 0x040fe20000010100 */
[C---:B------:R-:W-:Y:S01]  /*0e20*/  FADD.FTZ R142, -R92.reuse, R155 ;  /* 0x0000009b5c8e7221 */ /* 0x040fe20000010100 */
[C---:B------:R-:W-:Y:S01]  /*0e30*/  FADD.FTZ R141, -R92.reuse, R151 ;  /* 0x000000975c8d7221 */ /* 0x040fe20000010100 */
[C---:B------:R-:W-:Y:S01]  /*0e40*/  FADD.FTZ R140, -R92.reuse, R157 ;  /* 0x0000009d5c8c7221 */ /* 0x040fe20000010100 */
[----:B------:R-:W-:Y:S01]  /*0e50*/  FADD.FTZ R139, -R92, R93 ;  /* 0x0000005d5c8b7221 */ /* 0x000fe20000010100 */
[----:B------:R-:W-:Y:S01]  /*0e60*/  IMAD.U32 R95, R95, 0x10000, RZ ;  /* 0x000100005f5f7824 */ /* 0x000fe200078e00ff */
[----:B------:R0:W5:Y:S01]  /*0e70*/  LDG.E R133, desc[UR20][R44.64] ;  /* 0x000000142c857981 */ /* 0x000162000c1e1900 */
[----:B---3--:R-:W-:-:S04]  /*0e80*/  @P0 IMAD.WIDE.U32 R50, R68, 0x8, R50 ;  /* 0x0000000844320825 */ /* 0x008fc800078e0032 */
[----:B------:R-:W-:Y:S01]  /*0e90*/  IMAD.U32 R152, R119, 0x10000, RZ ;  /* 0x0001000077987824 */ /* 0x000fe200078e00ff */
[----:B------:R1:W5:Y:S01]  /*0ea0*/  @P0 LDG.E.64 R80, desc[UR20][R50.64] ;  /* 0x0000001432500981 */ /* 0x000362000c1e1b00 */
[----:B------:R-:W-:-:S04]  /*0eb0*/  IMAD.WIDE.U32 R92, R68, 0x4, R46 ;  /* 0x00000004445c7825 */ /* 0x000fc800078e002e */
[----:B--2---:R-:W-:-:S04]  /*0ec0*/  @P1 IMAD.WIDE.U32 R84, R115, 0x4, R84 ;  /* 0x0000000473541825 */ /* 0x004fc800078e0054 */
[----:B0-----:R-:W-:Y:S01]  /*0ed0*/  FMUL.FTZ R44, R109, R95 ;  /* 0x0000005f6d2c7220 */ /* 0x001fe20000410000 */
[----:B------:R-:W-:Y:S02]  /*0ee0*/  IMAD.U32 R116, R116, 0x10000, RZ ;  /* 0x0001000074747824 */ /* 0x000fe400078e00ff */
[----:B------:R-:W-:Y:S01]  /*0ef0*/  FMUL.FTZ R159, R148, UR11 ;  /* 0x0000000b949f7c20 */ /* 0x000fe20008410000 */
[----:B------:R-:W-:Y:S02]  /*0f00*/  IMAD.U32 R155, R128, 0x10000, RZ ;  /* 0x00010000809b7824 */ /* 0x000fe400078e00ff */
[----:B----4-:R-:W-:-:S04]  /*0f10*/  @P1 IMAD.WIDE.U32 R86, R68, 0x4, R86 ;  /* 0x0000000444561825 */ /* 0x010fc800078e0056 */
[----:B------:R-:W-:Y:S02]  /*0f20*/  IMAD.U32 R121, R121, 0x10000, RZ ;  /* 0x0001000079797824 */ /* 0x000fe400078e00ff */
[----:B------:R-:W-:-:S04]  /*0f30*/  @P0 IMAD.WIDE.U32 R48, R69, 0x8, R48 ;  /* 0x0000000845300825 */ /* 0x000fc800078e0030 */
[----:B------:R-:W-:Y:S01]  /*0f40*/  FMUL.FTZ R147, R147, UR11 ;  /* 0x0000000b93937c20 */ /* 0x000fe20008410000 */
[----:B------:R-:W-:Y:S01]  /*0f50*/  SHF.L.U32 R126, R126, 0x10, RZ ;  /* 0x000000107e7e7819 */ /* 0x000fe200000006ff */
[----:B------:R-:W5:Y:S01]  /*0f60*/  @P1 LDG.E R65, desc[UR20][R84.64] ;  /* 0x0000001454411981 */ /* 0x000f62000c1e1900 */
[----:B------:R-:W-:-:S03]  /*0f70*/  IMAD.WIDE.U32 R46, R115, 0x4, R46 ;  /* 0x00000004732e7825 */ /* 0x000fc600078e002e */
[----:B------:R-:W5:Y:S01]  /*0f80*/  @P1 LDG.E R67, desc[UR20][R90.64] ;  /* 0x000000145a431981 */ /* 0x000f62000c1e1900 */
[----:B------:R-:W-:Y:S02]  /*0f90*/  IMAD.U32 R128, R127, 0x10000, RZ ;  /* 0x000100007f807824 */ /* 0x000fe400078e00ff */
[----:B------:R-:W-:Y:S01]  /*0fa0*/  IMAD.U32 R119, R120, 0x10000, RZ ;  /* 0x0001000078777824 */ /* 0x000fe200078e00ff */
[----:B------:R0:W5:Y:S01]  /*0fb0*/  LDG.E R94, desc[UR20][R46.64] ;  /* 0x000000142e5e7981 */ /* 0x000162000c1e1900 */
[----:B------:R-:W-:Y:S02]  /*0fc0*/  IMAD.U32 R127, R132, 0x10000, RZ ;  /* 0x00010000847f7824 */ /* 0x000fe400078e00ff */
[----:B------:R-:W-:Y:S01]  /*0fd0*/  IMAD.U32 R132, R131, 0x10000, RZ ;  /* 0x0001000083847824 */ /* 0x000fe200078e00ff */
[----:B------:R-:W-:Y:S01]  /*0fe0*/  SHF.L.U32 R131, R136, 0x10, RZ ;  /* 0x0000001088837819 */ /* 0x000fe200000006ff */
[----:B------:R-:W-:Y:S01]  /*0ff0*/  IMAD.U32 R136, R135, 0x10000, RZ ;  /* 0x0001000087887824 */ /* 0x000fe200078e00ff */
[----:B-1----:R-:W-:Y:S01]  /*1000*/  SHF.L.U32 R50, R114, 0x10, RZ ;  /* 0x0000001072327819 */ /* 0x002fe200000006ff */
[----:B------:R-:W-:-:S02]  /*1010*/  IMAD.U32 R51, R117, 0x10000, RZ ;  /* 0x0001000075337824 */ /* 0x000fc400078e00ff */
[----:B------:R-:W-:Y:S01]  /*1020*/  FMUL.FTZ R45, R108, R119 ;  /* 0x000000776c2d7220 */ /* 0x000fe20000410000 */
[----:B------:R-:W-:Y:S02]  /*1030*/  IMAD.U32 R135, R138, 0x10000, RZ ;  /* 0x000100008a877824 */ /* 0x000fe400078e00ff */
[----:B0-----:R-:W-:Y:S01]  /*1040*/  FMUL.FTZ R46, R77, R152 ;  /* 0x000000984d2e7220 */ /* 0x001fe20000410000 */
[----:B------:R-:W-:Y:S01]  /*1050*/  FFMA.FTZ R138, R103, R116, R44 ;  /* 0x00000074678a7223 */ /* 0x000fe2000001002c */
[----:B------:R-:W-:Y:S01]  /*1060*/  FMUL.FTZ R85, R150, UR11 ;  /* 0x0000000b96557c20 */ /* 0x000fe20008410000 */
[----:B------:R-:W-:Y:S01]  /*1070*/  FMUL.FTZ R157, R146, UR11 ;  /* 0x0000000b929d7c20 */ /* 0x000fe20008410000 */
[----:B------:R-:W-:Y:S01]  /*1080*/  FFMA.FTZ R148, R102, R51, R45 ;  /* 0x0000003366947223 */ /* 0x000fe2000001002d */
[----:B------:R-:W-:Y:S01]  /*1090*/  FFMA.FTZ R146, R71, R50, R46 ;  /* 0x0000003247927223 */ /* 0x000fe2000001002e */
[----:B------:R-:W-:Y:S01]  /*10a0*/  FADD.FTZ R45, RZ, R138 ;  /* 0x0000008aff2d7221 */ /* 0x000fe20000010000 */
[----:B------:R-:W-:Y:S01]  /*10b0*/  FFMA.FTZ R46, R85, R138, RZ ;  /* 0x0000008a552e7223 */ /* 0x000fe200000100ff */
[----:B------:R0:W5:Y:S01]  /*10c0*/  @P1 LDG.E R66, desc[UR20][R86.64] ;  /* 0x0000001456421981 */ /* 0x000162000c1e1900 */
[----:B------:R-:W-:Y:S01]  /*10d0*/  SHF.L.U32 R151, R118, 0x10, RZ ;  /* 0x0000001076977819 */ /* 0x000fe200000006ff */
[----:B------:R-:W-:Y:S01]  /*10e0*/  FMUL.FTZ R47, R76, R121 ;  /* 0x000000794c2f7220 */ /* 0x000fe20000410000 */
[----:B------:R-:W-:Y:S01]  /*10f0*/  FFMA.FTZ R46, R157, R146, R46 ;  /* 0x000000929d2e7223 */ /* 0x000fe2000001002e */
[----:B------:R1:W5:Y:S01]  /*1100*/  @P0 LDG.E.64 R78, desc[UR20][R48.64] ;  /* 0x00000014304e0981 */ /* 0x000362000c1e1b00 */
[----:B------:R-:W-:-:S04]  /*1110*/  @P0 IMAD.WIDE.U32 R88, R115, 0x8, R88 ;  /* 0x0000000873580825 */ /* 0x000fc800078e0058 */
[----:B------:R-:W-:Y:S01]  /*1120*/  FFMA.FTZ R150, R70, R151, R47 ;  /* 0x0000009746967223 */ /* 0x000fe2000001002f */
[----:B------:R2:W5:Y:S01]  /*1130*/  LDG.E R92, desc[UR20][R92.64] ;  /* 0x000000145c5c7981 */ /* 0x000562000c1e1900 */
[----:B0-----:R-:W-:Y:S01]  /*1140*/  FADD.FTZ R87, R146, R45 ;  /* 0x0000002d92577221 */ /* 0x001fe20000010000 */
[----:B------:R-:W-:Y:S02]  /*1150*/  IMAD.U32 R84, R123, 0x10000, RZ ;  /* 0x000100007b547824 */ /* 0x000fe400078e00ff */
[----:B------:R-:W-:Y:S01]  /*1160*/  FFMA.FTZ R46, R147, R148, R46 ;  /* 0x00000094932e7223 */ /* 0x000fe2000001002e */
[----:B------:R0:W5:Y:S01]  /*1170*/  @P0 LDG.E.64 R82, desc[UR20][R88.64] ;  /* 0x0000001458520981 */ /* 0x000162000c1e1b00 */
[----:B-1----:R-:W-:Y:S01]  /*1180*/  FMUL.FTZ R48, R111, R128 ;  /* 0x000000806f307220 */ /* 0x002fe20000410000 */
[----:B------:R-:W-:Y:S01]  /*1190*/  FADD.FTZ R87, R148, R87 ;  /* 0x0000005794577221 */ /* 0x000fe20000010000 */
[----:B------:R-:W-:Y:S02]  /*11a0*/  IMAD.U32 R125, R125, 0x10000, RZ ;  /* 0x000100007d7d7824 */ /* 0x000fe400078e00ff */
[----:B--2---:R-:W-:Y:S01]  /*11b0*/  FFMA.FTZ R93, R105, R84, R48 ;  /* 0x00000054695d7223 */ /* 0x004fe20000010030 */
[----:B------:R-:W-:Y:S01]  /*11c0*/  FADD.FTZ R48, R150, R87 ;  /* 0x0000005796307221 */ /* 0x000fe20000010000 */
[----:B------:R-:W-:-:S02]  /*11d0*/  IMAD.U32 R124, R124, 0x10000, RZ ;  /* 0x000100007c7c7824 */ /* 0x000fc400078e00ff */
[----:B------:R-:W-:Y:S01]  /*11e0*/  FMUL.FTZ R114, R149, UR11 ;  /* 0x0000000b95727c20 */ /* 0x000fe20008410000 */
[----:B------:R-:W-:Y:S01]  /*11f0*/  FFMA.FTZ R87, R159, R150, R46 ;  /* 0x000000969f577223 */ /* 0x000fe2000001002e */
[----:B0-----:R-:W-:Y:S01]  /*1200*/  FMUL.FTZ R88, R97, R126 ;  /* 0x0000007e61587220 */ /* 0x001fe20000410000 */
[----:B------:R-:W-:Y:S02]  /*1210*/  IMAD.U32 R153, R122, 0x10000, RZ ;  /* 0x000100007a997824 */ /* 0x000fe400078e00ff */
[----:B------:R-:W-:Y:S01]  /*1220*/  FMUL.FTZ R47, R110, R125 ;  /* 0x0000007d6e2f7220 */ /* 0x000fe20000410000 */
[----:B------:R-:W-:Y:S01]  /*1230*/  FMUL.FTZ R145, R145, UR11 ;  /* 0x0000000b91917c20 */ /* 0x000fe20008410000 */
[----:B------:R-:W-:Y:S01]  /*1240*/  FFMA.FTZ R117, R73, R124, R88 ;  /* 0x0000007c49757223 */ /* 0x000fe20000010058 */
[----:B------:R-:W-:Y:S01]  /*1250*/  FADD.FTZ R48, R93, R48 ;  /* 0x000000305d307221 */ /* 0x000fe20000010000 */
[----:B------:R-:W-:Y:S01]  /*1260*/  FFMA.FTZ R46, R114, R93, R87 ;  /* 0x0000005d722e7223 */ /* 0x000fe20000010057 */
[----:B------:R-:W-:Y:S01]  /*1270*/  FFMA.FTZ R118, R104, R153, R47 ;  /* 0x0000009968767223 */ /* 0x000fe2000001002f */
[----:B------:R-:W-:Y:S01]  /*1280*/  FMUL.FTZ R49, R96, R127 ;  /* 0x0000007f60317220 */ /* 0x000fe20000410000 */
[----:B------:R-:W-:Y:S01]  /*1290*/  FMUL.FTZ R120, R143, UR11 ;  /* 0x0000000b8f787c20 */ /* 0x000fe20008410000 */
[----:B------:R-:W-:Y:S01]  /*12a0*/  FADD.FTZ R87, R117, R48 ;  /* 0x0000003075577221 */ /* 0x000fe20000010000 */
[----:B------:R-:W-:Y:S01]  /*12b0*/  FFMA.FTZ R47, R145, R117, R46 ;  /* 0x00000075912f7223 */ /* 0x000fe2000001002e */
[----:B------:R-:W-:-:S02]  /*12c0*/  IMAD.U32 R134, R134, 0x10000, RZ ;  /* 0x0001000086867824 */ /* 0x000fc400078e00ff */
[----:B------:R-:W-:Y:S01]  /*12d0*/  FMUL.FTZ R86, R113, R136 ;  /* 0x0000008871567220 */ /* 0x000fe20000410000 */
[----:B------:R-:W-:Y:S01]  /*12e0*/  FMUL.FTZ R123, R144, UR11 ;  /* 0x0000000b907b7c20 */ /* 0x000fe20008410000 */
[----:B------:R-:W-:Y:S01]  /*12f0*/  FFMA.FTZ R122, R72, R155, R49 ;  /* 0x0000009b487a7223 */ /* 0x000fe20000010031 */
[----:B------:R-:W-:Y:S01]  /*1300*/  FADD.FTZ R87, R118, R87 ;  /* 0x0000005776577221 */ /* 0x000fe20000010000 */
[----:B------:R-:W-:Y:S01]  /*1310*/  FFMA.FTZ R46, R120, R118, R47 ;  /* 0x00000076782e7223 */ /* 0x000fe2000001002f */
[----:B------:R-:W-:Y:S02]  /*1320*/  IMAD.U32 R130, R130, 0x10000, RZ ;  /* 0x0001000082827824 */ /* 0x000fe400078e00ff */
[----:B------:R-:W-:Y:S01]  /*1330*/  FMUL.FTZ R44, R99, R134 ;  /* 0x00000086632c7220 */ /* 0x000fe20000410000 */
[----:B------:R-:W-:Y:S02]  /*1340*/  IMAD.U32 R137, R137, 0x10000, RZ ;  /* 0x0001000089897824 */ /* 0x000fe400078e00ff */
[----:B------:R-:W-:Y:S01]  /*1350*/  FFMA.FTZ R86, R107, R132, R86 ;  /* 0x000000846b567223 */ /* 0x000fe20000010056 */
[----:B------:R-:W-:Y:S01]  /*1360*/  FMUL.FTZ R88, R142, UR11 ;  /* 0x0000000b8e587c20 */ /* 0x000fe20008410000 */
[----:B------:R-:W-:Y:S01]  /*1370*/  FADD.FTZ R47, R122, R87 ;  /* 0x000000577a2f7221 */ /* 0x000fe20000010000 */
[----:B------:R-:W-:Y:S01]  /*1380*/  FFMA.FTZ R49, R123, R122, R46 ;  /* 0x0000007a7b317223 */ /* 0x000fe2000001002e */
[----:B------:R-:W-:-:S02]  /*1390*/  IMAD.U32 R129, R129, 0x10000, RZ ;  /* 0x0001000081817824 */ /* 0x000fc400078e00ff */
[----:B------:R-:W-:Y:S01]  /*13a0*/  FMUL.FTZ R45, R112, R137 ;  /* 0x00000089702d7220 */ /* 0x000fe20000410000 */
[----:B------:R-:W-:Y:S01]  /*13b0*/  FFMA.FTZ R87, R75, R130, R44 ;  /* 0x000000824b577223 */ /* 0x000fe2000001002c */
[----:B------:R-:W-:Y:S01]  /*13c0*/  FMUL.FTZ R89, R141, UR11 ;  /* 0x0000000b8d597c20 */ /* 0x000fe20008410000 */
[----:B------:R-:W-:Y:S01]  /*13d0*/  FADD.FTZ R44, R86, R47 ;  /* 0x0000002f562c7221 */ /* 0x000fe20000010000 */
[----:B------:R-:W-:Y:S01]  /*13e0*/  FFMA.FTZ R46, R88, R86, R49 ;  /* 0x00000056582e7223 */ /* 0x000fe20000010031 */
[----:B------:R-:W-:Y:S01]  /*13f0*/  FFMA.FTZ R90, R106, R129, R45 ;  /* 0x000000816a5a7223 */ /* 0x000fe2000001002d */
[----:B------:R-:W-:Y:S01]  /*1400*/  FMUL.FTZ R91, R98, R135 ;  /* 0x00000087625b7220 */ /* 0x000fe20000410000 */
[----:B------:R-:W-:Y:S01]  /*1410*/  FMUL.FTZ R140, R140, UR11 ;  /* 0x0000000b8c8c7c20 */ /* 0x000fe20008410000 */
[----:B------:R-:W-:Y:S01]  /*1420*/  FADD.FTZ R45, R44, R87 ;  /* 0x000000572c2d7221 */ /* 0x000fe20000010000 */
[----:B------:R-:W-:Y:S01]  /*1430*/  FFMA.FTZ R47, R89, R87, R46 ;  /* 0x00000057592f7223 */ /* 0x000fe2000001002e */
[----:B------:R-:W-:Y:S01]  /*1440*/  FFMA.FTZ R91, R74, R131, R91 ;  /* 0x000000834a5b7223 */ /* 0x000fe2000001005b */
[----:B------:R-:W-:Y:S01]  /*1450*/  FMUL.FTZ R139, R139, UR11 ;  /* 0x0000000b8b8b7c20 */ /* 0x000fe20008410000 */
[----:B------:R-:W-:Y:S01]  /*1460*/  FADD.FTZ R44, R45, R90 ;  /* 0x0000005a2d2c7221 */ /* 0x000fe20000010000 */
[----:B------:R-:W-:-:S03]  /*1470*/  FFMA.FTZ R46, R140, R90, R47 ;  /* 0x0000005a8c2e7223 */ /* 0x000fc6000001002f */
[----:B------:R-:W-:Y:S01]  /*1480*/  FADD.FTZ R44, R44, R91 ;  /* 0x0000005b2c2c7221 */ /* 0x000fe20000010000 */
[----:B------:R-:W-:-:S04]  /*1490*/  FFMA.FTZ R46, R139, R91, R46 ;  /* 0x0000005b8b2e7223 */ /* 0x000fc8000001002e */
        /* <DEDUP_REMOVED lines=10> */
[----:B------:R-:W2:Y:S01]  /*1540*/  S2R R144, SR_CgaCtaId ;  /* 0x0000000000907919 */ /* 0x000ea20000008800 */
[----:B0-----:R-:W-:Y:S01]  /*1550*/  FADD.FTZ R49, R48, R49 ;  /* 0x0000003130317221 */ /* 0x001fe20000010000 */
[----:B-1----:R-:W-:-:S04]  /*1560*/  FADD.FTZ R141, R142, R141 ;  /* 0x0000008d8e8d7221 */ /* 0x002fc80000010000 */
[----:B------:R-:W0:Y:S04]  /*1570*/  SHFL.DOWN PT, R44, R49, 0x2, 0x1f ;  /* 0x08401f00312c7f89 */ /* 0x000e2800000e0000 */
[----:B------:R-:W1:Y:S01]  /*1580*/  SHFL.DOWN PT, R46, R141, 0x2, 0x1f ;  /* 0x08401f008d2e7f89 */ /* 0x000e6200000e0000 */
[----:B------:R-:W-:Y:S02]  /*1590*/  LOP3.LUT P3, RZ, R33, 0x1f, RZ, 0xc0, !PT ;  /* 0x0000001f21ff7812 */ /* 0x000fe4000786c0ff */
[----:B------:R-:W-:-:S04]  /*15a0*/  MOV R45, 0x400 ;  /* 0x00000400002d7802 */ /* 0x000fc80000000f00 */
[----:B--2---:R-:W-:Y:S02]  /*15b0*/  LEA R143, R144, R45, 0x18 ;  /* 0x0000002d908f7211 */ /* 0x004fe400078ec0ff */
[----:B------:R-:W-:Y:S01]  /*15c0*/  PLOP3.LUT P0, PT, PT, PT, PT, 0x80, 0x8 ;  /* 0x000000000008781c */ /* 0x000fe20003f0f070 */
[----:B0-----:R-:W-:Y:S01]  /*15d0*/  FADD.FTZ R44, R49, R44 ;  /* 0x0000002c312c7221 */ /* 0x001fe20000010000 */
[----:B-1----:R-:W-:-:S04]  /*15e0*/  FADD.FTZ R46, R141, R46 ;  /* 0x0000002e8d2e7221 */ /* 0x002fc80000010000 */
[----:B------:R-:W0:Y:S01]  /*15f0*/  SHFL.DOWN PT, R45, R44, 0x1, 0x1f ;  /* 0x08201f002c2d7f89 */ /* 0x000e2200000e0000 */
[----:B------:R-:W-:-:S03]  /*1600*/  @!P3 PLOP3.LUT P0, PT, P2, PT, PT, 0x80, 0x8 ;  /* 0x000000000008b81c */ /* 0x000fc6000170f070 */
[----:B------:R-:W1:Y:S01]  /*1610*/  SHFL.DOWN PT, R47, R46, 0x1, 0x1f ;  /* 0x08201f002e2f7f89 */ /* 0x000e6200000e0000 */
[----:B------:R-:W-:-:S05]  /*1620*/  VIADD R142, R143, 0x1820 ;  /* 0x000018208f8e7836 */ /* 0x000fca0000000000 */
[----:B------:R-:W-:-:S04]  /*1630*/  @!P3 MOV R48, R142 ;  /* 0x0000008e0030b202 */ /* 0x000fc80000000f00 */
[----:B------:R-:W-:-:S04]  /*1640*/  @!P0 VIADD R48, R143, 0x1800 ;  /* 0x000018008f308836 */ /* 0x000fc80000000000 */
[----:B------:R-:W-:-:S04]  /*1650*/  @!P3 IMAD.MOV.U32 R144, RZ, RZ, R48 ;  /* 0x000000ffff90b224 */ /* 0x000fc800078e0030 */
[----:B------:R-:W-:Y:S02]  /*1660*/  @!P3 IMAD R141, R101, 0x8, R144 ;  /* 0x00000008658db824 */ /* 0x000fe400078e0290 */
[----:B0-----:R-:W-:Y:S01]  /*1670*/  FADD.FTZ R48, R44, R45 ;  /* 0x0000002d2c307221 */ /* 0x001fe20000010000 */
[----:B-1----:R-:W-:-:S05]  /*1680*/  FADD.FTZ R49, R46, R47 ;  /* 0x0000002f2e317221 */ /* 0x002fca0000010000 */
[----:B------:R-:W-:Y:S01]  /*1690*/  @!P3 STS.64 [R141], R48 ;  /* 0x000000308d00b388 */ /* 0x000fe20000000a00 */
[C---:B------:R-:W-:Y:S01]  /*16a0*/  @!P2 VIADD R142, R143.reuse, 0x1800 ;  /* 0x000018008f8ea836 */ /* 0x040fe20000000000 */
[----:B------:R-:W-:Y:S01]  /*16b0*/  BAR.SYNC.DEFER_BLOCKING 0x0 ;  /* 0x0000000000007b1d */ /* 0x000fe20000010000 */
[C---:B------:R-:W-:Y:S01]  /*16c0*/  VIADD R144, R143.reuse, 0x1830 ;  /* 0x000018308f907836 */ /* 0x040fe20000000000 */
[----:B------:R-:W-:Y:S01]  /*16d0*/  @!P2 IADD3 R144, PT, PT, R143, 0x1810, RZ ;  /* 0x000018108f90a810 */ /* 0x000fe20007ffe0ff */
[----:B------:R-:W-:Y:S01]  /*16e0*/  FADD.FTZ R55, R50, R55 ;  /* 0x0000003732377221 */ /* 0x000fe20000010000 */
[----:B------:R-:W-:Y:S01]  /*16f0*/  FFMA.FTZ R41, R157, R50, R41 ;  /* 0x000000329d297223 */ /* 0x000fe20000010029 */
[----:B------:R-:W-:Y:S01]  /*1700*/  FADD.FTZ R38, R51, R38 ;  /* 0x0000002633267221 */ /* 0x000fe20000010000 */
[----:B------:R-:W-:Y:S01]  /*1710*/  FFMA.FTZ R42, R147, R51, R42 ;  /* 0x00000033932a7223 */ /* 0x000fe2000001002a */
[----:B------:R-:W0:Y:S04]  /*1720*/  LDS.128 R44, [R142] ;  /* 0x000000008e2c7984 */ /* 0x000e280000000c00 */
[----:B------:R-:W1:Y:S01]  /*1730*/  LDS.128 R48, [R144] ;  /* 0x0000000090307984 */ /* 0x000e620000000c00 */
[----:B------:R-:W-:Y:S01]  /*1740*/  FADD.FTZ R9, R84, R9 ;  /* 0x0000000954097221 */ /* 0x000fe20000010000 */
[----:B------:R-:W-:Y:S01]  /*1750*/  FFMA.FTZ R0, R114, R84, R0 ;  /* 0x0000005472007223 */ /* 0x000fe20000010000 */
[----:B------:R-:W-:-:S04]  /*1760*/  UISETP.NE.U32.AND UP0, UPT, UR26, URZ, UPT ;  /* 0x000000ff1a00728c */ /* 0x000fc8000bf05070 */
[----:B------:R-:W-:Y:S01]  /*1770*/  UISETP.NE.AND.EX UP0, UPT, UR27, URZ, UPT, UP0 ;  /* 0x000000ff1b00728c */ /* 0x000fe2000bf05300 */
[----:B------:R-:W-:Y:S01]  /*1780*/  ISETP.NE.AND P3, PT, RZ, UR22, PT ;  /* 0x00000016ff007c0c */ /* 0x000fe2000bf65270 */
[----:B0-----:R-:W-:-:S04]  /*1790*/  FADD.FTZ R84, RZ, R45 ;  /* 0x0000002dff547221 */ /* 0x001fc80000010000 */
[----:B------:R-:W-:Y:S01]  /*17a0*/  FADD.FTZ R84, R47, R84 ;  /* 0x000000542f547221 */ /* 0x000fe20000010000 */
[----:B------:R-:W-:-:S03]  /*17b0*/  FADD.FTZ R45, RZ, R44 ;  /* 0x0000002cff2d7221 */ /* 0x000fc60000010000 */
[----:B-1----:R-:W-:Y:S01]  /*17c0*/  FADD.FTZ R84, R84, R49 ;  /* 0x0000003154547221 */ /* 0x002fe20000010000 */
[----:B------:R-:W-:-:S03]  /*17d0*/  FADD.FTZ R45, R46, R45 ;  /* 0x0000002d2e2d7221 */ /* 0x000fc60000010000 */
[----:B------:R-:W-:Y:S01]  /*17e0*/  FADD.FTZ R51, R51, R84 ;  /* 0x0000005433337221 */ /* 0x000fe20000010000 */
[----:B------:R-:W-:-:S03]  /*17f0*/  FADD.FTZ R45, R45, R48 ;  /* 0x000000302d2d7221 */ /* 0x000fc60000010000 */
[----:B------:R-:W-:Y:S01]  /*1800*/  FMUL.FTZ R51, R51, UR28 ;  /* 0x0000001c33337c20 */ /* 0x000fe20008410000 */
[----:B------:R-:W-:-:S04]  /*1810*/  FADD.FTZ R45, R50, R45 ;  /* 0x0000002d322d7221 */ /* 0x000fc80000010000 */
[----:B------:R-:W-:Y:S01]  /*1820*/  R2UR UR29, R51 ;  /* 0x00000000331d72ca */ /* 0x000fe200000e0000 */
[----:B------:R-:W-:Y:S01]  /*1830*/  FMUL.FTZ R45, R45, UR28 ;  /* 0x0000001c2d2d7c20 */ /* 0x000fe20008410000 */
[----:B------:R-:W-:Y:S01]  /*1840*/  FADD.FTZ R57, R116, R57 ;  /* 0x0000003974397221 */ /* 0x000fe20000010000 */
[----:B------:R-:W-:Y:S01]  /*1850*/  FFMA.FTZ R100, R85, R116, R100 ;  /* 0x0000007455647223 */ /* 0x000fe20000010064 */
[----:B------:R-:W-:Y:S01]  /*1860*/  UIADD3 UR4, UPT, UPT, UR4, UR24, URZ ;  /* 0x0000001804047290 */ /* 0x000fe2000fffe0ff */
[----:B------:R-:W-:Y:S01]  /*1870*/  FADD.FTZ R36, R151, R36 ;  /* 0x0000002497247221 */ /* 0x000fe20000010000 */
[----:B------:R-:W-:Y:S01]  /*1880*/  FFMA.FTZ R43, R159, R151, R43 ;  /* 0x000000979f2b7223 */ /* 0x000fe2000001002b */
        /* <DEDUP_REMOVED lines=38> */
[----:B------:R-:W-:Y:S01]  /*1af0*/  FSEL R116, R45, RZ, !P3 ;  /* 0x000000ff2d747208 */ /* 0x000fe20005800000 */
[----:B------:R-:W-:Y:S01]  /*1b00*/  UISETP.GE.AND UP1, UPT, UR4, UR25, UPT ;  /* 0x000000190400728c */ /* 0x000fe2000bf26270 */
[----:B------:R-:W-:Y:S10]  /*1b10*/  BRA.U UP0, `(.L_x_211) ;  /* 0x0000000900907547 */ /* 0x000ff4000b800000 */
        /* <DEDUP_REMOVED lines=21> */
[----:B------:R-:W-:Y:S01]  /*1c70*/  FMUL.FTZ R159, R159, UR11 ;  /* 0x0000000b9f9f7c20 */ /* 0x000fe20008410000 */
[----:B------:R-:W-:Y:S01]  /*1c80*/  FMUL.FTZ R85, R85, UR8 ;  /* 0x0000000855557c20 */ /* 0x000fe20008410000 */
[----:B------:R-:W-:Y:S01]  /*1c90*/  FMUL.FTZ R157, R157, UR8 ;  /* 0x000000089d9d7c20 */ /* 0x000fe20008410000 */
[----:B------:R-:W-:Y:S01]  /*1ca0*/  FMUL.FTZ R147, R147, UR8 ;  /* 0x0000000893937c20 */ /* 0x000fe20008410000 */
[----:B------:R-:W-:Y:S01]  /*1cb0*/  FMUL.FTZ R159, R159, UR8 ;  /* 0x000000089f9f7c20 */ /* 0x000fe20008410000 */
[----:B-----5:R-:W-:-:S02]  /*1cc0*/  LOP3.LUT P0, RZ, R133, 0xff, RZ, 0xc0, !PT ;  /* 0x000000ff85ff7812 */ /* 0x020fc4000780c0ff */
[C---:B------:R-:W-:Y:S02]  /*1cd0*/  LOP3.LUT P4, RZ, R133.reuse, 0xff00, RZ, 0xc0, !PT ;  /* 0x0000ff0085ff7812 */ /* 0x040fe4000788c0ff */
[C---:B------:R-:W-:Y:S02]  /*1ce0*/  LOP3.LUT P5, RZ, R133.reuse, 0xff0000, RZ, 0xc0, !PT ;  /* 0x00ff000085ff7812 */ /* 0x040fe400078ac0ff */
[----:B------:R-:W-:Y:S02]  /*1cf0*/  ISETP.GE.U32.AND P6, PT, R133, 0x1000000, PT ;  /* 0x010000008500780c */ /* 0x000fe40003fc6070 */
[----:B------:R-:W-:Y:S02]  /*1d00*/  FSEL R85, R85, RZ, P0 ;  /* 0x000000ff55557208 */ /* 0x000fe40000000000 */
        /* <DEDUP_REMOVED lines=8> */
[----:B------:R-:W-:Y:S01]  /*1d90*/  PRMT R48, R147, 0x7610, R48 ;  /* 0x0000761093307816 */ /* 0x000fe20000000030 */
[----:B------:R-:W-:Y:S06]  /*1da0*/  BRA `(.L_x_214) ;  /* 0x00000014004c7947 */ /* 0x000fec0003800000 */
.L_x_213:
        /* <DEDUP_REMOVED lines=28> */
[----:B------:R-:W-:Y:S02]  /*1f70*/  PRMT R51, R64, 0x7632, R51 ;  /* 0x0000763240337816 */ /* 0x000fe40000000033 */
[----:B------:R-:W-:Y:S02]  /*1f80*/  PRMT R46, R63, 0x7632, R46 ;  /* 0x000076323f2e7816 */ /* 0x000fe4000000002e */
[----:B------:R-:W-:-:S02]  /*1f90*/  PRMT R48, R44, 0x7632, R48 ;  /* 0x000076322c307816 */ /* 0x000fc40000000030 */
[----:B------:R-:W-:Y:S02]  /*1fa0*/  PRMT R62, R44, 0x7610, R62 ;  /* 0x000076102c3e7816 */ /* 0x000fe4000000003e */
[----:B------:R-:W-:Y:S01]  /*1fb0*/  PRMT R49, R61, 0x7632, R49 ;  /* 0x000076323d317816 */ /* 0x000fe20000000031 */
[----:B------:R-:W-:Y:S06]  /*1fc0*/  BRA `(.L_x_214) ;  /* 0x0000001000c47947 */ /* 0x000fec0003800000 */
.L_x_212:
[----:B------:R-:W-:Y:S01]  /*1fd0*/  UMOV UR5, UR14 ;  /* 0x0000000e00057c82 */ /* 0x000fe20008000000 */
[----:B------:R-:W-:Y:S01]  /*1fe0*/  UMOV UR6, UR15 ;  /* 0x0000000f00067c82 */ /* 0x000fe20008000000 */
[----:B------:R-:W-:-:S04]  /*1ff0*/  UISETP.NE.U32.AND UP0, UPT, UR5, URZ, UPT ;  /* 0x000000ff0500728c */ /* 0x000fc8000bf05070 */
[----:B------:R-:W-:-:S09]  /*2000*/  UISETP.NE.AND.EX UP0, UPT, UR6, URZ, UPT, UP0 ;  /* 0x000000ff0600728c */ /* 0x000fd2000bf05300 */
[----:B------:R-:W-:Y:S05]  /*2010*/  BRA.U UP0, `(.L_x_215) ;  /* 0x00000001009c7547 */ /* 0x000fea000b800000 */
[--C-:B-----5:R-:W-:Y:S01]  /*2020*/  SHF.R.U64 R45, R78, 0x10, R79.reuse ;  /* 0x000000104e2d7819 */ /* 0x120fe2000000124f */
[--C-:B------:R-:W-:Y:S01]  /*2030*/  FFMA.FTZ R85, R85, UR29, R116.reuse ;  /* 0x0000001d55557c23 */ /* 0x100fe20008010074 */
[--C-:B------:R-:W-:Y:S01]  /*2040*/  SHF.R.U32.HI R47, RZ, 0x10, R79.reuse ;  /* 0x00000010ff2f7819 */ /* 0x100fe2000001164f */
[--C-:B------:R-:W-:Y:S01]  /*2050*/  FFMA.FTZ R157, R157, UR29, R116.reuse ;  /* 0x0000001d9d9d7c23 */ /* 0x100fe20008010074 */
[--C-:B------:R-:W-:Y:S01]  /*2060*/  FFMA.FTZ R147, R147, UR29, R116.reuse ;  /* 0x0000001d93937c23 */ /* 0x100fe20008010074 */
[----:B------:R-:W-:Y:S01]  /*2070*/  FFMA.FTZ R159, R159, UR29, R116 ;  /* 0x0000001d9f9f7c23 */ /* 0x000fe20008010074 */
[----:B------:R-:W-:Y:S01]  /*2080*/  IMAD.MOV.U32 R44, RZ, RZ, R78 ;  /* 0x000000ffff2c7224 */ /* 0x000fe200078e004e */
[----:B------:R-:W-:Y:S01]  /*2090*/  SHF.L.U32 R47, R47, 0x10, RZ ;  /* 0x000000102f2f7819 */ /* 0x000fe200000006ff */
[----:B------:R-:W-:Y:S02]  /*20a0*/  IMAD.MOV.U32 R46, RZ, RZ, R79 ;  /* 0x000000ffff2e7224 */ /* 0x000fe400078e004f */
[----:B------:R-:W-:Y:S01]  /*20b0*/  FADD.FTZ R85, R138, -R85 ;  /* 0x800000558a557221 */ /* 0x000fe20000010000 */
[----:B------:R-:W-:Y:S01]  /*20c0*/  FADD.FTZ R146, R146, -R157 ;  /* 0x8000009d92927221 */ /* 0x000fe20000010000 */
[----:B------:R-:W-:Y:S01]  /*20d0*/  FADD.FTZ R147, R148, -R147 ;  /* 0x8000009394937221 */ /* 0x000fe20000010000 */
[----:B------:R-:W-:-:S02]  /*20e0*/  IMAD.U32 R44, R44, 0x10000, RZ ;  /* 0x000100002c2c7824 */ /* 0x000fc400078e00ff */
[----:B------:R-:W-:Y:S01]  /*20f0*/  FADD.FTZ R150, R150, -R159 ;  /* 0x8000009f96967221 */ /* 0x000fe20000010000 */
[----:B------:R-:W-:Y:S01]  /*2100*/  IMAD.U32 R45, R45, 0x10000, RZ ;  /* 0x000100002d2d7824 */ /* 0x000fe200078e00ff */
[----:B------:R-:W-:Y:S01]  /*2110*/  LOP3.LUT P0, RZ, R133, 0xff, RZ, 0xc0, !PT ;  /* 0x000000ff85ff7812 */ /* 0x000fe2000780c0ff */
[----:B------:R-:W-:Y:S02]  /*2120*/  IMAD.U32 R46, R46, 0x10000, RZ ;  /* 0x000100002e2e7824 */ /* 0x000fe400078e00ff */
[----:B------:R-:W-:Y:S01]  /*2130*/  FFMA.FTZ R44, R85, UR11, R44 ;  /* 0x0000000b552c7c23 */ /* 0x000fe2000801002c */
[----:B------:R-:W-:Y:S01]  /*2140*/  FFMA.FTZ R45, R146, UR11, R45 ;  /* 0x0000000b922d7c23 */ /* 0x000fe2000801002d */
[----:B------:R-:W-:Y:S01]  /*2150*/  FFMA.FTZ R47, R150, UR11, R47 ;  /* 0x0000000b962f7c23 */ /* 0x000fe2000801002f */
[----:B------:R-:W-:Y:S01]  /*2160*/  FFMA.FTZ R46, R147, UR11, R46 ;  /* 0x0000000b932e7c23 */ /* 0x000fe2000801002e */
[----:B------:R-:W-:Y:S01]  /*2170*/  FMUL.FTZ R44, R44, UR8 ;  /* 0x000000082c2c7c20 */ /* 0x000fe20008410000 */
[----:B------:R-:W-:Y:S01]  /*2180*/  FMUL.FTZ R45, R45, UR8 ;  /* 0x000000082d2d7c20 */ /* 0x000fe20008410000 */
[----:B------:R-:W-:Y:S01]  /*2190*/  FMUL.FTZ R47, R47, UR8 ;  /* 0x000000082f2f7c20 */ /* 0x000fe20008410000 */
[----:B------:R-:W-:Y:S01]  /*21a0*/  FMUL.FTZ R46, R46, UR8 ;  /* 0x000000082e2e7c20 */ /* 0x000fe20008410000 */
[----:B------:R-:W-:-:S02]  /*21b0*/  LOP3.LUT P4, RZ, R133, 0xff00, RZ, 0xc0, !PT ;  /* 0x0000ff0085ff7812 */ /* 0x000fc4000788c0ff */
[C---:B------:R-:W-:Y:S02]  /*21c0*/  LOP3.LUT P5, RZ, R133.reuse, 0xff0000, RZ, 0xc0, !PT ;  /* 0x00ff000085ff7812 */ /* 0x040fe400078ac0ff */
[----:B------:R-:W-:Y:S02]  /*21d0*/  ISETP.GE.U32.AND P6, PT, R133, 0x1000000, PT ;  /* 0x010000008500780c */ /* 0x000fe40003fc6070 */
[----:B------:R-:W-:Y:S02]  /*21e0*/  FSEL R44, R44, RZ, P0 ;  /* 0x000000ff2c2c7208 */ /* 0x000fe40000000000 */
[----:B------:R-:W-:Y:S02]  /*21f0*/  FSEL R45, R45, RZ, P4 ;  /* 0x000000ff2d2d7208 */ /* 0x000fe40002000000 */
[----:B------:R-:W-:Y:S02]  /*2200*/  FSEL R46, R46, RZ, P5 ;  /* 0x000000ff2e2e7208 */ /* 0x000fe40002800000 */
[----:B------:R-:W-:-:S02]  /*2210*/  FSEL R47, R47, RZ, P6 ;  /* 0x000000ff2f2f7208 */ /* 0x000fc40003000000 */
[----:B------:R-:W-:Y:S02]  /*2220*/  F2FP.BF16.F32.PACK_AB R44, R45, R44 ;  /* 0x0000002c2d2c723e */ /* 0x000fe400000010ff */
[----:B------:R-:W-:Y:S02]  /*2230*/  F2FP.BF16.F32.PACK_AB R47, R47, R46 ;  /* 0x0000002e2f2f723e */ /* 0x000fe400000010ff */
[C---:B------:R-:W-:Y:S02]  /*2240*/  PRMT R46, R44.reuse, 0x7632, R46 ;  /* 0x000076322c2e7816 */ /* 0x040fe4000000002e */
[----:B------:R-:W-:Y:S02]  /*2250*/  PRMT R51, R44, 0x7610, R51 ;  /* 0x000076102c337816 */ /* 0x000fe40000000033 */
[C---:B------:R-:W-:Y:S02]  /*2260*/  PRMT R49, R47.reuse, 0x7632, R49 ;  /* 0x000076322f317816 */ /* 0x040fe40000000031 */
[----:B------:R-:W-:Y:S01]  /*2270*/  PRMT R48, R47, 0x7610, R48 ;  /* 0x000076102f307816 */ /* 0x000fe20000000030 */
[----:B------:R-:W-:Y:S06]  /*2280*/  BRA `(.L_x_214) ;  /* 0x0000001000147947 */ /* 0x000fec0003800000 */
.L_x_215:
[----:B------:R-:W-:Y:S01]  /*2290*/  FFMA.FTZ R85, R85, UR29, R116 ;  /* 0x0000001d55557c23 */ /* 0x000fe20008010074 */
[----:B-----5:R-:W-:Y:S02]  /*22a0*/  IMAD.MOV.U32 R44, RZ, RZ, R78 ;  /* 0x000000ffff2c7224 */ /* 0x020fe400078e004e */
[--C-:B------:R-:W-:Y:S01]  /*22b0*/  FFMA.FTZ R147, R147, UR29, R116.reuse ;  /* 0x0000001d93937c23 */ /* 0x100fe20008010074 */
[----:B------:R-:W-:Y:S01]  /*22c0*/  SHF.R.U64 R45, R78, 0x10, R79 ;  /* 0x000000104e2d7819 */ /* 0x000fe2000000124f */
[----:B------:R-:W-:Y:S01]  /*22d0*/  FADD.FTZ R85, R138, -R85 ;  /* 0x800000558a557221 */ /* 0x000fe20000010000 */
[--C-:B------:R-:W-:Y:S01]  /*22e0*/  IMAD.MOV.U32 R47, RZ, RZ, R79.reuse ;  /* 0x000000ffff2f7224 */ /* 0x100fe200078e004f */
[----:B------:R-:W-:Y:S01]  /*22f0*/  SHF.R.U32.HI R49, RZ, 0x10, R79 ;  /* 0x00000010ff317819 */ /* 0x000fe2000001164f */
[----:B------:R-:W-:Y:S02]  /*2300*/  IMAD.U32 R44, R44, 0x10000, RZ ;  /* 0x000100002c2c7824 */ /* 0x000fe400078e00ff */
[--C-:B------:R-:W-:Y:S01]  /*2310*/  FFMA.FTZ R157, R157, UR29, R116.reuse ;  /* 0x0000001d9d9d7c23 */ /* 0x100fe20008010074 */
[----:B------:R-:W-:Y:S01]  /*2320*/  FFMA.FTZ R159, R159, UR29, R116 ;  /* 0x0000001d9f9f7c23 */ /* 0x000fe20008010074 */
[----:B------:R-:W-:Y:S01]  /*2330*/  FADD.FTZ R147, R148, -R147 ;  /* 0x8000009394937221 */ /* 0x000fe20000010000 */
[----:B------:R-:W-:Y:S01]  /*2340*/  IMAD.U32 R48, R47, 0x10000, RZ ;  /* 0x000100002f307824 */ /* 0x000fe200078e00ff */
[----:B------:R-:W-:Y:S01]  /*2350*/  SHF.L.U32 R50, R49, 0x10, RZ ;  /* 0x0000001031327819 */ /* 0x000fe200000006ff */
[----:B------:R-:W-:Y:S01]  /*2360*/  FFMA.FTZ R44, R85, UR11, R44 ;  /* 0x0000000b552c7c23 */ /* 0x000fe2000801002c */
[----:B------:R-:W-:Y:S01]  /*2370*/  FADD.FTZ R157, R146, -R157 ;  /* 0x8000009d929d7221 */ /* 0x000fe20000010000 */
[----:B------:R-:W-:-:S02]  /*2380*/  IMAD.U32 R46, R45, 0x10000, RZ ;  /* 0x000100002d2e7824 */ /* 0x000fc400078e00ff */
[----:B------:R-:W-:Y:S01]  /*2390*/  FADD.FTZ R159, R150, -R159 ;  /* 0x8000009f969f7221 */ /* 0x000fe20000010000 */
[----:B------:R-:W-:Y:S01]  /*23a0*/  FFMA.FTZ R48, R147, UR11, R48 ;  /* 0x0000000b93307c23 */ /* 0x000fe20008010030 */
[----:B------:R-:W-:Y:S01]  /*23b0*/  FMUL.FTZ R45, R44, UR8 ;  /* 0x000000082c2d7c20 */ /* 0x000fe20008410000 */
[----:B------:R-:W-:Y:S01]  /*23c0*/  FFMA.FTZ R46, R157, UR11, R46 ;  /* 0x0000000b9d2e7c23 */ /* 0x000fe2000801002e */
[----:B------:R-:W-:Y:S01]  /*23d0*/  FFMA.FTZ R50, R159, UR11, R50 ;  /* 0x0000000b9f327c23 */ /* 0x000fe20008010032 */
[C---:B------:R-:W-:Y:S01]  /*23e0*/  LOP3.LUT P0, RZ, R133.reuse, 0xff, RZ, 0xc0, !PT ;  /* 0x000000ff85ff7812 */ /* 0x040fe2000780c0ff */
        /* <DEDUP_REMOVED lines=23> */
.L_x_211:
        /* <DEDUP_REMOVED lines=12> */
[----:B-----5:R-:W-:Y:S01]  /*2620*/  LOP3.LUT P6, RZ, R133, 0xff00, RZ, 0xc0, !PT ;  /* 0x0000ff0085ff7812 */ /* 0x020fe200078cc0ff */
[--C-:B------:R-:W-:Y:S01]  /*2630*/  FFMA.FTZ R147, R147, UR29, R116.reuse ;  /* 0x0000001d93937c23 */ /* 0x100fe20008010074 */
[----:B------:R-:W-:Y:S01]  /*2640*/  FADD.FTZ R157, R146, -R157 ;  /* 0x8000009d929d7221 */ /* 0x000fe20000010000 */
[----:B------:R-:W-:Y:S01]  /*2650*/  FADD.FTZ R85, R138, -R85 ;  /* 0x800000558a557221 */ /* 0x000fe20000010000 */
[----:B------:R-:W-:Y:S01]  /*2660*/  FFMA.FTZ R159, R159, UR29, R116 ;  /* 0x0000001d9f9f7c23 */ /* 0x000fe20008010074 */
[----:B------:R-:W-:Y:S01]  /*2670*/  FADD.FTZ R147, R148, -R147 ;  /* 0x8000009394937221 */ /* 0x000fe20000010000 */
[----:B------:R-:W-:Y:S01]  /*2680*/  FMUL.FTZ R157, R157, UR11 ;  /* 0x0000000b9d9d7c20 */ /* 0x000fe20008410000 */
[----:B------:R-:W-:Y:S01]  /*2690*/  FMUL.FTZ R85, R85, UR11 ;  /* 0x0000000b55557c20 */ /* 0x000fe20008410000 */
[----:B------:R-:W-:Y:S01]  /*26a0*/  FADD.FTZ R159, R150, -R159 ;  /* 0x8000009f969f7221 */ /* 0x000fe20000010000 */
[----:B------:R-:W-:Y:S01]  /*26b0*/  LOP3.LUT P5, RZ, R133, 0xff, RZ, 0xc0, !PT ;  /* 0x000000ff85ff7812 */ /* 0x000fe200078ac0ff */
[----:B------:R-:W-:Y:S01]  /*26c0*/  FMUL.FTZ R157, R157, UR8 ;  /* 0x000000089d9d7c20 */ /* 0x000fe20008410000 */
[----:B------:R-:W-:Y:S01]  /*26d0*/  FMUL.FTZ R85, R85, UR8 ;  /* 0x0000000855557c20 */ /* 0x000fe20008410000 */
[----:B------:R-:W-:Y:S01]  /*26e0*/  FMUL.FTZ R147, R147, UR11 ;  /* 0x0000000b93937c20 */ /* 0x000fe20008410000 */
[----:B------:R-:W-:Y:S01]  /*26f0*/  FMUL.FTZ R159, R159, UR11 ;  /* 0x0000000b9f9f7c20 */ /* 0x000fe20008410000 */
[----:B------:R-:W-:-:S02]  /*2700*/  LOP3.LUT P0, RZ, R133, 0xff0000, RZ, 0xc0, !PT ;  /* 0x00ff000085ff7812 */ /* 0x000fc4000780c0ff */
[----:B------:R-:W-:Y:S01]  /*2710*/  FSEL R45, R157, RZ, P6 ;  /* 0x000000ff9d2d7208 */ /* 0x000fe20003000000 */
[----:B------:R-:W-:Y:S01]  /*2720*/  FMUL.FTZ R147, R147, UR8 ;  /* 0x0000000893937c20 */ /* 0x000fe20008410000 */
[----:B------:R-:W-:Y:S01]  /*2730*/  LOP3.LUT P6, RZ, R67, 0xff00, RZ, 0xc0, !PT ;  /* 0x0000ff0043ff7812 */ /* 0x000fe200078cc0ff */
[----:B------:R-:W-:Y:S01]  /*2740*/  FMUL.FTZ R159, R159, UR8 ;  /* 0x000000089f9f7c20 */ /* 0x000fe20008410000 */
[----:B------:R-:W-:Y:S02]  /*2750*/  ISETP.GE.U32.AND P4, PT, R133, 0x1000000, PT ;  /* 0x010000008500780c */ /* 0x000fe40003f86070 */
[----:B------:R-:W-:Y:S02]  /*2760*/  FSEL R40, R157, RZ, P6 ;  /* 0x000000ff9d287208 */ /* 0x000fe40003000000 */
[----:B------:R-:W-:Y:S02]  /*2770*/  LOP3.LUT P6, RZ, R67, 0xff, RZ, 0xc0, !PT ;  /* 0x000000ff43ff7812 */ /* 0x000fe400078cc0ff */
[----:B------:R-:W-:-:S02]  /*2780*/  F2FP.BF16.F32.PACK_AB R46, R40, R45 ;  /* 0x0000002d282e723e */ /* 0x000fc400000010ff */
[C---:B------:R-:W-:Y:S02]  /*2790*/  FSEL R45, R85.reuse, RZ, P5 ;  /* 0x000000ff552d7208 */ /* 0x040fe40002800000 */
[----:B------:R-:W-:Y:S02]  /*27a0*/  FSEL R40, R85, RZ, P6 ;  /* 0x000000ff55287208 */ /* 0x000fe40003000000 */
[C---:B------:R-:W-:Y:S02]  /*27b0*/  LOP3.LUT P5, RZ, R67.reuse, 0xff0000, RZ, 0xc0, !PT ;  /* 0x00ff000043ff7812 */ /* 0x040fe400078ac0ff */
[----:B------:R-:W-:Y:S02]  /*27c0*/  ISETP.GE.U32.AND P6, PT, R67, 0x1000000, PT ;  /* 0x010000004300780c */ /* 0x000fe40003fc6070 */
[----:B------:R-:W-:Y:S02]  /*27d0*/  F2FP.BF16.F32.PACK_AB R51, R40, R45 ;  /* 0x0000002d2833723e */ /* 0x000fe400000010ff */
[----:B------:R-:W-:-:S02]  /*27e0*/  FSEL R45, R147, RZ, P0 ;  /* 0x000000ff932d7208 */ /* 0x000fc40000000000 */
        /* <DEDUP_REMOVED lines=8> */
[----:B------:R-:W-:Y:S02]  /*2870*/  PRMT R58, R46, 0x7632, R58 ;  /* 0x000076322e3a7816 */ /* 0x000fe4000000003a */
[C---:B------:R-:W-:Y:S02]  /*2880*/  PRMT R40, R44.reuse, 0x7632, R40 ;  /* 0x000076322c287816 */ /* 0x040fe40000000028 */
[----:B------:R-:W-:Y:S01]  /*2890*/  PRMT R49, R44, 0x7610, R49 ;  /* 0x000076102c317816 */ /* 0x000fe20000000031 */
[----:B------:R-:W-:Y:S06]  /*28a0*/  BRA `(.L_x_214) ;  /* 0x00000008008c7947 */ /* 0x000fec0003800000 */
.L_x_217:
        /* <DEDUP_REMOVED lines=11> */
[----:B------:R-:W-:Y:S01]  /*2960*/  FMUL.FTZ R147, R147, UR11 ;  /* 0x0000000b93937c20 */ /* 0x000fe20008410000 */
[----:B------:R-:W-:Y:S01]  /*2970*/  FMUL.FTZ R40, R85, UR8 ;  /* 0x0000000855287c20 */ /* 0x000fe20008410000 */
[----:B------:R-:W-:Y:S01]  /*2980*/  LOP3.LUT P5, RZ, R133, 0xff00, RZ, 0xc0, !PT ;  /* 0x0000ff0085ff7812 */ /* 0x000fe200078ac0ff */
[----:B------:R-:W-:Y:S01]  /*2990*/  FMUL.FTZ R159, R159, UR11 ;  /* 0x0000000b9f9f7c20 */ /* 0x000fe20008410000 */
[----:B------:R-:W-:-:S02]  /*29a0*/  LOP3.LUT P0, RZ, R133, 0xff0000, RZ, 0xc0, !PT ;  /* 0x00ff000085ff7812 */ /* 0x000fc4000780c0ff */
[----:B------:R-:W-:Y:S01]  /*29b0*/  FSEL R44, R40, RZ, P6 ;  /* 0x000000ff282c7208 */ /* 0x000fe20003000000 */
[----:B------:R-:W-:Y:S01]  /*29c0*/  FMUL.FTZ R45, R159, UR8 ;  /* 0x000000089f2d7c20 */ /* 0x000fe20008410000 */
[----:B------:R-:W-:Y:S02]  /*29d0*/  LOP3.LUT P6, RZ, R67, 0xff, RZ, 0xc0, !PT ;  /* 0x000000ff43ff7812 */ /* 0x000fe400078cc0ff */
[----:B------:R-:W-:Y:S02]  /*29e0*/  F2FP.BF16.F32.PACK_AB R44, R44, R85 ;  /* 0x000000552c2c723e */ /* 0x000fe400000010ff */
[----:B------:R-:W-:Y:S02]  /*29f0*/  FSEL R40, R40, RZ, P6 ;  /* 0x000000ff28287208 */ /* 0x000fe40003000000 */
[C---:B------:R-:W-:Y:S02]  /*2a00*/  PRMT R51, R44.reuse, 0x7632, R51 ;  /* 0x000076322c337816 */ /* 0x040fe40000000033 */
[C---:B------:R-:W-:Y:S01]  /*2a10*/  F2FP.BF16.F32.PACK_AB R40, R157.reuse, R40 ;  /* 0x000000289d28723e */ /* 0x040fe200000010ff */
[----:B------:R-:W-:Y:S01]  /*2a20*/  FMUL.FTZ R157, R157, UR8 ;  /* 0x000000089d9d7c20 */ /* 0x000fe20008410000 */
[----:B------:R-:W-:Y:S01]  /*2a30*/  PRMT R64, R44, 0x7610, R64 ;  /* 0x000076102c407816 */ /* 0x000fe20000000040 */
[----:B------:R-:W-:Y:S01]  /*2a40*/  FMUL.FTZ R44, R147, UR8 ;  /* 0x00000008932c7c20 */ /* 0x000fe20008410000 */
[----:B------:R-:W-:-:S02]  /*2a50*/  LOP3.LUT P6, RZ, R67, 0xff00, RZ, 0xc0, !PT ;  /* 0x0000ff0043ff7812 */ /* 0x000fc400078cc0ff */
[C---:B------:R-:W-:Y:S02]  /*2a60*/  PRMT R63, R40.reuse, 0x7632, R63 ;  /* 0x00007632283f7816 */ /* 0x040fe4000000003f */
[----:B------:R-:W-:Y:S02]  /*2a70*/  PRMT R60, R40, 0x7610, R60 ;  /* 0x00007610283c7816 */ /* 0x000fe4000000003c */
[C---:B------:R-:W-:Y:S02]  /*2a80*/  FSEL R40, R157.reuse, RZ, P5 ;  /* 0x000000ff9d287208 */ /* 0x040fe40002800000 */
[----:B------:R-:W-:Y:S02]  /*2a90*/  FSEL R157, R157, RZ, P6 ;  /* 0x000000ff9d9d7208 */ /* 0x000fe40003000000 */
[----:B------:R-:W-:Y:S02]  /*2aa0*/  ISETP.GE.U32.AND P4, PT, R133, 0x1000000, PT ;  /* 0x010000008500780c */ /* 0x000fe40003f86070 */
[----:B------:R-:W-:-:S02]  /*2ab0*/  FSEL R46, R44, RZ, P0 ;  /* 0x000000ff2c2e7208 */ /* 0x000fc40000000000 */
[C---:B------:R-:W-:Y:S02]  /*2ac0*/  LOP3.LUT P5, RZ, R67.reuse, 0xff0000, RZ, 0xc0, !PT ;  /* 0x00ff000043ff7812 */ /* 0x040fe400078ac0ff */
[----:B------:R-:W-:Y:S02]  /*2ad0*/  ISETP.GE.U32.AND P0, PT, R67, 0x1000000, PT ;  /* 0x010000004300780c */ /* 0x000fe40003f06070 */
[----:B------:R-:W-:Y:S02]  /*2ae0*/  F2FP.BF16.F32.PACK_AB R157, R157, R40 ;  /* 0x000000289d9d723e */ /* 0x000fe400000010ff */
[C---:B------:R-:W-:Y:S02]  /*2af0*/  FSEL R40, R45.reuse, RZ, P4 ;  /* 0x000000ff2d287208 */ /* 0x040fe40002000000 */
        /* <DEDUP_REMOVED lines=13> */
.L_x_216:
[----:B------:R-:W-:Y:S01]  /*2bd0*/  UMOV UR5, UR14 ;  /* 0x0000000e00057c82 */ /* 0x000fe20008000000 */
[----:B------:R-:W-:Y:S01]  /*2be0*/  UMOV UR6, UR15 ;  /* 0x0000000f00067c82 */ /* 0x000fe20008000000 */
[----:B------:R-:W-:-:S04]  /*2bf0*/  UISETP.NE.U32.AND UP0, UPT, UR5, URZ, UPT ;  /* 0x000000ff0500728c */ /* 0x000fc8000bf05070 */
[----:B------:R-:W-:-:S09]  /*2c00*/  UISETP.NE.AND.EX UP0, UPT, UR6, URZ, UPT, UP0 ;  /* 0x000000ff0600728c */ /* 0x000fd2000bf05300 */
[----:B------:R-:W-:Y:S05]  /*2c10*/  BRA.U UP0, `(.L_x_218) ;  /* 0x0000000100d07547 */ /* 0x000fea000b800000 */
[----:B-----5:R-:W-:Y:S01]  /*2c20*/  SHF.R.U64 R40, R78, 0x10, R79 ;  /* 0x000000104e287819 */ /* 0x020fe2000000124f */
[--C-:B------:R-:W-:Y:S01]  /*2c30*/  FFMA.FTZ R157, R157, UR29, R116.reuse ;  /* 0x0000001d9d9d7c23 */ /* 0x100fe20008010074 */
[--C-:B------:R-:W-:Y:S01]  /*2c40*/  FFMA.FTZ R85, R85, UR29, R116.reuse ;  /* 0x0000001d55557c23 */ /* 0x100fe20008010074 */
[----:B------:R-:W-:Y:S01]  /*2c50*/  LOP3.LUT P6, RZ, R133, 0xff00, RZ, 0xc0, !PT ;  /* 0x0000ff0085ff7812 */ /* 0x000fe200078cc0ff */
[----:B------:R-:W-:Y:S01]  /*2c60*/  FFMA.FTZ R147, R147, UR29, R116 ;  /* 0x0000001d93937c23 */ /* 0x000fe20008010074 */
[----:B------:R-:W-:Y:S01]  /*2c70*/  FADD.FTZ R157, R146, -R157 ;  /* 0x8000009d929d7221 */ /* 0x000fe20000010000 */
[----:B------:R-:W-:Y:S02]  /*2c80*/  IMAD.U32 R44, R40, 0x10000, RZ ;  /* 0x00010000282c7824 */ /* 0x000fe400078e00ff */
[----:B------:R-:W-:Y:S01]  /*2c90*/  FADD.FTZ R85, R138, -R85 ;  /* 0x800000558a557221 */ /* 0x000fe20000010000 */
[----:B------:R-:W-:Y:S01]  /*2ca0*/  IMAD.MOV.U32 R40, RZ, RZ, R78 ;  /* 0x000000ffff287224 */ /* 0x000fe200078e004e */
[----:B------:R-:W-:Y:S01]  /*2cb0*/  SHF.R.U32.HI R48, RZ, 0x10, R79 ;  /* 0x00000010ff307819 */ /* 0x000fe2000001164f */
[----:B------:R-:W-:Y:S01]  /*2cc0*/  FFMA.FTZ R44, R157, UR11, R44 ;  /* 0x0000000b9d2c7c23 */ /* 0x000fe2000801002c */
[----:B------:R-:W-:Y:S01]  /*2cd0*/  FFMA.FTZ R159, R159, UR29, R116 ;  /* 0x0000001d9f9f7c23 */ /* 0x000fe20008010074 */
[----:B------:R-:W-:-:S02]  /*2ce0*/  IMAD.U32 R40, R40, 0x10000, RZ ;  /* 0x0001000028287824 */ /* 0x000fc400078e00ff */
[----:B------:R-:W-:Y:S01]  /*2cf0*/  FADD.FTZ R147, R148, -R147 ;  /* 0x8000009394937221 */ /* 0x000fe20000010000 */
[----:B------:R-:W-:Y:S01]  /*2d00*/  FMUL.FTZ R45, R44, UR8 ;  /* 0x000000082c2d7c20 */ /* 0x000fe20008410000 */
[----:B------:R-:W-:Y:S02]  /*2d10*/  IMAD.MOV.U32 R44, RZ, RZ, R79 ;  /* 0x000000ffff2c7224 */ /* 0x000fe400078e004f */
[----:B------:R-:W-:Y:S01]  /*2d20*/  FFMA.FTZ R40, R85, UR11, R40 ;  /* 0x0000000b55287c23 */ /* 0x000fe20008010028 */
[----:B------:R-:W-:Y:S01]  /*2d30*/  SHF.L.U32 R48, R48, 0x10, RZ ;  /* 0x0000001030307819 */ /* 0x000fe200000006ff */
[----:B------:R-:W-:Y:S01]  /*2d40*/  FADD.FTZ R159, R150, -R159 ;  /* 0x8000009f969f7221 */ /* 0x000fe20000010000 */
[----:B------:R-:W-:Y:S01]  /*2d50*/  FSEL R47, R45, RZ, P6 ;  /* 0x000000ff2d2f7208 */ /* 0x000fe20003000000 */
[----:B------:R-:W-:Y:S01]  /*2d60*/  IMAD.U32 R46, R44, 0x10000, RZ ;  /* 0x000100002c2e7824 */ /* 0x000fe200078e00ff */
[----:B------:R-:W-:Y:S01]  /*2d70*/  LOP3.LUT P6, RZ, R67, 0xff00, RZ, 0xc0, !PT ;  /* 0x0000ff0043ff7812 */ /* 0x000fe200078cc0ff */
[----:B------:R-:W-:Y:S01]  /*2d80*/  FMUL.FTZ R44, R40, UR8 ;  /* 0x00000008282c7c20 */ /* 0x000fe20008410000 */
[----:B------:R-:W-:Y:S01]  /*2d90*/  LOP3.LUT P4, RZ, R133, 0xff, RZ, 0xc0, !PT ;  /* 0x000000ff85ff7812 */ /* 0x000fe2000788c0ff */
[----:B------:R-:W-:Y:S01]  /*2da0*/  FFMA.FTZ R46, R147, UR11, R46 ;  /* 0x0000000b932e7c23 */ /* 0x000fe2000801002e */
[----:B------:R-:W-:Y:S01]  /*2db0*/  FSEL R40, R45, RZ, P6 ;  /* 0x000000ff2d287208 */ /* 0x000fe20003000000 */
[----:B------:R-:W-:Y:S01]  /*2dc0*/  FFMA.FTZ R48, R159, UR11, R48 ;  /* 0x0000000b9f307c23 */ /* 0x000fe20008010030 */
[----:B------:R-:W-:Y:S01]  /*2dd0*/  LOP3.LUT P6, RZ, R67, 0xff, RZ, 0xc0, !PT ;  /* 0x000000ff43ff7812 */ /* 0x000fe200078cc0ff */
[----:B------:R-:W-:Y:S01]  /*2de0*/  FMUL.FTZ R46, R46, UR8 ;  /* 0x000000082e2e7c20 */ /* 0x000fe20008410000 */
[----:B------:R-:W-:Y:S01]  /*2df0*/  F2FP.BF16.F32.PACK_AB R49, R40, R47 ;  /* 0x0000002f2831723e */ /* 0x000fe200000010ff */
[----:B------:R-:W-:Y:S01]  /*2e00*/  FMUL.FTZ R48, R48, UR8 ;  /* 0x0000000830307c20 */ /* 0x000fe20008410000 */
[----:B------:R-:W-:-:S02]  /*2e10*/  FSEL R45, R44, RZ, P4 ;  /* 0x000000ff2c2d7208 */ /* 0x000fc40002000000 */
[----:B------:R-:W-:Y:S02]  /*2e20*/  FSEL R40, R44, RZ, P6 ;  /* 0x000000ff2c287208 */ /* 0x000fe40003000000 */
[----:B------:R-:W-:Y:S02]  /*2e30*/  LOP3.LUT P0, RZ, R133, 0xff0000, RZ, 0xc0, !PT ;  /* 0x00ff000085ff7812 */ /* 0x000fe4000780c0ff */
[----:B------:R-:W-:Y:S02]  /*2e40*/  LOP3.LUT P4, RZ, R67, 0xff0000, RZ, 0xc0, !PT ;  /* 0x00ff000043ff7812 */ /* 0x000fe4000788c0ff */
[----:B------:R-:W-:Y:S02]  /*2e50*/  ISETP.GE.U32.AND P5, PT, R133, 0x1000000, PT ;  /* 0x010000008500780c */ /* 0x000fe40003fa6070 */
[----:B------:R-:W-:Y:S02]  /*2e60*/  ISETP.GE.U32.AND P6, PT, R67, 0x1000000, PT ;  /* 0x010000004300780c */ /* 0x000fe40003fc6070 */
[----:B------:R-:W-:-:S02]  /*2e70*/  F2FP.BF16.F32.PACK_AB R51, R40, R45 ;  /* 0x0000002d2833723e */ /* 0x000fc400000010ff */
[C---:B------:R-:W-:Y:S02]  /*2e80*/  FSEL R45, R46.reuse, RZ, P0 ;  /* 0x000000ff2e2d7208 */ /* 0x040fe40000000000 */
[----:B------:R-:W-:Y:S02]  /*2e90*/  FSEL R40, R46, RZ, P4 ;  /* 0x000000ff2e287208 */ /* 0x000fe40002000000 */
[C---:B------:R-:W-:Y:S02]  /*2ea0*/  FSEL R47, R48.reuse, RZ, P5 ;  /* 0x000000ff302f7208 */ /* 0x040fe40002800000 */
[----:B------:R-:W-:Y:S02]  /*2eb0*/  FSEL R44, R48, RZ, P6 ;  /* 0x000000ff302c7208 */ /* 0x000fe40003000000 */
[----:B------:R-:W-:Y:S02]  /*2ec0*/  F2FP.BF16.F32.PACK_AB R40, R40, R45 ;  /* 0x0000002d2828723e */ /* 0x000fe400000010ff */
[----:B------:R-:W-:-:S02]  /*2ed0*/  F2FP.BF16.F32.PACK_AB R44, R44, R47 ;  /* 0x0000002f2c2c723e */ /* 0x000fc400000010ff */
[C---:B------:R-:W-:Y:S02]  /*2ee0*/  PRMT R58, R49.reuse, 0x7632, R58 ;  /* 0x00007632313a7816 */ /* 0x040fe4000000003a */
[----:B------:R-:W-:Y:S02]  /*2ef0*/  PRMT R46, R49, 0x7610, R46 ;  /* 0x00007610312e7816 */ /* 0x000fe4000000002e */
[C---:B------:R-:W-:Y:S02]  /*2f00*/  PRMT R59, R40.reuse, 0x7632, R59 ;  /* 0x00007632283b7816 */ /* 0x040fe4000000003b */
[----:B------:R-:W-:Y:S02]  /*2f10*/  PRMT R48, R40, 0x7610, R48 ;  /* 0x0000761028307816 */ /* 0x000fe40000000030 */
[----:B------:R-:W-:Y:S02]  /*2f20*/  PRMT R60, R51, 0x7632, R60 ;  /* 0x00007632333c7816 */ /* 0x000fe4000000003c */
[----:B------:R-:W-:-:S02]  /*2f30*/  PRMT R40, R44, 0x7632, R40 ;  /* 0x000076322c287816 */ /* 0x000fc40000000028 */
[----:B------:R-:W-:Y:S01]  /*2f40*/  PRMT R49, R44, 0x7610, R49 ;  /* 0x000076102c317816 */ /* 0x000fe20000000031 */
[----:B------:R-:W-:Y:S06]  /*2f50*/  BRA `(.L_x_214) ;  /* 0x0000000000e07947 */ /* 0x000fec0003800000 */
.L_x_218:
[----:B------:R-:W-:Y:S01]  /*2f60*/  FFMA.FTZ R85, R85, UR29, R116 ;  /* 0x0000001d55557c23 */ /* 0x000fe20008010074 */
[----:B-----5:R-:W-:Y:S01]  /*2f70*/  IMAD.MOV.U32 R40, RZ, RZ, R78 ;  /* 0x000000ffff287224 */ /* 0x020fe200078e004e */
[----:B------:R-:W-:Y:S01]  /*2f80*/  SHF.R.U64 R45, R78, 0x10, R79 ;  /* 0x000000104e2d7819 */ /* 0x000fe2000000124f */
[--C-:B------:R-:W-:Y:S01]  /*2f90*/  FFMA.FTZ R157, R157, UR29, R116.reuse ;  /* 0x0000001d9d9d7c23 */ /* 0x100fe20008010074 */
[----:B------:R-:W-:Y:S01]  /*2fa0*/  FADD.FTZ R85, R138, -R85 ;  /* 0x800000558a557221 */ /* 0x000fe20000010000 */
[----:B------:R-:W-:Y:S01]  /*2fb0*/  IMAD.U32 R40, R40, 0x10000, RZ ;  /* 0x0001000028287824 */ /* 0x000fe200078e00ff */
[----:B------:R-:W-:Y:S01]  /*2fc0*/  LOP3.LUT P6, RZ, R133, 0xff, RZ, 0xc0, !PT ;  /* 0x000000ff85ff7812 */ /* 0x000fe200078cc0ff */
[----:B------:R-:W-:Y:S01]  /*2fd0*/  FFMA.FTZ R147, R147, UR29, R116 ;  /* 0x0000001d93937c23 */ /* 0x000fe20008010074 */
[----:B------:R-:W-:Y:S02]  /*2fe0*/  IMAD.MOV.U32 R47, RZ, RZ, R79 ;  /* 0x000000ffff2f7224 */ /* 0x000fe400078e004f */
[----:B------:R-:W-:Y:S01]  /*2ff0*/  FFMA.FTZ R40, R85, UR11, R40 ;  /* 0x0000000b55287c23 */ /* 0x000fe20008010028 */
[----:B------:R-:W-:-:S02]  /*3000*/  IMAD.U32 R46, R45, 0x10000, RZ ;  /* 0x000100002d2e7824 */ /* 0x000fc400078e00ff */
[----:B------:R-:W-:Y:S01]  /*3010*/  FADD.FTZ R157, R146, -R157 ;  /* 0x8000009d929d7221 */ /* 0x000fe20000010000 */
[----:B------:R-:W-:Y:S01]  /*3020*/  FADD.FTZ R147, R148, -R147 ;  /* 0x8000009394937221 */ /* 0x000fe20000010000 */
[----:B------:R-:W-:Y:S01]  /*3030*/  FMUL.FTZ R44, R40, UR8 ;  /* 0x00000008282c7c20 */ /* 0x000fe20008410000 */
[----:B------:R-:W-:Y:S01]  /*3040*/  SHF.R.U32.HI R49, RZ, 0x10, R79 ;  /* 0x00000010ff317819 */ /* 0x000fe2000001164f */
[----:B------:R-:W-:Y:S02]  /*3050*/  IMAD.U32 R48, R47, 0x10000, RZ ;  /* 0x000100002f307824 */ /* 0x000fe400078e00ff */
[----:B------:R-:W-:Y:S01]  /*3060*/  FFMA.FTZ R159, R159, UR29, R116 ;  /* 0x0000001d9f9f7c23 */ /* 0x000fe20008010074 */
[----:B------:R-:W-:Y:S01]  /*3070*/  FFMA.FTZ R157, R157, UR11, R46 ;  /* 0x0000000b9d9d7c23 */ /* 0x000fe2000801002e */
[----:B------:R-:W-:Y:S01]  /*3080*/  FSEL R45, R44, RZ, P6 ;  /* 0x000000ff2c2d7208 */ /* 0x000fe20003000000 */
[----:B------:R-:W-:Y:S01]  /*3090*/  FFMA.FTZ R48, R147, UR11, R48 ;  /* 0x0000000b93307c23 */ /* 0x000fe20008010030 */
[----:B------:R-:W-:Y:S01]  /*30a0*/  LOP3.LUT P6, RZ, R67, 0xff, RZ, 0xc0, !PT ;  /* 0x000000ff43ff7812 */ /* 0x000fe200078cc0ff */
[----:B------:R-:W-:Y:S01]  /*30b0*/  FADD.FTZ R159, R150, -R159 ;  /* 0x8000009f969f7221 */ /* 0x000fe20000010000 */
[----:B------:R-:W-:-:S02]  /*30c0*/  SHF.L.U32 R50, R49, 0x10, RZ ;  /* 0x0000001031327819 */ /* 0x000fc400000006ff */
[----:B------:R-:W-:Y:S02]  /*30d0*/  FSEL R44, R44, RZ, P6 ;  /* 0x000000ff2c2c7208 */ /* 0x000fe40003000000 */
[----:B------:R-:W-:Y:S01]  /*30e0*/  LOP3.LUT P5, RZ, R133, 0xff00, RZ, 0xc0, !PT ;  /* 0x0000ff0085ff7812 */ /* 0x000fe200078ac0ff */
[----:B------:R-:W-:Y:S01]  /*30f0*/  FFMA.FTZ R159, R159, UR11, R50 ;  /* 0x0000000b9f9f7c23 */ /* 0x000fe20008010032 */
[C---:B------:R-:W-:Y:S01]  /*3100*/  F2FP.BF16.F32.PACK_AB R60, R157.reuse, R44 ;  /* 0x0000002c9d3c723e */ /* 0x040fe200000010ff */
[----:B------:R-:W-:Y:S01]  /*3110*/  FMUL.FTZ R157, R157, UR8 ;  /* 0x000000089d9d7c20 */ /* 0x000fe20008410000 */
[----:B------:R-:W-:Y:S01]  /*3120*/  F2FP.BF16.F32.PACK_AB R45, R45, R40 ;  /* 0x000000282d2d723e */ /* 0x000fe200000010ff */
[----:B------:R-:W-:Y:S01]  /*3130*/  FMUL.FTZ R44, R48, UR8 ;  /* 0x00000008302c7c20 */ /* 0x000fe20008410000 */
[----:B------:R-:W-:Y:S01]  /*3140*/  LOP3.LUT P0, RZ, R133, 0xff0000, RZ, 0xc0, !PT ;  /* 0x00ff000085ff7812 */ /* 0x000fe2000780c0ff */
[----:B------:R-:W-:Y:S01]  /*3150*/  FMUL.FTZ R46, R159, UR8 ;  /* 0x000000089f2e7c20 */ /* 0x000fe20008410000 */
[----:B------:R-:W-:-:S02]  /*3160*/  LOP3.LUT P6, RZ, R67, 0xff00, RZ, 0xc0, !PT ;  /* 0x0000ff0043ff7812 */ /* 0x000fc400078cc0ff */
[C---:B------:R-:W-:Y:S02]  /*3170*/  PRMT R51, R45.reuse, 0x7632, R51 ;  /* 0x000076322d337816 */ /* 0x040fe40000000033 */
[----:B------:R-:W-:Y:S02]  /*3180*/  PRMT R64, R45, 0x7610, R64 ;  /* 0x000076102d407816 */ /* 0x000fe40000000040 */
[C---:B------:R-:W-:Y:S02]  /*3190*/  FSEL R40, R157.reuse, RZ, P5 ;  /* 0x000000ff9d287208 */ /* 0x040fe40002800000 */
[----:B------:R-:W-:Y:S02]  /*31a0*/  FSEL R157, R157, RZ, P6 ;  /* 0x000000ff9d9d7208 */ /* 0x000fe40003000000 */
[----:B------:R-:W-:Y:S02]  /*31b0*/  FSEL R45, R44, RZ, P0 ;  /* 0x000000ff2c2d7208 */ /* 0x000fe40000000000 */
[----:B------:R-:W-:-:S02]  /*31c0*/  ISETP.GE.U32.AND P4, PT, R133, 0x1000000, PT ;  /* 0x010000008500780c */ /* 0x000fc40003f86070 */
[C---:B------:R-:W-:Y:S02]  /*31d0*/  LOP3.LUT P5, RZ, R67.reuse, 0xff0000, RZ, 0xc0, !PT ;  /* 0x00ff000043ff7812 */ /* 0x040fe400078ac0ff */
[----:B------:R-:W-:Y:S02]  /*31e0*/  ISETP.GE.U32.AND P0, PT, R67, 0x1000000, PT ;  /* 0x010000004300780c */ /* 0x000fe40003f06070 */
[----:B------:R-:W-:Y:S02]  /*31f0*/  F2FP.BF16.F32.PACK_AB R157, R157, R40 ;  /* 0x000000289d9d723e */ /* 0x000fe400000010ff */
[----:B------:R-:W-:Y:S02]  /*3200*/  F2FP.BF16.F32.PACK_AB R62, R45, R48 ;  /* 0x000000302d3e723e */ /* 0x000fe400000010ff */
[----:B------:R-:W-:Y:S02]  /*3210*/  FSEL R44, R44, RZ, P5 ;  /* 0x000000ff2c2c7208 */ /* 0x000fe40002800000 */
[----:B------:R-:W-:-:S02]  /*3220*/  FSEL R40, R46, RZ, P4 ;  /* 0x000000ff2e287208 */ /* 0x000fc40002000000 */
[----:B------:R-:W-:Y:S02]  /*3230*/  FSEL R45, R46, RZ, P0 ;  /* 0x000000ff2e2d7208 */ /* 0x000fe40000000000 */
[----:B------:R-:W-:Y:S02]  /*3240*/  F2FP.BF16.F32.PACK_AB R44, R159, R44 ;  /* 0x0000002c9f2c723e */ /* 0x000fe400000010ff */
[----:B------:R-:W-:Y:S02]  /*3250*/  F2FP.BF16.F32.PACK_AB R45, R45, R40 ;  /* 0x000000282d2d723e */ /* 0x000fe400000010ff */
[----:B------:R-:W-:Y:S02]  /*3260*/  PRMT R63, R60, 0x7632, R63 ;  /* 0x000076323c3f7816 */ /* 0x000fe4000000003f */
[C---:B------:R-:W-:Y:S02]  /*3270*/  PRMT R58, R157.reuse, 0x7632, R58 ;  /* 0x000076329d3a7816 */ /* 0x040fe4000000003a */
[----:B------:R-:W-:-:S02]  /*3280*/  PRMT R46, R157, 0x7610, R46 ;  /* 0x000076109d2e7816 */ /* 0x000fc4000000002e */
[----:B------:R-:W-:Y:S02]  /*3290*/  PRMT R48, R62, 0x7632, R48 ;  /* 0x000076323e307816 */ /* 0x000fe40000000030 */
[C---:B------:R-:W-:Y:S02]  /*32a0*/  PRMT R61, R44.reuse, 0x7632, R61 ;  /* 0x000076322c3d7816 */ /* 0x040fe4000000003d */
[----:B------:R-:W-:Y:S02]  /*32b0*/  PRMT R59, R44, 0x7610, R59 ;  /* 0x000076102c3b7816 */ /* 0x000fe4000000003b */
[C---:B------:R-:W-:Y:S02]  /*32c0*/  PRMT R40, R45.reuse, 0x7632, R40 ;  /* 0x000076322d287816 */ /* 0x040fe40000000028 */
[----:B------:R-:W-:-:S07]  /*32d0*/  PRMT R49, R45, 0x7610, R49 ;  /* 0x000076102d317816 */ /* 0x000fce0000000031 */
.L_x_214:
        /* <DEDUP_REMOVED lines=18> */
.L_x_219:
[----:B------:R1:W-:Y:S01]  /*3400*/  STG.E.64 desc[UR20][R84.64], R48 ;  /* 0x0000003054007986 */ /* 0x0003e2000c101b14 */
[----:B------:R-:W-:Y:S05]  /*3410*/  @!P1 BRA `(.L_x_220) ;  /* 0x0000000000209947 */ /* 0x000fea0003800000 */
        /* <DEDUP_REMOVED lines=8> */
.L_x_220:
[----:B------:R-:W-:Y:S05]  /*34a0*/  @!P1 BRA `(.L_x_221) ;  /* 0x0000000c00449947 */ /* 0x000fea0003800000 */
[----:B------:R-:W-:-:S04]  /*34b0*/  ISETP.NE.U32.AND P0, PT, RZ, UR9, PT ;  /* 0x00000009ff007c0c */ /* 0x000fc8000bf05070 */
[----:B------:R-:W-:-:S13]  /*34c0*/  ISETP.NE.AND.EX P0, PT, RZ, UR10, PT, P0 ;  /* 0x0000000aff007c0c */ /* 0x000fda000bf05300 */
[----:B------:R-:W-:Y:S05]  /*34d0*/  @!P0 BRA `(.L_x_222) ;  /* 0x0000000400c08947 */ /* 0x000fea0003800000 */
[----:B------:R-:W-:Y:S05]  /*34e0*/  BRA.U !UP0, `(.L_x_223) ;  /* 0x0000000108ec7547 */ /* 0x000fea000b800000 */
[----:B------:R-:W-:Y:S02]  /*34f0*/  IMAD.MOV.U32 R40, RZ, RZ, R80 ;  /* 0x000000ffff287224 */ /* 0x000fe400078e0050 */
[--C-:B------:R-:W-:Y:S01]  /*3500*/  FFMA.FTZ R114, R114, UR29, R116.reuse ;  /* 0x0000001d72727c23 */ /* 0x100fe20008010074 */
[----:B-12---:R-:W-:Y:S01]  /*3510*/  SHF.R.U64 R49, R80, 0x10, R81 ;  /* 0x0000001050317819 */ /* 0x006fe20000001251 */
[----:B------:R-:W-:Y:S01]  /*3520*/  FFMA.FTZ R48, R145, UR29, R116 ;  /* 0x0000001d91307c23 */ /* 0x000fe20008010074 */
[----:B0-----:R-:W-:Y:S02]  /*3530*/  IMAD.U32 R47, R40, 0x10000, RZ ;  /* 0x00010000282f7824 */ /* 0x001fe400078e00ff */
[----:B------:R-:W-:Y:S01]  /*3540*/  FADD.FTZ R114, R93, -R114 ;  /* 0x800000725d727221 */ /* 0x000fe20000010000 */
[----:B------:R-:W-:Y:S01]  /*3550*/  LOP3.LUT P5, RZ, R92, 0xff, RZ, 0xc0, !PT ;  /* 0x000000ff5cff7812 */ /* 0x000fe200078ac0ff */
[----:B------:R-:W-:Y:S01]  /*3560*/  FFMA.FTZ R51, R120, UR29, R116 ;  /* 0x0000001d78337c23 */ /* 0x000fe20008010074 */
[----:B------:R-:W-:Y:S01]  /*3570*/  FADD.FTZ R48, R117, -R48 ;  /* 0x8000003075307221 */ /* 0x000fe20000010000 */
[----:B------:R-:W-:Y:S01]  /*3580*/  FFMA.FTZ R47, R114, UR11, R47 ;  /* 0x0000000b722f7c23 */ /* 0x000fe2000801002f */
[----:B------:R-:W-:-:S02]  /*3590*/  IMAD.U32 R49, R49, 0x10000, RZ ;  /* 0x0001000031317824 */ /* 0x000fc400078e00ff */
[----:B------:R-:W-:Y:S01]  /*35a0*/  FADD.FTZ R118, R118, -R51 ;  /* 0x8000003376767221 */ /* 0x000fe20000010000 */
[----:B------:R-:W-:Y:S02]  /*35b0*/  IMAD.MOV.U32 R50, RZ, RZ, R81 ;  /* 0x000000ffff327224 */ /* 0x000fe400078e0051 */
[----:B------:R-:W-:Y:S01]  /*35c0*/  FMUL.FTZ R40, R47, UR8 ;  /* 0x000000082f287c20 */ /* 0x000fe20008410000 */
[----:B------:R-:W-:Y:S01]  /*35d0*/  LOP3.LUT P6, RZ, R66, 0xff, RZ, 0xc0, !PT ;  /* 0x000000ff42ff7812 */ /* 0x000fe200078cc0ff */
[----:B------:R-:W-:Y:S01]  /*35e0*/  FFMA.FTZ R51, R48, UR11, R49 ;  /* 0x0000000b30337c23 */ /* 0x000fe20008010031 */
[----:B------:R-:W-:Y:S01]  /*35f0*/  SHF.R.U32.HI R58, RZ, 0x10, R81 ;  /* 0x00000010ff3a7819 */ /* 0x000fe20000011651 */
[----:B------:R-:W-:Y:S01]  /*3600*/  FFMA.FTZ R123, R123, UR29, R116 ;  /* 0x0000001d7b7b7c23 */ /* 0x000fe20008010074 */
[----:B------:R-:W-:Y:S01]  /*3610*/  FSEL R46, R40, RZ, P5 ;  /* 0x000000ff282e7208 */ /* 0x000fe20002800000 */
[----:B------:R-:W-:Y:S01]  /*3620*/  IMAD.U32 R59, R50, 0x10000, RZ ;  /* 0x00010000323b7824 */ /* 0x000fe200078e00ff */
[----:B------:R-:W-:Y:S01]  /*3630*/  FSEL R40, R40, RZ, P6 ;  /* 0x000000ff28287208 */ /* 0x000fe20003000000 */
[----:B------:R-:W-:Y:S01]  /*3640*/  FADD.FTZ R123, R122, -R123 ;  /* 0x8000007b7a7b7221 */ /* 0x000fe20000010000 */
[----:B------:R-:W-:Y:S01]  /*3650*/  F2FP.BF16.F32.PACK_AB R47, R46, R47 ;  /* 0x0000002f2e2f723e */ /* 0x000fe200000010ff */
[----:B------:R-:W-:Y:S01]  /*3660*/  FMUL.FTZ R46, R51, UR8 ;  /* 0x00000008332e7c20 */ /* 0x000fe20008410000 */
[----:B------:R-:W-:Y:S01]  /*3670*/  SHF.L.U32 R48, R58, 0x10, RZ ;  /* 0x000000103a307819 */ /* 0x000fe200000006ff */
[----:B------:R-:W-:Y:S01]  /*3680*/  FFMA.FTZ R59, R118, UR11, R59 ;  /* 0x0000000b763b7c23 */ /* 0x000fe2000801003b */
[----:B------:R-:W-:-:S02]  /*3690*/  LOP3.LUT P4, RZ, R92, 0xff00, RZ, 0xc0, !PT ;  /* 0x0000ff005cff7812 */ /* 0x000fc4000788c0ff */
[----:B------:R-:W-:Y:S01]  /*36a0*/  F2FP.BF16.F32.PACK_AB R51, R51, R40 ;  /* 0x000000283333723e */ /* 0x000fe200000010ff */
[----:B------:R-:W-:Y:S01]  /*36b0*/  FFMA.FTZ R123, R123, UR11, R48 ;  /* 0x0000000b7b7b7c23 */ /* 0x000fe20008010030 */
[----:B------:R-:W-:Y:S01]  /*36c0*/  FSEL R40, R46, RZ, P4 ;  /* 0x000000ff2e287208 */ /* 0x000fe20002000000 */
[----:B------:R-:W-:Y:S01]  /*36d0*/  FMUL.FTZ R48, R59, UR8 ;  /* 0x000000083b307c20 */ /* 0x000fe20008410000 */
[----:B------:R-:W-:Y:S01]  /*36e0*/  LOP3.LUT P4, RZ, R66, 0xff00, RZ, 0xc0, !PT ;  /* 0x0000ff0042ff7812 */ /* 0x000fe2000788c0ff */
[----:B------:R-:W-:Y:S01]  /*36f0*/  FMUL.FTZ R50, R123, UR8 ;  /* 0x000000087b327c20 */ /* 0x000fe20008410000 */
[----:B------:R-:W-:Y:S02]  /*3700*/  LOP3.LUT P5, RZ, R92, 0xff0000, RZ, 0xc0, !PT ;  /* 0x00ff00005cff7812 */ /* 0x000fe400078ac0ff */
[C---:B------:R-:W-:Y:S02]  /*3710*/  PRMT R49, R47.reuse, 0x7632, R49 ;  /* 0x000076322f317816 */ /* 0x040fe40000000031 */
[----:B------:R-:W-:-:S02]  /*3720*/  PRMT R64, R47, 0x7610, R64 ;  /* 0x000076102f407816 */ /* 0x000fc40000000040 */
[----:B------:R-:W-:Y:S02]  /*3730*/  FSEL R47, R46, RZ, P4 ;  /* 0x000000ff2e2f7208 */ /* 0x000fe40002000000 */
[----:B------:R-:W-:Y:S02]  /*3740*/  FSEL R46, R48, RZ, P5 ;  /* 0x000000ff302e7208 */ /* 0x000fe40002800000 */
[----:B------:R-:W-:Y:S02]  /*3750*/  ISETP.GE.U32.AND P6, PT, R92, 0x1000000, PT ;  /* 0x010000005c00780c */ /* 0x000fe40003fc6070 */
[C---:B------:R-:W-:Y:S02]  /*3760*/  LOP3.LUT P4, RZ, R66.reuse, 0xff0000, RZ, 0xc0, !PT ;  /* 0x00ff000042ff7812 */ /* 0x040fe4000788c0ff */
[----:B------:R-:W-:Y:S02]  /*3770*/  ISETP.GE.U32.AND P5, PT, R66, 0x1000000, PT ;  /* 0x010000004200780c */ /* 0x000fe40003fa6070 */
[----:B------:R-:W-:-:S02]  /*3780*/  PRMT R63, R51, 0x7632, R63 ;  /* 0x00007632333f7816 */ /* 0x000fc4000000003f */
[----:B------:R-:W-:Y:S02]  /*3790*/  PRMT R60, R51, 0x7610, R60 ;  /* 0x00007610333c7816 */ /* 0x000fe4000000003c */
[----:B------:R-:W-:Y:S02]  /*37a0*/  F2FP.BF16.F32.PACK_AB R51, R47, R40 ;  /* 0x000000282f33723e */ /* 0x000fe400000010ff */
[----:B------:R-:W-:Y:S02]  /*37b0*/  FSEL R48, R48, RZ, P4 ;  /* 0x000000ff30307208 */ /* 0x000fe40002000000 */
[C---:B------:R-:W-:Y:S02]  /*37c0*/  FSEL R40, R50.reuse, RZ, P6 ;  /* 0x000000ff32287208 */ /* 0x040fe40003000000 */
[----:B------:R-:W-:Y:S02]  /*37d0*/  FSEL R47, R50, RZ, P5 ;  /* 0x000000ff322f7208 */ /* 0x000fe40002800000 */
[----:B------:R-:W-:-:S02]  /*37e0*/  F2FP.BF16.F32.PACK_AB R59, R46, R59 ;  /* 0x0000003b2e3b723e */ /* 0x000fc400000010ff */
        /* <DEDUP_REMOVED lines=11> */
.L_x_223:
[--C-:B0-2---:R-:W-:Y:S01]  /*38a0*/  FFMA.FTZ R47, R120, UR29, R116.reuse ;  /* 0x0000001d782f7c23 */ /* 0x105fe20008010074 */
[----:B------:R-:W-:Y:S01]  /*38b0*/  SHF.R.U64 R46, R80, 0x10, R81 ;  /* 0x00000010502e7819 */ /* 0x000fe20000001251 */
[--C-:B------:R-:W-:Y:S01]  /*38c0*/  FFMA.FTZ R40, R145, UR29, R116.reuse ;  /* 0x0000001d91287c23 */ /* 0x100fe20008010074 */
[----:B------:R-:W-:Y:S01]  /*38d0*/  FFMA.FTZ R114, R114, UR29, R116 ;  /* 0x0000001d72727c23 */ /* 0x000fe20008010074 */
[----:B------:R-:W-:Y:S01]  /*38e0*/  FADD.FTZ R118, R118, -R47 ;  /* 0x8000002f76767221 */ /* 0x000fe20000010000 */
[----:B------:R-:W-:Y:S02]  /*38f0*/  IMAD.MOV.U32 R47, RZ, RZ, R81 ;  /* 0x000000ffff2f7224 */ /* 0x000fe400078e0051 */
[----:B------:R-:W-:Y:S01]  /*3900*/  FADD.FTZ R117, R117, -R40 ;  /* 0x8000002875757221 */ /* 0x000fe20000010000 */
[----:B------:R-:W-:Y:S02]  /*3910*/  IMAD.U32 R46, R46, 0x10000, RZ ;  /* 0x000100002e2e7824 */ /* 0x000fe400078e00ff */
[----:B------:R-:W-:Y:S01]  /*3920*/  FADD.FTZ R114, R93, -R114 ;  /* 0x800000725d727221 */ /* 0x000fe20000010000 */
[----:B------:R-:W-:-:S02]  /*3930*/  IMAD.MOV.U32 R40, RZ, RZ, R80 ;  /* 0x000000ffff287224 */ /* 0x000fc400078e0050 */
[----:B------:R-:W-:Y:S01]  /*3940*/  FFMA.FTZ R123, R123, UR29, R116 ;  /* 0x0000001d7b7b7c23 */ /* 0x000fe20008010074 */
[----:B-1----:R-:W-:Y:S02]  /*3950*/  IMAD.U32 R49, R47, 0x10000, RZ ;  /* 0x000100002f317824 */ /* 0x002fe400078e00ff */
[----:B------:R-:W-:Y:S01]  /*3960*/  FFMA.FTZ R46, R117, UR11, R46 ;  /* 0x0000000b752e7c23 */ /* 0x000fe2000801002e */
[----:B------:R-:W-:Y:S01]  /*3970*/  IMAD.U32 R47, R40, 0x10000, RZ ;  /* 0x00010000282f7824 */ /* 0x000fe200078e00ff */
[----:B------:R-:W-:Y:S01]  /*3980*/  SHF.R.U32.HI R40, RZ, 0x10, R81 ;  /* 0x00000010ff287819 */ /* 0x000fe20000011651 */
[----:B------:R-:W-:Y:S01]  /*3990*/  FFMA.FTZ R49, R118, UR11, R49 ;  /* 0x0000000b76317c23 */ /* 0x000fe20008010031 */
[----:B------:R-:W-:Y:S01]  /*39a0*/  FMUL.FTZ R46, R46, UR8 ;  /* 0x000000082e2e7c20 */ /* 0x000fe20008410000 */
[----:B------:R-:W-:Y:S01]  /*39b0*/  FFMA.FTZ R47, R114, UR11, R47 ;  /* 0x0000000b722f7c23 */ /* 0x000fe2000801002f */
[----:B------:R-:W-:Y:S01]  /*39c0*/  LOP3.LUT P5, RZ, R92, 0xff00, RZ, 0xc0, !PT ;  /* 0x0000ff005cff7812 */ /* 0x000fe200078ac0ff */
[----:B------:R-:W-:Y:S01]  /*39d0*/  FMUL.FTZ R50, R49, UR8 ;  /* 0x0000000831327c20 */ /* 0x000fe20008410000 */
[----:B------:R-:W-:Y:S01]  /*39e0*/  LOP3.LUT P4, RZ, R66, 0xff00, RZ, 0xc0, !PT ;  /* 0x0000ff0042ff7812 */ /* 0x000fe2000788c0ff */
[----:B------:R-:W-:Y:S01]  /*39f0*/  FADD.FTZ R123, R122, -R123 ;  /* 0x8000007b7a7b7221 */ /* 0x000fe20000010000 */
[----:B------:R-:W-:Y:S01]  /*3a00*/  LOP3.LUT P6, RZ, R92, 0xff0000, RZ, 0xc0, !PT ;  /* 0x00ff00005cff7812 */ /* 0x000fe200078cc0ff */
[----:B------:R-:W-:Y:S01]  /*3a10*/  FMUL.FTZ R47, R47, UR8 ;  /* 0x000000082f2f7c20 */ /* 0x000fe20008410000 */
[----:B------:R-:W-:-:S02]  /*3a20*/  SHF.L.U32 R40, R40, 0x10, RZ ;  /* 0x0000001028287819 */ /* 0x000fc400000006ff */
[C---:B------:R-:W-:Y:S02]  /*3a30*/  FSEL R48, R46.reuse, RZ, P5 ;  /* 0x000000ff2e307208 */ /* 0x040fe40002800000 */
[----:B------:R-:W-:Y:S01]  /*3a40*/  FSEL R49, R46, RZ, P4 ;  /* 0x000000ff2e317208 */ /* 0x000fe20002000000 */
[----:B------:R-:W-:Y:S01]  /*3a50*/  FFMA.FTZ R123, R123, UR11, R40 ;  /* 0x0000000b7b7b7c23 */ /* 0x000fe20008010028 */
[----:B------:R-:W-:Y:S02]  /*3a60*/  LOP3.LUT P5, RZ, R92, 0xff, RZ, 0xc0, !PT ;  /* 0x000000ff5cff7812 */ /* 0x000fe400078ac0ff */
[----:B------:R-:W-:Y:S01]  /*3a70*/  FSEL R46, R50, RZ, P6 ;  /* 0x000000ff322e7208 */ /* 0x000fe20003000000 */
[----:B------:R-:W-:Y:S01]  /*3a80*/  FMUL.FTZ R123, R123, UR8 ;  /* 0x000000087b7b7c20 */ /* 0x000fe20008410000 */
[----:B------:R-:W-:Y:S02]  /*3a90*/  LOP3.LUT P6, RZ, R66, 0xff, RZ, 0xc0, !PT ;  /* 0x000000ff42ff7812 */ /* 0x000fe400078cc0ff */
[----:B------:R-:W-:-:S02]  /*3aa0*/  FSEL R40, R47, RZ, P5 ;  /* 0x000000ff2f287208 */ /* 0x000fc40002800000 */
[----:B------:R-:W-:Y:S02]  /*3ab0*/  FSEL R47, R47, RZ, P6 ;  /* 0x000000ff2f2f7208 */ /* 0x000fe40003000000 */
[----:B------:R-:W-:Y:S02]  /*3ac0*/  ISETP.GE.U32.AND P4, PT, R92, 0x1000000, PT ;  /* 0x010000005c00780c */ /* 0x000fe40003f86070 */
[C---:B------:R-:W-:Y:S02]  /*3ad0*/  LOP3.LUT P5, RZ, R66.reuse, 0xff0000, RZ, 0xc0, !PT ;  /* 0x00ff000042ff7812 */ /* 0x040fe400078ac0ff */
[----:B------:R-:W-:Y:S02]  /*3ae0*/  ISETP.GE.U32.AND P6, PT, R66, 0x1000000, PT ;  /* 0x010000004200780c */ /* 0x000fe40003fc6070 */
[----:B------:R-:W-:Y:S02]  /*3af0*/  F2FP.BF16.F32.PACK_AB R48, R49, R48 ;  /* 0x000000303130723e */ /* 0x000fe400000010ff */
[----:B------:R-:W-:-:S02]  /*3b00*/  F2FP.BF16.F32.PACK_AB R49, R47, R40 ;  /* 0x000000282f31723e */ /* 0x000fc400000010ff */
[C---:B------:R-:W-:Y:S02]  /*3b10*/  FSEL R40, R123.reuse, RZ, P4 ;  /* 0x000000ff7b287208 */ /* 0x040fe40002000000 */
        /* <DEDUP_REMOVED lines=12> */
.L_x_222:
[----:B------:R-:W-:Y:S05]  /*3be0*/  BRA.U !UP0, `(.L_x_225) ;  /* 0x0000000108c87547 */ /* 0x000fea000b800000 */
[--C-:B------:R-:W-:Y:S01]  /*3bf0*/  FFMA.FTZ R114, R114, UR29, R116.reuse ;  /* 0x0000001d72727c23 */ /* 0x100fe20008010074 */
[--C-:B-12---:R-:W-:Y:S01]  /*3c00*/  FFMA.FTZ R48, R145, UR29, R116.reuse ;  /* 0x0000001d91307c23 */ /* 0x106fe20008010074 */
[----:B------:R-:W-:Y:S01]  /*3c10*/  LOP3.LUT P5, RZ, R92, 0xff, RZ, 0xc0, !PT ;  /* 0x000000ff5cff7812 */ /* 0x000fe200078ac0ff */
[----:B------:R-:W-:Y:S01]  /*3c20*/  FFMA.FTZ R49, R120, UR29, R116 ;  /* 0x0000001d78317c23 */ /* 0x000fe20008010074 */
[----:B------:R-:W-:Y:S01]  /*3c30*/  FADD.FTZ R40, R93, -R114 ;  /* 0x800000725d287221 */ /* 0x000fe20000010000 */
[----:B------:R-:W-:Y:S01]  /*3c40*/  FADD.FTZ R48, R117, -R48 ;  /* 0x8000003075307221 */ /* 0x000fe20000010000 */
[----:B------:R-:W-:Y:S01]  /*3c50*/  LOP3.LUT P6, RZ, R66, 0xff, RZ, 0xc0, !PT ;  /* 0x000000ff42ff7812 */ /* 0x000fe200078cc0ff */
[----:B------:R-:W-:Y:S01]  /*3c60*/  FFMA.FTZ R123, R123, UR29, R116 ;  /* 0x0000001d7b7b7c23 */ /* 0x000fe20008010074 */
[----:B------:R-:W-:Y:S01]  /*3c70*/  FMUL.FTZ R40, R40, UR11 ;  /* 0x0000000b28287c20 */ /* 0x000fe20008410000 */
[----:B0-----:R-:W-:Y:S01]  /*3c80*/  FMUL.FTZ R51, R48, UR11 ;  /* 0x0000000b30337c20 */ /* 0x001fe20008410000 */
[----:B------:R-:W-:Y:S01]  /*3c90*/  FADD.FTZ R48, R118, -R49 ;  /* 0x8000003176307221 */ /* 0x000fe20000010000 */
[----:B------:R-:W-:Y:S01]  /*3ca0*/  LOP3.LUT P4, RZ, R92, 0xff00, RZ, 0xc0, !PT ;  /* 0x0000ff005cff7812 */ /* 0x000fe2000788c0ff */
[----:B------:R-:W-:Y:S01]  /*3cb0*/  FMUL.FTZ R46, R40, UR8 ;  /* 0x00000008282e7c20 */ /* 0x000fe20008410000 */
[----:B------:R-:W-:Y:S01]  /*3cc0*/  FADD.FTZ R59, R122, -R123 ;  /* 0x8000007b7a3b7221 */ /* 0x000fe20000010000 */
[----:B------:R-:W-:-:S03]  /*3cd0*/  FMUL.FTZ R48, R48, UR11 ;  /* 0x0000000b30307c20 */ /* 0x000fc60008410000 */
[----:B------:R-:W-:Y:S01]  /*3ce0*/  FSEL R47, R46, RZ, P5 ;  /* 0x000000ff2e2f7208 */ /* 0x000fe20002800000 */
[----:B------:R-:W-:Y:S01]  /*3cf0*/  FMUL.FTZ R50, R48, UR8 ;  /* 0x0000000830327c20 */ /* 0x000fe20008410000 */
[----:B------:R-:W-:Y:S01]  /*3d00*/  FSEL R46, R46, RZ, P6 ;  /* 0x000000ff2e2e7208 */ /* 0x000fe20003000000 */
[----:B------:R-:W-:Y:S01]  /*3d10*/  FMUL.FTZ R59, R59, UR11 ;  /* 0x0000000b3b3b7c20 */ /* 0x000fe20008410000 */
[----:B------:R-:W-:Y:S01]  /*3d20*/  F2FP.BF16.F32.PACK_AB R47, R47, R40 ;  /* 0x000000282f2f723e */ /* 0x000fe200000010ff */
[C---:B------:R-:W-:Y:S01]  /*3d30*/  FMUL.FTZ R40, R51.reuse, UR8 ;  /* 0x0000000833287c20 */ /* 0x040fe20008410000 */
[----:B------:R-:W-:Y:S02]  /*3d40*/  F2FP.BF16.F32.PACK_AB R51, R51, R46 ;  /* 0x0000002e3333723e */ /* 0x000fe400000010ff */
[----:B------:R-:W-:Y:S02]  /*3d50*/  LOP3.LUT P5, RZ, R92, 0xff0000, RZ, 0xc0, !PT ;  /* 0x00ff00005cff7812 */ /* 0x000fe400078ac0ff */
[----:B------:R-:W-:-:S02]  /*3d60*/  FSEL R46, R40, RZ, P4 ;  /* 0x000000ff282e7208 */ /* 0x000fc40002000000 */
[----:B------:R-:W-:Y:S02]  /*3d70*/  LOP3.LUT P4, RZ, R66, 0xff00, RZ, 0xc0, !PT ;  /* 0x0000ff0042ff7812 */ /* 0x000fe4000788c0ff */
[C---:B------:R-:W-:Y:S02]  /*3d80*/  PRMT R49, R47.reuse, 0x7632, R49 ;  /* 0x000076322f317816 */ /* 0x040fe40000000031 */
[----:B------:R-:W-:Y:S02]  /*3d90*/  PRMT R64, R47, 0x7610, R64 ;  /* 0x000076102f407816 */ /* 0x000fe40000000040 */
[----:B------:R-:W-:Y:S01]  /*3da0*/  FSEL R47, R40, RZ, P4 ;  /* 0x000000ff282f7208 */ /* 0x000fe20002000000 */
[----:B------:R-:W-:Y:S01]  /*3db0*/  FMUL.FTZ R40, R59, UR8 ;  /* 0x000000083b287c20 */ /* 0x000fe20008410000 */
[C---:B------:R-:W-:Y:S02]  /*3dc0*/  PRMT R63, R51.reuse, 0x7632, R63 ;  /* 0x00007632333f7816 */ /* 0x040fe4000000003f */
[----:B------:R-:W-:-:S02]  /*3dd0*/  PRMT R60, R51, 0x7610, R60 ;  /* 0x00007610333c7816 */ /* 0x000fc4000000003c */
[----:B------:R-:W-:Y:S02]  /*3de0*/  ISETP.GE.U32.AND P6, PT, R92, 0x1000000, PT ;  /* 0x010000005c00780c */ /* 0x000fe40003fc6070 */
[----:B------:R-:W-:Y:S02]  /*3df0*/  FSEL R51, R50, RZ, P5 ;  /* 0x000000ff32337208 */ /* 0x000fe40002800000 */
        /* <DEDUP_REMOVED lines=17> */
.L_x_225:
[--C-:B------:R-:W-:Y:S01]  /*3f10*/  FFMA.FTZ R40, R145, UR29, R116.reuse ;  /* 0x0000001d91287c23 */ /* 0x100fe20008010074 */
[--C-:B0-2---:R-:W-:Y:S01]  /*3f20*/  FFMA.FTZ R47, R120, UR29, R116.reuse ;  /* 0x0000001d782f7c23 */ /* 0x105fe20008010074 */
[--C-:B------:R-:W-:Y:S01]  /*3f30*/  FFMA.FTZ R114, R114, UR29, R116.reuse ;  /* 0x0000001d72727c23 */ /* 0x100fe20008010074 */
[----:B------:R-:W-:Y:S01]  /*3f40*/  FFMA.FTZ R123, R123, UR29, R116 ;  /* 0x0000001d7b7b7c23 */ /* 0x000fe20008010074 */
[----:B------:R-:W-:Y:S01]  /*3f50*/  FADD.FTZ R40, R117, -R40 ;  /* 0x8000002875287221 */ /* 0x000fe20000010000 */
[----:B------:R-:W-:Y:S01]  /*3f60*/  FADD.FTZ R47, R118, -R47 ;  /* 0x8000002f762f7221 */ /* 0x000fe20000010000 */
[----:B------:R-:W-:Y:S01]  /*3f70*/  FADD.FTZ R114, R93, -R114 ;  /* 0x800000725d727221 */ /* 0x000fe20000010000 */
[----:B------:R-:W-:Y:S01]  /*3f80*/  LOP3.LUT P5, RZ, R92, 0xff00, RZ, 0xc0, !PT ;  /* 0x0000ff005cff7812 */ /* 0x000fe200078ac0ff */
[----:B------:R-:W-:Y:S01]  /*3f90*/  FMUL.FTZ R40, R40, UR11 ;  /* 0x0000000b28287c20 */ /* 0x000fe20008410000 */
[----:B------:R-:W-:Y:S01]  /*3fa0*/  FMUL.FTZ R47, R47, UR11 ;  /* 0x0000000b2f2f7c20 */ /* 0x000fe20008410000 */
[----:B------:R-:W-:Y:S01]  /*3fb0*/  LOP3.LUT P6, RZ, R92, 0xff0000, RZ, 0xc0, !PT ;  /* 0x00ff00005cff7812 */ /* 0x000fe200078cc0ff */
[----:B------:R-:W-:Y:S01]  /*3fc0*/  FMUL.FTZ R114, R114, UR11 ;  /* 0x0000000b72727c20 */ /* 0x000fe20008410000 */
[----:B------:R-:W-:Y:S01]  /*3fd0*/  FMUL.FTZ R40, R40, UR8 ;  /* 0x0000000828287c20 */ /* 0x000fe20008410000 */
[----:B-1----:R-:W-:Y:S01]  /*3fe0*/  FMUL.FTZ R48, R47, UR8 ;  /* 0x000000082f307c20 */ /* 0x002fe20008410000 */
[----:B------:R-:W-:Y:S01]  /*3ff0*/  FADD.FTZ R123, R122, -R123 ;  /* 0x8000007b7a7b7221 */ /* 0x000fe20000010000 */
        /* <DEDUP_REMOVED lines=8> */
[----:B------:R-:W-:Y:S02]  /*4080*/  FSEL R49, R40, RZ, P4 ;  /* 0x000000ff28317208 */ /* 0x000fe40002000000 */
[C---:B------:R-:W-:Y:S02]  /*4090*/  FSEL R40, R114.reuse, RZ, P5 ;  /* 0x000000ff72287208 */ /* 0x040fe40002800000 */
        /* <DEDUP_REMOVED lines=15> */
[C---:B------:R-:W-:Y:S02]  /*4190*/  PRMT R40, R123.reuse, 0x7632, R40 ;  /* 0x000076327b287816 */ /* 0x040fe40000000028 */
[----:B------:R-:W-:Y:S01]  /*41a0*/  PRMT R51, R123, 0x7610, R51 ;  /* 0x000076107b337816 */ /* 0x000fe20000000033 */
[----:B------:R-:W-:Y:S06]  /*41b0*/  BRA `(.L_x_224) ;  /* 0x0000000800607947 */ /* 0x000fec0003800000 */
.L_x_221:
[----:B------:R-:W-:-:S04]  /*41c0*/  ISETP.NE.U32.AND P0, PT, RZ, UR9, PT ;  /* 0x00000009ff007c0c */ /* 0x000fc8000bf05070 */
[----:B------:R-:W-:-:S13]  /*41d0*/  ISETP.NE.AND.EX P0, PT, RZ, UR10, PT, P0 ;  /* 0x0000000aff007c0c */ /* 0x000fda000bf05300 */
[----:B------:R-:W-:Y:S05]  /*41e0*/  @!P0 BRA `(.L_x_226) ;  /* 0x00000004004c8947 */ /* 0x000fea0003800000 */
[----:B------:R-:W-:Y:S05]  /*41f0*/  BRA.U !UP0, `(.L_x_227) ;  /* 0x0000000108ac7547 */ /* 0x000fea000b800000 */
[--C-:B0-2---:R-:W-:Y:S01]  /*4200*/  FFMA.FTZ R46, R145, UR29, R116.reuse ;  /* 0x0000001d912e7c23 */ /* 0x105fe20008010074 */
[--C-:B------:R-:W-:Y:S01]  /*4210*/  FFMA.FTZ R47, R120, UR29, R116.reuse ;  /* 0x0000001d782f7c23 */ /* 0x100fe20008010074 */
[----:B------:R-:W-:Y:S01]  /*4220*/  FFMA.FTZ R114, R114, UR29, R116 ;  /* 0x0000001d72727c23 */ /* 0x000fe20008010074 */
[----:B-1----:R-:W-:Y:S01]  /*4230*/  SHF.R.U64 R48, R80, 0x10, R81 ;  /* 0x0000001050307819 */ /* 0x002fe20000001251 */
[----:B------:R-:W-:Y:S01]  /*4240*/  FADD.FTZ R117, R117, -R46 ;  /* 0x8000002e75757221 */ /* 0x000fe20000010000 */
[----:B------:R-:W-:Y:S02]  /*4250*/  IMAD.MOV.U32 R46, RZ, RZ, R80 ;  /* 0x000000ffff2e7224 */ /* 0x000fe400078e0050 */
[----:B------:R-:W-:Y:S01]  /*4260*/  FADD.FTZ R118, R118, -R47 ;  /* 0x8000002f76767221 */ /* 0x000fe20000010000 */
[----:B------:R-:W-:Y:S01]  /*4270*/  FADD.FTZ R114, R93, -R114 ;  /* 0x800000725d727221 */ /* 0x000fe20000010000 */
[----:B------:R-:W-:Y:S01]  /*4280*/  SHF.R.U32.HI R50, RZ, 0x10, R81 ;  /* 0x00000010ff327819 */ /* 0x000fe20000011651 */
[----:B------:R-:W-:-:S02]  /*4290*/  IMAD.U32 R47, R46, 0x10000, RZ ;  /* 0x000100002e2f7824 */ /* 0x000fc400078e00ff */
[----:B------:R-:W-:Y:S01]  /*42a0*/  FFMA.FTZ R123, R123, UR29, R116 ;  /* 0x0000001d7b7b7c23 */ /* 0x000fe20008010074 */
[----:B------:R-:W-:Y:S01]  /*42b0*/  IMAD.MOV.U32 R49, RZ, RZ, R81 ;  /* 0x000000ffff317224 */ /* 0x000fe200078e0051 */
[----:B------:R-:W-:Y:S01]  /*42c0*/  SHF.L.U32 R50, R50, 0x10, RZ ;  /* 0x0000001032327819 */ /* 0x000fe200000006ff */
[----:B------:R-:W-:Y:S02]  /*42d0*/  IMAD.U32 R48, R48, 0x10000, RZ ;  /* 0x0001000030307824 */ /* 0x000fe400078e00ff */
[----:B------:R-:W-:Y:S01]  /*42e0*/  FFMA.FTZ R47, R114, UR11, R47 ;  /* 0x0000000b722f7c23 */ /* 0x000fe2000801002f */
[----:B------:R-:W-:Y:S02]  /*42f0*/  IMAD.U32 R49, R49, 0x10000, RZ ;  /* 0x0001000031317824 */ /* 0x000fe400078e00ff */
[----:B------:R-:W-:Y:S01]  /*4300*/  FADD.FTZ R123, R122, -R123 ;  /* 0x8000007b7a7b7221 */ /* 0x000fe20000010000 */
[----:B------:R-:W-:Y:S01]  /*4310*/  FFMA.FTZ R48, R117, UR11, R48 ;  /* 0x0000000b75307c23 */ /* 0x000fe20008010030 */
[----:B------:R-:W-:Y:S01]  /*4320*/  FMUL.FTZ R46, R47, UR8 ;  /* 0x000000082f2e7c20 */ /* 0x000fe20008410000 */
[----:B------:R-:W-:Y:S01]  /*4330*/  FFMA.FTZ R118, R118, UR11, R49 ;  /* 0x0000000b76767c23 */ /* 0x000fe20008010031 */
[----:B------:R-:W-:Y:S01]  /*4340*/  FFMA.FTZ R123, R123, UR11, R50 ;  /* 0x0000000b7b7b7c23 */ /* 0x000fe20008010032 */
[----:B------:R-:W-:Y:S01]  /*4350*/  LOP3.LUT P5, RZ, R92, 0xff, RZ, 0xc0, !PT ;  /* 0x000000ff5cff7812 */ /* 0x000fe200078ac0ff */
[----:B------:R-:W-:Y:S01]  /*4360*/  FMUL.FTZ R49, R48, UR8 ;  /* 0x0000000830317c20 */ /* 0x000fe20008410000 */
[----:B------:R-:W-:Y:S01]  /*4370*/  LOP3.LUT P6, RZ, R92, 0xff00, RZ, 0xc0, !PT ;  /* 0x0000ff005cff7812 */ /* 0x000fe200078cc0ff */
[----:B------:R-:W-:Y:S01]  /*4380*/  FMUL.FTZ R50, R118, UR8 ;  /* 0x0000000876327c20 */ /* 0x000fe20008410000 */
[----:B------:R-:W-:Y:S01]  /*4390*/  FSEL R46, R46, RZ, P5 ;  /* 0x000000ff2e2e7208 */ /* 0x000fe20002800000 */
[----:B------:R-:W-:Y:S01]  /*43a0*/  FMUL.FTZ R51, R123, UR8 ;  /* 0x000000087b337c20 */ /* 0x000fe20008410000 */
[----:B------:R-:W-:-:S02]  /*43b0*/  LOP3.LUT P4, RZ, R92, 0xff0000, RZ, 0xc0, !PT ;  /* 0x00ff00005cff7812 */ /* 0x000fc4000788c0ff */
[----:B------:R-:W-:Y:S02]  /*43c0*/  ISETP.GE.U32.AND P5, PT, R92, 0x1000000, PT ;  /* 0x010000005c00780c */ /* 0x000fe40003fa6070 */
[----:B------:R-:W-:Y:S02]  /*43d0*/  FSEL R49, R49, RZ, P6 ;  /* 0x000000ff31317208 */ /* 0x000fe40003000000 */
[----:B------:R-:W-:Y:S02]  /*43e0*/  F2FP.BF16.F32.PACK_AB R64, R46, R47 ;  /* 0x0000002f2e40723e */ /* 0x000fe400000010ff */
[----:B------:R-:W-:Y:S02]  /*43f0*/  FSEL R47, R50, RZ, P4 ;  /* 0x000000ff322f7208 */ /* 0x000fe40002000000 */
[----:B------:R-:W-:Y:S02]  /*4400*/  FSEL R46, R51, RZ, P5 ;  /* 0x000000ff332e7208 */ /* 0x000fe40002800000 */
[----:B------:R-:W-:-:S02]  /*4410*/  F2FP.BF16.F32.PACK_AB R48, R49, R48 ;  /* 0x000000303130723e */ /* 0x000fc400000010ff */
[----:B------:R-:W-:Y:S02]  /*4420*/  F2FP.BF16.F32.PACK_AB R47, R47, R118 ;  /* 0x000000762f2f723e */ /* 0x000fe400000010ff */
[----:B------:R-:W-:Y:S02]  /*4430*/  F2FP.BF16.F32.PACK_AB R61, R46, R123 ;  /* 0x0000007b2e3d723e */ /* 0x000fe400000010ff */
[C---:B------:R-:W-:Y:S02]  /*4440*/  PRMT R46, R48.reuse, 0x7632, R46 ;  /* 0x00007632302e7816 */ /* 0x040fe4000000002e */
[----:B------:R-:W-:Y:S02]  /*4450*/  PRMT R63, R48, 0x7610, R63 ;  /* 0x00007610303f7816 */ /* 0x000fe4000000003f */
[----:B------:R-:W-:Y:S02]  /*4460*/  PRMT R49, R64, 0x7632, R49 ;  /* 0x0000763240317816 */ /* 0x000fe40000000031 */
[----:B------:R-:W-:-:S02]  /*4470*/  PRMT R48, R47, 0x7632, R48 ;  /* 0x000076322f307816 */ /* 0x000fc40000000030 */
[----:B------:R-:W-:Y:S02]  /*4480*/  PRMT R62, R47, 0x7610, R62 ;  /* 0x000076102f3e7816 */ /* 0x000fe4000000003e */
[----:B------:R-:W-:Y:S01]  /*4490*/  PRMT R51, R61, 0x7632, R51 ;  /* 0x000076323d337816 */ /* 0x000fe20000000033 */
[----:B------:R-:W-:Y:S06]  /*44a0*/  BRA `(.L_x_224) ;  /* 0x0000000400a47947 */ /* 0x000fec0003800000 */
.L_x_227:
        /* <DEDUP_REMOVED lines=13> */
[----:B------:R-:W-:Y:S01]  /*4580*/  FFMA.FTZ R47, R114, UR11, R47 ;  /* 0x0000000b722f7c23 */ /* 0x000fe2000801002f */
        /* <DEDUP_REMOVED lines=25> */
.L_x_226:
[----:B------:R-:W-:Y:S05]  /*4720*/  BRA.U !UP0, `(.L_x_228) ;  /* 0x0000000108907547 */ /* 0x000fea000b800000 */
[--C-:B------:R-:W-:Y:S01]  /*4730*/  FFMA.FTZ R114, R114, UR29, R116.reuse ;  /* 0x0000001d72727c23 */ /* 0x100fe20008010074 */
[--C-:B0-2---:R-:W-:Y:S01]  /*4740*/  FFMA.FTZ R46, R145, UR29, R116.reuse ;  /* 0x0000001d912e7c23 */ /* 0x105fe20008010074 */
[--C-:B------:R-:W-:Y:S01]  /*4750*/  FFMA.FTZ R47, R120, UR29, R116.reuse ;  /* 0x0000001d782f7c23 */ /* 0x100fe20008010074 */
[----:B------:R-:W-:Y:S01]  /*4760*/  FFMA.FTZ R123, R123, UR29, R116 ;  /* 0x0000001d7b7b7c23 */ /* 0x000fe20008010074 */
[----:B------:R-:W-:Y:S01]  /*4770*/  FADD.FTZ R114, R93, -R114 ;  /* 0x800000725d727221 */ /* 0x000fe20000010000 */
[----:B------:R-:W-:Y:S01]  /*4780*/  FADD.FTZ R46, R117, -R46 ;  /* 0x8000002e752e7221 */ /* 0x000fe20000010000 */
[----:B------:R-:W-:Y:S01]  /*4790*/  FADD.FTZ R47, R118, -R47 ;  /* 0x8000002f762f7221 */ /* 0x000fe20000010000 */
[----:B------:R-:W-:Y:S01]  /*47a0*/  FADD.FTZ R123, R122, -R123 ;  /* 0x8000007b7a7b7221 */ /* 0x000fe20000010000 */
[----:B------:R-:W-:Y:S01]  /*47b0*/  FMUL.FTZ R114, R114, UR11 ;  /* 0x0000000b72727c20 */ /* 0x000fe20008410000 */
[----:B-1----:R-:W-:Y:S01]  /*47c0*/  FMUL.FTZ R48, R46, UR11 ;  /* 0x0000000b2e307c20 */ /* 0x002fe20008410000 */
[----:B------:R-:W-:Y:S01]  /*47d0*/  LOP3.LUT P5, RZ, R92, 0xff, RZ, 0xc0, !PT ;  /* 0x000000ff5cff7812 */ /* 0x000fe200078ac0ff */
[----:B------:R-:W-:Y:S01]  /*47e0*/  FMUL.FTZ R50, R47, UR11 ;  /* 0x0000000b2f327c20 */ /* 0x000fe20008410000 */
[----:B------:R-:W-:Y:S01]  /*47f0*/  FMUL.FTZ R46, R114, UR8 ;  /* 0x00000008722e7c20 */ /* 0x000fe20008410000 */
[----:B------:R-:W-:Y:S01]  /*4800*/  FMUL.FTZ R123, R123, UR11 ;  /* 0x0000000b7b7b7c20 */ /* 0x000fe20008410000 */
        /* <DEDUP_REMOVED lines=8> */
[----:B------:R-:W-:Y:S02]  /*4890*/  FSEL R51, R51, RZ, P4 ;  /* 0x000000ff33337208 */ /* 0x000fe40002000000 */
[----:B------:R-:W-:Y:S02]  /*48a0*/  FSEL R46, R46, RZ, P5 ;  /* 0x000000ff2e2e7208 */ /* 0x000fe40002800000 */
[----:B------:R-:W-:Y:S02]  /*48b0*/  F2FP.BF16.F32.PACK_AB R48, R49, R48 ;  /* 0x000000303130723e */ /* 0x000fe400000010ff */
        /* <DEDUP_REMOVED lines=9> */
[----:B------:R-:W-:Y:S01]  /*4950*/  PRMT R51, R61, 0x7632, R51 ;  /* 0x000076323d337816 */ /* 0x000fe20000000033 */
[----:B------:R-:W-:Y:S06]  /*4960*/  BRA `(.L_x_224) ;  /* 0x0000000000747947 */ /* 0x000fec0003800000 */
.L_x_228:
        /* <DEDUP_REMOVED lines=9> */
[----:B------:R-:W-:Y:S01]  /*4a00*/  LOP3.LUT P6, RZ, R92, 0xff, RZ, 0xc0, !PT ;  /* 0x000000ff5cff7812 */ /* 0x000fe200078cc0ff */
[----:B------:R-:W-:Y:S01]  /*4a10*/  FMUL.FTZ R46, R46, UR11 ;  /* 0x0000000b2e2e7c20 */ /* 0x000fe20008410000 */
[----:B------:R-:W-:Y:S01]  /*4a20*/  FMUL.FTZ R47, R47, UR11 ;  /* 0x0000000b2f2f7c20 */ /* 0x000fe20008410000 */
[----:B------:R-:W-:Y:S01]  /*4a30*/  FMUL.FTZ R114, R114, UR8 ;  /* 0x0000000872727c20 */ /* 0x000fe20008410000 */
[----:B------:R-:W-:Y:S01]  /*4a40*/  FMUL.FTZ R123, R123, UR11 ;  /* 0x0000000b7b7b7c20 */ /* 0x000fe20008410000 */
[----:B------:R-:W-:Y:S01]  /*4a50*/  FMUL.FTZ R46, R46, UR8 ;  /* 0x000000082e2e7c20 */ /* 0x000fe20008410000 */
[----:B-1----:R-:W-:Y:S01]  /*4a60*/  FMUL.FTZ R48, R47, UR8 ;  /* 0x000000082f307c20 */ /* 0x002fe20008410000 */
        /* <DEDUP_REMOVED lines=12> */
[----:B------:R-:W-:-:S07]  /*4b30*/  PRMT R51, R48, 0x7632, R51 ;  /* 0x0000763230337816 */ /* 0x000fce0000000033 */
.L_x_224:
[----:B------:R-:W-:Y:S01]  /*4b40*/  LOP3.LUT R46, R46, 0xffff, RZ, 0xc0, !PT ;  /* 0x0000ffff2e2e7812 */ /* 0x000fe200078ec0ff */
        /* <DEDUP_REMOVED lines=14> */
.L_x_229:
[----:B------:R1:W-:Y:S01]  /*4c30*/  STG.E.64 desc[UR20][R84.64], R50 ;  /* 0x0000003254007986 */ /* 0x0003e2000c101b14 */
[----:B------:R-:W-:Y:S05]  /*4c40*/  @!P1 BRA `(.L_x_230) ;  /* 0x0000000000209947 */ /* 0x000fea0003800000 */
[----:B0-----:R-:W0:Y:S01]  /*4c50*/  LDC.64 R48, c[0x0][0x470] ;  /* 0x00011c00ff307b82 */ /* 0x001e220000000a00 */
[----:B------:R-:W-:Y:S02]  /*4c60*/  LOP3.LUT R46, R58, 0xffff, RZ, 0xc0, !PT ;  /* 0x0000ffff3a2e7812 */ /* 0x000fe400078ec0ff */
[----:B-1----:R-:W-:-:S03]  /*4c70*/  PRMT R51, R59, 0x5410, R40 ;  /* 0x000054103b337816 */ /* 0x002fc60000000028 */
[----:B------:R-:W-:-:S05]  /*4c80*/  IMAD.WIDE.U32 R46, R46, 0x10000, RZ ;  /* 0x000100002e2e7825 */ /* 0x000fca00078e00ff */
[----:B------:R-:W-:Y:S02]  /*4c90*/  LOP3.LUT R47, R51, R47, RZ, 0xfc, !PT ;  /* 0x0000002f332f7212 */ /* 0x000fe400078efcff */
[----:B------:R-:W-:Y:S01]  /*4ca0*/  LOP3.LUT R46, R46, 0xffff, R60, 0xf8, !PT ;  /* 0x0000ffff2e2e7812 */ /* 0x000fe200078ef83c */
[----:B0-----:R-:W-:-:S05]  /*4cb0*/  IMAD.WIDE.U32 R48, R68, 0x8, R48 ;  /* 0x0000000844307825 */ /* 0x001fca00078e0030 */
[----:B------:R2:W-:Y:S02]  /*4cc0*/  STG.E.64 desc[UR20][R48.64], R46 ;  /* 0x0000002e30007986 */ /* 0x0005e4000c101b14 */
.L_x_230:
[----:B------:R-:W-:Y:S05]  /*4cd0*/  @!P1 BRA `(.L_x_231) ;  /* 0x0000000c00389947 */ /* 0x000fea0003800000 */
[----:B------:R-:W-:Y:S05]  /*4ce0*/  @!P0 BRA `(.L_x_232) ;  /* 0x0000000400bc8947 */ /* 0x000fea0003800000 */
[----:B------:R-:W-:Y:S05]  /*4cf0*/  BRA.U !UP0, `(.L_x_233) ;  /* 0x0000000108e87547 */ /* 0x000fea000b800000 */
[----:B------:R-:W-:Y:S02]  /*4d00*/  IMAD.MOV.U32 R40, RZ, RZ, R82 ;  /* 0x000000ffff287224 */ /* 0x000fe400078e0052 */
[--C-:B0-2---:R-:W-:Y:S01]  /*4d10*/  FFMA.FTZ R47, R88, UR29, R116.reuse ;  /* 0x0000001d582f7c23 */ /* 0x105fe20008010074 */
[----:B------:R-:W-:Y:S01]  /*4d20*/  SHF.R.U64 R49, R82, 0x10, R83 ;  /* 0x0000001052317819 */ /* 0x000fe20000001253 */
[----:B------:R-:W-:Y:S01]  /*4d30*/  FFMA.FTZ R48, R89, UR29, R116 ;  /* 0x0000001d59307c23 */ /* 0x000fe20008010074 */
[----:B------:R-:W-:Y:S02]  /*4d40*/  IMAD.U32 R40, R40, 0x10000, RZ ;  /* 0x0001000028287824 */ /* 0x000fe400078e00ff */
[----:B------:R-:W-:Y:S01]  /*4d50*/  FADD.FTZ R47, R86, -R47 ;  /* 0x8000002f562f7221 */ /* 0x000fe20000010000 */
[----:B------:R-:W-:Y:S01]  /*4d60*/  LOP3.LUT P5, RZ, R94, 0xff, RZ, 0xc0, !PT ;  /* 0x000000ff5eff7812 */ /* 0x000fe200078ac0ff */
[----:B------:R-:W-:Y:S02]  /*4d70*/  IMAD.U32 R49, R49, 0x10000, RZ ;  /* 0x0001000031317824 */ /* 0x000fe400078e00ff */
[----:B------:R-:W-:Y:S01]  /*4d80*/  FADD.FTZ R48, R87, -R48 ;  /* 0x8000003057307221 */ /* 0x000fe20000010000 */
[----:B------:R-:W-:Y:S01]  /*4d90*/  FFMA.FTZ R40, R47, UR11, R40 ;  /* 0x0000000b2f287c23 */ /* 0x000fe20008010028 */
[--C-:B-1----:R-:W-:Y:S01]  /*4da0*/  FFMA.FTZ R51, R140, UR29, R116.reuse ;  /* 0x0000001d8c337c23 */ /* 0x102fe20008010074 */
[----:B------:R-:W-:Y:S01]  /*4db0*/  IMAD.MOV.U32 R50, RZ, RZ, R83 ;  /* 0x000000ffff327224 */ /* 0x000fe200078e0053 */
[----:B------:R-:W-:Y:S01]  /*4dc0*/  LOP3.LUT P6, RZ, R65, 0xff, RZ, 0xc0, !PT ;  /* 0x000000ff41ff7812 */ /* 0x000fe200078cc0ff */
[----:B------:R-:W-:Y:S01]  /*4dd0*/  FMUL.FTZ R46, R40, UR8 ;  /* 0x00000008282e7c20 */ /* 0x000fe20008410000 */
[----:B------:R-:W-:Y:S01]  /*4de0*/  FFMA.FTZ R49, R48, UR11, R49 ;  /* 0x0000000b30317c23 */ /* 0x000fe20008010031 */
[----:B------:R-:W-:Y:S01]  /*4df0*/  SHF.R.U32.HI R59, RZ, 0x10, R83 ;  /* 0x00000010ff3b7819 */ /* 0x000fe20000011653 */
[----:B------:R-:W-:Y:S01]  /*4e00*/  FADD.FTZ R51, R90, -R51 ;  /* 0x800000335a337221 */ /* 0x000fe20000010000 */
[----:B------:R-:W-:Y:S01]  /*4e10*/  IMAD.U32 R50, R50, 0x10000, RZ ;  /* 0x0001000032327824 */ /* 0x000fe200078e00ff */
[C---:B------:R-:W-:Y:S01]  /*4e20*/  FSEL R47, R46.reuse, RZ, P5 ;  /* 0x000000ff2e2f7208 */ /* 0x040fe20002800000 */
[----:B------:R-:W-:Y:S01]  /*4e30*/  FFMA.FTZ R116, R139, UR29, R116 ;  /* 0x0000001d8b747c23 */ /* 0x000fe20008010074 */
[----:B------:R-:W-:Y:S01]  /*4e40*/  FSEL R46, R46, RZ, P6 ;  /* 0x000000ff2e2e7208 */ /* 0x000fe20003000000 */
[----:B------:R-:W-:Y:S01]  /*4e50*/  FFMA.FTZ R50, R51, UR11, R50 ;  /* 0x0000000b33327c23 */ /* 0x000fe20008010032 */
[----:B------:R-:W-:Y:S01]  /*4e60*/  F2FP.BF16.F32.PACK_AB R47, R47, R40 ;  /* 0x000000282f2f723e */ /* 0x000fe200000010ff */
[----:B------:R-:W-:Y:S01]  /*4e70*/  FMUL.FTZ R40, R49, UR8 ;  /* 0x0000000831287c20 */ /* 0x000fe20008410000 */
[----:B------:R-:W-:Y:S01]  /*4e80*/  LOP3.LUT P4, RZ, R94, 0xff00, RZ, 0xc0, !PT ;  /* 0x0000ff005eff7812 */ /* 0x000fe2000788c0ff */
[----:B------:R-:W-:Y:S01]  /*4e90*/  FADD.FTZ R116, R91, -R116 ;  /* 0x800000745b747221 */ /* 0x000fe20000010000 */
[----:B------:R-:W-:Y:S01]  /*4ea0*/  SHF.L.U32 R59, R59, 0x10, RZ ;  /* 0x000000103b3b7819 */ /* 0x000fe200000006ff */
[----:B------:R-:W-:Y:S01]  /*4eb0*/  FMUL.FTZ R48, R50, UR8 ;  /* 0x0000000832307c20 */ /* 0x000fe20008410000 */
[----:B------:R-:W-:-:S02]  /*4ec0*/  F2FP.BF16.F32.PACK_AB R49, R49, R46 ;  /* 0x0000002e3131723e */ /* 0x000fc400000010ff */
[----:B------:R-:W-:Y:S01]  /*4ed0*/  FSEL R46, R40, RZ, P4 ;  /* 0x000000ff282e7208 */ /* 0x000fe20002000000 */
[----:B------:R-:W-:Y:S01]  /*4ee0*/  FFMA.FTZ R59, R116, UR11, R59 ;  /* 0x0000000b743b7c23 */ /* 0x000fe2000801003b */
[----:B------:R-:W-:Y:S02]  /*4ef0*/  LOP3.LUT P4, RZ, R65, 0xff00, RZ, 0xc0, !PT ;  /* 0x0000ff0041ff7812 */ /* 0x000fe4000788c0ff */
[----:B------:R-:W-:Y:S02]  /*4f00*/  LOP3.LUT P5, RZ, R94, 0xff0000, RZ, 0xc0, !PT ;  /* 0x00ff00005eff7812 */ /* 0x000fe400078ac0ff */
[C---:B------:R-:W-:Y:S02]  /*4f10*/  PRMT R69, R47.reuse, 0x7632, R69 ;  /* 0x000076322f457816 */ /* 0x040fe40000000045 */
[----:B------:R-:W-:Y:S02]  /*4f20*/  PRMT R64, R47, 0x7610, R64 ;  /* 0x000076102f407816 */ /* 0x000fe40000000040 */
[----:B------:R-:W-:-:S02]  /*4f30*/  PRMT R63, R49, 0x7632, R63 ;  /* 0x00007632313f7816 */ /* 0x000fc4000000003f */
[----:B------:R-:W-:Y:S02]  /*4f40*/  PRMT R60, R49, 0x7610, R60 ;  /* 0x00007610313c7816 */ /* 0x000fe4000000003c */
[----:B------:R-:W-:Y:S01]  /*4f50*/  FSEL R47, R40, RZ, P4 ;  /* 0x000000ff282f7208 */ /* 0x000fe20002000000 */
[----:B------:R-:W-:Y:S01]  /*4f60*/  FMUL.FTZ R40, R59, UR8 ;  /* 0x000000083b287c20 */ /* 0x000fe20008410000 */
[----:B------:R-:W-:Y:S02]  /*4f70*/  FSEL R49, R48, RZ, P5 ;  /* 0x000000ff30317208 */ /* 0x000fe40002800000 */
[----:B------:R-:W-:Y:S02]  /*4f80*/  ISETP.GE.U32.AND P6, PT, R94, 0x1000000, PT ;  /* 0x010000005e00780c */ /* 0x000fe40003fc6070 */
[C---:B------:R-:W-:Y:S02]  /*4f90*/  LOP3.LUT P4, RZ, R65.reuse, 0xff0000, RZ, 0xc0, !PT ;  /* 0x00ff000041ff7812 */ /* 0x040fe4000788c0ff */
[----:B------:R-:W-:-:S02]  /*4fa0*/  ISETP.GE.U32.AND P5, PT, R65, 0x1000000, PT ;  /* 0x010000004100780c */ /* 0x000fc40003fa6070 */
[----:B------:R-:W-:Y:S02]  /*4fb0*/  F2FP.BF16.F32.PACK_AB R51, R47, R46 ;  /* 0x0000002e2f33723e */ /* 0x000fe400000010ff */
[----:B------:R-:W-:Y:S02]  /*4fc0*/  FSEL R48, R48, RZ, P4 ;  /* 0x000000ff30307208 */ /* 0x000fe40002000000 */
[C---:B------:R-:W-:Y:S02]  /*4fd0*/  FSEL R46, R40.reuse, RZ, P6 ;  /* 0x000000ff282e7208 */ /* 0x040fe40003000000 */
[----:B------:R-:W-:Y:S02]  /*4fe0*/  FSEL R47, R40, RZ, P5 ;  /* 0x000000ff282f7208 */ /* 0x000fe40002800000 */
[----:B------:R-:W-:Y:S02]  /*4ff0*/  F2FP.BF16.F32.PACK_AB R50, R49, R50 ;  /* 0x000000323132723e */ /* 0x000fe400000010ff */
[----:B------:R-:W-:-:S02]  /*5000*/  F2FP.BF16.F32.PACK_AB R59, R59, R48 ;  /* 0x000000303b3b723e */ /* 0x000fc400000010ff */
[----:B------:R-:W-:Y:S02]  /*5010*/  F2FP.BF16.F32.PACK_AB R46, R47, R46 ;  /* 0x0000002e2f2e723e */ /* 0x000fe400000010ff */
[C---:B------:R-:W-:Y:S02]  /*5020*/  PRMT R58, R51.reuse, 0x7632, R58 ;  /* 0x00007632333a7816 */ /* 0x040fe4000000003a */
[----:B------:R-:W-:Y:S02]  /*5030*/  PRMT R49, R51, 0x7610, R49 ;  /* 0x0000761033317816 */ /* 0x000fe40000000031 */
[C---:B------:R-:W-:Y:S02]  /*5040*/  PRMT R48, R50.reuse, 0x7632, R48 ;  /* 0x0000763232307816 */ /* 0x040fe40000000030 */
[----:B------:R-:W-:Y:S02]  /*5050*/  PRMT R62, R50, 0x7610, R62 ;  /* 0x00007610323e7816 */ /* 0x000fe4000000003e */
[----:B------:R-:W-:-:S02]  /*5060*/  PRMT R61, R59, 0x7632, R61 ;  /* 0x000076323b3d7816 */ /* 0x000fc4000000003d */
[C---:B------:R-:W-:Y:S02]  /*5070*/  PRMT R40, R46.reuse, 0x7632, R40 ;  /* 0x000076322e287816 */ /* 0x040fe40000000028 */
[----:B------:R-:W-:Y:S01]  /*5080*/  PRMT R51, R46, 0x7610, R51 ;  /* 0x000076102e337816 */ /* 0x000fe20000000033 */
[----:B------:R-:W-:Y:S06]  /*5090*/  BRA `(.L_x_234) ;  /* 0x0000001000a47947 */ /* 0x000fec0003800000 */
.L_x_233:
[--C-:B------:R-:W-:Y:S01]  /*50a0*/  FFMA.FTZ R40, R89, UR29, R116.reuse ;  /* 0x0000001d59287c23 */ /* 0x100fe20008010074 */
[--C-:B0-2---:R-:W-:Y:S01]  /*50b0*/  SHF.R.U64 R46, R82, 0x10, R83.reuse ;  /* 0x00000010522e7819 */ /* 0x105fe20000001253 */
[--C-:B------:R-:W-:Y:S01]  /*50c0*/  FFMA.FTZ R49, R140, UR29, R116.reuse ;  /* 0x0000001d8c317c23 */ /* 0x100fe20008010074 */
[----:B------:R-:W-:Y:S01]  /*50d0*/  FFMA.FTZ R47, R88, UR29, R116 ;  /* 0x0000001d582f7c23 */ /* 0x000fe20008010074 */
[----:B------:R-:W-:Y:S01]  /*50e0*/  FADD.FTZ R87, R87, -R40 ;  /* 0x8000002857577221 */ /* 0x000fe20000010000 */
[----:B------:R-:W-:Y:S02]  /*50f0*/  IMAD.MOV.U32 R48, RZ, RZ, R83 ;  /* 0x000000ffff307224 */ /* 0x000fe400078e0053 */
[----:B------:R-:W-:Y:S01]  /*5100*/  FADD.FTZ R49, R90, -R49 ;  /* 0x800000315a317221 */ /* 0x000fe20000010000 */
[----:B------:R-:W-:Y:S02]  /*5110*/  IMAD.MOV.U32 R40, RZ, RZ, R82 ;  /* 0x000000ffff287224 */ /* 0x000fe400078e0052 */
[----:B------:R-:W-:Y:S01]  /*5120*/  FADD.FTZ R47, R86, -R47 ;  /* 0x8000002f562f7221 */ /* 0x000fe20000010000 */
[----:B------:R-:W-:-:S02]  /*5130*/  IMAD.U32 R46, R46, 0x10000, RZ ;  /* 0x000100002e2e7824 */ /* 0x000fc400078e00ff */
[----:B-1----:R-:W-:Y:S01]  /*5140*/  FFMA.FTZ R50, R139, UR29, R116 ;  /* 0x0000001d8b327c23 */ /* 0x002fe20008010074 */
[----:B------:R-:W-:Y:S01]  /*5150*/  IMAD.U32 R48, R48, 0x10000, RZ ;  /* 0x0001000030307824 */ /* 0x000fe200078e00ff */
[----:B------:R-:W-:Y:S01]  /*5160*/  LOP3.LUT P5, RZ, R94, 0xff00, RZ, 0xc0, !PT ;  /* 0x0000ff005eff7812 */ /* 0x000fe200078ac0ff */
[----:B------:R-:W-:Y:S02]  /*5170*/  IMAD.U32 R40, R40, 0x10000, RZ ;  /* 0x0001000028287824 */ /* 0x000fe400078e00ff */
[----:B------:R-:W-:Y:S01]  /*5180*/  FFMA.FTZ R46, R87, UR11, R46 ;  /* 0x0000000b572e7c23 */ /* 0x000fe2000801002e */
[----:B------:R-:W-:Y:S01]  /*5190*/  FFMA.FTZ R49, R49, UR11, R48 ;  /* 0x0000000b31317c23 */ /* 0x000fe20008010030 */
[----:B------:R-:W-:Y:S01]  /*51a0*/  FADD.FTZ R91, R91, -R50 ;  /* 0x800000325b5b7221 */ /* 0x000fe20000010000 */
[----:B------:R-:W-:Y:S01]  /*51b0*/  FFMA.FTZ R40, R47, UR11, R40 ;  /* 0x0000000b2f287c23 */ /* 0x000fe20008010028 */
[----:B------:R-:W-:Y:S01]  /*51c0*/  SHF.R.U32.HI R47, RZ, 0x10, R83 ;  /* 0x00000010ff2f7819 */ /* 0x000fe20000011653 */
[----:B------:R-:W-:Y:S01]  /*51d0*/  FMUL.FTZ R46, R46, UR8 ;  /* 0x000000082e2e7c20 */ /* 0x000fe20008410000 */
[----:B------:R-:W-:Y:S01]  /*51e0*/  FMUL.FTZ R50, R49, UR8 ;  /* 0x0000000831327c20 */ /* 0x000fe20008410000 */
[----:B------:R-:W-:Y:S01]  /*51f0*/  LOP3.LUT P6, RZ, R94, 0xff0000, RZ, 0xc0, !PT ;  /* 0x00ff00005eff7812 */ /* 0x000fe200078cc0ff */
[----:B------:R-:W-:Y:S01]  /*5200*/  FMUL.FTZ R40, R40, UR8 ;  /* 0x0000000828287c20 */ /* 0x000fe20008410000 */
[----:B------:R-:W-:-:S02]  /*5210*/  SHF.L.U32 R58, R47, 0x10, RZ ;  /* 0x000000102f3a7819 */ /* 0x000fc400000006ff */
[----:B------:R-:W-:Y:S02]  /*5220*/  LOP3.LUT P4, RZ, R65, 0xff00, RZ, 0xc0, !PT ;  /* 0x0000ff0041ff7812 */ /* 0x000fe4000788c0ff */
[----:B------:R-:W-:Y:S01]  /*5230*/  FSEL R48, R46, RZ, P5 ;  /* 0x000000ff2e307208 */ /* 0x000fe20002800000 */
[----:B------:R-:W-:Y:S01]  /*5240*/  FFMA.FTZ R58, R91, UR11, R58 ;  /* 0x0000000b5b3a7c23 */ /* 0x000fe2000801003a */
[----:B------:R-:W-:Y:S02]  /*5250*/  FSEL R51, R50, RZ, P6 ;  /* 0x000000ff32337208 */ /* 0x000fe40003000000 */
[----:B------:R-:W-:Y:S01]  /*5260*/  LOP3.LUT P5, RZ, R94, 0xff, RZ, 0xc0, !PT ;  /* 0x000000ff5eff7812 */ /* 0x000fe200078ac0ff */
[----:B------:R-:W-:Y:S01]  /*5270*/  FMUL.FTZ R58, R58, UR8 ;  /* 0x000000083a3a7c20 */ /* 0x000fe20008410000 */
[----:B------:R-:W-:Y:S02]  /*5280*/  LOP3.LUT P6, RZ, R65, 0xff, RZ, 0xc0, !PT ;  /* 0x000000ff41ff7812 */ /* 0x000fe400078cc0ff */
[----:B------:R-:W-:-:S02]  /*5290*/  FSEL R49, R46, RZ, P4 ;  /* 0x000000ff2e317208 */ /* 0x000fc40002000000 */
[C---:B------:R-:W-:Y:S02]  /*52a0*/  FSEL R46, R40.reuse, RZ, P5 ;  /* 0x000000ff282e7208 */ /* 0x040fe40002800000 */
[----:B------:R-:W-:Y:S02]  /*52b0*/  FSEL R47, R40, RZ, P6 ;  /* 0x000000ff282f7208 */ /* 0x000fe40003000000 */
[----:B------:R-:W-:Y:S02]  /*52c0*/  ISETP.GE.U32.AND P4, PT, R94, 0x1000000, PT ;  /* 0x010000005e00780c */ /* 0x000fe40003f86070 */
[C---:B------:R-:W-:Y:S02]  /*52d0*/  LOP3.LUT P5, RZ, R65.reuse, 0xff0000, RZ, 0xc0, !PT ;  /* 0x00ff000041ff7812 */ /* 0x040fe400078ac0ff */
[----:B------:R-:W-:Y:S02]  /*52e0*/  ISETP.GE.U32.AND P6, PT, R65, 0x1000000, PT ;  /* 0x010000004100780c */ /* 0x000fe40003fc6070 */
[----:B------:R-:W-:-:S02]  /*52f0*/  F2FP.BF16.F32.PACK_AB R46, R47, R46 ;  /* 0x0000002e2f2e723e */ /* 0x000fc400000010ff */
[----:B------:R-:W-:Y:S02]  /*5300*/  FSEL R50, R50, RZ, P5 ;  /* 0x000000ff32327208 */ /* 0x000fe40002800000 */
[C---:B------:R-:W-:Y:S02]  /*5310*/  FSEL R40, R58.reuse, RZ, P4 ;  /* 0x000000ff3a287208 */ /* 0x040fe40002000000 */
[----:B------:R-:W-:Y:S02]  /*5320*/  FSEL R47, R58, RZ, P6 ;  /* 0x000000ff3a2f7208 */ /* 0x000fe40003000000 */
[----:B------:R-:W-:Y:S02]  /*5330*/  F2FP.BF16.F32.PACK_AB R49, R49, R48 ;  /* 0x000000303131723e */ /* 0x000fe400000010ff */
[----:B------:R-:W-:Y:S02]  /*5340*/  F2FP.BF16.F32.PACK_AB R50, R50, R51 ;  /* 0x000000333232723e */ /* 0x000fe400000010ff */
[----:B------:R-:W-:-:S02]  /*5350*/  F2FP.BF16.F32.PACK_AB R47, R47, R40 ;  /* 0x000000282f2f723e */ /* 0x000fc400000010ff */
[C---:B------:R-:W-:Y:S02]  /*5360*/  PRMT R60, R46.reuse, 0x7632, R60 ;  /* 0x000076322e3c7816 */ /* 0x040fe4000000003c */
[----:B------:R-:W-:Y:S02]  /*5370*/  PRMT R69, R46, 0x7610, R69 ;  /* 0x000076102e457816 */ /* 0x000fe40000000045 */
[----:B------:R-:W-:Y:S02]  /*5380*/  PRMT R58, R49, 0x7632, R58 ;  /* 0x00007632313a7816 */ /* 0x000fe4000000003a */
[C---:B------:R-:W-:Y:S02]  /*5390*/  PRMT R59, R50.reuse, 0x7632, R59 ;  /* 0x00007632323b7816 */ /* 0x040fe4000000003b */
[----:B------:R-:W-:Y:S02]  /*53a0*/  PRMT R48, R50, 0x7610, R48 ;  /* 0x0000761032307816 */ /* 0x000fe40000000030 */
[----:B------:R-:W-:-:S02]  /*53b0*/  PRMT R40, R47, 0x7632, R40 ;  /* 0x000076322f287816 */ /* 0x000fc40000000028 */
[----:B------:R-:W-:Y:S01]  /*53c0*/  PRMT R51, R47, 0x7610, R51 ;  /* 0x000076102f337816 */ /* 0x000fe20000000033 */
[----:B------:R-:W-:Y:S06]  /*53d0*/  BRA `(.L_x_234) ;  /* 0x0000000c00d47947 */ /* 0x000fec0003800000 */
.L_x_232:
[----:B------:R-:W-:Y:S05]  /*53e0*/  BRA.U !UP0, `(.L_x_235) ;  /* 0x0000000108c87547 */ /* 0x000fea000b800000 */
[--C-:B0-2---:R-:W-:Y:S01]  /*53f0*/  FFMA.FTZ R47, R88, UR29, R116.reuse ;  /* 0x0000001d582f7c23 */ /* 0x105fe20008010074 */
[--C-:B------:R-:W-:Y:S01]  /*5400*/  FFMA.FTZ R48, R89, UR29, R116.reuse ;  /* 0x0000001d59307c23 */ /* 0x100fe20008010074 */
[----:B------:R-:W-:Y:S01]  /*5410*/  LOP3.LUT P5, RZ, R94, 0xff, RZ, 0xc0, !PT ;  /* 0x000000ff5eff7812 */ /* 0x000fe200078ac0ff */
[----:B-1----:R-:W-:Y:S01]  /*5420*/  FFMA.FTZ R51, R140, UR29, R116 ;  /* 0x0000001d8c337c23 */ /* 0x002fe20008010074 */
[----:B------:R-:W-:Y:S01]  /*5430*/  FADD.FTZ R40, R86, -R47 ;  /* 0x8000002f56287221 */ /* 0x000fe20000010000 */
[----:B------:R-:W-:Y:S01]  /*5440*/  FADD.FTZ R48, R87, -R48 ;  /* 0x8000003057307221 */ /* 0x000fe20000010000 */
[----:B------:R-:W-:Y:S01]  /*5450*/  LOP3.LUT P6, RZ, R65, 0xff, RZ, 0xc0, !PT ;  /* 0x000000ff41ff7812 */ /* 0x000fe200078cc0ff */
[----:B------:R-:W-:Y:S01]  /*5460*/  FFMA.FTZ R116, R139, UR29, R116 ;  /* 0x0000001d8b747c23 */ /* 0x000fe20008010074 */
[----:B------:R-:W-:Y:S01]  /*5470*/  FMUL.FTZ R40, R40, UR11 ;  /* 0x0000000b28287c20 */ /* 0x000fe20008410000 */
[----:B------:R-:W-:Y:S01]  /*5480*/  FMUL.FTZ R49, R48, UR11 ;  /* 0x0000000b30317c20 */ /* 0x000fe20008410000 */
[----:B------:R-:W-:Y:S01]  /*5490*/  FADD.FTZ R48, R90, -R51 ;  /* 0x800000335a307221 */ /* 0x000fe20000010000 */
[----:B------:R-:W-:Y:S01]  /*54a0*/  LOP3.LUT P4, RZ, R94, 0xff00, RZ, 0xc0, !PT ;  /* 0x0000ff005eff7812 */ /* 0x000fe2000788c0ff */
[----:B------:R-:W-:Y:S01]  /*54b0*/  FMUL.FTZ R46, R40, UR8 ;  /* 0x00000008282e7c20 */ /* 0x000fe20008410000 */
[----:B------:R-:W-:Y:S01]  /*54c0*/  FADD.FTZ R59, R91, -R116 ;  /* 0x800000745b3b7221 */ /* 0x000fe20000010000 */
[----:B------:R-:W-:-:S03]  /*54d0*/  FMUL.FTZ R48, R48, UR11 ;  /* 0x0000000b30307c20 */ /* 0x000fc60008410000 */
[C---:B------:R-:W-:Y:S01]  /*54e0*/  FSEL R47, R46.reuse, RZ, P5 ;  /* 0x000000ff2e2f7208 */ /* 0x040fe20002800000 */
[----:B------:R-:W-:Y:S01]  /*54f0*/  FMUL.FTZ R59, R59, UR11 ;  /* 0x0000000b3b3b7c20 */ /* 0x000fe20008410000 */
[----:B------:R-:W-:Y:S02]  /*5500*/  FSEL R46, R46, RZ, P6 ;  /* 0x000000ff2e2e7208 */ /* 0x000fe40003000000 */
[----:B------:R-:W-:Y:S01]  /*5510*/  F2FP.BF16.F32.PACK_AB R47, R47, R40 ;  /* 0x000000282f2f723e */ /* 0x000fe200000010ff */
[C---:B------:R-:W-:Y:S01]  /*5520*/  FMUL.FTZ R40, R49.reuse, UR8 ;  /* 0x0000000831287c20 */ /* 0x040fe20008410000 */
[----:B------:R-:W-:Y:S01]  /*5530*/  F2FP.BF16.F32.PACK_AB R60, R49, R46 ;  /* 0x0000002e313c723e */ /* 0x000fe200000010ff */
[----:B------:R-:W-:Y:S01]  /*5540*/  FMUL.FTZ R49, R48, UR8 ;  /* 0x0000000830317c20 */ /* 0x000fe20008410000 */
[----:B------:R-:W-:Y:S01]  /*5550*/  LOP3.LUT P5, RZ, R94, 0xff0000, RZ, 0xc0, !PT ;  /* 0x00ff00005eff7812 */ /* 0x000fe200078ac0ff */
[----:B------:R-:W-:Y:S01]  /*5560*/  FMUL.FTZ R50, R59, UR8 ;  /* 0x000000083b327c20 */ /* 0x000fe20008410000 */
[----:B------:R-:W-:-:S02]  /*5570*/  FSEL R46, R40, RZ, P4 ;  /* 0x000000ff282e7208 */ /* 0x000fc40002000000 */
[----:B------:R-:W-:Y:S02]  /*5580*/  LOP3.LUT P4, RZ, R65, 0xff00, RZ, 0xc0, !PT ;  /* 0x0000ff0041ff7812 */ /* 0x000fe4000788c0ff */
[C---:B------:R-:W-:Y:S02]  /*5590*/  PRMT R69, R47.reuse, 0x7632, R69 ;  /* 0x000076322f457816 */ /* 0x040fe40000000045 */
[----:B------:R-:W-:Y:S02]  /*55a0*/  PRMT R64, R47, 0x7610, R64 ;  /* 0x000076102f407816 */ /* 0x000fe40000000040 */
        /* <DEDUP_REMOVED lines=22> */
.L_x_235:
        /* <DEDUP_REMOVED lines=10> */
[----:B------:R-:W-:Y:S01]  /*57b0*/  FMUL.FTZ R47, R47, UR11 ;  /* 0x0000000b2f2f7c20 */ /* 0x000fe20008410000 */
[----:B------:R-:W-:Y:S01]  /*57c0*/  LOP3.LUT P6, RZ, R94, 0xff0000, RZ, 0xc0, !PT ;  /* 0x00ff00005eff7812 */ /* 0x000fe200078cc0ff */
[----:B------:R-:W-:Y:S01]  /*57d0*/  FMUL.FTZ R40, R40, UR8 ;  /* 0x0000000828287c20 */ /* 0x000fe20008410000 */
[----:B------:R-:W-:Y:S01]  /*57e0*/  FMUL.FTZ R48, R49, UR8 ;  /* 0x0000000831307c20 */ /* 0x000fe20008410000 */
[----:B------:R-:W-:Y:S01]  /*57f0*/  FADD.FTZ R91, R91, -R46 ;  /* 0x8000002e5b5b7221 */ /* 0x000fe20000010000 */
[----:B------:R-:W-:Y:S01]  /*5800*/  LOP3.LUT P4, RZ, R65, 0xff00, RZ, 0xc0, !PT ;  /* 0x0000ff0041ff7812 */ /* 0x000fe2000788c0ff */
[----:B------:R-:W-:Y:S01]  /*5810*/  FMUL.FTZ R47, R47, UR8 ;  /* 0x000000082f2f7c20 */ /* 0x000fe20008410000 */
[----:B------:R-:W-:Y:S01]  /*5820*/  FSEL R46, R40, RZ, P5 ;  /* 0x000000ff282e7208 */ /* 0x000fe20002800000 */
[----:B------:R-:W-:Y:S01]  /*5830*/  FMUL.FTZ R91, R91, UR11 ;  /* 0x0000000b5b5b7c20 */ /* 0x000fe20008410000 */
[----:B------:R-:W-:-:S02]  /*5840*/  LOP3.LUT P5, RZ, R94, 0xff, RZ, 0xc0, !PT ;  /* 0x000000ff5eff7812 */ /* 0x000fc400078ac0ff */
[----:B-1----:R-:W-:Y:S01]  /*5850*/  FSEL R50, R48, RZ, P6 ;  /* 0x000000ff30327208 */ /* 0x002fe20003000000 */
        /* <DEDUP_REMOVED lines=22> */
.L_x_231:
[----:B------:R-:W-:Y:S05]  /*59c0*/  @!P0 BRA `(.L_x_236) ;  /* 0x00000004004c8947 */ /* 0x000fea0003800000 */
[----:B------:R-:W-:Y:S05]  /*59d0*/  BRA.U !UP0, `(.L_x_237) ;  /* 0x0000000108b07547 */ /* 0x000fea000b800000 */
[--C-:B0-2---:R-:W-:Y:S01]  /*59e0*/  FFMA.FTZ R46, R89, UR29, R116.reuse ;  /* 0x0000001d592e7c23 */ /* 0x105fe20008010074 */
[--C-:B------:R-:W-:Y:S01]  /*59f0*/  FFMA.FTZ R47, R88, UR29, R116.reuse ;  /* 0x0000001d582f7c23 */ /* 0x100fe20008010074 */
[----:B------:R-:W-:Y:S01]  /*5a00*/  SHF.R.U64 R48, R82, 0x10, R83 ;  /* 0x0000001052307819 */ /* 0x000fe20000001253 */
[----:B------:R-:W-:Y:S01]  /*5a10*/  FFMA.FTZ R49, R140, UR29, R116 ;  /* 0x0000001d8c317c23 */ /* 0x000fe20008010074 */
[----:B------:R-:W-:Y:S01]  /*5a20*/  FADD.FTZ R87, R87, -R46 ;  /* 0x8000002e57577221 */ /* 0x000fe20000010000 */
[----:B------:R-:W-:Y:S02]  /*5a30*/  IMAD.MOV.U32 R46, RZ, RZ, R82 ;  /* 0x000000ffff2e7224 */ /* 0x000fe400078e0052 */
[----:B------:R-:W-:Y:S01]  /*5a40*/  FADD.FTZ R47, R86, -R47 ;  /* 0x8000002f562f7221 */ /* 0x000fe20000010000 */
[--C-:B-1----:R-:W-:Y:S01]  /*5a50*/  IMAD.MOV.U32 R50, RZ, RZ, R83.reuse ;  /* 0x000000ffff327224 */ /* 0x102fe200078e0053 */
[----:B------:R-:W-:Y:S01]  /*5a60*/  SHF.R.U32.HI R51, RZ, 0x10, R83 ;  /* 0x00000010ff337819 */ /* 0x000fe20000011653 */
[----:B------:R-:W-:-:S02]  /*5a70*/  IMAD.U32 R46, R46, 0x10000, RZ ;  /* 0x000100002e2e7824 */ /* 0x000fc400078e00ff */
[----:B------:R-:W-:Y:S01]  /*5a80*/  FFMA.FTZ R116, R139, UR29, R116 ;  /* 0x0000001d8b747c23 */ /* 0x000fe20008010074 */
[----:B------:R-:W-:Y:S02]  /*5a90*/  IMAD.U32 R48, R48, 0x10000, RZ ;  /* 0x0001000030307824 */ /* 0x000fe400078e00ff */
[----:B------:R-:W-:Y:S01]  /*5aa0*/  FADD.FTZ R49, R90, -R49 ;  /* 0x800000315a317221 */ /* 0x000fe20000010000 */
[----:B------:R-:W-:Y:S01]  /*5ab0*/  IMAD.U32 R50, R50, 0x10000, RZ ;  /* 0x0001000032327824 */ /* 0x000fe200078e00ff */
[----:B------:R-:W-:Y:S01]  /*5ac0*/  SHF.L.U32 R51, R51, 0x10, RZ ;  /* 0x0000001033337819 */ /* 0x000fe200000006ff */
[----:B------:R-:W-:Y:S01]  /*5ad0*/  FFMA.FTZ R46, R47, UR11, R46 ;  /* 0x0000000b2f2e7c23 */ /* 0x000fe2000801002e */
[----:B------:R-:W-:Y:S01]  /*5ae0*/  FADD.FTZ R116, R91, -R116 ;  /* 0x800000745b747221 */ /* 0x000fe20000010000 */
[----:B------:R-:W-:Y:S01]  /*5af0*/  FFMA.FTZ R48, R87, UR11, R48 ;  /* 0x0000000b57307c23 */ /* 0x000fe20008010030 */
[----:B------:R-:W-:Y:S01]  /*5b00*/  FFMA.FTZ R50, R49, UR11, R50 ;  /* 0x0000000b31327c23 */ /* 0x000fe20008010032 */
[----:B------:R-:W-:Y:S01]  /*5b10*/  FMUL.FTZ R47, R46, UR8 ;  /* 0x000000082e2f7c20 */ /* 0x000fe20008410000 */
[----:B------:R-:W-:Y:S01]  /*5b20*/  FFMA.FTZ R116, R116, UR11, R51 ;  /* 0x0000000b74747c23 */ /* 0x000fe20008010033 */
[----:B------:R-:W-:Y:S01]  /*5b30*/  LOP3.LUT P5, RZ, R94, 0xff, RZ, 0xc0, !PT ;  /* 0x000000ff5eff7812 */ /* 0x000fe200078ac0ff */
[----:B------:R-:W-:Y:S01]  /*5b40*/  FMUL.FTZ R49, R48, UR8 ;  /* 0x0000000830317c20 */ /* 0x000fe20008410000 */
[----:B------:R-:W-:Y:S01]  /*5b50*/  LOP3.LUT P6, RZ, R94, 0xff00, RZ, 0xc0, !PT ;  /* 0x0000ff005eff7812 */ /* 0x000fe200078cc0ff */
[----:B------:R-:W-:Y:S01]  /*5b60*/  FMUL.FTZ R51, R50, UR8 ;  /* 0x0000000832337c20 */ /* 0x000fe20008410000 */
[----:B------:R-:W-:Y:S01]  /*5b70*/  LOP3.LUT P4, RZ, R94, 0xff0000, RZ, 0xc0, !PT ;  /* 0x00ff00005eff7812 */ /* 0x000fe2000788c0ff */
[----:B------:R-:W-:Y:S01]  /*5b80*/  FMUL.FTZ R61, R116, UR8 ;  /* 0x00000008743d7c20 */ /* 0x000fe20008410000 */
[----:B------:R-:W-:-:S02]  /*5b90*/  FSEL R47, R47, RZ, P5 ;  /* 0x000000ff2f2f7208 */ /* 0x000fc40002800000 */
        /* <DEDUP_REMOVED lines=16> */
.L_x_237:
[--C-:B0-2---:R-:W-:Y:S01]  /*5ca0*/  FFMA.FTZ R46, R89, UR29, R116.reuse ;  /* 0x0000001d592e7c23 */ /* 0x105fe20008010074 */
[--C-:B------:R-:W-:Y:S01]  /*5cb0*/  FFMA.FTZ R47, R88, UR29, R116.reuse ;  /* 0x0000001d582f7c23 */ /* 0x100fe20008010074 */
[----:B------:R-:W-:Y:S01]  /*5cc0*/  SHF.R.U64 R48, R82, 0x10, R83 ;  /* 0x0000001052307819 */ /* 0x000fe20000001253 */
[----:B------:R-:W-:Y:S01]  /*5cd0*/  FFMA.FTZ R49, R140, UR29, R116 ;  /* 0x0000001d8c317c23 */ /* 0x000fe20008010074 */
[----:B------:R-:W-:Y:S01]  /*5ce0*/  FADD.FTZ R87, R87, -R46 ;  /* 0x8000002e57577221 */ /* 0x000fe20000010000 */
[----:B------:R-:W-:Y:S02]  /*5cf0*/  IMAD.MOV.U32 R46, RZ, RZ, R82 ;  /* 0x000000ffff2e7224 */ /* 0x000fe400078e0052 */
[----:B------:R-:W-:Y:S01]  /*5d00*/  FADD.FTZ R47, R86, -R47 ;  /* 0x8000002f562f7221 */ /* 0x000fe20000010000 */
[----:B-1----:R-:W-:Y:S01]  /*5d10*/  SHF.R.U32.HI R51, RZ, 0x10, R83 ;  /* 0x00000010ff337819 */ /* 0x002fe20000011653 */
[----:B------:R-:W-:Y:S01]  /*5d20*/  FFMA.FTZ R116, R139, UR29, R116 ;  /* 0x0000001d8b747c23 */ /* 0x000fe20008010074 */
[----:B------:R-:W-:-:S02]  /*5d30*/  IMAD.U32 R46, R46, 0x10000, RZ ;  /* 0x000100002e2e7824 */ /* 0x000fc400078e00ff */
[----:B------:R-:W-:Y:S01]  /*5d40*/  FADD.FTZ R49, R90, -R49 ;  /* 0x800000315a317221 */ /* 0x000fe20000010000 */
        /* <DEDUP_REMOVED lines=25> */
[----:B------:R-:W-:Y:S01]  /*5ee0*/  PRMT R51, R48, 0x7632, R51 ;  /* 0x0000763230337816 */ /* 0x000fe20000000033 */
[----:B------:R-:W-:Y:S06]  /*5ef0*/  BRA `(.L_x_234) ;  /* 0x00000004000c7947 */ /* 0x000fec0003800000 */
.L_x_236:
[----:B------:R-:W-:Y:S05]  /*5f00*/  BRA.U !UP0, `(.L_x_238) ;  /* 0x0000000108907547 */ /* 0x000fea000b800000 */
[--C-:B0-2---:R-:W-:Y:S01]  /*5f10*/  FFMA.FTZ R47, R88, UR29, R116.reuse ;  /* 0x0000001d582f7c23 */ /* 0x105fe20008010074 */
        /* <DEDUP_REMOVED lines=9> */
[----:B-1----:R-:W-:Y:S01]  /*5fb0*/  FMUL.FTZ R50, R49, UR11 ;  /* 0x0000000b31327c20 */ /* 0x002fe20008410000 */
[----:B------:R-:W-:Y:S01]  /*5fc0*/  LOP3.LUT P5, RZ, R94, 0xff, RZ, 0xc0, !PT ;  /* 0x000000ff5eff7812 */ /* 0x000fe200078ac0ff */
[----:B------:R-:W-:Y:S01]  /*5fd0*/  FMUL.FTZ R46, R47, UR8 ;  /* 0x000000082f2e7c20 */ /* 0x000fe20008410000 */
[----:B------:R-:W-:Y:S01]  /*5fe0*/  FMUL.FTZ R116, R116, UR11 ;  /* 0x0000000b74747c20 */ /* 0x000fe20008410000 */
        /* <DEDUP_REMOVED lines=22> */
.L_x_238:
        /* <DEDUP_REMOVED lines=28> */
[C---:B-1----:R-:W-:Y:S02]  /*6310*/  PRMT R51, R116.reuse, 0x7632, R51 ;  /* 0x0000763274337816 */ /* 0x042fe40000000033 */
[----:B------:R-:W-:-:S07]  /*6320*/  PRMT R48, R116, 0x7610, R48 ;  /* 0x0000761074307816 */ /* 0x000fce0000000030 */
.L_x_234:
        /* <DEDUP_REMOVED lines=15> */
.L_x_239:
        /* <DEDUP_REMOVED lines=10> */
.L_x_240:
[----:B------:R-:W-:Y:S01]  /*64c0*/  PLOP3.LUT P2, PT, P2, PT, PT, 0x8, 0x80 ;  /* 0x000000000080781c */ /* 0x000fe2000174e170 */
[----:B------:R-:W-:-:S12]  /*64d0*/  BRA.U !UP1, `(.L_x_241) ;  /* 0xffffffa109ac7547 */ /* 0x000fd8000b83ffff */
[----:B0-2---:R-:W-:Y:S01]  /*64e0*/  IMAD.MOV.U32 R44, RZ, RZ, R57 ;  /* 0x000000ffff2c7224 */ /* 0x005fe200078e0039 */
[----:B------:R-:W-:Y:S01]  /*64f0*/  MOV R46, R38 ;  /* 0x00000026002e7202 */ /* 0x000fe20000000f00 */
[----:B-1----:R-:W-:Y:S01]  /*6500*/  IMAD.MOV.U32 R48, RZ, RZ, R56 ;  /* 0x000000ffff307224 */ /* 0x002fe200078e0038 */
[----:B------:R-:W-:Y:S01]  /*6510*/  MOV R59, R12 ;  /* 0x0000000c003b7202 */ /* 0x000fe20000000f00 */
[----:B------:R-:W-:Y:S01]  /*6520*/  IMAD.MOV.U32 R45, RZ, RZ, R55 ;  /* 0x000000ffff2d7224 */ /* 0x000fe200078e0037 */
        /* <DEDUP_REMOVED lines=9> */
[----:B------:R-:W-:-:S02]  /*65c0*/  IMAD.MOV.U32 R73, RZ, RZ, R14 ;  /* 0x000000ffff497224 */ /* 0x000fc400078e000e */
[----:B------:R-:W-:Y:S02]  /*65d0*/  IMAD.MOV.U32 R74, RZ, RZ, R15 ;  /* 0x000000ffff4a7224 */ /* 0x000fe400078e000f */
[----:B------:R-:W-:Y:S02]  /*65e0*/  IMAD.MOV.U32 R40, RZ, RZ, R100 ;  /* 0x000000ffff287224 */ /* 0x000fe400078e0064 */
[----:B------:R-:W-:Y:S02]  /*65f0*/  IMAD.MOV.U32 R51, RZ, RZ, R35 ;  /* 0x000000ffff337224 */ /* 0x000fe400078e0023 */
[----:B------:R-:W-:Y:S02]  /*6600*/  IMAD.MOV.U32 R55, RZ, RZ, R34 ;  /* 0x000000ffff377224 */ /* 0x000fe400078e0022 */
[----:B------:R-:W-:Y:S02]  /*6610*/  IMAD.MOV.U32 R36, RZ, RZ, R0 ;  /* 0x000000ffff247224 */ /* 0x000fe400078e0000 */
        /* <DEDUP_REMOVED lines=21> */
[----:B------:R-:W-:-:S07]  /*6770*/  IMAD.MOV.U32 R15, RZ, RZ, R22 ;  /* 0x000000ffff0f7224 */ /* 0x000fce00078e0016 */
.L_x_210:
        /* <DEDUP_REMOVED lines=24> */
.L_x_242:
        /* <DEDUP_REMOVED lines=16> */
.L_x_3501:


//--------------------- .text._ZN10layer_norm22ln_bwd_finalize_kernelINS_22Kernel_traits_finalizeILj1536E13__nv_bfloat16S2_S2_S2_fjLb0ELj1024ELj4ENS_18Kernel_traits_baseILj1536ES2_S2_S2_S2_fjLj1024EEEEELb0ELb0EEEvNS_9BwdParamsE --------------------------
	.section	.text._ZN10layer_norm22ln_bwd_finalize_kernelINS_22Kernel_traits_finalizeILj1536E13__nv_bfloat16S2_S2_S2_fjLb0ELj1024ELj4ENS_18Kernel_traits_baseILj1536ES2_S2_S2_S2_fjLj1024EEEEELb0ELb0EEEvNS_9BwdParamsE,"ax",@progbits
	.align	128
        .global         _ZN10layer_norm22ln_bwd_finalize_kernelINS_22Kernel_traits_finalizeILj1536E13__nv_bfloat16S2_S2_S2_fjLb0ELj1024ELj4ENS_18Kernel_traits_baseILj1536ES2_S2_S2_S2_fjLj1024EEEEELb0ELb0EEEvNS_9BwdParamsE
        .type           _ZN10layer_norm22ln_bwd_finalize_kernelINS_22Kernel_traits_finalizeILj1536E13__nv_bfloat16S2_S2_S2_fjLb0ELj1024ELj4ENS_18Kernel_traits_baseILj1536ES2_S2_S2_S2_fjLj1024EEEEELb0ELb0EEEvNS_9BwdParamsE,@function
        .size           _ZN10layer_norm22ln_bwd_finalize_kernelINS_22Kernel_traits_finalizeILj1536E13__nv_bfloat16S2_S2_S2_fjLb0ELj1024ELj4ENS_18Kernel_traits_baseILj1536ES2_S2_S2_S2_fjLj1024EEEEELb0ELb0EEEvNS_9BwdParamsE,(.L_x_3502 - _ZN10layer_norm22ln_bwd_finalize_kernelINS_22Kernel_traits_finalizeILj1536E13__nv_bfloat16S2_S2_S2_fjLb0ELj1024ELj4ENS_18Kernel_traits_baseILj1536ES2_S2_S2_S2_fjLj1024EEEEELb0ELb0EEEvNS_9BwdParamsE)
        .other          _ZN10layer_norm22ln_bwd_finalize_kernelINS_22Kernel_traits_finalizeILj1536E13__nv_bfloat16S2_S2_S2_fjLb0ELj1024ELj4ENS_18Kernel_traits_baseILj1536ES2_S2_S2_S2_fjLj1024EEEEELb0ELb0EEEvNS_9BwdParamsE,@"STO_CUDA_ENTRY STV_DEFAULT"
_ZN10layer_norm22ln_bwd_finalize_kernelINS_22Kernel_traits_finalizeILj1536E13__nv_bfloat16S2_S2_S2_fjLb0ELj1024ELj4ENS_18Kernel_traits_baseILj1536ES2_S2_S2_S2_fjLj1024EEEEELb0ELb0EEEvNS_9BwdParamsE:
.text._ZN10layer_norm22ln_bwd_finalize_kernelINS_22Kernel_traits_finalizeILj1536E13__nv_bfloat16S2_S2_S2_fjLb0ELj1024ELj4ENS_18Kernel_traits_baseILj1536ES2_S2_S2_S2_fjLj1024EEEEELb0ELb0EEEvNS_9BwdParamsE:
[----:B------:R-:W-:Y:S01]  /*0000*/  LDC R1, c[0x0][0x37c] ;  /* 0x0000df00ff017b82 */ /* 0x000fe20000000800 */
[----:B------:R-:W0:Y:S01]  /*0010*/  S2R R0, SR_CTAID.X ;  /* 0x0000000000007919 */ /* 0x000e220000002500 */
[----:B------:R-:W1:Y:S01]  /*0020*/  S2R R2, SR_TID.X ;  /* 0x0000000000027919 */ /* 0x000e620000002100 */
[----:B0-----:R-:W-:-:S04]  /*0030*/  SHF.L.U32 R59, R0, 0x5, RZ ;  /* 0x00000005003b7819 */ /* 0x001fc800000006ff */
[----:B-1----:R-:W-:-:S04]  /*0040*/  LOP3.LUT R3, R59, 0x1f, R2, 0xf8, !PT ;  /* 0x0000001f3b037812 */ /* 0x002fc800078ef802 */
[----:B------:R-:W-:-:S13]  /*0050*/  ISETP.GT.U32.AND P0, PT, R3, 0x5ff, PT ;  /* 0x000005ff0300780c */ /* 0x000fda0003f04070 */
[----:B------:R-:W-:Y:S05]  /*0060*/  @P0 EXIT ;  /* 0x000000000000094d */ /* 0x000fea0003800000 */
[----:B------:R-:W0:Y:S01]  /*0070*/  LDC R56, c[0x0][0x388] ;  /* 0x0000e200ff387b82 */ /* 0x000e220000000800 */
[----:B------:R-:W1:Y:S01]  /*0080*/  LDCU UR8, c[0x0][0x380] ;  /* 0x00007000ff0877ac */ /* 0x000e620008000800 */
[----:B------:R-:W-:Y:S01]  /*0090*/  SHF.R.U32.HI R58, RZ, 0x5, R2 ;  /* 0x00000005ff3a7819 */ /* 0x000fe20000011602 */
[----:B------:R-:W-:Y:S01]  /*00a0*/  BSSY.RECONVERGENT B0, `(.L_x_243) ;  /* 0x0000142000007945 */ /* 0x000fe20003800200 */
[----:B------:R-:W-:Y:S01]  /*00b0*/  SHF.L.U32 R0, R0, 0x4, RZ ;  /* 0x0000000400007819 */ /* 0x000fe200000006ff */
[----:B------:R-:W2:Y:S01]  /*00c0*/  LDCU.64 UR6, c[0x0][0x358] ;  /* 0x00006b00ff0677ac */ /* 0x000ea20008000a00 */
[----:B------:R-:W-:Y:S01]  /*00d0*/  LOP3.LUT R17, R2, 0x1f, RZ, 0xc0, !PT ;  /* 0x0000001f02117812 */ /* 0x000fe200078ec0ff */
[----:B------:R-:W-:Y:S01]  /*00e0*/  HFMA2 R36, -RZ, RZ, 0, 0 ;  /* 0x00000000ff247431 */ /* 0x000fe200000001ff */
[----:B------:R-:W-:Y:S02]  /*00f0*/  LOP3.LUT R0, R0, 0x7ffffff0, RZ, 0xc0, !PT ;  /* 0x7ffffff000007812 */ /* 0x000fe400078ec0ff */
[----:B------:R-:W-:-:S02]  /*0100*/  MOV R2, RZ ;  /* 0x000000ff00027202 */ /* 0x000fc40000000f00 */
[----:B------:R-:W-:Y:S02]  /*0110*/  IADD3 R57, PT, PT, R17, R0, RZ ;  /* 0x0000000011397210 */ /* 0x000fe40007ffe0ff */
[----:B-1----:R-:W-:-:S04]  /*0120*/  ISETP.GE.U32.AND P0, PT, R58, UR8, PT ;  /* 0x000000083a007c0c */ /* 0x002fc8000bf06070 */
[----:B0-----:R-:W-:-:S13]  /*0130*/  ISETP.GE.U32.OR P0, PT, R3, R56, P0 ;  /* 0x000000380300720c */ /* 0x001fda0000706470 */
[----:B--2---:R-:W-:Y:S05]  /*0140*/  @P0 BRA `(.L_x_244) ;  /* 0x0000001000dc0947 */ /* 0x004fea0003800000 */
[----:B------:R-:W-:Y:S01]  /*0150*/  LOP3.LUT R3, R58, 0x20, RZ, 0xfc, !PT ;  /* 0x000000203a037812 */ /* 0x000fe200078efcff */
[----:B------:R-:W-:Y:S01]  /*0160*/  BSSY.RECONVERGENT B1, `(.L_x_245) ;  /* 0x00000b2000017945 */ /* 0x000fe20003800200 */
[-C--:B------:R-:W-:Y:S02]  /*0170*/  LOP3.LUT R5, RZ, R58.reuse, RZ, 0x33, !PT ;  /* 0x0000003aff057212 */ /* 0x080fe400078e33ff */
[----:B------:R-:W-:Y:S02]  /*0180*/  VIMNMX.U32 R0, PT, PT, R3, UR8, !PT ;  /* 0x0000000803007c48 */ /* 0x000fe4000ffe0000 */
[----:B------:R-:W-:Y:S02]  /*0190*/  MOV R2, RZ ;  /* 0x000000ff00027202 */ /* 0x000fe40000000f00 */
[----:B------:R-:W-:Y:S02]  /*01a0*/  IADD3 R5, PT, PT, R0, R5, RZ ;  /* 0x0000000500057210 */ /* 0x000fe40007ffe0ff */
[----:B------:R-:W-:-:S02]  /*01b0*/  MOV R0, R58 ;  /* 0x0000003a00007202 */ /* 0x000fc40000000f00 */
[C---:B------:R-:W-:Y:S02]  /*01c0*/  ISETP.GE.U32.AND P0, PT, R5.reuse, 0x1e0, PT ;  /* 0x000001e00500780c */ /* 0x040fe40003f06070 */
[----:B------:R-:W-:Y:S02]  /*01d0*/  MOV R36, RZ ;  /* 0x000000ff00247202 */ /* 0x000fe40000000f00 */
[----:B------:R-:W-:-:S09]  /*01e0*/  LEA.HI R5, R5, 0x1, RZ, 0x1b ;  /* 0x0000000105057811 */ /* 0x000fd200078fd8ff */
[----:B------:R-:W-:Y:S05]  /*01f0*/  @!P0 BRA `(.L_x_246) ;  /* 0x0000000800a08947 */ /* 0x000fea0003800000 */
[C---:B------:R-:W-:Y:S01]  /*0200*/  LOP3.LUT R7, R58.reuse, 0x180, RZ, 0xfc, !PT ;  /* 0x000001803a077812 */ /* 0x040fe200078efcff */
[-CC-:B------:R-:W-:Y:S01]  /*0210*/  IMAD R4, R3, R56.reuse, R59.reuse ;  /* 0x0000003803047224 */ /* 0x180fe200078e023b */
[C---:B------:R-:W-:Y:S01]  /*0220*/  LOP3.LUT R2, R58.reuse, 0x120, RZ, 0xfc, !PT ;  /* 0x000001203a027812 */ /* 0x040fe200078efcff */
[CCC-:B------:R-:W-:Y:S01]  /*0230*/  IMAD R32, R58.reuse, R56.reuse, R59.reuse ;  /* 0x000000383a207224 */ /* 0x1c0fe200078e023b */
[C---:B------:R-:W-:Y:S01]  /*0240*/  LOP3.LUT R9, R58.reuse, 0x1a0, RZ, 0xfc, !PT ;  /* 0x000001a03a097812 */ /* 0x040fe200078efcff */
[-CC-:B------:R-:W-:Y:S01]  /*0250*/  IMAD R10, R7, R56.reuse, R59.reuse ;  /* 0x00000038070a7224 */ /* 0x180fe200078e023b */
[----:B------:R-:W-:Y:S01]  /*0260*/  LOP3.LUT R3, R58, 0x140, RZ, 0xfc, !PT ;  /* 0x000001403a037812 */ /* 0x000fe200078efcff */
[-CC-:B------:R-:W-:Y:S01]  /*0270*/  IMAD R2, R2, R56.reuse, R59.reuse ;  /* 0x0000003802027224 */ /* 0x180fe200078e023b */
[C---:B------:R-:W-:Y:S01]  /*0280*/  LOP3.LUT R11, R58.reuse, 0x1c0, RZ, 0xfc, !PT ;  /* 0x000001c03a0b7812 */ /* 0x040fe200078efcff */
[----:B------:R-:W-:Y:S01]  /*0290*/  IMAD R12, R9, R56, R59 ;  /* 0x00000038090c7224 */ /* 0x000fe200078e023b */
[----:B------:R-:W-:-:S02]  /*02a0*/  LOP3.LUT R13, R58, 0x1e0, RZ, 0xfc, !PT ;  /* 0x000001e03a0d7812 */ /* 0x000fc400078efcff */
[C---:B------:R-:W-:Y:S01]  /*02b0*/  LOP3.LUT R0, R58.reuse, 0x100, RZ, 0xfc, !PT ;  /* 0x000001003a007812 */ /* 0x040fe200078efcff */
[-CC-:B------:R-:W-:Y:S01]  /*02c0*/  IMAD R14, R11, R56.reuse, R59.reuse ;  /* 0x000000380b0e7224 */ /* 0x180fe200078e023b */
[C---:B------:R-:W-:Y:S01]  /*02d0*/  LOP3.LUT R6, R58.reuse, 0x160, RZ, 0xfc, !PT ;  /* 0x000001603a067812 */ /* 0x040fe200078efcff */
[-CC-:B------:R-:W-:Y:S01]  /*02e0*/  IMAD R18, R13, R56.reuse, R59.reuse ;  /* 0x000000380d127224 */ /* 0x180fe200078e023b */
[----:B------:R-:W-:Y:S01]  /*02f0*/  LOP3.LUT R15, R58, 0x80, RZ, 0xfc, !PT ;  /* 0x000000803a0f7812 */ /* 0x000fe200078efcff */
[-CC-:B------:R-:W-:Y:S01]  /*0300*/  IMAD R0, R0, R56.reuse, R59.reuse ;  /* 0x0000003800007224 */ /* 0x180fe200078e023b */
[----:B------:R-:W-:Y:S01]  /*0310*/  LOP3.LUT R16, R58, 0xa0, RZ, 0xfc, !PT ;  /* 0x000000a03a107812 */ /* 0x000fe200078efcff */
[-CC-:B------:R-:W-:Y:S01]  /*0320*/  IMAD R8, R6, R56.reuse, R59.reuse ;  /* 0x0000003806087224 */ /* 0x180fe200078e023b */
[C---:B------:R-:W-:Y:S01]  /*0330*/  LOP3.LUT R19, R58.reuse, 0xc0, RZ, 0xfc, !PT ;  /* 0x000000c03a137812 */ /* 0x040fe200078efcff */
[-CC-:B------:R-:W-:Y:S01]  /*0340*/  IMAD R20, R15, R56.reuse, R59.reuse ;  /* 0x000000380f147224 */ /* 0x180fe200078e023b */
[----:B------:R-:W-:Y:S01]  /*0350*/  LOP3.LUT R21, R58, 0xe0, RZ, 0xfc, !PT ;  /* 0x000000e03a157812 */ /* 0x000fe200078efcff */
[-CC-:B------:R-:W-:Y:S01]  /*0360*/  IMAD R22, R16, R56.reuse, R59.reuse ;  /* 0x0000003810167224 */ /* 0x180fe200078e023b */
[C---:B------:R-:W-:Y:S01]  /*0370*/  LOP3.LUT R23, R58.reuse, 0x40, RZ, 0xfc, !PT ;  /* 0x000000403a177812 */ /* 0x040fe200078efcff */
[-CC-:B------:R-:W-:Y:S01]  /*0380*/  IMAD R24, R19, R56.reuse, R59.reuse ;  /* 0x0000003813187224 */ /* 0x180fe200078e023b */
[----:B------:R-:W-:Y:S01]  /*0390*/  LOP3.LUT R25, R58, 0x60, RZ, 0xfc, !PT ;  /* 0x000000603a197812 */ /* 0x000fe200078efcff */
[-CC-:B------:R-:W-:Y:S01]  /*03a0*/  IMAD R26, R21, R56.reuse, R59.reuse ;  /* 0x00000038151a7224 */ /* 0x180fe200078e023b */
[----:B------:R-:W-:Y:S01]  /*03b0*/  LOP3.LUT R27, R5, 0xffffff0, RZ, 0xc0, !PT ;  /* 0x0ffffff0051b7812 */ /* 0x000fe200078ec0ff */
[--C-:B------:R-:W-:Y:S01]  /*03c0*/  IMAD R28, R23, R56, R59.reuse ;  /* 0x00000038171c7224 */ /* 0x100fe200078e023b */
[----:B------:R-:W-:Y:S01]  /*03d0*/  IADD3 R5, PT, PT, R17, R4, RZ ;  /* 0x0000000411057210 */ /* 0x000fe20007ffe0ff */
[--C-:B------:R-:W-:Y:S01]  /*03e0*/  IMAD R4, R3, R56, R59.reuse ;  /* 0x0000003803047224 */ /* 0x100fe200078e023b */
[----:B------:R-:W-:Y:S01]  /*03f0*/  IADD3 R9, PT, PT, R17, R10, RZ ;  /* 0x0000000a11097210 */ /* 0x000fe20007ffe0ff */
[----:B------:R-:W-:Y:S01]  /*0400*/  IMAD R30, R25, R56, R59 ;  /* 0x00000038191e7224 */ /* 0x000fe200078e023b */
[C---:B------:R-:W-:Y:S01]  /*0410*/  IADD3 R6, PT, PT, R17.reuse, R2, RZ ;  /* 0x0000000211067210 */ /* 0x040fe20007ffe0ff */
[----:B------:R-:W-:Y:S01]  /*0420*/  HFMA2 R2, -RZ, RZ, 0, 0 ;  /* 0x00000000ff027431 */ /* 0x000fe200000001ff */
[----:B------:R-:W-:-:S02]  /*0430*/  IADD3 R10, PT, PT, R17, R12, RZ ;  /* 0x0000000c110a7210 */ /* 0x000fc40007ffe0ff */
[C---:B------:R-:W-:Y:S02]  /*0440*/  IADD3 R7, PT, PT, R17.reuse, R4, RZ ;  /* 0x0000000411077210 */ /* 0x040fe40007ffe0ff */
[C---:B------:R-:W-:Y:S02]  /*0450*/  IADD3 R11, PT, PT, R17.reuse, R14, RZ ;  /* 0x0000000e110b7210 */ /* 0x040fe40007ffe0ff */
[C---:B------:R-:W-:Y:S02]  /*0460*/  IADD3 R12, PT, PT, R17.reuse, R18, RZ ;  /* 0x00000012110c7210 */ /* 0x040fe40007ffe0ff */
[C---:B------:R-:W-:Y:S02]  /*0470*/  IADD3 R3, PT, PT, R17.reuse, R32, RZ ;  /* 0x0000002011037210 */ /* 0x040fe40007ffe0ff */
[C---:B------:R-:W-:Y:S02]  /*0480*/  IADD3 R16, PT, PT, R17.reuse, R0, RZ ;  /* 0x0000000011107210 */ /* 0x040fe40007ffe0ff */
[----:B------:R-:W-:-:S02]  /*0490*/  IADD3 R8, PT, PT, R17, R8, RZ ;  /* 0x0000000811087210 */ /* 0x000fc40007ffe0ff */
[C---:B------:R-:W-:Y:S02]  /*04a0*/  IADD3 R18, PT, PT, R17.reuse, R20, RZ ;  /* 0x0000001411127210 */ /* 0x040fe40007ffe0ff */
[C---:B------:R-:W-:Y:S02]  /*04b0*/  IADD3 R13, PT, PT, R17.reuse, R22, RZ ;  /* 0x00000016110d7210 */ /* 0x040fe40007ffe0ff */
[C---:B------:R-:W-:Y:S02]  /*04c0*/  IADD3 R14, PT, PT, R17.reuse, R24, RZ ;  /* 0x00000018110e7210 */ /* 0x040fe40007ffe0ff */
[C---:B------:R-:W-:Y:S02]  /*04d0*/  IADD3 R15, PT, PT, R17.reuse, R26, RZ ;  /* 0x0000001a110f7210 */ /* 0x040fe40007ffe0ff */
[C---:B------:R-:W-:Y:S02]  /*04e0*/  IADD3 R4, PT, PT, R17.reuse, R28, RZ ;  /* 0x0000001c11047210 */ /* 0x040fe40007ffe0ff */
[----:B------:R-:W-:-:S02]  /*04f0*/  IADD3 R17, PT, PT, R17, R30, RZ ;  /* 0x0000001e11117210 */ /* 0x000fc40007ffe0ff */
[----:B------:R-:W-:Y:S02]  /*0500*/  MOV R0, R58 ;  /* 0x0000003a00007202 */ /* 0x000fe40000000f00 */
[----:B------:R-:W-:-:S07]  /*0510*/  IADD3 R19, PT, PT, -R27, RZ, RZ ;  /* 0x000000ff1b137210 */ /* 0x000fce0007ffe1ff */
.L_x_247:
[----:B------:R-:W0:Y:S08]  /*0520*/  LDC.64 R52, c[0x0][0x440] ;  /* 0x00011000ff347b82 */ /* 0x000e300000000a00 */
[----:B------:R-:W1:Y:S01]  /*0530*/  LDC.64 R54, c[0x0][0x448] ;  /* 0x00011200ff367b82 */ /* 0x000e620000000a00 */
[----:B0-----:R-:W-:-:S04]  /*0540*/  IMAD.WIDE.U32 R28, R5, 0x4, R52 ;  /* 0x00000004051c7825 */ /* 0x001fc800078e0034 */
[--C-:B------:R-:W-:Y:S01]  /*0550*/  IMAD.WIDE.U32 R26, R3, 0x4, R52.reuse ;  /* 0x00000004031a7825 */ /* 0x100fe200078e0034 */
[----:B------:R0:W2:Y:S03]  /*0560*/  LDG.E R50, desc[UR6][R28.64] ;  /* 0x000000061c327981 */ /* 0x0000a6000c1e1900 */
[----:B------:R-:W-:Y:S01]  /*0570*/  IMAD.WIDE.U32 R24, R13, 0x4, R52 ;  /* 0x000000040d187825 */ /* 0x000fe200078e0034 */
[----:B------:R3:W4:Y:S03]  /*0580*/  LDG.E R51, desc[UR6][R26.64] ;  /* 0x000000061a337981 */ /* 0x000726000c1e1900 */
[----:B-1----:R-:W-:Y:S02]  /*0590*/  IMAD.WIDE.U32 R46, R3, 0x4, R54 ;  /* 0x00000004032e7825 */ /* 0x002fe400078e0036 */
[----:B------:R-:W5:Y:S02]  /*05a0*/  LDG.E R25, desc[UR6][R24.64] ;  /* 0x0000000618197981 */ /* 0x000f64000c1e1900 */
[----:B------:R-:W-:-:S02]  /*05b0*/  IMAD.WIDE.U32 R22, R14, 0x4, R52 ;  /* 0x000000040e167825 */ /* 0x000fc400078e0034 */
[----:B------:R-:W5:Y:S02]  /*05c0*/  LDG.E R46, desc[UR6][R46.64] ;  /* 0x000000062e2e7981 */ /* 0x000f64000c1e1900 */
[----:B------:R-:W-:-:S04]  /*05d0*/  IMAD.WIDE.U32 R20, R15, 0x4, R52 ;  /* 0x000000040f147825 */ /* 0x000fc800078e0034 */
[----:B0-----:R-:W-:Y:S01]  /*05e0*/  IMAD.WIDE.U32 R28, R16, 0x4, R52 ;  /* 0x00000004101c7825 */ /* 0x001fe200078e0034 */
[----:B------:R-:W5:Y:S03]  /*05f0*/  LDG.E R24, desc[UR6][R22.64] ;  /* 0x0000000616187981 */ /* 0x000f66000c1e1900 */
[----:B------:R-:W-:-:S04]  /*0600*/  IMAD.WIDE.U32 R44, R5, 0x4, R54 ;  /* 0x00000004052c7825 */ /* 0x000fc800078e0036 */
[--C-:B------:R-:W-:Y:S02]  /*0610*/  IMAD.WIDE.U32 R48, R4, 0x4, R52.reuse ;  /* 0x0000000404307825 */ /* 0x100fe400078e0034 */
[----:B------:R-:W5:Y:S04]  /*0620*/  LDG.E R44, desc[UR6][R44.64] ;  /* 0x000000062c2c7981 */ /* 0x000f68000c1e1900 */
[----:B------:R0:W5:Y:S01]  /*0630*/  LDG.E R23, desc[UR6][R20.64] ;  /* 0x0000000614177981 */ /* 0x000162000c1e1900 */
[----:B------:R-:W-:-:S03]  /*0640*/  IMAD.WIDE.U32 R40, R18, 0x4, R52 ;  /* 0x0000000412287825 */ /* 0x000fc600078e0034 */
[----:B------:R1:W5:Y:S01]  /*0650*/  LDG.E R22, desc[UR6][R28.64] ;  /* 0x000000061c167981 */ /* 0x000362000c1e1900 */
[----:B---3--:R-:W-:-:S03]  /*0660*/  IMAD.WIDE.U32 R26, R7, 0x4, R52 ;  /* 0x00000004071a7825 */ /* 0x008fc600078e0034 */
[----:B------:R-:W3:Y:S01]  /*0670*/  LDG.E R48, desc[UR6][R48.64] ;  /* 0x0000000630307981 */ /* 0x000ee2000c1e1900 */
[----:B0-----:R-:W-:-:S03]  /*0680*/  IMAD.WIDE.U32 R20, R6, 0x4, R52 ;  /* 0x0000000406147825 */ /* 0x001fc600078e0034 */
[----:B------:R-:W3:Y:S01]  /*0690*/  LDG.E R40, desc[UR6][R40.64] ;  /* 0x0000000628287981 */ /* 0x000ee2000c1e1900 */
[----:B-1----:R-:W-:-:S03]  /*06a0*/  IMAD.WIDE.U32 R28, R4, 0x4, R54 ;  /* 0x00000004041c7825 */ /* 0x002fc600078e0036 */
[----:B------:R-:W3:Y:S01]  /*06b0*/  LDG.E R21, desc[UR6][R20.64] ;  /* 0x0000000614157981 */ /* 0x000ee2000c1e1900 */
[----:B------:R-:W-:-:S03]  /*06c0*/  IMAD.WIDE.U32 R42, R17, 0x4, R52 ;  /* 0x00000004112a7825 */ /* 0x000fc600078e0034 */
[----:B------:R-:W3:Y:S01]  /*06d0*/  LDG.E R38, desc[UR6][R28.64] ;  /* 0x000000061c267981 */ /* 0x000ee2000c1e1900 */
[----:B------:R-:W-:-:S03]  /*06e0*/  IMAD.WIDE.U32 R32, R17, 0x4, R54 ;  /* 0x0000000411207825 */ /* 0x000fc600078e0036 */
[----:B------:R-:W3:Y:S01]  /*06f0*/  LDG.E R42, desc[UR6][R42.64] ;  /* 0x000000062a2a7981 */ /* 0x000ee2000c1e1900 */
[----:B------:R-:W-:-:S03]  /*0700*/  IMAD.WIDE.U32 R34, R18, 0x4, R54 ;  /* 0x0000000412227825 */ /* 0x000fc600078e0036 */
[----:B------:R0:W3:Y:S04]  /*0710*/  LDG.E R20, desc[UR6][R26.64] ;  /* 0x000000061a147981 */ /* 0x0000e8000c1e1900 */
[----:B------:R1:W3:Y:S01]  /*0720*/  LDG.E R41, desc[UR6][R32.64] ;  /* 0x0000000620297981 */ /* 0x0002e2000c1e1900 */
[----:B------:R-:W-:-:S03]  /*0730*/  IMAD.WIDE.U32 R30, R9, 0x4, R52 ;  /* 0x00000004091e7825 */ /* 0x000fc600078e0034 */
[----:B------:R1:W3:Y:S01]  /*0740*/  LDG.E R43, desc[UR6][R34.64] ;  /* 0x00000006222b7981 */ /* 0x0002e2000c1e1900 */
[----:B0-----:R-:W-:-:S03]  /*0750*/  IMAD.WIDE.U32 R26, R8, 0x4, R52 ;  /* 0x00000004081a7825 */ /* 0x001fc600078e0034 */
[----:B------:R-:W3:Y:S01]  /*0760*/  LDG.E R39, desc[UR6][R30.64] ;  /* 0x000000061e277981 */ /* 0x000ee2000c1e1900 */
[----:B-1----:R-:W-:-:S03]  /*0770*/  IMAD.WIDE.U32 R32, R13, 0x4, R54 ;  /* 0x000000040d207825 */ /* 0x002fc600078e0036 */
[----:B------:R0:W3:Y:S01]  /*0780*/  LDG.E R37, desc[UR6][R26.64] ;  /* 0x000000061a257981 */ /* 0x0000e2000c1e1900 */
[----:B------:R-:W-:-:S03]  /*0790*/  IMAD.WIDE.U32 R34, R14, 0x4, R54 ;  /* 0x000000040e227825 */ /* 0x000fc600078e0036 */
[----:B------:R-:W3:Y:S01]  /*07a0*/  LDG.E R32, desc[UR6][R32.64] ;  /* 0x0000000620207981 */ /* 0x000ee2000c1e1900 */
[----:B------:R-:W-:-:S03]  /*07b0*/  IMAD.WIDE.U32 R28, R11, 0x4, R52 ;  /* 0x000000040b1c7825 */ /* 0x000fc600078e0034 */
[----:B------:R-:W3:Y:S01]  /*07c0*/  LDG.E R34, desc[UR6][R34.64] ;  /* 0x0000000622227981 */ /* 0x000ee2000c1e1900 */
[----:B0-----:R-:W-:-:S03]  /*07d0*/  IMAD.WIDE.U32 R26, R10, 0x4, R52 ;  /* 0x000000040a1a7825 */ /* 0x001fc600078e0034 */
[----:B------:R0:W3:Y:S01]  /*07e0*/  LDG.E R47, desc[UR6][R28.64] ;  /* 0x000000061c2f7981 */ /* 0x0000e2000c1e1900 */
[----:B------:R-:W-:-:S03]  /*07f0*/  IMAD.WIDE.U32 R30, R12, 0x4, R52 ;  /* 0x000000040c1e7825 */ /* 0x000fc600078e0034 */
[----:B------:R1:W3:Y:S04]  /*0800*/  LDG.E R45, desc[UR6][R26.64] ;  /* 0x000000061a2d7981 */ /* 0x0002e8000c1e1900 */
[----:B------:R1:W3:Y:S01]  /*0810*/  LDG.E R49, desc[UR6][R30.64] ;  /* 0x000000061e317981 */ /* 0x0002e2000c1e1900 */
[----:B0-----:R-:W-:-:S04]  /*0820*/  IMAD.WIDE.U32 R28, R16, 0x4, R54 ;  /* 0x00000004101c7825 */ /* 0x001fc800078e0036 */
[--C-:B-1----:R-:W-:Y:S01]  /*0830*/  IMAD.WIDE.U32 R26, R15, 0x4, R54.reuse ;  /* 0x000000040f1a7825 */ /* 0x102fe200078e0036 */
[----:B------:R-:W3:Y:S03]  /*0840*/  LDG.E R35, desc[UR6][R28.64] ;  /* 0x000000061c237981 */ /* 0x000ee6000c1e1900 */
[--C-:B------:R-:W-:Y:S01]  /*0850*/  IMAD.WIDE.U32 R30, R6, 0x4, R54.reuse ;  /* 0x00000004061e7825 */ /* 0x100fe200078e0036 */
[----:B------:R0:W3:Y:S05]  /*0860*/  LDG.E R33, desc[UR6][R26.64] ;  /* 0x000000061a217981 */ /* 0x0000ea000c1e1900 */
[----:B------:R-:W3:Y:S01]  /*0870*/  LDG.E R30, desc[UR6][R30.64] ;  /* 0x000000061e1e7981 */ /* 0x000ee2000c1e1900 */
[----:B0-----:R-:W-:-:S05]  /*0880*/  IMAD.WIDE.U32 R26, R7, 0x4, R54 ;  /* 0x00000004071a7825 */ /* 0x001fca00078e0036 */
[----:B------:R0:W3:Y:S01]  /*0890*/  LDG.E R31, desc[UR6][R26.64] ;  /* 0x000000061a1f7981 */ /* 0x0000e2000c1e1900 */
[----:B------:R-:W-:-:S06]  /*08a0*/  IMAD.WIDE.U32 R28, R8, 0x4, R54 ;  /* 0x00000004081c7825 */ /* 0x000fcc00078e0036 */
[----:B------:R-:W3:Y:S01]  /*08b0*/  LDG.E R28, desc[UR6][R28.64] ;  /* 0x000000061c1c7981 */ /* 0x000ee2000c1e1900 */
[----:B0-----:R-:W-:-:S05]  /*08c0*/  IMAD.WIDE.U32 R26, R9, 0x4, R54 ;  /* 0x00000004091a7825 */ /* 0x001fca00078e0036 */
[----:B------:R0:W3:Y:S02]  /*08d0*/  LDG.E R52, desc[UR6][R26.64] ;  /* 0x000000061a347981 */ /* 0x0000e4000c1e1900 */
[----:B0-----:R-:W-:-:S05]  /*08e0*/  IMAD.WIDE.U32 R26, R10, 0x4, R54 ;  /* 0x000000040a1a7825 */ /* 0x001fca00078e0036 */
[----:B------:R0:W3:Y:S02]  /*08f0*/  LDG.E R53, desc[UR6][R26.64] ;  /* 0x000000061a357981 */ /* 0x0000e4000c1e1900 */
[----:B0-----:R-:W-:-:S05]  /*0900*/  IMAD.WIDE.U32 R26, R11, 0x4, R54 ;  /* 0x000000040b1a7825 */ /* 0x001fca00078e0036 */
[----:B------:R0:W3:Y:S02]  /*0910*/  LDG.E R60, desc[UR6][R26.64] ;  /* 0x000000061a3c7981 */ /* 0x0000e4000c1e1900 */
[----:B0-----:R-:W-:-:S05]  /*0920*/  IMAD.WIDE.U32 R26, R12, 0x4, R54 ;  /* 0x000000040c1a7825 */ /* 0x001fca00078e0036 */
[----:B------:R-:W3:Y:S01]  /*0930*/  LDG.E R54, desc[UR6][R26.64] ;  /* 0x000000061a367981 */ /* 0x000ee2000c1e1900 */
[----:B------:R-:W-:-:S04]  /*0940*/  IADD3 R19, PT, PT, R19, 0x10, RZ ;  /* 0x0000001013137810 */ /* 0x000fc80007ffe0ff */
[----:B------:R-:W-:Y:S02]  /*0950*/  ISETP.NE.AND P0, PT, R19, RZ, PT ;  /* 0x000000ff1300720c */ /* 0x000fe40003f05270 */
[----:B------:R-:W-:Y:S02]  /*0960*/  IADD3 R0, PT, PT, R0, 0x200, RZ ;  /* 0x0000020000007810 */ /* 0x000fe40007ffe0ff */
[C---:B------:R-:W-:Y:S02]  /*0970*/  LEA R3, R56.reuse, R3, 0x9 ;  /* 0x0000000338037211 */ /* 0x040fe400078e48ff */
[C---:B------:R-:W-:Y:S02]  /*0980*/  LEA R5, R56.reuse, R5, 0x9 ;  /* 0x0000000538057211 */ /* 0x040fe400078e48ff */
[C---:B------:R-:W-:Y:S02]  /*0990*/  LEA R4, R56.reuse, R4, 0x9 ;  /* 0x0000000438047211 */ /* 0x040fe400078e48ff */
[----:B------:R-:W-:-:S02]  /*09a0*/  LEA R17, R56, R17, 0x9 ;  /* 0x0000001138117211 */ /* 0x000fc400078e48ff */
[C---:B------:R-:W-:Y:S02]  /*09b0*/  LEA R18, R56.reuse, R18, 0x9 ;  /* 0x0000001238127211 */ /* 0x040fe400078e48ff */
[C---:B------:R-:W-:Y:S02]  /*09c0*/  LEA R13, R56.reuse, R13, 0x9 ;  /* 0x0000000d380d7211 */ /* 0x040fe400078e48ff */
        /* <DEDUP_REMOVED lines=9> */
[----:B------:R-:W-:Y:S01]  /*0a60*/  LEA R12, R56, R12, 0x9 ;  /* 0x0000000c380c7211 */ /* 0x000fe200078e48ff */
[----:B----4-:R-:W-:-:S04]  /*0a70*/  FADD.FTZ R55, R51, R2 ;  /* 0x0000000233377221 */ /* 0x010fc80000010000 */
[----:B--2---:R-:W-:Y:S01]  /*0a80*/  FADD.FTZ R55, R55, R50 ;  /* 0x0000003237377221 */ /* 0x004fe20000010000 */
[----:B-----5:R-:W-:-:S04]  /*0a90*/  FADD.FTZ R51, R46, R36 ;  /* 0x000000242e337221 */ /* 0x020fc80000010000 */
[----:B------:R-:W-:Y:S01]  /*0aa0*/  FADD.FTZ R51, R51, R44 ;  /* 0x0000002c33337221 */ /* 0x000fe20000010000 */
[----:B---3--:R-:W-:-:S03]  /*0ab0*/  FADD.FTZ R55, R55, R48 ;  /* 0x0000003037377221 */ /* 0x008fc60000010000 */
[----:B------:R-:W-:Y:S01]  /*0ac0*/  FADD.FTZ R38, R51, R38 ;  /* 0x0000002633267221 */ /* 0x000fe20000010000 */
[----:B------:R-:W-:-:S04]  /*0ad0*/  FADD.FTZ R55, R55, R42 ;  /* 0x0000002a37377221 */ /* 0x000fc80000010000 */
        /* <DEDUP_REMOVED lines=8> */
[----:B------:R-:W-:-:S04]  /*0b60*/  FADD.FTZ R22, R23, R22 ;  /* 0x0000001617167221 */ /* 0x000fc80000010000 */
[----:B------:R-:W-:Y:S01]  /*0b70*/  FADD.FTZ R21, R22, R21 ;  /* 0x0000001516157221 */ /* 0x000fe20000010000 */
[----:B------:R-:W-:-:S04]  /*0b80*/  FADD.FTZ R34, R34, R33 ;  /* 0x0000002122227221 */ /* 0x000fc80000010000 */
[----:B------:R-:W-:-:S04]  /*0b90*/  FADD.FTZ R35, R34, R35 ;  /* 0x0000002322237221 */ /* 0x000fc80000010000 */
[----:B------:R-:W-:Y:S01]  /*0ba0*/  FADD.FTZ R30, R35, R30 ;  /* 0x0000001e231e7221 */ /* 0x000fe20000010000 */
[----:B------:R-:W-:-:S03]  /*0bb0*/  FADD.FTZ R20, R21, R20 ;  /* 0x0000001415147221 */ /* 0x000fc60000010000 */
[----:B------:R-:W-:Y:S01]  /*0bc0*/  FADD.FTZ R31, R30, R31 ;  /* 0x0000001f1e1f7221 */ /* 0x000fe20000010000 */
[----:B------:R-:W-:-:S03]  /*0bd0*/  FADD.FTZ R20, R20, R37 ;  /* 0x0000002514147221 */ /* 0x000fc60000010000 */
[----:B------:R-:W-:Y:S01]  /*0be0*/  FADD.FTZ R31, R31, R28 ;  /* 0x0000001c1f1f7221 */ /* 0x000fe20000010000 */
[----:B------:R-:W-:-:S03]  /*0bf0*/  FADD.FTZ R20, R20, R39 ;  /* 0x0000002714147221 */ /* 0x000fc60000010000 */
[----:B------:R-:W-:Y:S01]  /*0c00*/  FADD.FTZ R52, R31, R52 ;  /* 0x000000341f347221 */ /* 0x000fe20000010000 */
[----:B------:R-:W-:-:S04]  /*0c10*/  FADD.FTZ R20, R20, R45 ;  /* 0x0000002d14147221 */ /* 0x000fc80000010000 */
[----:B------:R-:W-:Y:S01]  /*0c20*/  FADD.FTZ R20, R20, R47 ;  /* 0x0000002f14147221 */ /* 0x000fe20000010000 */
[----:B------:R-:W-:-:S03]  /*0c30*/  FADD.FTZ R53, R52, R53 ;  /* 0x0000003534357221 */ /* 0x000fc60000010000 */
[----:B------:R-:W-:Y:S01]  /*0c40*/  FADD.FTZ R2, R20, R49 ;  /* 0x0000003114027221 */ /* 0x000fe20000010000 */
[----:B------:R-:W-:-:S04]  /*0c50*/  FADD.FTZ R53, R53, R60 ;  /* 0x0000003c35357221 */ /* 0x000fc80000010000 */
[----:B------:R-:W-:Y:S01]  /*0c60*/  FADD.FTZ R36, R53, R54 ;  /* 0x0000003635247221 */ /* 0x000fe20000010000 */
[----:B------:R-:W-:Y:S06]  /*0c70*/  @P0 BRA `(.L_x_247) ;  /* 0xfffffff800280947 */ /* 0x000fec000383ffff */
.L_x_246:
[----:B------:R-:W-:Y:S05]  /*0c80*/  BSYNC.RECONVERGENT B1 ;  /* 0x0000000000017941 */ /* 0x000fea0003800200 */
.L_x_245:
[----:B------:R-:W0:Y:S01]  /*0c90*/  LDCU UR4, c[0x0][0x380] ;  /* 0x00007000ff0477ac */ /* 0x000e220008000800 */
[----:B------:R-:W-:Y:S02]  /*0ca0*/  LOP3.LUT R3, R58, 0x20, RZ, 0xfc, !PT ;  /* 0x000000203a037812 */ /* 0x000fe400078efcff */
[----:B------:R-:W-:Y:S02]  /*0cb0*/  LOP3.LUT R4, RZ, R58, RZ, 0x33, !PT ;  /* 0x0000003aff047212 */ /* 0x000fe400078e33ff */
[----:B0-----:R-:W-:-:S04]  /*0cc0*/  VIMNMX.U32 R3, PT, PT, R3, UR4, !PT ;  /* 0x0000000403037c48 */ /* 0x001fc8000ffe0000 */
[----:B------:R-:W-:-:S04]  /*0cd0*/  IADD3 R3, PT, PT, R3, R4, RZ ;  /* 0x0000000403037210 */ /* 0x000fc80007ffe0ff */
[----:B------:R-:W-:-:S04]  /*0ce0*/  LEA.HI R9, R3, 0x1, RZ, 0x1b ;  /* 0x0000000103097811 */ /* 0x000fc800078fd8ff */
[----:B------:R-:W-:-:S04]  /*0cf0*/  LOP3.LUT R3, R9, 0xf, RZ, 0xc0, !PT ;  /* 0x0000000f09037812 */ /* 0x000fc800078ec0ff */
[----:B------:R-:W-:-:S13]  /*0d00*/  ISETP.NE.AND P0, PT, R3, RZ, PT ;  /* 0x000000ff0300720c */ /* 0x000fda0003f05270 */
[----:B------:R-:W-:Y:S05]  /*0d10*/  @!P0 BRA `(.L_x_244) ;  /* 0x0000000400e88947 */ /* 0x000fea0003800000 */
[----:B------:R-:W0:Y:S01]  /*0d20*/  S2R R8, SR_TID.X ;  /* 0x0000000000087919 */ /* 0x000e220000002100 */
[----:B------:R-:W-:Y:S01]  /*0d30*/  ISETP.GE.U32.AND P0, PT, R3, 0x8, PT ;  /* 0x000000080300780c */ /* 0x000fe20003f06070 */
[----:B------:R-:W-:Y:S01]  /*0d40*/  BSSY.RECONVERGENT B1, `(.L_x_248) ;  /* 0x0000040000017945 */ /* 0x000fe20003800200 */
[----:B------:R-:W-:-:S04]  /*0d50*/  LOP3.LUT R34, R9, 0x7, RZ, 0xc0, !PT ;  /* 0x0000000709227812 */ /* 0x000fc800078ec0ff */
[----:B------:R-:W-:Y:S02]  /*0d60*/  ISETP.NE.AND P1, PT, R34, RZ, PT ;  /* 0x000000ff2200720c */ /* 0x000fe40003f25270 */
[----:B0-----:R-:W-:-:S05]  /*0d70*/  LOP3.LUT R3, R59, 0x1f, R8, 0xf8, !PT ;  /* 0x0000001f3b037812 */ /* 0x001fca00078ef808 */
[----:B------:R-:W-:Y:S06]  /*0d80*/  @!P0 BRA `(.L_x_249) ;  /* 0x0000000000ec8947 */ /* 0x000fec0003800000 */
[----:B------:R-:W0:Y:S01]  /*0d90*/  LDC.64 R6, c[0x0][0x440] ;  /* 0x00011000ff067b82 */ /* 0x000e220000000a00 */
[----:B------:R-:W-:-:S05]  /*0da0*/  IMAD R11, R0, R56, R3 ;  /* 0x00000038000b7224 */ /* 0x000fca00078e0203 */
[CC--:B------:R-:W-:Y:S02]  /*0db0*/  LEA R23, R56.reuse, R11.reuse, 0x5 ;  /* 0x0000000b38177211 */ /* 0x0c0fe400078e28ff */
[----:B------:R-:W1:Y:S01]  /*0dc0*/  LDC.64 R4, c[0x0][0x448] ;  /* 0x00011200ff047b82 */ /* 0x000e620000000a00 */
[CC--:B------:R-:W-:Y:S02]  /*0dd0*/  LEA R27, R56.reuse, R11.reuse, 0x6 ;  /* 0x0000000b381b7211 */ /* 0x0c0fe400078e30ff */
[C---:B------:R-:W-:Y:S02]  /*0de0*/  LEA R35, R56.reuse, R11, 0x7 ;  /* 0x0000000b38237211 */ /* 0x040fe400078e38ff */
[----:B------:R-:W-:Y:S01]  /*0df0*/  LEA R33, R56, R27, 0x5 ;  /* 0x0000001b38217211 */ /* 0x000fe200078e28ff */
[----:B0-----:R-:W-:-:S04]  /*0e00*/  IMAD.WIDE.U32 R12, R11, 0x4, R6 ;  /* 0x000000040b0c7825 */ /* 0x001fc800078e0006 */
[----:B------:R-:W-:-:S04]  /*0e10*/  IMAD.WIDE.U32 R20, R23, 0x4, R6 ;  /* 0x0000000417147825 */ /* 0x000fc800078e0006 */
[--C-:B-1----:R-:W-:Y:S01]  /*0e20*/  IMAD.WIDE.U32 R14, R11, 0x4, R4.reuse ;  /* 0x000000040b0e7825 */ /* 0x102fe200078e0004 */
[----:B------:R0:W2:Y:S03]  /*0e30*/  LDG.E R10, desc[UR6][R20.64] ;  /* 0x00000006140a7981 */ /* 0x0000a6000c1e1900 */
[----:B------:R-:W-:Y:S01]  /*0e40*/  IMAD.WIDE.U32 R22, R23, 0x4, R4 ;  /* 0x0000000417167825 */ /* 0x000fe200078e0004 */
[----:B------:R1:W3:Y:S03]  /*0e50*/  LDG.E R11, desc[UR6][R12.64] ;  /* 0x000000060c0b7981 */ /* 0x0002e6000c1e1900 */
[C---:B------:R-:W-:Y:S01]  /*0e60*/  IMAD.WIDE.U32 R24, R27.reuse, 0x4, R6 ;  /* 0x000000041b187825 */ /* 0x040fe200078e0006 */
[----:B------:R4:W5:Y:S03]  /*0e70*/  LDG.E R19, desc[UR6][R14.64] ;  /* 0x000000060e137981 */ /* 0x000966000c1e1900 */
[----:B------:R-:W-:Y:S01]  /*0e80*/  IMAD.WIDE.U32 R26, R27, 0x4, R4 ;  /* 0x000000041b1a7825 */ /* 0x000fe200078e0004 */
[----:B------:R-:W2:Y:S03]  /*0e90*/  LDG.E R18, desc[UR6][R22.64] ;  /* 0x0000000616127981 */ /* 0x000ea6000c1e1900 */
[C---:B------:R-:W-:Y:S01]  /*0ea0*/  IMAD.WIDE.U32 R28, R33.reuse, 0x4, R6 ;  /* 0x00000004211c7825 */ /* 0x040fe200078e0006 */
[----:B------:R4:W2:Y:S03]  /*0eb0*/  LDG.E R17, desc[UR6][R24.64] ;  /* 0x0000000618117981 */ /* 0x0008a6000c1e1900 */
[----:B0-----:R-:W-:Y:S01]  /*0ec0*/  IMAD.WIDE.U32 R20, R33, 0x4, R4 ;  /* 0x0000000421147825 */ /* 0x001fe200078e0004 */
[----:B------:R-:W2:Y:S01]  /*0ed0*/  LDG.E R27, desc[UR6][R26.64] ;  /* 0x000000061a1b7981 */ /* 0x000ea2000c1e1900 */
[----:B-1----:R-:W-:-:S02]  /*0ee0*/  LEA R13, R56, R35, 0x5 ;  /* 0x00000023380d7211 */ /* 0x002fc400078e28ff */
[C---:B------:R-:W-:Y:S01]  /*0ef0*/  IMAD.WIDE.U32 R32, R35.reuse, 0x4, R4 ;  /* 0x0000000423207825 */ /* 0x040fe200078e0004 */
[----:B------:R-:W2:Y:S01]  /*0f00*/  LDG.E R29, desc[UR6][R28.64] ;  /* 0x000000061c1d7981 */ /* 0x000ea2000c1e1900 */
[C---:B----4-:R-:W-:Y:S02]  /*0f10*/  LEA R15, R56.reuse, R35, 0x6 ;  /* 0x00000023380f7211 */ /* 0x050fe400078e30ff */
[--C-:B------:R-:W-:Y:S01]  /*0f20*/  IMAD.WIDE.U32 R30, R35, 0x4, R6.reuse ;  /* 0x00000004231e7825 */ /* 0x100fe200078e0006 */
[----:B------:R-:W4:Y:S03]  /*0f30*/  LDG.E R21, desc[UR6][R20.64] ;  /* 0x0000000614157981 */ /* 0x000f26000c1e1900 */
[C---:B------:R-:W-:Y:S01]  /*0f40*/  IMAD.WIDE.U32 R24, R13.reuse, 0x4, R6 ;  /* 0x000000040d187825 */ /* 0x040fe200078e0006 */
[----:B------:R0:W4:Y:S03]  /*0f50*/  LDG.E R16, desc[UR6][R30.64] ;  /* 0x000000061e107981 */ /* 0x000126000c1e1900 */
[----:B------:R-:W-:Y:S01]  /*0f60*/  IMAD.WIDE.U32 R22, R13, 0x4, R4 ;  /* 0x000000040d167825 */ /* 0x000fe200078e0004 */
[----:B------:R-:W4:Y:S03]  /*0f70*/  LDG.E R33, desc[UR6][R32.64] ;  /* 0x0000000620217981 */ /* 0x000f26000c1e1900 */
[----:B------:R-:W-:Y:S01]  /*0f80*/  IMAD.WIDE.U32 R12, R15, 0x4, R6 ;  /* 0x000000040f0c7825 */ /* 0x000fe200078e0006 */
[----:B------:R-:W4:Y:S01]  /*0f90*/  LDG.E R25, desc[UR6][R24.64] ;  /* 0x0000000618197981 */ /* 0x000f22000c1e1900 */
[----:B0-----:R-:W-:-:S02]  /*0fa0*/  LEA R31, R56, R15, 0x5 ;  /* 0x0000000f381f7211 */ /* 0x001fc400078e28ff */
[----:B------:R-:W-:Y:S01]  /*0fb0*/  IMAD.WIDE.U32 R14, R15, 0x4, R4 ;  /* 0x000000040f0e7825 */ /* 0x000fe200078e0004 */
[----:B------:R-:W4:Y:S03]  /*0fc0*/  LDG.E R23, desc[UR6][R22.64] ;  /* 0x0000000616177981 */ /* 0x000f26000c1e1900 */
[C---:B------:R-:W-:Y:S01]  /*0fd0*/  IMAD.WIDE.U32 R6, R31.reuse, 0x4, R6 ;  /* 0x000000041f067825 */ /* 0x040fe200078e0006 */
[----:B------:R-:W4:Y:S03]  /*0fe0*/  LDG.E R13, desc[UR6][R12.64] ;  /* 0x000000060c0d7981 */ /* 0x000f26000c1e1900 */
[----:B------:R-:W-:Y:S01]  /*0ff0*/  IMAD.WIDE.U32 R4, R31, 0x4, R4 ;  /* 0x000000041f047825 */ /* 0x000fe200078e0004 */
[----:B------:R-:W4:Y:S04]  /*1000*/  LDG.E R15, desc[UR6][R14.64] ;  /* 0x000000060e0f7981 */ /* 0x000f28000c1e1900 */
[----:B------:R-:W4:Y:S04]  /*1010*/  LDG.E R6, desc[UR6][R6.64] ;  /* 0x0000000606067981 */ /* 0x000f28000c1e1900 */
[----:B------:R-:W4:Y:S01]  /*1020*/  LDG.E R4, desc[UR6][R4.64] ;  /* 0x0000000604047981 */ /* 0x000f22000c1e1900 */
[----:B------:R-:W-:Y:S01]  /*1030*/  IADD3 R0, PT, PT, R0, 0x100, RZ ;  /* 0x0000010000007810 */ /* 0x000fe20007ffe0ff */
[----:B---3--:R-:W-:Y:S01]  /*1040*/  FADD.FTZ R11, R2, R11 ;  /* 0x0000000b020b7221 */ /* 0x008fe20000010000 */
[----:B-----5:R-:W-:-:S03]  /*1050*/  FADD.FTZ R19, R36, R19 ;  /* 0x0000001324137221 */ /* 0x020fc60000010000 */
[----:B--2---:R-:W-:Y:S01]  /*1060*/  FADD.FTZ R10, R11, R10 ;  /* 0x0000000a0b0a7221 */ /* 0x004fe20000010000 */
[----:B------:R-:W-:-:S03]  /*1070*/  FADD.FTZ R18, R19, R18 ;  /* 0x0000001213127221 */ /* 0x000fc60000010000 */
[----:B------:R-:W-:Y:S01]  /*1080*/  FADD.FTZ R10, R10, R17 ;  /* 0x000000110a0a7221 */ /* 0x000fe20000010000 */
[----:B------:R-:W-:-:S03]  /*1090*/  FADD.FTZ R18, R18, R27 ;  /* 0x0000001b12127221 */ /* 0x000fc60000010000 */
[----:B------:R-:W-:Y:S01]  /*10a0*/  FADD.FTZ R29, R10, R29 ;  /* 0x0000001d0a1d7221 */ /* 0x000fe20000010000 */
[----:B----4-:R-:W-:-:S03]  /*10b0*/  FADD.FTZ R18, R18, R21 ;  /* 0x0000001512127221 */ /* 0x010fc60000010000 */
[----:B------:R-:W-:Y:S01]  /*10c0*/  FADD.FTZ R16, R29, R16 ;  /* 0x000000101d107221 */ /* 0x000fe20000010000 */
[----:B------:R-:W-:-:S03]  /*10d0*/  FADD.FTZ R18, R18, R33 ;  /* 0x0000002112127221 */ /* 0x000fc60000010000 */
[----:B------:R-:W-:Y:S01]  /*10e0*/  FADD.FTZ R16, R16, R25 ;  /* 0x0000001910107221 */ /* 0x000fe20000010000 */
[----:B------:R-:W-:-:S03]  /*10f0*/  FADD.FTZ R18, R18, R23 ;  /* 0x0000001712127221 */ /* 0x000fc60000010000 */
[----:B------:R-:W-:Y:S01]  /*1100*/  FADD.FTZ R13, R16, R13 ;  /* 0x0000000d100d7221 */ /* 0x000fe20000010000 */
[----:B------:R-:W-:-:S03]  /*1110*/  FADD.FTZ R15, R18, R15 ;  /* 0x0000000f120f7221 */ /* 0x000fc60000010000 */
[----:B------:R-:W-:Y:S01]  /*1120*/  FADD.FTZ R2, R13, R6 ;  /* 0x000000060d027221 */ /* 0x000fe20000010000 */
[----:B------:R-:W-:-:S07]  /*1130*/  FADD.FTZ R36, R15, R4 ;  /* 0x000000040f247221 */ /* 0x000fce0000010000 */
.L_x_249:
[----:B------:R-:W-:Y:S05]  /*1140*/  BSYNC.RECONVERGENT B1 ;  /* 0x0000000000017941 */ /* 0x000fea0003800200 */
.L_x_248:
[----:B------:R-:W-:Y:S05]  /*1150*/  @!P1 BRA `(.L_x_244) ;  /* 0x0000000000d89947 */ /* 0x000fea0003800000 */
[----:B------:R-:W-:Y:S01]  /*1160*/  ISETP.GE.U32.AND P0, PT, R34, 0x4, PT ;  /* 0x000000042200780c */ /* 0x000fe20003f06070 */
[----:B------:R-:W-:Y:S01]  /*1170*/  BSSY.RECONVERGENT B1, `(.L_x_250) ;  /* 0x0000023000017945 */ /* 0x000fe20003800200 */
[----:B------:R-:W-:-:S04]  /*1180*/  LOP3.LUT R9, R9, 0x3, RZ, 0xc0, !PT ;  /* 0x0000000309097812 */ /* 0x000fc800078ec0ff */
[----:B------:R-:W-:-:S07]  /*1190*/  ISETP.NE.AND P1, PT, R9, RZ, PT ;  /* 0x000000ff0900720c */ /* 0x000fce0003f25270 */
[----:B------:R-:W-:Y:S06]  /*11a0*/  @!P0 BRA `(.L_x_251) ;  /* 0x00000000007c8947 */ /* 0x000fec0003800000 */
[----:B------:R-:W0:Y:S01]  /*11b0*/  LDC.64 R4, c[0x0][0x440] ;  /* 0x00011000ff047b82 */ /* 0x000e220000000a00 */
[----:B------:R-:W-:-:S05]  /*11c0*/  IMAD R3, R0, R56, R3 ;  /* 0x0000003800037224 */ /* 0x000fca00078e0203 */
[----:B------:R-:W-:Y:S02]  /*11d0*/  LEA R17, R56, R3, 0x5 ;  /* 0x0000000338117211 */ /* 0x000fe400078e28ff */
[----:B------:R-:W1:Y:S01]  /*11e0*/  LDC.64 R10, c[0x0][0x448] ;  /* 0x00011200ff0a7b82 */ /* 0x000e620000000a00 */
[----:B0-----:R-:W-:-:S04]  /*11f0*/  IMAD.WIDE.U32 R6, R3, 0x4, R4 ;  /* 0x0000000403067825 */ /* 0x001fc800078e0004 */
[----:B------:R-:W-:Y:S02]  /*1200*/  IMAD.WIDE.U32 R14, R17, 0x4, R4 ;  /* 0x00000004110e7825 */ /* 0x000fe400078e0004 */
[----:B------:R-:W2:Y:S02]  /*1210*/  LDG.E R7, desc[UR6][R6.64] ;  /* 0x0000000606077981 */ /* 0x000ea4000c1e1900 */
[--C-:B-1----:R-:W-:Y:S01]  /*1220*/  IMAD.WIDE.U32 R12, R3, 0x4, R10.reuse ;  /* 0x00000004030c7825 */ /* 0x102fe200078e000a */
[C---:B------:R-:W-:Y:S01]  /*1230*/  LEA R3, R56.reuse, R3, 0x6 ;  /* 0x0000000338037211 */ /* 0x040fe200078e30ff */
[----:B------:R-:W3:Y:S02]  /*1240*/  LDG.E R14, desc[UR6][R14.64] ;  /* 0x000000060e0e7981 */ /* 0x000ee4000c1e1900 */
[----:B------:R-:W-:Y:S01]  /*1250*/  IMAD.WIDE.U32 R16, R17, 0x4, R10 ;  /* 0x0000000411107825 */ /* 0x000fe200078e000a */
[----:B------:R-:W-:Y:S01]  /*1260*/  LEA R23, R56, R3, 0x5 ;  /* 0x0000000338177211 */ /* 0x000fe200078e28ff */
[----:B------:R-:W4:Y:S02]  /*1270*/  LDG.E R13, desc[UR6][R12.64] ;  /* 0x000000060c0d7981 */ /* 0x000f24000c1e1900 */
[----:B------:R-:W-:-:S02]  /*1280*/  IMAD.WIDE.U32 R18, R3, 0x4, R4 ;  /* 0x0000000403127825 */ /* 0x000fc400078e0004 */
[----:B------:R-:W5:Y:S02]  /*1290*/  LDG.E R16, desc[UR6][R16.64] ;  /* 0x0000000610107981 */ /* 0x000f64000c1e1900 */
[----:B------:R-:W-:Y:S02]  /*12a0*/  IMAD.WIDE.U32 R20, R3, 0x4, R10 ;  /* 0x0000000403147825 */ /* 0x000fe400078e000a */
[----:B------:R-:W5:Y:S02]  /*12b0*/  LDG.E R18, desc[UR6][R18.64] ;  /* 0x0000000612127981 */ /* 0x000f64000c1e1900 */
[C---:B------:R-:W-:Y:S02]  /*12c0*/  IMAD.WIDE.U32 R4, R23.reuse, 0x4, R4 ;  /* 0x0000000417047825 */ /* 0x040fe400078e0004 */
[----:B------:R-:W5:Y:S02]  /*12d0*/  LDG.E R20, desc[UR6][R20.64] ;  /* 0x0000000614147981 */ /* 0x000f64000c1e1900 */
[----:B------:R-:W-:-:S02]  /*12e0*/  IMAD.WIDE.U32 R10, R23, 0x4, R10 ;  /* 0x00000004170a7825 */ /* 0x000fc400078e000a */
[----:B------:R-:W5:Y:S04]  /*12f0*/  LDG.E R4, desc[UR6][R4.64] ;  /* 0x0000000604047981 */ /* 0x000f68000c1e1900 */
[----:B------:R-:W5:Y:S01]  /*1300*/  LDG.E R10, desc[UR6][R10.64] ;  /* 0x000000060a0a7981 */ /* 0x000f62000c1e1900 */
[----:B------:R-:W-:Y:S01]  /*1310*/  IADD3 R0, PT, PT, R0, 0x80, RZ ;  /* 0x0000008000007810 */ /* 0x000fe20007ffe0ff */
[----:B--2---:R-:W-:-:S04]  /*1320*/  FADD.FTZ R7, R2, R7 ;  /* 0x0000000702077221 */ /* 0x004fc80000010000 */
[----:B---3--:R-:W-:Y:S01]  /*1330*/  FADD.FTZ R7, R7, R14 ;  /* 0x0000000e07077221 */ /* 0x008fe20000010000 */
[----:B----4-:R-:W-:-:S04]  /*1340*/  FADD.FTZ R13, R36, R13 ;  /* 0x0000000d240d7221 */ /* 0x010fc80000010000 */
[----:B-----5:R-:W-:Y:S01]  /*1350*/  FADD.FTZ R13, R13, R16 ;  /* 0x000000100d0d7221 */ /* 0x020fe20000010000 */
[----:B------:R-:W-:-:S03]  /*1360*/  FADD.FTZ R7, R7, R18 ;  /* 0x0000001207077221 */ /* 0x000fc60000010000 */
[----:B------:R-:W-:Y:S01]  /*1370*/  FADD.FTZ R13, R13, R20 ;  /* 0x000000140d0d7221 */ /* 0x000fe20000010000 */
[----:B------:R-:W-:-:S03]  /*1380*/  FADD.FTZ R2, R7, R4 ;  /* 0x0000000407027221 */ /* 0x000fc60000010000 */
[----:B------:R-:W-:-:S07]  /*1390*/  FADD.FTZ R36, R13, R10 ;  /* 0x0000000a0d247221 */ /* 0x000fce0000010000 */
.L_x_251:
[----:B------:R-:W-:Y:S05]  /*13a0*/  BSYNC.RECONVERGENT B1 ;  /* 0x0000000000017941 */ /* 0x000fea0003800200 */
.L_x_250:
[----:B------:R-:W-:Y:S05]  /*13b0*/  @!P1 BRA `(.L_x_244) ;  /* 0x0000000000409947 */ /* 0x000fea0003800000 */
[----:B------:R-:W0:Y:S01]  /*13c0*/  LDC.64 R10, c[0x0][0x440] ;  /* 0x00011000ff0a7b82 */ /* 0x000e220000000a00 */
[----:B------:R-:W-:Y:S01]  /*13d0*/  IMAD R59, R0, R56, R59 ;  /* 0x00000038003b7224 */ /* 0x000fe200078e023b */
[----:B------:R-:W-:Y:S02]  /*13e0*/  LOP3.LUT R8, R8, 0x1f, RZ, 0xc0, !PT ;  /* 0x0000001f08087812 */ /* 0x000fe400078ec0ff */
[----:B------:R-:W-:Y:S02]  /*13f0*/  IADD3 R9, PT, PT, -R9, RZ, RZ ;  /* 0x000000ff09097210 */ /* 0x000fe40007ffe1ff */
[----:B------:R-:W-:Y:S02]  /*1400*/  IADD3 R59, PT, PT, R8, R59, RZ ;  /* 0x0000003b083b7210 */ /* 0x000fe40007ffe0ff */
[----:B------:R-:W1:Y:S05]  /*1410*/  LDC.64 R12, c[0x0][0x448] ;  /* 0x00011200ff0c7b82 */ /* 0x000e6a0000000a00 */
.L_x_252:
[----:B0-----:R-:W-:-:S04]  /*1420*/  IMAD.WIDE.U32 R4, R59, 0x4, R10 ;  /* 0x000000043b047825 */ /* 0x001fc800078e000a */
[----:B-1----:R-:W-:Y:S02]  /*1430*/  IMAD.WIDE.U32 R6, R59, 0x4, R12 ;  /* 0x000000043b067825 */ /* 0x002fe400078e000c */
[----:B------:R-:W2:Y:S04]  /*1440*/  LDG.E R5, desc[UR6][R4.64] ;  /* 0x0000000604057981 */ /* 0x000ea8000c1e1900 */
[----:B------:R-:W3:Y:S01]  /*1450*/  LDG.E R7, desc[UR6][R6.64] ;  /* 0x0000000606077981 */ /* 0x000ee2000c1e1900 */
[----:B------:R-:W-:Y:S02]  /*1460*/  IADD3 R9, PT, PT, R9, 0x1, RZ ;  /* 0x0000000109097810 */ /* 0x000fe40007ffe0ff */
[----:B------:R-:W-:Y:S02]  /*1470*/  LEA R59, R56, R59, 0x5 ;  /* 0x0000003b383b7211 */ /* 0x000fe400078e28ff */
[----:B------:R-:W-:Y:S01]  /*1480*/  ISETP.NE.AND P0, PT, R9, RZ, PT ;  /* 0x000000ff0900720c */ /* 0x000fe20003f05270 */
[----:B--2---:R-:W-:Y:S01]  /*1490*/  FADD.FTZ R2, R5, R2 ;  /* 0x0000000205027221 */ /* 0x004fe20000010000 */
[----:B---3--:R-:W-:-:S11]  /*14a0*/  FADD.FTZ R36, R7, R36 ;  /* 0x0000002407247221 */ /* 0x008fd60000010000 */
[----:B------:R-:W-:Y:S05]  /*14b0*/  @P0 BRA `(.L_x_252) ;  /* 0xfffffffc00d80947 */ /* 0x000fea000383ffff */
.L_x_244:
[----:B------:R-:W-:Y:S05]  /*14c0*/  BSYNC.RECONVERGENT B0 ;  /* 0x0000000000007941 */ /* 0x000fea0003800200 */
.L_x_243:
[----:B------:R-:W0:Y:S01]  /*14d0*/  S2R R3, SR_TID.X ;  /* 0x0000000000037919 */ /* 0x000e220000002100 */
[----:B------:R-:W1:Y:S01]  /*14e0*/  S2UR UR5, SR_CgaCtaId ;  /* 0x00000000000579c3 */ /* 0x000e620000008800 */
[----:B------:R-:W-:Y:S02]  /*14f0*/  UMOV UR4, 0x400 ;  /* 0x0000040000047882 */ /* 0x000fe40000000000 */
[----:B-1----:R-:W-:Y:S01]  /*1500*/  ULEA UR4, UR5, UR4, 0x18 ;  /* 0x0000000405047291 */ /* 0x002fe2000f8ec0ff */
[--C-:B0-----:R-:W-:Y:S02]  /*1510*/  LOP3.LUT R0, R58, 0x1f, R3.reuse, 0x78, !PT ;  /* 0x0000001f3a007812 */ /* 0x101fe400078e7803 */
[----:B------:R-:W-:Y:S02]  /*1520*/  LOP3.LUT R11, R3, 0x1f, RZ, 0xc0, !PT ;  /* 0x0000001f030b7812 */ /* 0x000fe400078ec0ff */
[C---:B------:R-:W-:Y:S02]  /*1530*/  LOP3.LUT R3, R0.reuse, 0x3e0, R3, 0xf8, !PT ;  /* 0x000003e000037812 */ /* 0x040fe400078ef803 */
[----:B------:R-:W-:-:S02]  /*1540*/  SHF.L.U32 R0, R0, 0x2, RZ ;  /* 0x0000000200007819 */ /* 0x000fc400000006ff */
[----:B------:R-:W-:Y:S02]  /*1550*/  LEA R3, R3, UR4, 0x2 ;  /* 0x0000000403037c11 */ /* 0x000fe4000f8e10ff */
[C---:B------:R-:W-:Y:S02]  /*1560*/  SHF.L.U32 R5, R11.reuse, 0x7, RZ ;  /* 0x000000070b057819 */ /* 0x040fe400000006ff */
[----:B------:R-:W-:Y:S01]  /*1570*/  ISETP.NE.AND P0, PT, R11, RZ, PT ;  /* 0x000000ff0b00720c */ /* 0x000fe20003f05270 */
[----:B------:R-:W-:Y:S01]  /*1580*/  STS [R3], R36 ;  /* 0x0000002403007388 */ /* 0x000fe20000000800 */
[----:B------:R-:W-:-:S03]  /*1590*/  LOP3.LUT R0, R5, R0, RZ, 0xfc, !PT ;  /* 0x0000000005007212 */ /* 0x000fc600078efcff */
[----:B------:R-:W-:Y:S01]  /*15a0*/  STS [R3+0x1000], R2 ;  /* 0x0010000203007388 */ /* 0x000fe20000000800 */
[----:B------:R-:W-:Y:S06]  /*15b0*/  BAR.SYNC.DEFER_BLOCKING 0x0 ;  /* 0x0000000000007b1d */ /* 0x000fec0000010000 */
[----:B------:R-:W0:Y:S04]  /*15c0*/  LDS R4, [R0+UR4] ;  /* 0x0000000400047984 */ /* 0x000e280008000800 */
[----:B------:R-:W1:Y:S04]  /*15d0*/  LDS R5, [R0+UR4+0x1000] ;  /* 0x0010000400057984 */ /* 0x000e680008000800 */
[----:B0-----:R-:W0:Y:S04]  /*15e0*/  SHFL.BFLY PT, R7, R4, 0x1, 0x1f ;  /* 0x0c201f0004077f89 */ /* 0x001e2800000e0000 */
[----:B-1----:R-:W1:Y:S01]  /*15f0*/  SHFL.BFLY PT, R6, R5, 0x1, 0x1f ;  /* 0x0c201f0005067f89 */ /* 0x002e6200000e0000 */
[----:B0-----:R-:W-:Y:S01]  /*1600*/  FADD.FTZ R8, R4, R7 ;  /* 0x0000000704087221 */ /* 0x001fe20000010000 */
[----:B-1----:R-:W-:-:S04]  /*1610*/  FADD.FTZ R6, R5, R6 ;  /* 0x0000000605067221 */ /* 0x002fc80000010000 */
[----:B------:R-:W0:Y:S04]  /*1620*/  SHFL.BFLY PT, R9, R8, 0x2, 0x1f ;  /* 0x0c401f0008097f89 */ /* 0x000e2800000e0000 */
[----:B------:R-:W1:Y:S01]  /*1630*/  SHFL.BFLY PT, R7, R6, 0x2, 0x1f ;  /* 0x0c401f0006077f89 */ /* 0x000e6200000e0000 */
[----:B0-----:R-:W-:Y:S01]  /*1640*/  FADD.FTZ R9, R8, R9 ;  /* 0x0000000908097221 */ /* 0x001fe20000010000 */
[----:B-1----:R-:W-:-:S04]  /*1650*/  FADD.FTZ R7, R6, R7 ;  /* 0x0000000706077221 */ /* 0x002fc80000010000 */
[----:B------:R-:W0:Y:S04]  /*1660*/  SHFL.BFLY PT, R10, R9, 0x4, 0x1f ;  /* 0x0c801f00090a7f89 */ /* 0x000e2800000e0000 */
[----:B------:R-:W1:Y:S01]  /*1670*/  SHFL.BFLY PT, R2, R7, 0x4, 0x1f ;  /* 0x0c801f0007027f89 */ /* 0x000e6200000e0000 */
[----:B0-----:R-:W-:Y:S01]  /*1680*/  FADD.FTZ R10, R9, R10 ;  /* 0x0000000a090a7221 */ /* 0x001fe20000010000 */
[----:B------:R-:W-:Y:S01]  /*1690*/  SHF.L.U32 R9, R57, 0x1, RZ ;  /* 0x0000000139097819 */ /* 0x000fe200000006ff */
[----:B-1----:R-:W-:-:S03]  /*16a0*/  FADD.FTZ R2, R7, R2 ;  /* 0x0000000207027221 */ /* 0x002fc60000010000 */
[----:B------:R-:W0:Y:S01]  /*16b0*/  SHFL.BFLY PT, R5, R10, 0x8, 0x1f ;  /* 0x0d001f000a057f89 */ /* 0x000e2200000e0000 */
[----:B------:R-:W-:Y:S02]  /*16c0*/  @!P0 LEA R7, R58, UR4, 0x2 ;  /* 0x000000043a078c11 */ /* 0x000fe4000f8e10ff */
[----:B------:R-:W-:Y:S01]  /*16d0*/  ISETP.GE.U32.AND P1, PT, R9, R56, PT ;  /* 0x000000380900720c */ /* 0x000fe20003f26070 */
[----:B------:R-:W1:Y:S01]  /*16e0*/  SHFL.BFLY PT, R3, R2, 0x8, 0x1f ;  /* 0x0d001f0002037f89 */ /* 0x000e6200000e0000 */
[----:B0-----:R-:W-:Y:S01]  /*16f0*/  FADD.FTZ R5, R10, R5 ;  /* 0x000000050a057221 */ /* 0x001fe20000010000 */
[----:B-1----:R-:W-:-:S04]  /*1700*/  FADD.FTZ R3, R2, R3 ;  /* 0x0000000302037221 */ /* 0x002fc80000010000 */
[----:B------:R-:W0:Y:S04]  /*1710*/  SHFL.BFLY PT, R4, R5, 0x10, 0x1f ;  /* 0x0e001f0005047f89 */ /* 0x000e2800000e0000 */
[----:B------:R-:W1:Y:S01]  /*1720*/  SHFL.BFLY PT, R0, R3, 0x10, 0x1f ;  /* 0x0e001f0003007f89 */ /* 0x000e6200000e0000 */
[----:B0-----:R-:W-:Y:S01]  /*1730*/  FADD.FTZ R4, R5, R4 ;  /* 0x0000000405047221 */ /* 0x001fe20000010000 */
[----:B-1----:R-:W-:-:S04]  /*1740*/  FADD.FTZ R0, R3, R0 ;  /* 0x0000000003007221 */ /* 0x002fc80000010000 */
[----:B------:R0:W-:Y:S04]  /*1750*/  @!P0 STS [R7+0x2000], R4 ;  /* 0x0020000407008388 */ /* 0x0001e80000000800 */
[----:B------:R0:W-:Y:S01]  /*1760*/  @!P0 STS [R7+0x2080], R0 ;  /* 0x0020800007008388 */ /* 0x0001e20000000800 */
[----:B------:R-:W-:Y:S06]  /*1770*/  BAR.SYNC.DEFER_BLOCKING 0x0 ;  /* 0x0000000000007b1d */ /* 0x000fec0000010000 */
[----:B------:R-:W-:Y:S05]  /*1780*/  @P1 EXIT ;  /* 0x000000000000194d */ /* 0x000fea0003800000 */
[----:B------:R-:W-:-:S04]  /*1790*/  ISETP.GT.U32.AND P0, PT, R11, 0xf, PT ;  /* 0x0000000f0b00780c */ /* 0x000fc80003f04070 */
[----:B------:R-:W-:-:S13]  /*17a0*/  ISETP.NE.OR P0, PT, R58, 0x1f, P0 ;  /* 0x0000001f3a00780c */ /* 0x000fda0000705670 */
[----:B------:R-:W-:Y:S05]  /*17b0*/  @P0 EXIT ;  /* 0x000000000000094d */ /* 0x000fea0003800000 */
[----:B0-----:R-:W-:Y:S01]  /*17c0*/  LEA R0, R11, UR4, 0x3 ;  /* 0x000000040b007c11 */ /* 0x001fe2000f8e18ff */
[----:B------:R-:W0:Y:S04]  /*17d0*/  LDC.64 R2, c[0x0][0x488] ;  /* 0x00012200ff027b82 */ /* 0x000e280000000a00 */
[----:B------:R-:W1:Y:S04]  /*17e0*/  LDS.64 R6, [R0+0x2000] ;  /* 0x0020000000067984 */ /* 0x000e680000000a00 */
[----:B------:R-:W2:Y:S01]  /*17f0*/  LDS.64 R8, [R0+0x2080] ;  /* 0x0020800000087984 */ /* 0x000ea20000000a00 */
[----:B------:R-:W3:Y:S01]  /*1800*/  LDC.64 R4, c[0x0][0x480] ;  /* 0x00012000ff047b82 */ /* 0x000ee20000000a00 */
[----:B0-----:R-:W-:-:S04]  /*1810*/  IMAD.WIDE.U32 R2, R57, 0x4, R2 ;  /* 0x0000000439027825 */ /* 0x001fc800078e0002 */
[----:B---3--:R-:W-:Y:S01]  /*1820*/  IMAD.WIDE.U32 R4, R57, 0x4, R4 ;  /* 0x0000000439047825 */ /* 0x008fe200078e0004 */
[----:B-1----:R-:W-:Y:S02]  /*1830*/  F2FP.BF16.F32.PACK_AB R7, R7, R6 ;  /* 0x000000060707723e */ /* 0x002fe400000010ff */
[----:B--2---:R-:W-:-:S03]  /*1840*/  F2FP.BF16.F32.PACK_AB R9, R9, R8 ;  /* 0x000000080909723e */ /* 0x004fc600000010ff */
[----:B------:R-:W-:Y:S04]  /*1850*/  STG.E desc[UR6][R2.64], R7 ;  /* 0x0000000702007986 */ /* 0x000fe8000c101906 */
[----:B------:R-:W-:Y:S01]  /*1860*/  STG.E desc[UR6][R4.64], R9 ;  /* 0x0000000904007986 */ /* 0x000fe2000c101906 */
[----:B------:R-:W-:Y:S05]  /*1870*/  EXIT ;  /* 0x000000000000794d */ /* 0x000fea0003800000 */
.L_x_253:
        /* <DEDUP_REMOVED lines=16> */
.L_x_3502:


//--------------------- .text._ZN10layer_norm40ln_parallel_residual_bwd_finalize_kernelINS_22Kernel_traits_finalizeILj1536E13__nv_bfloat16S2_S2_S2_fjLb0ELj1024ELj4ENS_18Kernel_traits_baseILj1536ES2_S2_S2_S2_fjLj1024EEEEELb0EEEvNS_9BwdParamsE --------------------------
	.section	.text._ZN10layer_norm40ln_parallel_residual_bwd_finalize_kernelINS_22Kernel_traits_finalizeILj1536E13__nv_bfloat16S2_S2_S2_fjLb0ELj1024ELj4ENS_18Kernel_traits_baseILj1536ES2_S2_S2_S2_fjLj1024EEEEELb0EEEvNS_9BwdParamsE,"ax",@progbits
	.align	128
        .global         _ZN10layer_norm40ln_parallel_residual_bwd_finalize_kernelINS_22Kernel_traits_finalizeILj1536E13__nv_bfloat16S2_S2_S2_fjLb0ELj1024ELj4ENS_18Kernel_traits_baseILj1536ES2_S2_S2_S2_fjLj1024EEEEELb0EEEvNS_9BwdParamsE
        .type           _ZN10layer_norm40ln_parallel_residual_bwd_finalize_kernelINS_22Kernel_traits_finalizeILj1536E13__nv_bfloat16S2_S2_S2_fjLb0ELj1024ELj4ENS_18Kernel_traits_baseILj1536ES2_S2_S2_S2_fjLj1024EEEEELb0EEEvNS_9BwdParamsE,@function
        .size           _ZN10layer_norm40ln_parallel_residual_bwd_finalize_kernelINS_22Kernel_traits_finalizeILj1536E13__nv_bfloat16S2_S2_S2_fjLb0ELj1024ELj4ENS_18Kernel_traits_baseILj1536ES2_S2_S2_S2_fjLj1024EEEEELb0EEEvNS_9BwdParamsE,(.L_x_3503 - _ZN10layer_norm40ln_parallel_residual_bwd_finalize_kernelINS_22Kernel_traits_finalizeILj1536E13__nv_bfloat16S2_S2_S2_fjLb0ELj1024ELj4ENS_18Kernel_traits_baseILj1536ES2_S2_S2_S2_fjLj1024EEEEELb0EEEvNS_9BwdParamsE)
        .other          _ZN10layer_norm40ln_parallel_residual_bwd_finalize_kernelINS_22Kernel_traits_finalizeILj1536E13__nv_bfloat16S2_S2_S2_fjLb0ELj1024ELj4ENS_18Kernel_traits_baseILj1536ES2_S2_S2_S2_fjLj1024EEEEELb0EEEvNS_9BwdParamsE,@"STO_CUDA_ENTRY STV_DEFAULT"
_ZN10layer_norm40ln_parallel_residual_bwd_finalize_kernelINS_22Kernel_traits_finalizeILj1536E13__nv_bfloat16S2_S2_S2_fjLb0ELj1024ELj4ENS_18Kernel_traits_baseILj1536ES2_S2_S2_S2_fjLj1024EEEEELb0EEEvNS_9BwdParamsE:
.text._ZN10layer_norm40ln_parallel_residual_bwd_finalize_kernelINS_22Kernel_traits_finalizeILj1536E13__nv_bfloat16S2_S2_S2_fjLb0ELj1024ELj4ENS_18Kernel_traits_baseILj1536ES2_S2_S2_S2_fjLj1024EEEEELb0EEEvNS_9BwdParamsE:
        /* <DEDUP_REMOVED lines=16> */
[----:B------:R-:W-:-:S02]  /*0100*/  CS2R R24, SRZ ;  /* 0x0000000000187805 */ /* 0x000fc4000001ff00 */
[----:B------:R-:W-:Y:S02]  /*0110*/  MOV R6, RZ ;  /* 0x000000ff00067202 */ /* 0x000fe40000000f00 */
[----:B------:R-:W-:Y:S02]  /*0120*/  IADD3 R8, PT, PT, R4, R5, RZ ;  /* 0x0000000504087210 */ /* 0x000fe40007ffe0ff */
[----:B-1----:R-:W-:-:S04]  /*0130*/  ISETP.GE.U32.AND P0, PT, R3, UR8, PT ;  /* 0x0000000803007c0c */ /* 0x002fc8000bf06070 */
[----:B0-----:R-:W-:-:S13]  /*0140*/  ISETP.GE.U32.OR P0, PT, R0, R2, P0 ;  /* 0x000000020000720c */ /* 0x001fda0000706470 */
[----:B--2---:R-:W-:Y:S05]  /*0150*/  @P0 BRA `(.L_x_255) ;  /* 0x0000001000400947 */ /* 0x004fea0003800000 */
[----:B------:R-:W-:Y:S01]  /*0160*/  LOP3.LUT R10, R3, 0x20, RZ, 0xfc, !PT ;  /* 0x00000020030a7812 */ /* 0x000fe200078efcff */
[----:B------:R-:W-:Y:S01]  /*0170*/  BSSY.RECONVERGENT B1, `(.L_x_256) ;  /* 0x0000095000017945 */ /* 0x000fe20003800200 */
[-C--:B------:R-:W-:Y:S02]  /*0180*/  LOP3.LUT R6, RZ, R3.reuse, RZ, 0x33, !PT ;  /* 0x00000003ff067212 */ /* 0x080fe400078e33ff */
[----:B------:R-:W-:Y:S02]  /*0190*/  CS2R R24, SRZ ;  /* 0x0000000000187805 */ /* 0x000fe4000001ff00 */
[----:B------:R-:W-:Y:S02]  /*01a0*/  VIMNMX.U32 R9, PT, PT, R10, UR8, !PT ;  /* 0x000000080a097c48 */ /* 0x000fe4000ffe0000 */
[----:B------:R-:W-:Y:S02]  /*01b0*/  MOV R5, R3 ;  /* 0x0000000300057202 */ /* 0x000fe40000000f00 */
[----:B------:R-:W-:-:S02]  /*01c0*/  IADD3 R9, PT, PT, R9, R6, RZ ;  /* 0x0000000609097210 */ /* 0x000fc40007ffe0ff */
[----:B------:R-:W-:Y:S02]  /*01d0*/  MOV R6, RZ ;  /* 0x000000ff00067202 */ /* 0x000fe40000000f00 */
[C---:B------:R-:W-:Y:S02]  /*01e0*/  ISETP.GE.U32.AND P0, PT, R9.reuse, 0xe0, PT ;  /* 0x000000e00900780c */ /* 0x040fe40003f06070 */
[----:B------:R-:W-:Y:S02]  /*01f0*/  MOV R12, RZ ;  /* 0x000000ff000c7202 */ /* 0x000fe40000000f00 */
[----:B------:R-:W-:-:S09]  /*0200*/  LEA.HI R11, R9, 0x1, RZ, 0x1b ;  /* 0x00000001090b7811 */ /* 0x000fd200078fd8ff */
[----:B------:R-:W-:Y:S05]  /*0210*/  @!P0 BRA `(.L_x_257) ;  /* 0x0000000800288947 */ /* 0x000fea0003800000 */
[-CC-:B------:R-:W-:Y:S01]  /*0220*/  IMAD R27, R10, R2.reuse, R7.reuse ;  /* 0x000000020a1b7224 */ /* 0x180fe200078e0207 */
[C---:B------:R-:W-:Y:S01]  /*0230*/  LOP3.LUT R6, R3.reuse, 0xa0, RZ, 0xfc, !PT ;  /* 0x000000a003067812 */ /* 0x040fe200078efcff */
[CCC-:B------:R-:W-:Y:S01]  /*0240*/  IMAD R29, R3.reuse, R2.reuse, R7.reuse ;  /* 0x00000002031d7224 */ /* 0x1c0fe200078e0207 */
[C---:B------:R-:W-:Y:S02]  /*0250*/  LOP3.LUT R5, R3.reuse, 0x80, RZ, 0xfc, !PT ;  /* 0x0000008003057812 */ /* 0x040fe400078efcff */
[C---:B------:R-:W-:Y:S02]  /*0260*/  LOP3.LUT R10, R3.reuse, 0xc0, RZ, 0xfc, !PT ;  /* 0x000000c0030a7812 */ /* 0x040fe400078efcff */
[----:B------:R-:W-:Y:S01]  /*0270*/  LOP3.LUT R13, R3, 0xe0, RZ, 0xfc, !PT ;  /* 0x000000e0030d7812 */ /* 0x000fe200078efcff */
[-CC-:B------:R-:W-:Y:S01]  /*0280*/  IMAD R21, R5, R2.reuse, R7.reuse ;  /* 0x0000000205157224 */ /* 0x180fe200078e0207 */
[C---:B------:R-:W-:Y:S01]  /*0290*/  LOP3.LUT R14, R3.reuse, 0x40, RZ, 0xfc, !PT ;  /* 0x00000040030e7812 */ /* 0x040fe200078efcff */
[-CC-:B------:R-:W-:Y:S01]  /*02a0*/  IMAD R19, R10, R2.reuse, R7.reuse ;  /* 0x000000020a137224 */ /* 0x180fe200078e0207 */
[----:B------:R-:W-:Y:S01]  /*02b0*/  LOP3.LUT R16, R3, 0x60, RZ, 0xfc, !PT ;  /* 0x0000006003107812 */ /* 0x000fe200078efcff */
[-CC-:B------:R-:W-:Y:S01]  /*02c0*/  IMAD R15, R13, R2.reuse, R7.reuse ;  /* 0x000000020d0f7224 */ /* 0x180fe200078e0207 */
[----:B------:R-:W-:Y:S01]  /*02d0*/  LOP3.LUT R18, R11, 0xffffff8, RZ, 0xc0, !PT ;  /* 0x0ffffff80b127812 */ /* 0x000fe200078ec0ff */
[----:B------:R-:W-:-:S02]  /*02e0*/  IMAD R11, R6, R2, R7 ;  /* 0x00000002060b7224 */ /* 0x000fc400078e0207 */
[----:B------:R-:W-:Y:S02]  /*02f0*/  HFMA2 R6, -RZ, RZ, 0, 0 ;  /* 0x00000000ff067431 */ /* 0x000fe400000001ff */
[-CC-:B------:R-:W-:Y:S01]  /*0300*/  IMAD R17, R14, R2.reuse, R7.reuse ;  /* 0x000000020e117224 */ /* 0x180fe200078e0207 */
[----:B------:R-:W-:Y:S01]  /*0310*/  MOV R5, R3 ;  /* 0x0000000300057202 */ /* 0x000fe20000000f00 */
[----:B------:R-:W-:Y:S01]  /*0320*/  IMAD R23, R16, R2, R7 ;  /* 0x0000000210177224 */ /* 0x000fe200078e0207 */
[----:B------:R-:W-:Y:S02]  /*0330*/  IADD3 R7, PT, PT, -R18, RZ, RZ ;  /* 0x000000ff12077210 */ /* 0x000fe40007ffe1ff */
[C---:B------:R-:W-:Y:S02]  /*0340*/  IADD3 R18, PT, PT, R4.reuse, R11, RZ ;  /* 0x0000000b04127210 */ /* 0x040fe40007ffe0ff */
[C---:B------:R-:W-:Y:S02]  /*0350*/  IADD3 R13, PT, PT, R4.reuse, R27, RZ ;  /* 0x0000001b040d7210 */ /* 0x040fe40007ffe0ff */
[----:B------:R-:W-:-:S02]  /*0360*/  IADD3 R10, PT, PT, R4, R29, RZ ;  /* 0x0000001d040a7210 */ /* 0x000fc40007ffe0ff */
[C---:B------:R-:W-:Y:S02]  /*0370*/  IADD3 R21, PT, PT, R4.reuse, R21, RZ ;  /* 0x0000001504157210 */ /* 0x040fe40007ffe0ff */
[C---:B------:R-:W-:Y:S02]  /*0380*/  IADD3 R19, PT, PT, R4.reuse, R19, RZ ;  /* 0x0000001304137210 */ /* 0x040fe40007ffe0ff */
[C---:B------:R-:W-:Y:S02]  /*0390*/  IADD3 R20, PT, PT, R4.reuse, R15, RZ ;  /* 0x0000000f04147210 */ /* 0x040fe40007ffe0ff */
[C---:B------:R-:W-:Y:S02]  /*03a0*/  IADD3 R11, PT, PT, R4.reuse, R17, RZ ;  /* 0x00000011040b7210 */ /* 0x040fe40007ffe0ff */
[----:B------:R-:W-:-:S07]  /*03b0*/  IADD3 R22, PT, PT, R4, R23, RZ ;  /* 0x0000001704167210 */ /* 0x000fce0007ffe0ff */
.L_x_258:
[----:B------:R-:W0:Y:S02]  /*03c0*/  LDC.64 R14, c[0x0][0x440] ;  /* 0x00011000ff0e7b82 */ /* 0x000e240000000a00 */
[----:B0-----:R-:W-:-:S05]  /*03d0*/  IMAD.WIDE.U32 R16, R10, 0x4, R14 ;  /* 0x000000040a107825 */ /* 0x001fca00078e000e */
[----:B------:R0:W2:Y:S02]  /*03e0*/  LDG.E R27, desc[UR6][R16.64] ;  /* 0x00000006101b7981 */ /* 0x0000a4000c1e1900 */
[----:B0-----:R-:W-:-:S05]  /*03f0*/  IMAD.WIDE.U32 R16, R13, 0x4, R14 ;  /* 0x000000040d107825 */ /* 0x001fca00078e000e */
[----:B------:R0:W3:Y:S02]  /*0400*/  LDG.E R23, desc[UR6][R16.64] ;  /* 0x0000000610177981 */ /* 0x0000e4000c1e1900 */
[----:B0-----:R-:W-:-:S04]  /*0410*/  IMAD.WIDE.U32 R16, R11, 0x4, R14 ;  /* 0x000000040b107825 */ /* 0x001fc800078e000e */
[----:B--2---:R-:W-:Y:S02]  /*0420*/  FADD.FTZ R26, R27, R6 ;  /* 0x000000061b1a7221 */ /* 0x004fe40000010000 */
[----:B------:R0:W2:Y:S02]  /*0430*/  LDG.E R6, desc[UR6][R16.64] ;  /* 0x0000000610067981 */ /* 0x0000a4000c1e1900 */
[----:B0-----:R-:W-:-:S04]  /*0440*/  IMAD.WIDE.U32 R16, R22, 0x4, R14 ;  /* 0x0000000416107825 */ /* 0x001fc800078e000e */
[----:B---3--:R-:W-:Y:S01]  /*0450*/  FADD.FTZ R23, R26, R23 ;  /* 0x000000171a177221 */ /* 0x008fe20000010000 */
[----:B------:R0:W3:Y:S01]  /*0460*/  LDG.E R28, desc[UR6][R16.64] ;  /* 0x00000006101c7981 */ /* 0x0000e2000c1e1900 */
[----:B------:R-:W-:-:S06]  /*0470*/  IMAD.WIDE.U32 R26, R18, 0x4, R14 ;  /* 0x00000004121a7825 */ /* 0x000fcc00078e000e */
[----:B------:R-:W4:Y:S01]  /*0480*/  LDG.E R26, desc[UR6][R26.64] ;  /* 0x000000061a1a7981 */ /* 0x000f22000c1e1900 */
[----:B0-----:R-:W-:-:S04]  /*0490*/  IMAD.WIDE.U32 R16, R21, 0x4, R14 ;  /* 0x0000000415107825 */ /* 0x001fc800078e000e */
[----:B--2---:R-:W-:Y:S02]  /*04a0*/  FADD.FTZ R23, R23, R6 ;  /* 0x0000000617177221 */ /* 0x004fe40000010000 */
[----:B------:R0:W2:Y:S02]  /*04b0*/  LDG.E R6, desc[UR6][R16.64] ;  /* 0x0000000610067981 */ /* 0x0000a4000c1e1900 */
[----:B0-----:R-:W-:-:S04]  /*04c0*/  IMAD.WIDE.U32 R16, R19, 0x4, R14 ;  /* 0x0000000413107825 */ /* 0x001fc800078e000e */
[----:B---3--:R-:W-:Y:S01]  /*04d0*/  FADD.FTZ R23, R23, R28 ;  /* 0x0000001c17177221 */ /* 0x008fe20000010000 */
[----:B------:R-:W-:Y:S01]  /*04e0*/  IMAD.WIDE.U32 R14, R20, 0x4, R14 ;  /* 0x00000004140e7825 */ /* 0x000fe200078e000e */
[----:B------:R-:W3:Y:S04]  /*04f0*/  LDG.E R16, desc[UR6][R16.64] ;  /* 0x0000000610107981 */ /* 0x000ee8000c1e1900 */
[----:B------:R0:W5:Y:S02]  /*0500*/  LDG.E R17, desc[UR6][R14.64] ;  /* 0x000000060e117981 */ /* 0x000164000c1e1900 */
[----:B0-----:R-:W0:Y:S01]  /*0510*/  LDC.64 R14, c[0x0][0x448] ;  /* 0x00011200ff0e7b82 */ /* 0x001e220000000a00 */
[----:B--2---:R-:W-:-:S04]  /*0520*/  FADD.FTZ R23, R23, R6 ;  /* 0x0000000617177221 */ /* 0x004fc80000010000 */
[----:B----4-:R-:W-:Y:S01]  /*0530*/  FADD.FTZ R23, R23, R26 ;  /* 0x0000001a17177221 */ /* 0x010fe20000010000 */
[----:B0-----:R-:W-:-:S05]  /*0540*/  IMAD.WIDE.U32 R26, R10, 0x4, R14 ;  /* 0x000000040a1a7825 */ /* 0x001fca00078e000e */
[----:B------:R0:W2:Y:S01]  /*0550*/  LDG.E R28, desc[UR6][R26.64] ;  /* 0x000000061a1c7981 */ /* 0x0000a2000c1e1900 */
[----:B---3--:R-:W-:Y:S01]  /*0560*/  FADD.FTZ R6, R23, R16 ;  /* 0x0000001017067221 */ /* 0x008fe20000010000 */
[----:B0-----:R-:W-:-:S05]  /*0570*/  IMAD.WIDE.U32 R26, R13, 0x4, R14 ;  /* 0x000000040d1a7825 */ /* 0x001fca00078e000e */
[----:B------:R-:W3:Y:S01]  /*0580*/  LDG.E R23, desc[UR6][R26.64] ;  /* 0x000000061a177981 */ /* 0x000ee2000c1e1900 */
[----:B-----5:R-:W-:Y:S01]  /*0590*/  FADD.FTZ R6, R6, R17 ;  /* 0x0000001106067221 */ /* 0x020fe20000010000 */
[----:B------:R-:W-:-:S05]  /*05a0*/  IMAD.WIDE.U32 R16, R11, 0x4, R14 ;  /* 0x000000040b107825 */ /* 0x000fca00078e000e */
[----:B------:R0:W4:Y:S02]  /*05b0*/  LDG.E R29, desc[UR6][R16.64] ;  /* 0x00000006101d7981 */ /* 0x000124000c1e1900 */
[----:B0-----:R-:W-:-:S04]  /*05c0*/  IMAD.WIDE.U32 R16, R22, 0x4, R14 ;  /* 0x0000000416107825 */ /* 0x001fc800078e000e */
[----:B--2---:R-:W-:-:S04]  /*05d0*/  FADD.FTZ R28, R28, R25 ;  /* 0x000000191c1c7221 */ /* 0x004fc80000010000 */
[----:B---3--:R-:W-:Y:S02]  /*05e0*/  FADD.FTZ R25, R28, R23 ;  /* 0x000000171c197221 */ /* 0x008fe40000010000 */
[----:B------:R0:W2:Y:S02]  /*05f0*/  LDG.E R23, desc[UR6][R16.64] ;  /* 0x0000000610177981 */ /* 0x0000a4000c1e1900 */
[----:B0-----:R-:W-:-:S05]  /*0600*/  IMAD.WIDE.U32 R16, R21, 0x4, R14 ;  /* 0x0000000415107825 */ /* 0x001fca00078e000e */
[----:B------:R0:W3:Y:S01]  /*0610*/  LDG.E R28, desc[UR6][R16.64] ;  /* 0x00000006101c7981 */ /* 0x0000e2000c1e1900 */
[----:B----4-:R-:W-:Y:S01]  /*0620*/  FADD.FTZ R29, R25, R29 ;  /* 0x0000001d191d7221 */ /* 0x010fe20000010000 */
[----:B0-----:R-:W-:-:S05]  /*0630*/  IMAD.WIDE.U32 R16, R18, 0x4, R14 ;  /* 0x0000000412107825 */ /* 0x001fca00078e000e */
[----:B------:R0:W4:Y:S02]  /*0640*/  LDG.E R25, desc[UR6][R16.64] ;  /* 0x0000000610197981 */ /* 0x000124000c1e1900 */
[----:B0-----:R-:W-:-:S05]  /*0650*/  IMAD.WIDE.U32 R16, R19, 0x4, R14 ;  /* 0x0000000413107825 */ /* 0x001fca00078e000e */
[----:B------:R0:W5:Y:S02]  /*0660*/  LDG.E R27, desc[UR6][R16.64] ;  /* 0x00000006101b7981 */ /* 0x000164000c1e1900 */
[----:B0-----:R-:W0:Y:S01]  /*0670*/  LDC.64 R16, c[0x0][0x450] ;  /* 0x00011400ff107b82 */ /* 0x001e220000000a00 */
[----:B------:R-:W-:-:S05]  /*0680*/  IMAD.WIDE.U32 R14, R20, 0x4, R14 ;  /* 0x00000004140e7825 */ /* 0x000fca00078e000e */
[----:B------:R0:W5:Y:S02]  /*0690*/  LDG.E R26, desc[UR6][R14.64] ;  /* 0x000000060e1a7981 */ /* 0x000164000c1e1900 */
[----:B0-----:R-:W-:-:S04]  /*06a0*/  IMAD.WIDE.U32 R14, R10, 0x4, R16 ;  /* 0x000000040a0e7825 */ /* 0x001fc800078e0010 */
[----:B--2---:R-:W-:-:S04]  /*06b0*/  FADD.FTZ R23, R29, R23 ;  /* 0x000000171d177221 */ /* 0x004fc80000010000 */
[----:B---3--:R-:W-:-:S04]  /*06c0*/  FADD.FTZ R23, R23, R28 ;  /* 0x0000001c17177221 */ /* 0x008fc80000010000 */
[----:B----4-:R-:W-:Y:S02]  /*06d0*/  FADD.FTZ R28, R23, R25 ;  /* 0x00000019171c7221 */ /* 0x010fe40000010000 */
[----:B------:R0:W2:Y:S02]  /*06e0*/  LDG.E R23, desc[UR6][R14.64] ;  /* 0x000000060e177981 */ /* 0x0000a4000c1e1900 */
[----:B0-----:R-:W-:-:S04]  /*06f0*/  IMAD.WIDE.U32 R14, R13, 0x4, R16 ;  /* 0x000000040d0e7825 */ /* 0x001fc800078e0010 */
[----:B-----5:R-:W-:Y:S02]  /*0700*/  FADD.FTZ R25, R28, R27 ;  /* 0x0000001b1c197221 */ /* 0x020fe40000010000 */
[----:B------:R0:W3:Y:S02]  /*0710*/  LDG.E R28, desc[UR6][R14.64] ;  /* 0x000000060e1c7981 */ /* 0x0000e4000c1e1900 */
[----:B0-----:R-:W-:-:S04]  /*0720*/  IMAD.WIDE.U32 R14, R11, 0x4, R16 ;  /* 0x000000040b0e7825 */ /* 0x001fc800078e0010 */
[----:B--2---:R-:W-:Y:S02]  /*0730*/  FADD.FTZ R23, R23, R12 ;  /* 0x0000000c17177221 */ /* 0x004fe40000010000 */
[----:B------:R0:W2:Y:S02]  /*0740*/  LDG.E R12, desc[UR6][R14.64] ;  /* 0x000000060e0c7981 */ /* 0x0000a4000c1e1900 */
[----:B0-----:R-:W-:-:S05]  /*0750*/  IMAD.WIDE.U32 R14, R22, 0x4, R16 ;  /* 0x00000004160e7825 */ /* 0x001fca00078e0010 */
[----:B------:R0:W4:Y:S01]  /*0760*/  LDG.E R27, desc[UR6][R14.64] ;  /* 0x000000060e1b7981 */ /* 0x000122000c1e1900 */
[----:B---3--:R-:W-:Y:S01]  /*0770*/  FADD.FTZ R23, R23, R28 ;  /* 0x0000001c17177221 */ /* 0x008fe20000010000 */
[----:B0-----:R-:W-:-:S04]  /*0780*/  IMAD.WIDE.U32 R14, R21, 0x4, R16 ;  /* 0x00000004150e7825 */ /* 0x001fc800078e0010 */
[----:B--2---:R-:W-:Y:S02]  /*0790*/  FADD.FTZ R12, R23, R12 ;  /* 0x0000000c170c7221 */ /* 0x004fe40000010000 */
[----:B------:R0:W2:Y:S02]  /*07a0*/  LDG.E R23, desc[UR6][R14.64] ;  /* 0x000000060e177981 */ /* 0x0000a4000c1e1900 */
[----:B0-----:R-:W-:-:S04]  /*07b0*/  IMAD.WIDE.U32 R14, R18, 0x4, R16 ;  /* 0x00000004120e7825 */ /* 0x001fc800078e0010 */
[----:B----4-:R-:W-:Y:S02]  /*07c0*/  FADD.FTZ R12, R12, R27 ;  /* 0x0000001b0c0c7221 */ /* 0x010fe40000010000 */
[----:B------:R0:W3:Y:S02]  /*07d0*/  LDG.E R27, desc[UR6][R14.64] ;  /* 0x000000060e1b7981 */ /* 0x0000e4000c1e1900 */
[----:B0-----:R-:W-:-:S04]  /*07e0*/  IMAD.WIDE.U32 R14, R19, 0x4, R16 ;  /* 0x00000004130e7825 */ /* 0x001fc800078e0010 */
[----:B------:R-:W-:-:S04]  /*07f0*/  IMAD.WIDE.U32 R16, R20, 0x4, R16 ;  /* 0x0000000414107825 */ /* 0x000fc800078e0010 */
[----:B--2---:R-:W-:Y:S02]  /*0800*/  FADD.FTZ R12, R12, R23 ;  /* 0x000000170c0c7221 */ /* 0x004fe40000010000 */
[----:B------:R0:W2:Y:S02]  /*0810*/  LDG.E R23, desc[UR6][R14.64] ;  /* 0x000000060e177981 */ /* 0x0000a4000c1e1900 */
[----:B0-----:R-:W0:Y:S01]  /*0820*/  LDC.64 R14, c[0x0][0x458] ;  /* 0x00011600ff0e7b82 */ /* 0x001e220000000a00 */
[----:B---3--:R-:W-:Y:S02]  /*0830*/  FADD.FTZ R28, R12, R27 ;  /* 0x0000001b0c1c7221 */ /* 0x008fe40000010000 */
[----:B------:R0:W3:Y:S02]  /*0840*/  LDG.E R12, desc[UR6][R16.64] ;  /* 0x00000006100c7981 */ /* 0x0000e4000c1e1900 */
[----:B0-----:R-:W-:-:S05]  /*0850*/  IMAD.WIDE.U32 R16, R10, 0x4, R14 ;  /* 0x000000040a107825 */ /* 0x001fca00078e000e */
[----:B------:R0:W4:Y:S02]  /*0860*/  LDG.E R27, desc[UR6][R16.64] ;  /* 0x00000006101b7981 */ /* 0x000124000c1e1900 */
[----:B0-----:R-:W-:-:S04]  /*0870*/  IMAD.WIDE.U32 R16, R13, 0x4, R14 ;  /* 0x000000040d107825 */ /* 0x001fc800078e000e */
[----:B----4-:R-:W-:Y:S02]  /*0880*/  FADD.FTZ R27, R27, R24 ;  /* 0x000000181b1b7221 */ /* 0x010fe40000010000 */
        /* <DEDUP_REMOVED lines=14> */
[----:B------:R-:W-:-:S06]  /*0970*/  IMAD.WIDE.U32 R14, R20, 0x4, R14 ;  /* 0x00000004140e7825 */ /* 0x000fcc00078e000e */
[----:B------:R-:W5:Y:S01]  /*0980*/  LDG.E R15, desc[UR6][R14.64] ;  /* 0x000000060e0f7981 */ /* 0x000f62000c1e1900 */
[----:B----4-:R-:W-:-:S03]  /*0990*/  FADD.FTZ R24, R24, R27 ;  /* 0x0000001b18187221 */ /* 0x010fc60000010000 */
[----:B------:R-:W4:Y:S01]  /*09a0*/  LDG.E R27, desc[UR6][R16.64] ;  /* 0x00000006101b7981 */ /* 0x000f22000c1e1900 */
[----:B------:R-:W-:-:S04]  /*09b0*/  IADD3 R7, PT, PT, R7, 0x8, RZ ;  /* 0x0000000807077810 */ /* 0x000fc80007ffe0ff */
[----:B------:R-:W-:Y:S01]  /*09c0*/  ISETP.NE.AND P0, PT, R7, RZ, PT ;  /* 0x000000ff0700720c */ /* 0x000fe20003f05270 */
[----:B--2---:R-:W-:Y:S01]  /*09d0*/  FADD.FTZ R23, R28, R23 ;  /* 0x000000171c177221 */ /* 0x004fe20000010000 */
[----:B------:R-:W-:Y:S01]  /*09e0*/  FADD.FTZ R25, R25, R26 ;  /* 0x0000001a19197221 */ /* 0x000fe20000010000 */
[----:B------:R-:W-:Y:S02]  /*09f0*/  IADD3 R5, PT, PT, R5, 0x100, RZ ;  /* 0x0000010005057810 */ /* 0x000fe40007ffe0ff */
[----:B---3--:R-:W-:Y:S01]  /*0a00*/  FADD.FTZ R12, R23, R12 ;  /* 0x0000000c170c7221 */ /* 0x008fe20000010000 */
[C---:B------:R-:W-:Y:S02]  /*0a10*/  LEA R10, R2.reuse, R10, 0x8 ;  /* 0x0000000a020a7211 */ /* 0x040fe400078e40ff */
[C---:B------:R-:W-:Y:S02]  /*0a20*/  LEA R13, R2.reuse, R13, 0x8 ;  /* 0x0000000d020d7211 */ /* 0x040fe400078e40ff */
[----:B------:R-:W-:-:S02]  /*0a30*/  LEA R11, R2, R11, 0x8 ;  /* 0x0000000b020b7211 */ /* 0x000fc400078e40ff */
[C---:B------:R-:W-:Y:S02]  /*0a40*/  LEA R22, R2.reuse, R22, 0x8 ;  /* 0x0000001602167211 */ /* 0x040fe400078e40ff */
[C---:B------:R-:W-:Y:S02]  /*0a50*/  LEA R21, R2.reuse, R21, 0x8 ;  /* 0x0000001502157211 */ /* 0x040fe400078e40ff */
[C---:B------:R-:W-:Y:S02]  /*0a60*/  LEA R18, R2.reuse, R18, 0x8 ;  /* 0x0000001202127211 */ /* 0x040fe400078e40ff */
[C---:B------:R-:W-:Y:S02]  /*0a70*/  LEA R19, R2.reuse, R19, 0x8 ;  /* 0x0000001302137211 */ /* 0x040fe400078e40ff */
[----:B------:R-:W-:Y:S01]  /*0a80*/  LEA R20, R2, R20, 0x8 ;  /* 0x0000001402147211 */ /* 0x000fe200078e40ff */
[----:B----4-:R-:W-:-:S04]  /*0a90*/  FADD.FTZ R24, R24, R27 ;  /* 0x0000001b18187221 */ /* 0x010fc80000010000 */
[----:B-----5:R-:W-:Y:S01]  /*0aa0*/  FADD.FTZ R24, R24, R15 ;  /* 0x0000000f18187221 */ /* 0x020fe20000010000 */
[----:B------:R-:W-:Y:S06]  /*0ab0*/  @P0 BRA `(.L_x_258) ;  /* 0xfffffff800400947 */ /* 0x000fec000383ffff */
.L_x_257:
[----:B------:R-:W-:Y:S05]  /*0ac0*/  BSYNC.RECONVERGENT B1 ;  /* 0x0000000000017941 */ /* 0x000fea0003800200 */
.L_x_256:
[----:B------:R-:W-:-:S04]  /*0ad0*/  LEA.HI R7, R9, 0x1, RZ, 0x1b ;  /* 0x0000000109077811 */ /* 0x000fc800078fd8ff */
[----:B------:R-:W-:-:S04]  /*0ae0*/  LOP3.LUT R10, R7, 0x7, RZ, 0xc0, !PT ;  /* 0x00000007070a7812 */ /* 0x000fc800078ec0ff */
[----:B------:R-:W-:-:S13]  /*0af0*/  ISETP.NE.AND P0, PT, R10, RZ, PT ;  /* 0x000000ff0a00720c */ /* 0x000fda0003f05270 */
[----:B------:R-:W-:Y:S05]  /*0b00*/  @!P0 BRA `(.L_x_255) ;  /* 0x0000000400d48947 */ /* 0x000fea0003800000 */
[----:B------:R-:W-:Y:S01]  /*0b10*/  ISETP.GE.U32.AND P0, PT, R10, 0x4, PT ;  /* 0x000000040a00780c */ /* 0x000fe20003f06070 */
[----:B------:R-:W-:Y:S01]  /*0b20*/  BSSY.RECONVERGENT B1, `(.L_x_259) ;  /* 0x000003c000017945 */ /* 0x000fe20003800200 */
[----:B------:R-:W-:-:S11]  /*0b30*/  LOP3.LUT P1, R7, R7, 0x3, RZ, 0xc0, !PT ;  /* 0x0000000307077812 */ /* 0x000fd6000782c0ff */
[----:B------:R-:W-:Y:S05]  /*0b40*/  @!P0 BRA `(.L_x_260) ;  /* 0x0000000000e48947 */ /* 0x000fea0003800000 */
[----:B------:R-:W0:Y:S01]  /*0b50*/  LDC.64 R18, c[0x0][0x440] ;  /* 0x00011000ff127b82 */ /* 0x000e220000000a00 */
[----:B------:R-:W-:-:S07]  /*0b60*/  IMAD R27, R5, R2, R0 ;  /* 0x00000002051b7224 */ /* 0x000fce00078e0200 */
[----:B------:R-:W1:Y:S08]  /*0b70*/  LDC.64 R14, c[0x0][0x450] ;  /* 0x00011400ff0e7b82 */ /* 0x000e700000000a00 */
[----:B------:R-:W2:Y:S08]  /*0b80*/  LDC.64 R10, c[0x0][0x448] ;  /* 0x00011200ff0a7b82 */ /* 0x000eb00000000a00 */
[----:B------:R-:W3:Y:S01]  /*0b90*/  LDC.64 R16, c[0x0][0x458] ;  /* 0x00011600ff107b82 */ /* 0x000ee20000000a00 */
[----:B0-----:R-:W-:-:S05]  /*0ba0*/  IMAD.WIDE.U32 R20, R27, 0x4, R18 ;  /* 0x000000041b147825 */ /* 0x001fca00078e0012 */
[----:B------:R1:W4:Y:S02]  /*0bb0*/  LDG.E R13, desc[UR6][R20.64] ;  /* 0x00000006140d7981 */ /* 0x000324000c1e1900 */
[----:B-1----:R-:W-:-:S04]  /*0bc0*/  IMAD.WIDE.U32 R20, R27, 0x4, R14 ;  /* 0x000000041b147825 */ /* 0x002fc800078e000e */
[C---:B--2---:R-:W-:Y:S01]  /*0bd0*/  IMAD.WIDE.U32 R22, R27.reuse, 0x4, R10 ;  /* 0x000000041b167825 */ /* 0x044fe200078e000a */
[----:B------:R3:W2:Y:S05]  /*0be0*/  LDG.E R29, desc[UR6][R20.64] ;  /* 0x00000006141d7981 */ /* 0x0006aa000c1e1900 */
[----:B------:R-:W5:Y:S01]  /*0bf0*/  LDG.E R22, desc[UR6][R22.64] ;  /* 0x0000000616167981 */ /* 0x000f62000c1e1900 */
[----:B---3--:R-:W-:-:S05]  /*0c00*/  IMAD.WIDE.U32 R20, R27, 0x4, R16 ;  /* 0x000000041b147825 */ /* 0x008fca00078e0010 */
[----:B------:R4:W3:Y:S02]  /*0c10*/  LDG.E R26, desc[UR6][R20.64] ;  /* 0x00000006141a7981 */ /* 0x0008e4000c1e1900 */
[----:B----4-:R-:W-:Y:S01]  /*0c20*/  FADD.FTZ R20, R6, R13 ;  /* 0x0000000d06147221 */ /* 0x010fe20000010000 */
[----:B------:R-:W-:Y:S01]  /*0c30*/  LEA R13, R2, R27, 0x5 ;  /* 0x0000001b020d7211 */ /* 0x000fe200078e28ff */
[----:B--2---:R-:W-:-:S04]  /*0c40*/  FADD.FTZ R23, R12, R29 ;  /* 0x0000001d0c177221 */ /* 0x004fc80000010000 */
[----:B------:R-:W-:-:S04]  /*0c50*/  IMAD.WIDE.U32 R28, R13, 0x4, R10 ;  /* 0x000000040d1c7825 */ /* 0x000fc800078e000a */
[----:B-----5:R-:W-:Y:S01]  /*0c60*/  FADD.FTZ R6, R25, R22 ;  /* 0x0000001619067221 */ /* 0x020fe20000010000 */
[----:B---3--:R-:W-:Y:S01]  /*0c70*/  FADD.FTZ R22, R24, R26 ;  /* 0x0000001a18167221 */ /* 0x008fe20000010000 */
[----:B------:R-:W-:-:S06]  /*0c80*/  IMAD.WIDE.U32 R24, R13, 0x4, R18 ;  /* 0x000000040d187825 */ /* 0x000fcc00078e0012 */
[----:B------:R-:W2:Y:S04]  /*0c90*/  LDG.E R25, desc[UR6][R24.64] ;  /* 0x0000000618197981 */ /* 0x000ea8000c1e1900 */
[----:B------:R0:W3:Y:S02]  /*0ca0*/  LDG.E R24, desc[UR6][R28.64] ;  /* 0x000000061c187981 */ /* 0x0000e4000c1e1900 */
[----:B0-----:R-:W-:-:S04]  /*0cb0*/  IMAD.WIDE.U32 R28, R13, 0x4, R14 ;  /* 0x000000040d1c7825 */ /* 0x001fc800078e000e */
[----:B------:R-:W-:Y:S01]  /*0cc0*/  IMAD.WIDE.U32 R12, R13, 0x4, R16 ;  /* 0x000000040d0c7825 */ /* 0x000fe200078e0010 */
[----:B------:R0:W4:Y:S05]  /*0cd0*/  LDG.E R21, desc[UR6][R28.64] ;  /* 0x000000061c157981 */ /* 0x00012a000c1e1900 */
[----:B------:R-:W5:Y:S01]  /*0ce0*/  LDG.E R12, desc[UR6][R12.64] ;  /* 0x000000060c0c7981 */ /* 0x000f62000c1e1900 */
[----:B------:R-:W-:-:S04]  /*0cf0*/  LEA R27, R2, R27, 0x6 ;  /* 0x0000001b021b7211 */ /* 0x000fc800078e30ff */
[----:B------:R-:W-:Y:S01]  /*0d00*/  LEA R26, R2, R27, 0x5 ;  /* 0x0000001b021a7211 */ /* 0x000fe200078e28ff */
[----:B0-----:R-:W-:-:S04]  /*0d10*/  IMAD.WIDE.U32 R28, R27, 0x4, R18 ;  /* 0x000000041b1c7825 */ /* 0x001fc800078e0012 */
[----:B------:R-:W-:-:S06]  /*0d20*/  IMAD.WIDE.U32 R18, R26, 0x4, R18 ;  /* 0x000000041a127825 */ /* 0x000fcc00078e0012 */
[----:B------:R-:W5:Y:S01]  /*0d30*/  LDG.E R18, desc[UR6][R18.64] ;  /* 0x0000000612127981 */ /* 0x000f62000c1e1900 */
[----:B--2---:R-:W-:Y:S01]  /*0d40*/  FADD.FTZ R25, R20, R25 ;  /* 0x0000001914197221 */ /* 0x004fe20000010000 */
[----:B---3--:R-:W-:Y:S02]  /*0d50*/  FADD.FTZ R24, R6, R24 ;  /* 0x0000001806187221 */ /* 0x008fe40000010000 */
[----:B------:R-:W2:Y:S01]  /*0d60*/  LDG.E R6, desc[UR6][R28.64] ;  /* 0x000000061c067981 */ /* 0x000ea2000c1e1900 */
[----:B----4-:R-:W-:Y:S01]  /*0d70*/  FADD.FTZ R23, R23, R21 ;  /* 0x0000001517177221 */ /* 0x010fe20000010000 */
[----:B------:R-:W-:-:S04]  /*0d80*/  IMAD.WIDE.U32 R20, R27, 0x4, R10 ;  /* 0x000000041b147825 */ /* 0x000fc800078e000a */
[----:B-----5:R-:W-:Y:S01]  /*0d90*/  FADD.FTZ R22, R22, R12 ;  /* 0x0000000c16167221 */ /* 0x020fe20000010000 */
[----:B------:R-:W-:Y:S01]  /*0da0*/  IMAD.WIDE.U32 R12, R27, 0x4, R14 ;  /* 0x000000041b0c7825 */ /* 0x000fe200078e000e */
[----:B------:R-:W3:Y:S03]  /*0db0*/  LDG.E R21, desc[UR6][R20.64] ;  /* 0x0000000614157981 */ /* 0x000ee6000c1e1900 */
[----:B------:R-:W-:-:S04]  /*0dc0*/  IMAD.WIDE.U32 R10, R26, 0x4, R10 ;  /* 0x000000041a0a7825 */ /* 0x000fc800078e000a */
[----:B------:R-:W-:Y:S02]  /*0dd0*/  IMAD.WIDE.U32 R14, R26, 0x4, R14 ;  /* 0x000000041a0e7825 */ /* 0x000fe400078e000e */
[----:B------:R-:W4:Y:S04]  /*0de0*/  LDG.E R10, desc[UR6][R10.64] ;  /* 0x000000060a0a7981 */ /* 0x000f28000c1e1900 */
[----:B------:R0:W5:Y:S04]  /*0df0*/  LDG.E R20, desc[UR6][R12.64] ;  /* 0x000000060c147981 */ /* 0x000168000c1e1900 */
[----:B------:R-:W5:Y:S01]  /*0e00*/  LDG.E R15, desc[UR6][R14.64] ;  /* 0x000000060e0f7981 */ /* 0x000f62000c1e1900 */
[----:B0-----:R-:W-:-:S04]  /*0e10*/  IMAD.WIDE.U32 R12, R27, 0x4, R16 ;  /* 0x000000041b0c7825 */ /* 0x001fc800078e0010 */
[----:B------:R-:W-:Y:S01]  /*0e20*/  IMAD.WIDE.U32 R16, R26, 0x4, R16 ;  /* 0x000000041a107825 */ /* 0x000fe200078e0010 */
[----:B------:R0:W5:Y:S05]  /*0e30*/  LDG.E R27, desc[UR6][R12.64] ;  /* 0x000000060c1b7981 */ /* 0x00016a000c1e1900 */
[----:B------:R-:W5:Y:S01]  /*0e40*/  LDG.E R17, desc[UR6][R16.64] ;  /* 0x0000000610117981 */ /* 0x000f62000c1e1900 */
[----:B------:R-:W-:Y:S01]  /*0e50*/  IADD3 R5, PT, PT, R5, 0x80, RZ ;  /* 0x0000008005057810 */ /* 0x000fe20007ffe0ff */
[----:B--2---:R-:W-:-:S04]  /*0e60*/  FADD.FTZ R25, R25, R6 ;  /* 0x0000000619197221 */ /* 0x004fc80000010000 */
[----:B------:R-:W-:Y:S01]  /*0e70*/  FADD.FTZ R6, R25, R18 ;  /* 0x0000001219067221 */ /* 0x000fe20000010000 */
[----:B---3--:R-:W-:-:S04]  /*0e80*/  FADD.FTZ R21, R24, R21 ;  /* 0x0000001518157221 */ /* 0x008fc80000010000 */
[----:B----4-:R-:W-:Y:S01]  /*0e90*/  FADD.FTZ R25, R21, R10 ;  /* 0x0000000a15197221 */ /* 0x010fe20000010000 */
[----:B-----5:R-:W-:-:S04]  /*0ea0*/  FADD.FTZ R20, R23, R20 ;  /* 0x0000001417147221 */ /* 0x020fc80000010000 */
[----:B0-----:R-:W-:Y:S01]  /*0eb0*/  FADD.FTZ R12, R20, R15 ;  /* 0x0000000f140c7221 */ /* 0x001fe20000010000 */
[----:B------:R-:W-:-:S04]  /*0ec0*/  FADD.FTZ R22, R22, R27 ;  /* 0x0000001b16167221 */ /* 0x000fc80000010000 */
[----:B------:R-:W-:-:S07]  /*0ed0*/  FADD.FTZ R24, R22, R17 ;  /* 0x0000001116187221 */ /* 0x000fce0000010000 */
.L_x_260:
[----:B------:R-:W-:Y:S05]  /*0ee0*/  BSYNC.RECONVERGENT B1 ;  /* 0x0000000000017941 */ /* 0x000fea0003800200 */
.L_x_259:
[----:B------:R-:W-:Y:S05]  /*0ef0*/  @!P1 BRA `(.L_x_255) ;  /* 0x0000000000d89947 */ /* 0x000fea0003800000 */
[----:B------:R-:W-:Y:S01]  /*0f00*/  ISETP.NE.AND P1, PT, R7, 0x1, PT ;  /* 0x000000010700780c */ /* 0x000fe20003f25270 */
[----:B------:R-:W-:Y:S01]  /*0f10*/  BSSY.RECONVERGENT B1, `(.L_x_261) ;  /* 0x0000022000017945 */ /* 0x000fe20003800200 */
[----:B------:R-:W-:-:S11]  /*0f20*/  LOP3.LUT P0, RZ, R9, 0x20, RZ, 0xc0, !PT ;  /* 0x0000002009ff7812 */ /* 0x000fd6000780c0ff */
[----:B------:R-:W-:Y:S05]  /*0f30*/  @!P1 BRA `(.L_x_262) ;  /* 0x00000000007c9947 */ /* 0x000fea0003800000 */
[----:B------:R-:W0:Y:S01]  /*0f40*/  LDC.64 R16, c[0x0][0x448] ;  /* 0x00011200ff107b82 */ /* 0x000e220000000a00 */
[----:B------:R-:W-:-:S07]  /*0f50*/  IMAD R29, R5, R2, R0 ;  /* 0x00000002051d7224 */ /* 0x000fce00078e0200 */
[----:B------:R-:W1:Y:S08]  /*0f60*/  LDC.64 R18, c[0x0][0x450] ;  /* 0x00011400ff127b82 */ /* 0x000e700000000a00 */
[----:B------:R-:W2:Y:S08]  /*0f70*/  LDC.64 R14, c[0x0][0x440] ;  /* 0x00011000ff0e7b82 */ /* 0x000eb00000000a00 */
[----:B------:R-:W3:Y:S01]  /*0f80*/  LDC.64 R20, c[0x0][0x458] ;  /* 0x00011600ff147b82 */ /* 0x000ee20000000a00 */
[----:B0-----:R-:W-:Y:S01]  /*0f90*/  IMAD.WIDE.U32 R10, R29, 0x4, R16 ;  /* 0x000000041d0a7825 */ /* 0x001fe200078e0010 */
[----:B------:R-:W-:-:S04]  /*0fa0*/  LEA R9, R2, R29, 0x5 ;  /* 0x0000001d02097211 */ /* 0x000fc800078e28ff */
[----:B------:R3:W4:Y:S01]  /*0fb0*/  LDG.E R13, desc[UR6][R10.64] ;  /* 0x000000060a0d7981 */ /* 0x000722000c1e1900 */
[----:B-1----:R-:W-:-:S04]  /*0fc0*/  IMAD.WIDE.U32 R22, R29, 0x4, R18 ;  /* 0x000000041d167825 */ /* 0x002fc800078e0012 */
[----:B------:R-:W-:Y:S02]  /*0fd0*/  IMAD.WIDE.U32 R16, R9, 0x4, R16 ;  /* 0x0000000409107825 */ /* 0x000fe400078e0010 */
[----:B------:R-:W5:Y:S02]  /*0fe0*/  LDG.E R22, desc[UR6][R22.64] ;  /* 0x0000000616167981 */ /* 0x000f64000c1e1900 */
[--C-:B--2---:R-:W-:Y:S02]  /*0ff0*/  IMAD.WIDE.U32 R26, R29, 0x4, R14.reuse ;  /* 0x000000041d1a7825 */ /* 0x104fe400078e000e */
[----:B------:R-:W2:Y:S02]  /*1000*/  LDG.E R16, desc[UR6][R16.64] ;  /* 0x0000000610107981 */ /* 0x000ea4000c1e1900 */
[----:B------:R-:W-:Y:S02]  /*1010*/  IMAD.WIDE.U32 R14, R9, 0x4, R14 ;  /* 0x00000004090e7825 */ /* 0x000fe400078e000e */
[----:B------:R-:W2:Y:S02]  /*1020*/  LDG.E R7, desc[UR6][R26.64] ;  /* 0x000000061a077981 */ /* 0x000ea4000c1e1900 */
[----:B---3--:R-:W-:-:S02]  /*1030*/  IMAD.WIDE.U32 R10, R29, 0x4, R20 ;  /* 0x000000041d0a7825 */ /* 0x008fc400078e0014 */
[----:B------:R-:W3:Y:S02]  /*1040*/  LDG.E R15, desc[UR6][R14.64] ;  /* 0x000000060e0f7981 */ /* 0x000ee4000c1e1900 */
[----:B------:R-:W-:-:S04]  /*1050*/  IMAD.WIDE.U32 R18, R9, 0x4, R18 ;  /* 0x0000000409127825 */ /* 0x000fc800078e0012 */
[----:B------:R-:W-:Y:S02]  /*1060*/  IMAD.WIDE.U32 R20, R9, 0x4, R20 ;  /* 0x0000000409147825 */ /* 0x000fe400078e0014 */
[----:B------:R-:W3:Y:S04]  /*1070*/  LDG.E R9, desc[UR6][R10.64] ;  /* 0x000000060a097981 */ /* 0x000ee8000c1e1900 */
[----:B------:R-:W3:Y:S04]  /*1080*/  LDG.E R19, desc[UR6][R18.64] ;  /* 0x0000000612137981 */ /* 0x000ee8000c1e1900 */
[----:B------:R-:W3:Y:S01]  /*1090*/  LDG.E R20, desc[UR6][R20.64] ;  /* 0x0000000614147981 */ /* 0x000ee2000c1e1900 */
[----:B------:R-:W-:Y:S01]  /*10a0*/  IADD3 R5, PT, PT, R5, 0x40, RZ ;  /* 0x0000004005057810 */ /* 0x000fe20007ffe0ff */
[----:B----4-:R-:W-:Y:S01]  /*10b0*/  FADD.FTZ R13, R25, R13 ;  /* 0x0000000d190d7221 */ /* 0x010fe20000010000 */
[----:B-----5:R-:W-:-:S03]  /*10c0*/  FADD.FTZ R12, R12, R22 ;  /* 0x000000160c0c7221 */ /* 0x020fc60000010000 */
[----:B--2---:R-:W-:Y:S01]  /*10d0*/  FADD.FTZ R25, R13, R16 ;  /* 0x000000100d197221 */ /* 0x004fe20000010000 */
[----:B------:R-:W-:-:S04]  /*10e0*/  FADD.FTZ R6, R6, R7 ;  /* 0x0000000706067221 */ /* 0x000fc80000010000 */
[----:B---3--:R-:W-:Y:S01]  /*10f0*/  FADD.FTZ R6, R6, R15 ;  /* 0x0000000f06067221 */ /* 0x008fe20000010000 */
[----:B------:R-:W-:Y:S01]  /*1100*/  FADD.FTZ R9, R24, R9 ;  /* 0x0000000918097221 */ /* 0x000fe20000010000 */
[----:B------:R-:W-:-:S03]  /*1110*/  FADD.FTZ R12, R12, R19 ;  /* 0x000000130c0c7221 */ /* 0x000fc60000010000 */
[----:B------:R-:W-:-:S07]  /*1120*/  FADD.FTZ R24, R9, R20 ;  /* 0x0000001409187221 */ /* 0x000fce0000010000 */
.L_x_262:
[----:B------:R-:W-:Y:S05]  /*1130*/  BSYNC.RECONVERGENT B1 ;  /* 0x0000000000017941 */ /* 0x000fea0003800200 */
.L_x_261:
[----:B------:R-:W-:Y:S05]  /*1140*/  @P0 BRA `(.L_x_255) ;  /* 0x0000000000440947 */ /* 0x000fea0003800000 */
[----:B------:R-:W0:Y:S01]  /*1150*/  LDC.64 R18, c[0x0][0x440] ;  /* 0x00011000ff127b82 */ /* 0x000e220000000a00 */
[----:B------:R-:W-:-:S07]  /*1160*/  IMAD R5, R5, R2, R0 ;  /* 0x0000000205057224 */ /* 0x000fce00078e0200 */
[----:B------:R-:W1:Y:S08]  /*1170*/  LDC.64 R10, c[0x0][0x448] ;  /* 0x00011200ff0a7b82 */ /* 0x000e700000000a00 */
[----:B------:R-:W2:Y:S08]  /*1180*/  LDC.64 R14, c[0x0][0x450] ;  /* 0x00011400ff0e7b82 */ /* 0x000eb00000000a00 */
[----:B------:R-:W3:Y:S01]  /*1190*/  LDC.64 R16, c[0x0][0x458] ;  /* 0x00011600ff107b82 */ /* 0x000ee20000000a00 */
[----:B0-----:R-:W-:-:S06]  /*11a0*/  IMAD.WIDE.U32 R18, R5, 0x4, R18 ;  /* 0x0000000405127825 */ /* 0x001fcc00078e0012 */
[----:B------:R-:W4:Y:S01]  /*11b0*/  LDG.E R19, desc[UR6][R18.64] ;  /* 0x0000000612137981 */ /* 0x000f22000c1e1900 */
[----:B-1----:R-:W-:-:S06]  /*11c0*/  IMAD.WIDE.U32 R10, R5, 0x4, R10 ;  /* 0x00000004050a7825 */ /* 0x002fcc00078e000a */
[----:B------:R-:W5:Y:S01]  /*11d0*/  LDG.E R10, desc[UR6][R10.64] ;  /* 0x000000060a0a7981 */ /* 0x000f62000c1e1900 */
[----:B--2---:R-:W-:-:S06]  /*11e0*/  IMAD.WIDE.U32 R14, R5, 0x4, R14 ;  /* 0x00000004050e7825 */ /* 0x004fcc00078e000e */
[----:B------:R-:W2:Y:S01]  /*11f0*/  LDG.E R15, desc[UR6][R14.64] ;  /* 0x000000060e0f7981 */ /* 0x000ea2000c1e1900 */
[----:B---3--:R-:W-:-:S06]  /*1200*/  IMAD.WIDE.U32 R16, R5, 0x4, R16 ;  /* 0x0000000405107825 */ /* 0x008fcc00078e0010 */
[----:B------:R-:W3:Y:S01]  /*1210*/  LDG.E R17, desc[UR6][R16.64] ;  /* 0x0000000610117981 */ /* 0x000ee2000c1e1900 */
[----:B----4-:R-:W-:Y:S01]  /*1220*/  FADD.FTZ R6, R6, R19 ;  /* 0x0000001306067221 */ /* 0x010fe20000010000 */
[----:B-----5:R-:W-:Y:S01]  /*1230*/  FADD.FTZ R25, R25, R10 ;  /* 0x0000000a19197221 */ /* 0x020fe20000010000 */
[----:B--2---:R-:W-:Y:S01]  /*1240*/  FADD.FTZ R12, R12, R15 ;  /* 0x0000000f0c0c7221 */ /* 0x004fe20000010000 */
[----:B---3--:R-:W-:-:S07]  /*1250*/  FADD.FTZ R24, R24, R17 ;  /* 0x0000001118187221 */ /* 0x008fce0000010000 */
.L_x_255:
[----:B------:R-:W-:Y:S05]  /*1260*/  BSYNC.RECONVERGENT B0 ;  /* 0x0000000000007941 */ /* 0x000fea0003800200 */
.L_x_254:
[----:B------:R-:W0:Y:S01]  /*1270*/  S2R R5, SR_TID.X ;  /* 0x0000000000057919 */ /* 0x000e220000002100 */
[----:B------:R-:W1:Y:S01]  /*1280*/  S2UR UR5, SR_CgaCtaId ;  /* 0x00000000000579c3 */ /* 0x000e620000008800 */
[----:B------:R-:W-:Y:S01]  /*1290*/  UMOV UR4, 0x400 ;  /* 0x0000040000047882 */ /* 0x000fe20000000000 */
[C---:B------:R-:W-:Y:S02]  /*12a0*/  SHF.L.U32 R7, R4.reuse, 0x7, RZ ;  /* 0x0000000704077819 */ /* 0x040fe400000006ff */
[----:B------:R-:W-:Y:S01]  /*12b0*/  ISETP.NE.AND P0, PT, R4, RZ, PT ;  /* 0x000000ff0400720c */ /* 0x000fe20003f05270 */
[----:B-1----:R-:W-:Y:S01]  /*12c0*/  ULEA UR4, UR5, UR4, 0x18 ;  /* 0x0000000405047291 */ /* 0x002fe2000f8ec0ff */
[----:B0-----:R-:W-:-:S04]  /*12d0*/  LOP3.LUT R0, R3, 0x1f, R5, 0x78, !PT ;  /* 0x0000001f03007812 */ /* 0x001fc800078e7805 */
[C---:B------:R-:W-:Y:S02]  /*12e0*/  LOP3.LUT R5, R0.reuse, 0x3e0, R5, 0xf8, !PT ;  /* 0x000003e000057812 */ /* 0x040fe400078ef805 */
[----:B------:R-:W-:Y:S02]  /*12f0*/  SHF.L.U32 R0, R0, 0x2, RZ ;  /* 0x0000000200007819 */ /* 0x000fe400000006ff */
[----:B------:R-:W-:Y:S02]  /*1300*/  LEA R5, R5, UR4, 0x2 ;  /* 0x0000000405057c11 */ /* 0x000fe4000f8e10ff */
[----:B------:R-:W-:-:S03]  /*1310*/  LOP3.LUT R0, R7, R0, RZ, 0xfc, !PT ;  /* 0x0000000007007212 */ /* 0x000fc600078efcff */
[----:B------:R-:W-:Y:S04]  /*1320*/  STS [R5], R25 ;  /* 0x0000001905007388 */ /* 0x000fe80000000800 */
[----:B------:R-:W-:Y:S04]  /*1330*/  STS [R5+0x1000], R6 ;  /* 0x0010000605007388 */ /* 0x000fe80000000800 */
[----:B------:R-:W-:Y:S04]  /*1340*/  STS [R5+0x2000], R24 ;  /* 0x0020001805007388 */ /* 0x000fe80000000800 */
[----:B------:R-:W-:Y:S01]  /*1350*/  STS [R5+0x3000], R12 ;  /* 0x0030000c05007388 */ /* 0x000fe20000000800 */
[----:B------:R-:W-:Y:S06]  /*1360*/  BAR.SYNC.DEFER_BLOCKING 0x0 ;  /* 0x0000000000007b1d */ /* 0x000fec0000010000 */
[----:B------:R-:W0:Y:S04]  /*1370*/  LDS R11, [R0+UR4+0x1000] ;  /* 0x00100004000b7984 */ /* 0x000e280008000800 */
[----:B------:R-:W1:Y:S04]  /*1380*/  LDS R7, [R0+UR4] ;  /* 0x0000000400077984 */ /* 0x000e680008000800 */
[----:B------:R-:W2:Y:S04]  /*1390*/  LDS R10, [R0+UR4+0x2000] ;  /* 0x00200004000a7984 */ /* 0x000ea80008000800 */
[----:B------:R-:W3:Y:S04]  /*13a0*/  LDS R9, [R0+UR4+0x3000] ;  /* 0x0030000400097984 */ /* 0x000ee80008000800 */
[----:B0-----:R-:W0:Y:S04]  /*13b0*/  SHFL.BFLY PT, R14, R11, 0x1, 0x1f ;  /* 0x0c201f000b0e7f89 */ /* 0x001e2800000e0000 */
[----:B-1----:R-:W1:Y:S04]  /*13c0*/  SHFL.BFLY PT, R16, R7, 0x1, 0x1f ;  /* 0x0c201f0007107f89 */ /* 0x002e6800000e0000 */
[----:B--2---:R-:W2:Y:S04]  /*13d0*/  SHFL.BFLY PT, R13, R10, 0x1, 0x1f ;  /* 0x0c201f000a0d7f89 */ /* 0x004ea800000e0000 */
[----:B---3--:R-:W3:Y:S01]  /*13e0*/  SHFL.BFLY PT, R6, R9, 0x1, 0x1f ;  /* 0x0c201f0009067f89 */ /* 0x008ee200000e0000 */
[----:B0-----:R-:W-:Y:S01]  /*13f0*/  FADD.FTZ R14, R11, R14 ;  /* 0x0000000e0b0e7221 */ /* 0x001fe20000010000 */
[----:B-1----:R-:W-:-:S04]  /*1400*/  FADD.FTZ R16, R7, R16 ;  /* 0x0000001007107221 */ /* 0x002fc80000010000 */
[----:B------:R-:W0:Y:S01]  /*1410*/  SHFL.BFLY PT, R5, R14, 0x2, 0x1f ;  /* 0x0c401f000e057f89 */ /* 0x000e2200000e0000 */
[----:B--2---:R-:W-:-:S03]  /*1420*/  FADD.FTZ R15, R10, R13 ;  /* 0x0000000d0a0f7221 */ /* 0x004fc60000010000 */
[----:B------:R-:W1:Y:S01]  /*1430*/  SHFL.BFLY PT, R13, R16, 0x2, 0x1f ;  /* 0x0c401f00100d7f89 */ /* 0x000e6200000e0000 */
[----:B---3--:R-:W-:-:S03]  /*1440*/  FADD.FTZ R12, R9, R6 ;  /* 0x00000006090c7221 */ /* 0x008fc60000010000 */
[----:B------:R-:W2:Y:S04]  /*1450*/  SHFL.BFLY PT, R0, R15, 0x2, 0x1f ;  /* 0x0c401f000f007f89 */ /* 0x000ea800000e0000 */
[----:B------:R-:W3:Y:S01]  /*1460*/  SHFL.BFLY PT, R11, R12, 0x2, 0x1f ;  /* 0x0c401f000c0b7f89 */ /* 0x000ee200000e0000 */
[----:B0-----:R-:W-:Y:S01]  /*1470*/  FADD.FTZ R5, R14, R5 ;  /* 0x000000050e057221 */ /* 0x001fe20000010000 */
[----:B-1----:R-:W-:Y:S01]  /*1480*/  FADD.FTZ R13, R16, R13 ;  /* 0x0000000d100d7221 */ /* 0x002fe20000010000 */
[----:B--2---:R-:W-:-:S04]  /*1490*/  FADD.FTZ R17, R15, R0 ;  /* 0x000000000f117221 */ /* 0x004fc80000010000 */
[----:B------:R-:W0:Y:S01]  /*14a0*/  SHFL.BFLY PT, R6, R13, 0x4, 0x1f ;  /* 0x0c801f000d067f89 */ /* 0x000e2200000e0000 */
[----:B---3--:R-:W-:-:S03]  /*14b0*/  FADD.FTZ R11, R12, R11 ;  /* 0x0000000b0c0b7221 */ /* 0x008fc60000010000 */
[----:B------:R-:W1:Y:S04]  /*14c0*/  SHFL.BFLY PT, R0, R5, 0x4, 0x1f ;  /* 0x0c801f0005007f89 */ /* 0x000e6800000e0000 */
[----:B------:R-:W2:Y:S04]  /*14d0*/  SHFL.BFLY PT, R18, R17, 0x4, 0x1f ;  /* 0x0c801f0011127f89 */ /* 0x000ea800000e0000 */
[----:B------:R-:W3:Y:S01]  /*14e0*/  SHFL.BFLY PT, R10, R11, 0x4, 0x1f ;  /* 0x0c801f000b0a7f89 */ /* 0x000ee200000e0000 */
        /* <DEDUP_REMOVED lines=9> */
[----:B------:R-:W-:Y:S01]  /*1580*/  SHF.L.U32 R9, R8, 0x1, RZ ;  /* 0x0000000108097819 */ /* 0x000fe200000006ff */
[----:B-1----:R-:W-:-:S03]  /*1590*/  FADD.FTZ R7, R0, R7 ;  /* 0x0000000700077221 */ /* 0x002fc60000010000 */
[----:B------:R-:W0:Y:S01]  /*15a0*/  SHFL.BFLY PT, R10, R5, 0x10, 0x1f ;  /* 0x0e001f00050a7f89 */ /* 0x000e2200000e0000 */
[----:B------:R-:W-:Y:S01]  /*15b0*/  ISETP.GE.U32.AND P1, PT, R9, R2, PT ;  /* 0x000000020900720c */ /* 0x000fe20003f26070 */
[----:B--2---:R-:W-:Y:S02]  /*15c0*/  FADD.FTZ R19, R18, R19 ;  /* 0x0000001312137221 */ /* 0x004fe40000010000 */
[----:B------:R-:W1:Y:S01]  /*15d0*/  SHFL.BFLY PT, R6, R7, 0x10, 0x1f ;  /* 0x0e001f0007067f89 */ /* 0x000e6200000e0000 */
[----:B------:R-:W-:Y:S01]  /*15e0*/  @!P0 LEA R9, R3, UR4, 0x2 ;  /* 0x0000000403098c11 */ /* 0x000fe2000f8e10ff */
[----:B---3--:R-:W-:Y:S02]  /*15f0*/  FADD.FTZ R15, R12, R15 ;  /* 0x0000000f0c0f7221 */ /* 0x008fe40000010000 */
[----:B------:R-:W2:Y:S04]  /*1600*/  SHFL.BFLY PT, R14, R19, 0x10, 0x1f ;  /* 0x0e001f00130e7f89 */ /* 0x000ea800000e0000 */
[----:B------:R-:W3:Y:S01]  /*1610*/  SHFL.BFLY PT, R0, R15, 0x10, 0x1f ;  /* 0x0e001f000f007f89 */ /* 0x000ee200000e0000 */
[----:B0-----:R-:W-:Y:S01]  /*1620*/  FADD.FTZ R10, R5, R10 ;  /* 0x0000000a050a7221 */ /* 0x001fe20000010000 */
[----:B-1----:R-:W-:-:S04]  /*1630*/  FADD.FTZ R6, R7, R6 ;  /* 0x0000000607067221 */ /* 0x002fc80000010000 */
[----:B------:R0:W-:Y:S01]  /*1640*/  @!P0 STS [R9+0x4000], R10 ;  /* 0x0040000a09008388 */ /* 0x0001e20000000800 */
[----:B--2---:R-:W-:-:S03]  /*1650*/  FADD.FTZ R14, R19, R14 ;  /* 0x0000000e130e7221 */ /* 0x004fc60000010000 */
[----:B------:R0:W-:Y:S01]  /*1660*/  @!P0 STS [R9+0x4080], R6 ;  /* 0x0040800609008388 */ /* 0x0001e20000000800 */
[----:B---3--:R-:W-:-:S03]  /*1670*/  FADD.FTZ R0, R15, R0 ;  /* 0x000000000f007221 */ /* 0x008fc60000010000 */
        /* <DEDUP_REMOVED lines=11> */
[----:B------:R-:W3:Y:S03]  /*1730*/  LDC.64 R10, c[0x0][0x480] ;  /* 0x00012000ff0a7b82 */ /* 0x000ee60000000a00 */
[----:B------:R-:W4:Y:S04]  /*1740*/  LDS.64 R16, [R0+0x4100] ;  /* 0x0041000000107984 */ /* 0x000f280000000a00 */
[----:B------:R-:W5:Y:S01]  /*1750*/  LDS.64 R18, [R0+0x4180] ;  /* 0x0041800000127984 */ /* 0x000f620000000a00 */
[----:B------:R-:W1:Y:S01]  /*1760*/  LDC.64 R4, c[0x0][0x498] ;  /* 0x00012600ff047b82 */ /* 0x000e620000000a00 */
[----:B0-----:R-:W-:-:S07]  /*1770*/  IMAD.WIDE.U32 R6, R8, 0x4, R6 ;  /* 0x0000000408067825 */ /* 0x001fce00078e0006 */
[----:B------:R-:W0:Y:S01]  /*1780*/  LDC.64 R2, c[0x0][0x490] ;  /* 0x00012400ff027b82 */ /* 0x000e220000000a00 */
[----:B---3--:R-:W-:-:S04]  /*1790*/  IMAD.WIDE.U32 R10, R8, 0x4, R10 ;  /* 0x00000004080a7825 */ /* 0x008fc800078e000a */
[C---:B-1----:R-:W-:Y:S01]  /*17a0*/  IMAD.WIDE.U32 R4, R8.reuse, 0x4, R4 ;  /* 0x0000000408047825 */ /* 0x042fe200078e0004 */
[----:B------:R-:W-:Y:S02]  /*17b0*/  F2FP.BF16.F32.PACK_AB R13, R13, R12 ;  /* 0x0000000c0d0d723e */ /* 0x000fe400000010ff */
[----:B--2---:R-:W-:Y:S01]  /*17c0*/  F2FP.BF16.F32.PACK_AB R15, R15, R14 ;  /* 0x0000000e0f0f723e */ /* 0x004fe200000010ff */
[----:B0-----:R-:W-:Y:S02]  /*17d0*/  IMAD.WIDE.U32 R2, R8, 0x4, R2 ;  /* 0x0000000408027825 */ /* 0x001fe400078e0002 */
[----:B------:R-:W-:Y:S01]  /*17e0*/  STG.E desc[UR6][R6.64], R13 ;  /* 0x0000000d06007986 */ /* 0x000fe2000c101906 */
[----:B----4-:R-:W-:-:S03]  /*17f0*/  F2FP.BF16.F32.PACK_AB R17, R17, R16 ;  /* 0x000000101111723e */ /* 0x010fc600000010ff */
[----:B------:R-:W-:Y:S01]  /*1800*/  STG.E desc[UR6][R10.64], R15 ;  /* 0x0000000f0a007986 */ /* 0x000fe2000c101906 */
[----:B-----5:R-:W-:-:S03]  /*1810*/  F2FP.BF16.F32.PACK_AB R19, R19, R18 ;  /* 0x000000121313723e */ /* 0x020fc600000010ff */
[----:B------:R-:W-:Y:S04]  /*1820*/  STG.E desc[UR6][R4.64], R17 ;  /* 0x0000001104007986 */ /* 0x000fe8000c101906 */
[----:B------:R-:W-:Y:S01]  /*1830*/  STG.E desc[UR6][R2.64], R19 ;  /* 0x0000001302007986 */ /* 0x000fe2000c101906 */
[----:B------:R-:W-:Y:S05]  /*1840*/  EXIT ;  /* 0x000000000000794d */ /* 0x000fea0003800000 */
.L_x_263:
        /* <DEDUP_REMOVED lines=11> */
.L_x_3503:


//--------------------- .text._ZN10layer_norm31ln_parallel_residual_bwd_kernelINS_13Kernel_traitsI13__nv_bfloat16S2_S2_S2_fjLj1536ELj1ELj1ELj4ELj8ENS_18Kernel_traits_baseILj1536ES2_S2_S2_S2_fjLj128EEEEELb1ELb1ELb0EEEvNS_9BwdParamsE --------------------------
	.section	.text._ZN10layer_norm31ln_parallel_residual_bwd_kernelINS_13Kernel_traitsI13__nv_bfloat16S2_S2_S2_fjLj1536ELj1ELj1ELj4ELj8ENS_18Kernel_traits_baseILj1536ES2_S2_S2_S2_fjLj128EEEEELb1ELb1ELb0EEEvNS_9BwdParamsE,"ax",@progbits
	.align	128
        .global         _ZN10layer_norm31ln_parallel_residual_bwd_kernelINS_13Kernel_traitsI13__nv_bfloat16S2_S2_S2_fjLj1536ELj1ELj1ELj4ELj8ENS_18Kernel_traits_baseILj1536ES2_S2_S2_S2_fjLj128EEEEELb1ELb1ELb0EEEvNS_9BwdParamsE
        .type           _ZN10layer_norm31ln_parallel_residual_bwd_kernelINS_13Kernel_traitsI13__nv_bfloat16S2_S2_S2_fjLj1536ELj1ELj1ELj4ELj8ENS_18Kernel_traits_baseILj1536ES2_S2_S2_S2_fjLj128EEEEELb1ELb1ELb0EEEvNS_9BwdParamsE,@function
        .size           _ZN10layer_norm31ln_parallel_residual_bwd_kernelINS_13Kernel_traitsI13__nv_bfloat16S2_S2_S2_fjLj1536ELj1ELj1ELj4ELj8ENS_18Kernel_traits_baseILj1536ES2_S2_S2_S2_fjLj128EEEEELb1ELb1ELb0EEEvNS_9BwdParamsE,(.L_x_3504 - _ZN10layer_norm31ln_parallel_residual_bwd_kernelINS_13Kernel_traitsI13__nv_bfloat16S2_S2_S2_fjLj1536ELj1ELj1ELj4ELj8ENS_18Kernel_traits_baseILj1536ES2_S2_S2_S2_fjLj128EEEEELb1ELb1ELb0EEEvNS_9BwdParamsE)
        .other          _ZN10layer_norm31ln_parallel_residual_bwd_kernelINS_13Kernel_traitsI13__nv_bfloat16S2_S2_S2_fjLj1536ELj1ELj1ELj4ELj8ENS_18Kernel_traits_baseILj1536ES2_S2_S2_S2_fjLj128EEEEELb1ELb1ELb0EEEvNS_9BwdParamsE,@"STO_CUDA_ENTRY STV_DEFAULT"
_ZN10layer_norm31ln_parallel_residual_bwd_kernelINS_13Kernel_traitsI13__nv_bfloat16S2_S2_S2_fjLj1536ELj1ELj1ELj4ELj8ENS_18Kernel_traits_baseILj1536ES2_S2_S2_S2_fjLj128EEEEELb1ELb1ELb0EEEvNS_9BwdParamsE:
.text._ZN10layer_norm31ln_parallel_residual_bwd_kernelINS_13Kernel_traitsI13__nv_bfloat16S2_S2_S2_fjLj1536ELj1ELj1ELj4ELj8ENS_18Kernel_traits_baseILj1536ES2_S2_S2_S2_fjLj128EEEEELb1ELb1ELb0EEEvNS_9BwdParamsE:
[----:B------:R-:W-:Y:S01]  /*0000*/  LDC R1, c[0x0][0x37c] ;  /* 0x0000df00ff017b82 */ /* 0x000fe20000000800 */
[----:B------:R-:W0:Y:S01]  /*0010*/  S2R R87, SR_TID.X ;  /* 0x0000000000577919 */ /* 0x000e220000002100 */
[----:B------:R-:W1:Y:S01]  /*0020*/  LDCU UR8, c[0x0][0x388] ;  /* 0x00007100ff0877ac */ /* 0x000e620008000800 */
[----:B------:R-:W2:Y:S01]  /*0030*/  LDCU.64 UR18, c[0x0][0x358] ;  /* 0x00006b00ff1277ac */ /* 0x000ea20008000a00 */
[----:B-1----:R-:W-:-:S04]  /*0040*/  USHF.R.S32.HI UR4, URZ, 0x1f, UR8 ;  /* 0x0000001fff047899 */ /* 0x002fc80008011408 */
[----:B------:R-:W-:-:S06]  /*0050*/  ULEA.HI UR4, UR4, UR8, URZ, 0x2 ;  /* 0x0000000804047291 */ /* 0x000fcc000f8f10ff */
[----:B------:R-:W-:Y:S01]  /*0060*/  IMAD.U32 R3, RZ, RZ, UR4 ;  /* 0x00000004ff037e24 */ /* 0x000fe2000f8e00ff */
[----:B0-----:R-:W-:Y:S01]  /*0070*/  LOP3.LUT R86, R87, 0x7f, RZ, 0x3c, !PT ;  /* 0x0000007f57567812 */ /* 0x001fe200078e3cff */
[----:B------:R-:W-:Y:S01]  /*0080*/  IMAD.MOV.U32 R13, RZ, RZ, R87 ;  /* 0x000000ffff0d7224 */ /* 0x000fe200078e0057 */
[----:B------:R-:W0:Y:S02]  /*0090*/  S2UR UR7, SR_CTAID.X ;  /* 0x00000000000779c3 */ /* 0x000e240000002500 */
[----:B------:R-:W0:Y:S01]  /*00a0*/  LDCU UR4, c[0x0][0x384] ;  /* 0x00007080ff0477ac */ /* 0x000e220008000800 */
[----:B------:R-:W-:-:S04]  /*00b0*/  LEA.HI.SX32 R86, R3, R86, 0x1e ;  /* 0x0000005603567211 */ /* 0x000fc800078ff2ff */
[C---:B------:R-:W-:Y:S02]  /*00c0*/  ISETP.GE.U32.AND P2, PT, R86.reuse, 0x100, PT ;  /* 0x000001005600780c */ /* 0x040fe40003f46070 */
[C---:B------:R-:W-:Y:S02]  /*00d0*/  ISETP.GE.U32.AND P0, PT, R86.reuse, 0x80, PT ;  /* 0x000000805600780c */ /* 0x040fe40003f06070 */
[----:B------:R-:W-:-:S09]  /*00e0*/  ISETP.GE.U32.AND P3, PT, R86, 0x180, PT ;  /* 0x000001805600780c */ /* 0x000fd20003f66070 */
[----:B------:R-:W1:Y:S02]  /*00f0*/  @P2 LDC.64 R4, c[0x0][0x3d0] ;  /* 0x0000f400ff042b82 */ /* 0x000e640000000a00 */
[----:B------:R-:W-:-:S06]  /*0100*/  @P0 LOP3.LUT R13, R87, 0x80, RZ, 0xfc, !PT ;  /* 0x00000080570d0812 */ /* 0x000fcc00078efcff */
[----:B------:R-:W3:Y:S08]  /*0110*/  @P0 LDC.64 R2, c[0x0][0x3d0] ;  /* 0x0000f400ff020b82 */ /* 0x000ef00000000a00 */
[----:B------:R-:W4:Y:S01]  /*0120*/  @P3 LDC.64 R8, c[0x0][0x3d0] ;  /* 0x0000f400ff083b82 */ /* 0x000f220000000a00 */
[----:B-1----:R-:W-:-:S04]  /*0130*/  @P2 IMAD.WIDE.U32 R4, R13, 0x8, R4 ;  /* 0x000000080d042825 */ /* 0x002fc800078e0004 */
[----:B------:R-:W-:Y:S01]  /*0140*/  @P2 VIADD R13, R13, 0x80 ;  /* 0x000000800d0d2836 */ /* 0x000fe20000000000 */
[----:B--2---:R1:W5:Y:S01]  /*0150*/  @P2 LDG.E.64 R6, desc[UR18][R4.64] ;  /* 0x0000001204062981 */ /* 0x004362000c1e1b00 */
[----:B---3--:R-:W-:-:S05]  /*0160*/  @P0 IMAD.WIDE.U32 R2, R87, 0x8, R2 ;  /* 0x0000000857020825 */ /* 0x008fca00078e0002 */
        /* <DEDUP_REMOVED lines=25> */
[----:B------:R-:W-:Y:S02]  /*0300*/  SHF.R.U32.HI R78, RZ, 0x10, R11 ;  /* 0x00000010ff4e7819 */ /* 0x000fe4000001160b */
[----:B------:R-:W-:-:S02]  /*0310*/  CS2R R20, SRZ ;  /* 0x0000000000147805 */ /* 0x000fc4000001ff00 */
[--C-:B------:R-:W-:Y:S02]  /*0320*/  SHF.R.U64 R77, R60, 0x10, R61.reuse ;  /* 0x000000103c4d7819 */ /* 0x100fe4000000123d */
[----:B------:R-:W-:Y:S02]  /*0330*/  CS2R R22, SRZ ;  /* 0x0000000000167805 */ /* 0x000fe4000001ff00 */
[----:B------:R-:W-:Y:S02]  /*0340*/  SHF.R.U32.HI R76, RZ, 0x10, R61 ;  /* 0x00000010ff4c7819 */ /* 0x000fe4000001163d */
[----:B------:R-:W-:Y:S02]  /*0350*/  CS2R R24, SRZ ;  /* 0x0000000000187805 */ /* 0x000fe4000001ff00 */
[----:B------:R-:W-:Y:S02]  /*0360*/  CS2R R26, SRZ ;  /* 0x00000000001a7805 */ /* 0x000fe4000001ff00 */
[----:B------:R-:W-:-:S02]  /*0370*/  CS2R R28, SRZ ;  /* 0x00000000001c7805 */ /* 0x000fc4000001ff00 */
[----:B------:R-:W-:Y:S02]  /*0380*/  CS2R R30, SRZ ;  /* 0x00000000001e7805 */ /* 0x000fe4000001ff00 */
[----:B------:R-:W-:Y:S01]  /*0390*/  CS2R R32, SRZ ;  /* 0x0000000000207805 */ /* 0x000fe2000001ff00 */
[----:B0-----:R-:W-:Y:S01]  /*03a0*/  UISETP.NE.AND UP0, UPT, UR9, URZ, UPT ;  /* 0x000000ff0900728c */ /* 0x001fe2000bf05270 */
[----:B------:R-:W-:Y:S02]  /*03b0*/  CS2R R34, SRZ ;  /* 0x0000000000227805 */ /* 0x000fe4000001ff00 */
[----:B------:R-:W-:Y:S02]  /*03c0*/  CS2R R36, SRZ ;  /* 0x0000000000247805 */ /* 0x000fe4000001ff00 */
[----:B------:R-:W-:Y:S02]  /*03d0*/  CS2R R38, SRZ ;  /* 0x0000000000267805 */ /* 0x000fe4000001ff00 */
[----:B------:R-:W-:-:S02]  /*03e0*/  CS2R R40, SRZ ;  /* 0x0000000000287805 */ /* 0x000fc4000001ff00 */
        /* <DEDUP_REMOVED lines=12> */
.L_x_308:
[----:B0-----:R-:W-:-:S06]  /*04b0*/  UIMAD.WIDE UR16, UR4, 0x4, UR14 ;  /* 0x00000004041078a5 */ /* 0x001fcc000f8e020e */
[----:B-12-4-:R-:W-:Y:S02]  /*04c0*/  IMAD.U32 R44, RZ, RZ, UR16 ;  /* 0x00000010ff2c7e24 */ /* 0x016fe4000f8e00ff */
[----:B------:R-:W-:Y:S01]  /*04d0*/  IMAD.U32 R45, RZ, RZ, UR17 ;  /* 0x00000011ff2d7e24 */ /* 0x000fe2000f8e00ff */
[----:B------:R-:W-:-:S04]  /*04e0*/  UIMAD.WIDE UR16, UR4, 0x4, UR12 ;  /* 0x00000004041078a5 */ /* 0x000fc8000f8e020c */
[----:B-----5:R0:W5:Y:S02]  /*04f0*/  LDG.E R44, desc[UR18][R44.64] ;  /* 0x000000122c2c7981 */ /* 0x020164000c1e1900 */
[----:B------:R-:W-:Y:S01]  /*0500*/  IMAD.U32 R46, RZ, RZ, UR16 ;  /* 0x00000010ff2e7e24 */ /* 0x000fe2000f8e00ff */
[----:B------:R-:W-:-:S05]  /*0510*/  MOV R47, UR17 ;  /* 0x00000011002f7c02 */ /* 0x000fca0008000f00 */
[----:B------:R-:W2:Y:S01]  /*0520*/  LDG.E R46, desc[UR18][R46.64] ;  /* 0x000000122e2e7981 */ /* 0x000ea2000c1e1900 */
[----:B-1----:R-:W-:Y:S01]  /*0530*/  UIMAD UR5, UR4, UR8, URZ ;  /* 0x00000008040572a4 */ /* 0x002fe2000f8e02ff */
[----:B------:R-:W-:Y:S01]  /*0540*/  BSSY.RECONVERGENT B0, `(.L_x_265) ;  /* 0x0000051000007945 */ /* 0x000fe20003800200 */
[C---:B------:R-:W-:Y:S02]  /*0550*/  ISETP.GE.U32.AND P2, PT, R86.reuse, 0x100, PT ;  /* 0x000001005600780c */ /* 0x040fe40003f46070 */
[----:B------:R-:W-:Y:S01]  /*0560*/  USHF.R.S32.HI UR6, URZ, 0x1f, UR5 ;  /* 0x0000001fff067899 */ /* 0x000fe20008011405 */
[----:B------:R-:W-:-:S03]  /*0570*/  ISETP.GE.U32.AND P3, PT, R86, 0x180, PT ;  /* 0x000001805600780c */ /* 0x000fc60003f66070 */
[----:B------:R-:W-:-:S06]  /*0580*/  ULEA.HI UR6, UR6, UR5, URZ, 0x2 ;  /* 0x0000000506067291 */ /* 0x000fcc000f8f10ff */
[----:B---3--:R-:W-:-:S05]  /*0590*/  IMAD.U32 R88, RZ, RZ, UR6 ;  /* 0x00000006ff587e24 */ /* 0x008fca000f8e00ff */
[----:B------:R-:W-:Y:S01]  /*05a0*/  LEA.HI.SX32 R75, R88, R87, 0x1e ;  /* 0x00000057584b7211 */ /* 0x000fe200078ff2ff */
[----:B------:R-:W-:-:S04]  /*05b0*/  IMAD.MOV.U32 R88, RZ, RZ, RZ ;  /* 0x000000ffff587224 */ /* 0x000fc800078e00ff */
[----:B0-----:R-:W-:Y:S01]  /*05c0*/  IMAD.MOV.U32 R45, RZ, RZ, R75 ;  /* 0x000000ffff2d7224 */ /* 0x001fe200078e004b */
[----:B-----5:R-:W-:Y:S02]  /*05d0*/  R2UR UR16, R44 ;  /* 0x000000002c1072ca */ /* 0x020fe400000e0000 */
[----:B--2---:R-:W-:Y:S01]  /*05e0*/  FSEL R44, R46, RZ, !P1 ;  /* 0x000000ff2e2c7208 */ /* 0x004fe20004800000 */
[----:B------:R-:W-:Y:S01]  /*05f0*/  IMAD.MOV.U32 R46, RZ, RZ, RZ ;  /* 0x000000ffff2e7224 */ /* 0x000fe200078e00ff */
[----:B------:R-:W-:Y:S11]  /*0600*/  @!P0 BRA `(.L_x_266) ;  /* 0x0000000400108947 */ /* 0x000ff60003800000 */
[----:B------:R-:W0:Y:S08]  /*0610*/  LDC.64 R46, c[0x0][0x3a8] ;  /* 0x0000ea00ff2e7b82 */ /* 0x000e300000000a00 */
[----:B------:R-:W1:Y:S01]  /*0620*/  LDC.64 R66, c[0x0][0x428] ;  /* 0x00010a00ff427b82 */ /* 0x000e620000000a00 */
[----:B----4-:R-:W-:Y:S02]  /*0630*/  ISETP.NE.U32.AND P0, PT, RZ, UR26, PT ;  /* 0x0000001aff007c0c */ /* 0x010fe4000bf05070 */
[----:B------:R-:W-:-:S05]  /*0640*/  ISETP.NE.U32.AND P1, PT, RZ, UR22, PT ;  /* 0x00000016ff007c0c */ /* 0x000fca000bf25070 */
[----:B------:R-:W2:Y:S01]  /*0650*/  LDC.64 R70, c[0x0][0x3b0] ;  /* 0x0000ec00ff467b82 */ /* 0x000ea20000000a00 */
[----:B0-----:R-:W-:-:S06]  /*0660*/  IMAD.WIDE.U32 R46, R75, 0x8, R46 ;  /* 0x000000084b2e7825 */ /* 0x001fcc00078e002e */
[----:B------:R-:W4:Y:S01]  /*0670*/  LDG.E.64 R46, desc[UR18][R46.64] ;  /* 0x000000122e2e7981 */ /* 0x000f22000c1e1b00 */
[----:B-1----:R-:W-:-:S06]  /*0680*/  IMAD.WIDE.U32 R66, R75, 0x8, R66 ;  /* 0x000000084b427825 */ /* 0x002fcc00078e0042 */
[----:B------:R-:W3:Y:S01]  /*0690*/  LDG.E.64 R66, desc[UR18][R66.64] ;  /* 0x0000001242427981 */ /* 0x000ee2000c1e1b00 */
[----:B------:R-:W-:Y:S02]  /*06a0*/  ISETP.NE.AND.EX P0, PT, RZ, UR27, PT, P0 ;  /* 0x0000001bff007c0c */ /* 0x000fe4000bf05300 */
[----:B------:R-:W-:-:S11]  /*06b0*/  ISETP.NE.AND.EX P1, PT, RZ, UR23, PT, P1 ;  /* 0x00000017ff007c0c */ /* 0x000fd6000bf25310 */
[----:B------:R-:W0:Y:S08]  /*06c0*/  @P0 LDC.64 R88, c[0x0][0x438] ;  /* 0x00010e00ff580b82 */ /* 0x000e300000000a00 */
[----:B------:R-:W1:Y:S01]  /*06d0*/  @P1 LDC.64 R68, c[0x0][0x3b8] ;  /* 0x0000ee00ff441b82 */ /* 0x000e620000000a00 */
[----:B--2---:R-:W-:-:S06]  /*06e0*/  IMAD.WIDE.U32 R70, R75, 0x4, R70 ;  /* 0x000000044b467825 */ /* 0x004fcc00078e0046 */
[----:B------:R2:W5:Y:S01]  /*06f0*/  LDG.E R71, desc[UR18][R70.64] ;  /* 0x0000001246477981 */ /* 0x000562000c1e1900 */
[----:B0-----:R-:W-:-:S05]  /*0700*/  @P0 IMAD.WIDE.U32 R88, R75, 0x8, R88 ;  /* 0x000000084b580825 */ /* 0x001fca00078e0058 */
[----:B------:R0:W5:Y:S01]  /*0710*/  @P0 LDG.E.64 R58, desc[UR18][R88.64] ;  /* 0x00000012583a0981 */ /* 0x000162000c1e1b00 */
[----:B-1----:R-:W-:-:S05]  /*0720*/  @P1 IMAD.WIDE.U32 R68, R75, 0x4, R68 ;  /* 0x000000044b441825 */ /* 0x002fca00078e0044 */
[----:B------:R1:W5:Y:S01]  /*0730*/  @P1 LDG.E R73, desc[UR18][R68.64] ;  /* 0x0000001244491981 */ /* 0x000362000c1e1900 */
[----:B--2---:R-:W-:Y:S02]  /*0740*/  IMAD.U32 R70, R77, 0x10000, RZ ;  /* 0x000100004d467824 */ /* 0x004fe400078e00ff */
[----:B----4-:R-:W-:Y:S01]  /*0750*/  IMAD.MOV.U32 R3, RZ, RZ, R46 ;  /* 0x000000ffff037224 */ /* 0x010fe200078e002e */
[----:B0-----:R-:W-:-:S03]  /*0760*/  SHF.R.U64 R88, R46, 0x10, R47 ;  /* 0x000000102e587819 */ /* 0x001fc6000000122f */
[----:B------:R-:W-:Y:S02]  /*0770*/  IMAD.U32 R3, R3, 0x10000, RZ ;  /* 0x0001000003037824 */ /* 0x000fe400078e00ff */
[----:B---3--:R-:W-:Y:S02]  /*0780*/  IMAD.MOV.U32 R74, RZ, RZ, R66 ;  /* 0x000000ffff4a7224 */ /* 0x008fe400078e0042 */
[----:B------:R-:W-:Y:S01]  /*0790*/  FADD.FTZ R3, -R44, R3 ;  /* 0x000000032c037221 */ /* 0x000fe20000010100 */
[--C-:B------:R-:W-:Y:S01]  /*07a0*/  IMAD.MOV.U32 R72, RZ, RZ, R47.reuse ;  /* 0x000000ffff487224 */ /* 0x100fe200078e002f */
[----:B------:R-:W-:Y:S01]  /*07b0*/  SHF.R.U32.HI R46, RZ, 0x10, R47 ;  /* 0x00000010ff2e7819 */ /* 0x000fe2000001162f */
[----:B-1----:R-:W-:Y:S01]  /*07c0*/  IMAD.U32 R69, R88, 0x10000, RZ ;  /* 0x0001000058457824 */ /* 0x002fe200078e00ff */
[----:B------:R-:W-:Y:S01]  /*07d0*/  SHF.L.U32 R47, R74, 0x10, RZ ;  /* 0x000000104a2f7819 */ /* 0x000fe200000006ff */
[----:B------:R-:W-:Y:S01]  /*07e0*/  FMUL.FTZ R3, R3, UR16 ;  /* 0x0000001003037c20 */ /* 0x000fe20008410000 */
[----:B------:R-:W-:Y:S01]  /*07f0*/  IMAD.U32 R74, R60, 0x10000, RZ ;  /* 0x000100003c4a7824 */ /* 0x000fe200078e00ff */
[----:B------:R-:W-:Y:S01]  /*0800*/  SHF.R.U64 R66, R66, 0x10, R67 ;  /* 0x0000001042427819 */ /* 0x000fe20000001243 */
[----:B------:R-:W-:Y:S01]  /*0810*/  FADD.FTZ R69, -R44, R69 ;  /* 0x000000452c457221 */ /* 0x000fe20000010100 */
[----:B------:R-:W-:Y:S01]  /*0820*/  FADD.FTZ R32, R32, R47 ;  /* 0x0000002f20207221 */ /* 0x000fe20000010000 */
[-C--:B------:R-:W-:Y:S01]  /*0830*/  FFMA.FTZ R20, R3, R47.reuse, R20 ;  /* 0x0000002f03147223 */ /* 0x080fe20000010014 */
[----:B------:R-:W-:Y:S01]  /*0840*/  FMUL.FTZ R74, R74, R47 ;  /* 0x0000002f4a4a7220 */ /* 0x000fe20000410000 */
[----:B------:R-:W-:-:S02]  /*0850*/  IMAD.U32 R47, R72, 0x10000, RZ ;  /* 0x00010000482f7824 */ /* 0x000fc400078e00ff */
[----:B------:R-:W-:Y:S01]  /*0860*/  FMUL.FTZ R72, R69, UR16 ;  /* 0x0000001045487c20 */ /* 0x000fe20008410000 */
[--C-:B------:R-:W-:Y:S01]  /*0870*/  IMAD.MOV.U32 R45, RZ, RZ, R67.reuse ;  /* 0x000000ffff2d7224 */ /* 0x100fe200078e0043 */
[----:B------:R-:W-:Y:S01]  /*0880*/  SHF.R.U32.HI R67, RZ, 0x10, R67 ;  /* 0x00000010ff437819 */ /* 0x000fe20000011643 */
[----:B------:R-:W-:Y:S02]  /*0890*/  IMAD.U32 R66, R66, 0x10000, RZ ;  /* 0x0001000042427824 */ /* 0x000fe400078e00ff */
[----:B------:R-:W-:Y:S01]  /*08a0*/  FADD.FTZ R47, -R44, R47 ;  /* 0x0000002f2c2f7221 */ /* 0x000fe20000010100 */
[----:B------:R-:W-:Y:S02]  /*08b0*/  IMAD.U32 R45, R45, 0x10000, RZ ;  /* 0x000100002d2d7824 */ /* 0x000fe400078e00ff */
[----:B------:R-:W-:Y:S01]  /*08c0*/  FADD.FTZ R33, R33, R66 ;  /* 0x0000004221217221 */ /* 0x000fe20000010000 */
[-C--:B------:R-:W-:Y:S01]  /*08d0*/  FFMA.FTZ R21, R72, R66.reuse, R21 ;  /* 0x0000004248157223 */ /* 0x080fe20000010015 */
[----:B------:R-:W-:Y:S01]  /*08e0*/  FMUL.FTZ R70, R70, R66 ;  /* 0x0000004246467220 */ /* 0x000fe20000410000 */
[----:B------:R-:W-:-:S02]  /*08f0*/  IMAD.U32 R66, R67, 0x10000, RZ ;  /* 0x0001000043427824 */ /* 0x000fc400078e00ff */
[----:B------:R-:W-:Y:S01]  /*0900*/  FMUL.FTZ R69, R47, UR16 ;  /* 0x000000102f457c20 */ /* 0x000fe20008410000 */
[----:B------:R-:W-:Y:S02]  /*0910*/  IMAD.U32 R89, R46, 0x10000, RZ ;  /* 0x000100002e597824 */ /* 0x000fe400078e00ff */
[----:B------:R-:W-:Y:S02]  /*0920*/  IMAD.U32 R67, R61, 0x10000, RZ ;  /* 0x000100003d437824 */ /* 0x000fe400078e00ff */
[----:B------:R-:W-:Y:S01]  /*0930*/  FADD.FTZ R34, R34, R45 ;  /* 0x0000002d22227221 */ /* 0x000fe20000010000 */
[----:B------:R-:W-:Y:S01]  /*0940*/  FADD.FTZ R68, -R44, R89 ;  /* 0x000000592c447221 */ /* 0x000fe20000010100 */
[-C--:B------:R-:W-:Y:S01]  /*0950*/  FFMA.FTZ R22, R69, R45.reuse, R22 ;  /* 0x0000002d45167223 */ /* 0x080fe20000010016 */
[----:B------:R-:W-:Y:S01]  /*0960*/  FMUL.FTZ R67, R67, R45 ;  /* 0x0000002d43437220 */ /* 0x000fe20000410000 */
[----:B------:R-:W-:Y:S01]  /*0970*/  FADD.FTZ R45, RZ, R74 ;  /* 0x0000004aff2d7221 */ /* 0x000fe20000010000 */
[----:B------:R-:W-:Y:S01]  /*0980*/  FFMA.FTZ R47, R3, R74, RZ ;  /* 0x0000004a032f7223 */ /* 0x000fe200000100ff */
[----:B------:R-:W-:Y:S01]  /*0990*/  FMUL.FTZ R68, R68, UR16 ;  /* 0x0000001044447c20 */ /* 0x000fe20008410000 */
[----:B------:R-:W-:Y:S01]  /*09a0*/  SHF.L.U32 R89, R76, 0x10, RZ ;  /* 0x000000104c597819 */ /* 0x000fe200000006ff */
[----:B------:R-:W-:Y:S01]  /*09b0*/  FADD.FTZ R46, R45, R70 ;  /* 0x000000462d2e7221 */ /* 0x000fe20000010000 */
[----:B------:R-:W-:Y:S01]  /*09c0*/  FFMA.FTZ R88, R72, R70, R47 ;  /* 0x0000004648587223 */ /* 0x000fe2000001002f */
[----:B------:R-:W-:Y:S01]  /*09d0*/  FADD.FTZ R35, R35, R66 ;  /* 0x0000004223237221 */ /* 0x000fe20000010000 */
[-C--:B------:R-:W-:Y:S01]  /*09e0*/  FFMA.FTZ R23, R68, R66.reuse, R23 ;  /* 0x0000004244177223 */ /* 0x080fe20000010017 */
[----:B------:R-:W-:Y:S01]  /*09f0*/  FMUL.FTZ R66, R89, R66 ;  /* 0x0000004259427220 */ /* 0x000fe20000410000 */
[----:B------:R-:W-:Y:S01]  /*0a00*/  FADD.FTZ R45, R46, R67 ;  /* 0x000000432e2d7221 */ /* 0x000fe20000010000 */
[----:B------:R-:W-:-:S03]  /*0a10*/  FFMA.FTZ R47, R69, R67, R88 ;  /* 0x00000043452f7223 */ /* 0x000fc60000010058 */
[----:B------:R-:W-:Y:S01]  /*0a20*/  FADD.FTZ R46, R45, R66 ;  /* 0x000000422d2e7221 */ /* 0x000fe20000010000 */
[----:B------:R-:W-:Y:S01]  /*0a30*/  FFMA.FTZ R88, R68, R66, R47 ;  /* 0x0000004244587223 */ /* 0x000fe2000001002f */
[----:B------:R-:W-:-:S07]  /*0a40*/  VIADD R45, R75, 0x80 ;  /* 0x000000804b2d7836 */ /* 0x000fce0000000000 */
.L_x_266:
[----:B---34-:R-:W-:Y:S05]  /*0a50*/  BSYNC.RECONVERGENT B0 ;  /* 0x0000000000007941 */ /* 0x018fea0003800200 */
.L_x_265:
[----:B------:R-:W-:Y:S04]  /*0a60*/  BSSY.RECONVERGENT B0, `(.L_x_267) ;  /* 0x0000046000007945 */ /* 0x000fe80003800200 */
[----:B------:R-:W-:Y:S05]  /*0a70*/  @!P2 BRA `(.L_x_268) ;  /* 0x000000040010a947 */ /* 0x000fea0003800000 */
[----:B------:R-:W0:Y:S08]  /*0a80*/  LDC.64 R50, c[0x0][0x428] ;  /* 0x00010a00ff327b82 */ /* 0x000e300000000a00 */
[----:B------:R-:W1:Y:S01]  /*0a90*/  LDC.64 R48, c[0x0][0x3a8] ;  /* 0x0000ea00ff307b82 */ /* 0x000e620000000a00 */
[----:B------:R-:W-:Y:S02]  /*0aa0*/  ISETP.NE.U32.AND P0, PT, RZ, UR26, PT ;  /* 0x0000001aff007c0c */ /* 0x000fe4000bf05070 */
[----:B------:R-:W-:-:S05]  /*0ab0*/  ISETP.NE.U32.AND P1, PT, RZ, UR22, PT ;  /* 0x00000016ff007c0c */ /* 0x000fca000bf25070 */
[----:B------:R-:W2:Y:S01]  /*0ac0*/  LDC.64 R54, c[0x0][0x3b0] ;  /* 0x0000ec00ff367b82 */ /* 0x000ea20000000a00 */
[----:B0-----:R-:W-:-:S06]  /*0ad0*/  IMAD.WIDE.U32 R50, R45, 0x8, R50 ;  /* 0x000000082d327825 */ /* 0x001fcc00078e0032 */
[----:B------:R-:W3:Y:S01]  /*0ae0*/  LDG.E.64 R50, desc[UR18][R50.64] ;  /* 0x0000001232327981 */ /* 0x000ee2000c1e1b00 */
[----:B-1----:R-:W-:-:S06]  /*0af0*/  IMAD.WIDE.U32 R48, R45, 0x8, R48 ;  /* 0x000000082d307825 */ /* 0x002fcc00078e0030 */
[----:B------:R-:W4:Y:S01]  /*0b00*/  LDG.E.64 R48, desc[UR18][R48.64] ;  /* 0x0000001230307981 */ /* 0x000f22000c1e1b00 */
[----:B------:R-:W-:Y:S02]  /*0b10*/  ISETP.NE.AND.EX P0, PT, RZ, UR27, PT, P0 ;  /* 0x0000001bff007c0c */ /* 0x000fe4000bf05300 */
[----:B------:R-:W-:-:S11]  /*0b20*/  ISETP.NE.AND.EX P1, PT, RZ, UR23, PT, P1 ;  /* 0x00000017ff007c0c */ /* 0x000fd6000bf25310 */
[----:B------:R-:W0:Y:S08]  /*0b30*/  @P0 LDC.64 R90, c[0x0][0x438] ;  /* 0x00010e00ff5a0b82 */ /* 0x000e300000000a00 */
[----:B------:R-:W1:Y:S01]  /*0b40*/  @P1 LDC.64 R52, c[0x0][0x3b8] ;  /* 0x0000ee00ff341b82 */ /* 0x000e620000000a00 */
[----:B--2---:R-:W-:-:S05]  /*0b50*/  IMAD.WIDE.U32 R54, R45, 0x4, R54 ;  /* 0x000000042d367825 */ /* 0x004fca00078e0036 */
[----:B------:R-:W5:Y:S01]  /*0b60*/  LDG.E R64, desc[UR18][R54.64] ;  /* 0x0000001236407981 */ /* 0x000f62000c1e1900 */
[----:B0-----:R-:W-:-:S05]  /*0b70*/  @P0 IMAD.WIDE.U32 R90, R45, 0x8, R90 ;  /* 0x000000082d5a0825 */ /* 0x001fca00078e005a */
[----:B------:R-:W5:Y:S01]  /*0b80*/  @P0 LDG.E.64 R56, desc[UR18][R90.64] ;  /* 0x000000125a380981 */ /* 0x000f62000c1e1b00 */
[----:B-1----:R-:W-:-:S05]  /*0b90*/  @P1 IMAD.WIDE.U32 R52, R45, 0x4, R52 ;  /* 0x000000042d341825 */ /* 0x002fca00078e0034 */
[----:B------:R0:W5:Y:S02]  /*0ba0*/  @P1 LDG.E R65, desc[UR18][R52.64] ;  /* 0x0000001234411981 */ /* 0x000164000c1e1900 */
[----:B0-----:R-:W-:Y:S02]  /*0bb0*/  IMAD.U32 R52, R84, 0x10000, RZ ;  /* 0x0001000054347824 */ /* 0x001fe400078e00ff */
[----:B------:R-:W-:Y:S02]  /*0bc0*/  IMAD.U32 R53, R85, 0x10000, RZ ;  /* 0x0001000055357824 */ /* 0x000fe400078e00ff */
[----:B------:R-:W-:Y:S02]  /*0bd0*/  IMAD.U32 R91, R82, 0x10000, RZ ;  /* 0x00010000525b7824 */ /* 0x000fe400078e00ff */
[----:B------:R-:W-:Y:S02]  /*0be0*/  VIADD R45, R45, 0x80 ;  /* 0x000000802d2d7836 */ /* 0x000fe40000000000 */
[----:B---3--:R-:W-:Y:S01]  /*0bf0*/  IMAD.MOV.U32 R92, RZ, RZ, R50 ;  /* 0x000000ffff5c7224 */ /* 0x008fe200078e0032 */
[--C-:B------:R-:W-:Y:S01]  /*0c00*/  SHF.R.U64 R89, R50, 0x10, R51.reuse ;  /* 0x0000001032597819 */ /* 0x100fe20000001233 */
[--C-:B------:R-:W-:Y:S01]  /*0c10*/  IMAD.MOV.U32 R47, RZ, RZ, R51.reuse ;  /* 0x000000ffff2f7224 */ /* 0x100fe200078e0033 */
[----:B------:R-:W-:Y:S01]  /*0c20*/  SHF.R.U32.HI R50, RZ, 0x10, R51 ;  /* 0x00000010ff327819 */ /* 0x000fe20000011633 */
[----:B----4-:R-:W-:Y:S01]  /*0c30*/  IMAD.MOV.U32 R51, RZ, RZ, R48 ;  /* 0x000000ffff337224 */ /* 0x010fe200078e0030 */
[----:B------:R-:W-:-:S02]  /*0c40*/  SHF.R.U64 R90, R48, 0x10, R49 ;  /* 0x00000010305a7819 */ /* 0x000fc40000001231 */
[--C-:B------:R-:W-:Y:S01]  /*0c50*/  SHF.R.U32.HI R48, RZ, 0x10, R49.reuse ;  /* 0x00000010ff307819 */ /* 0x100fe20000011631 */
[----:B------:R-:W-:Y:S02]  /*0c60*/  IMAD.U32 R93, R51, 0x10000, RZ ;  /* 0x00010000335d7824 */ /* 0x000fe400078e00ff */
[----:B------:R-:W-:Y:S02]  /*0c70*/  IMAD.MOV.U32 R51, RZ, RZ, R49 ;  /* 0x000000ffff337224 */ /* 0x000fe400078e0031 */
[----:B------:R-:W-:Y:S02]  /*0c80*/  IMAD.U32 R49, R90, 0x10000, RZ ;  /* 0x000100005a317824 */ /* 0x000fe400078e00ff */
[----:B------:R-:W-:Y:S02]  /*0c90*/  IMAD.U32 R51, R51, 0x10000, RZ ;  /* 0x0001000033337824 */ /* 0x000fe400078e00ff */
[C---:B------:R-:W-:Y:S01]  /*0ca0*/  FADD.FTZ R49, -R44.reuse, R49 ;  /* 0x000000312c317221 */ /* 0x040fe20000010100 */
[----:B------:R-:W-:Y:S01]  /*0cb0*/  SHF.L.U32 R89, R89, 0x10, RZ ;  /* 0x0000001059597819 */ /* 0x000fe200000006ff */
[----:B------:R-:W-:-:S02]  /*0cc0*/  FADD.FTZ R51, -R44, R51 ;  /* 0x000000332c337221 */ /* 0x000fc40000010100 */
[----:B------:R-:W-:Y:S01]  /*0cd0*/  FMUL.FTZ R54, R49, UR16 ;  /* 0x0000001031367c20 */ /* 0x000fe20008410000 */
[----:B------:R-:W-:Y:S01]  /*0ce0*/  FADD.FTZ R93, -R44, R93 ;  /* 0x0000005d2c5d7221 */ /* 0x000fe20000010100 */
[----:B------:R-:W-:Y:S02]  /*0cf0*/  IMAD.U32 R92, R92, 0x10000, RZ ;  /* 0x000100005c5c7824 */ /* 0x000fe400078e00ff */
[----:B------:R-:W-:Y:S01]  /*0d00*/  FADD.FTZ R37, R37, R89 ;  /* 0x0000005925257221 */ /* 0x000fe20000010000 */
[-C--:B------:R-:W-:Y:S01]  /*0d10*/  FFMA.FTZ R25, R54, R89.reuse, R25 ;  /* 0x0000005936197223 */ /* 0x080fe20000010019 */
[----:B------:R-:W-:Y:S01]  /*0d20*/  FMUL.FTZ R52, R52, R89 ;  /* 0x0000005934347220 */ /* 0x000fe20000410000 */
[----:B------:R-:W-:Y:S02]  /*0d30*/  IMAD.U32 R47, R47, 0x10000, RZ ;  /* 0x000100002f2f7824 */ /* 0x000fe400078e00ff */
[----:B------:R-:W-:Y:S01]  /*0d40*/  FMUL.FTZ R51, R51, UR16 ;  /* 0x0000001033337c20 */ /* 0x000fe20008410000 */
[----:B------:R-:W-:-:S02]  /*0d50*/  IMAD.U32 R89, R48, 0x10000, RZ ;  /* 0x0001000030597824 */ /* 0x000fc400078e00ff */
[----:B------:R-:W-:Y:S01]  /*0d60*/  FMUL.FTZ R55, R93, UR16 ;  /* 0x000000105d377c20 */ /* 0x000fe20008410000 */
[----:B------:R-:W-:Y:S02]  /*0d70*/  IMAD.U32 R49, R83, 0x10000, RZ ;  /* 0x0001000053317824 */ /* 0x000fe400078e00ff */
[----:B------:R-:W-:Y:S01]  /*0d80*/  FMUL.FTZ R53, R53, R92 ;  /* 0x0000005c35357220 */ /* 0x000fe20000410000 */
[----:B------:R-:W-:Y:S02]  /*0d90*/  IMAD.U32 R48, R50, 0x10000, RZ ;  /* 0x0001000032307824 */ /* 0x000fe400078e00ff */
[----:B------:R-:W-:Y:S01]  /*0da0*/  FADD.FTZ R38, R38, R47 ;  /* 0x0000002f26267221 */ /* 0x000fe20000010000 */
[-C--:B------:R-:W-:Y:S01]  /*0db0*/  FFMA.FTZ R26, R51, R47.reuse, R26 ;  /* 0x0000002f331a7223 */ /* 0x080fe2000001001a */
[----:B------:R-:W-:Y:S01]  /*0dc0*/  FMUL.FTZ R49, R49, R47 ;  /* 0x0000002f31317220 */ /* 0x000fe20000410000 */
[----:B------:R-:W-:Y:S01]  /*0dd0*/  FADD.FTZ R50, -R44, R89 ;  /* 0x000000592c327221 */ /* 0x000fe20000010100 */
[----:B------:R-:W-:Y:S01]  /*0de0*/  FADD.FTZ R47, R46, R53 ;  /* 0x000000352e2f7221 */ /* 0x000fe20000010000 */
[----:B------:R-:W-:-:S02]  /*0df0*/  FFMA.FTZ R89, R55, R53, R88 ;  /* 0x0000003537597223 */ /* 0x000fc40000010058 */
[----:B------:R-:W-:Y:S01]  /*0e00*/  FMUL.FTZ R50, R50, UR16 ;  /* 0x0000001032327c20 */ /* 0x000fe20008410000 */
[----:B------:R-:W-:Y:S01]  /*0e10*/  FADD.FTZ R46, R47, R52 ;  /* 0x000000342f2e7221 */ /* 0x000fe20000010000 */
[----:B------:R-:W-:Y:S01]  /*0e20*/  FFMA.FTZ R88, R54, R52, R89 ;  /* 0x0000003436587223 */ /* 0x000fe20000010059 */
[----:B------:R-:W-:Y:S01]  /*0e30*/  FADD.FTZ R39, R39, R48 ;  /* 0x0000003027277221 */ /* 0x000fe20000010000 */
[-C--:B------:R-:W-:Y:S01]  /*0e40*/  FFMA.FTZ R27, R50, R48.reuse, R27 ;  /* 0x00000030321b7223 */ /* 0x080fe2000001001b */
[----:B------:R-:W-:Y:S01]  /*0e50*/  FMUL.FTZ R48, R91, R48 ;  /* 0x000000305b307220 */ /* 0x000fe20000410000 */
[----:B------:R-:W-:Y:S01]  /*0e60*/  FADD.FTZ R47, R46, R49 ;  /* 0x000000312e2f7221 */ /* 0x000fe20000010000 */
[----:B------:R-:W-:Y:S01]  /*0e70*/  FFMA.FTZ R89, R51, R49, R88 ;  /* 0x0000003133597223 */ /* 0x000fe20000010058 */
[----:B------:R-:W-:Y:S01]  /*0e80*/  FADD.FTZ R36, R36, R92 ;  /* 0x0000005c24247221 */ /* 0x000fe20000010000 */
[----:B------:R-:W-:Y:S01]  /*0e90*/  FFMA.FTZ R24, R55, R92, R24 ;  /* 0x0000005c37187223 */ /* 0x000fe20000010018 */
[----:B------:R-:W-:Y:S01]  /*0ea0*/  FADD.FTZ R46, R47, R48 ;  /* 0x000000302f2e7221 */ /* 0x000fe20000010000 */
[----:B------:R-:W-:-:S07]  /*0eb0*/  FFMA.FTZ R88, R50, R48, R89 ;  /* 0x0000003032587223 */ /* 0x000fce0000010059 */
.L_x_268:
[----:B------:R-:W-:Y:S05]  /*0ec0*/  BSYNC.RECONVERGENT B0 ;  /* 0x0000000000007941 */ /* 0x000fea0003800200 */
.L_x_267:
        /* <DEDUP_REMOVED lines=21> */
[----:B0-----:R-:W-:Y:S01]  /*1020*/  SHF.L.U32 R14, R80, 0x10, RZ ;  /* 0x00000010500e7819 */ /* 0x001fe200000006ff */
[----:B---3--:R-:W-:Y:S01]  /*1030*/  IMAD.MOV.U32 R89, RZ, RZ, R12 ;  /* 0x000000ffff597224 */ /* 0x008fe200078e000c */
[--C-:B------:R-:W-:Y:S02]  /*1040*/  SHF.R.U64 R47, R12, 0x10, R13.reuse ;  /* 0x000000100c2f7819 */ /* 0x100fe4000000120d */
[----:B------:R-:W-:Y:S02]  /*1050*/  MOV R45, R13 ;  /* 0x0000000d002d7202 */ /* 0x000fe40000000f00 */
[----:B------:R-:W-:Y:S02]  /*1060*/  SHF.R.U32.HI R12, RZ, 0x10, R13 ;  /* 0x00000010ff0c7819 */ /* 0x000fe4000001160d */
[----:B----4-:R-:W-:Y:S01]  /*1070*/  SHF.R.U64 R93, R10, 0x10, R11 ;  /* 0x000000100a5d7819 */ /* 0x010fe2000000120b */
[----:B------:R-:W-:-:S02]  /*1080*/  IMAD.MOV.U32 R13, RZ, RZ, R10 ;  /* 0x000000ffff0d7224 */ /* 0x000fc400078e000a */
[--C-:B------:R-:W-:Y:S01]  /*1090*/  IMAD.MOV.U32 R92, RZ, RZ, R11.reuse ;  /* 0x000000ffff5c7224 */ /* 0x100fe200078e000b */
[----:B------:R-:W-:Y:S01]  /*10a0*/  SHF.R.U32.HI R10, RZ, 0x10, R11 ;  /* 0x00000010ff0a7819 */ /* 0x000fe2000001160b */
[----:B------:R-:W-:Y:S02]  /*10b0*/  IMAD.U32 R13, R13, 0x10000, RZ ;  /* 0x000100000d0d7824 */ /* 0x000fe400078e00ff */
[----:B------:R-:W-:Y:S02]  /*10c0*/  IMAD.U32 R11, R93, 0x10000, RZ ;  /* 0x000100005d0b7824 */ /* 0x000fe400078e00ff */
[----:B------:R-:W-:Y:S02]  /*10d0*/  IMAD.U32 R15, R92, 0x10000, RZ ;  /* 0x000100005c0f7824 */ /* 0x000fe400078e00ff */
[C---:B------:R-:W-:Y:S01]  /*10e0*/  FADD.FTZ R17, -R44.reuse, R13 ;  /* 0x0000000d2c117221 */ /* 0x040fe20000010100 */
[----:B------:R-:W-:Y:S01]  /*10f0*/  FADD.FTZ R11, -R44, R11 ;  /* 0x0000000b2c0b7221 */ /* 0x000fe20000010100 */
[----:B------:R-:W-:-:S02]  /*1100*/  IMAD.U32 R89, R89, 0x10000, RZ ;  /* 0x0001000059597824 */ /* 0x000fc400078e00ff */
[----:B------:R-:W-:Y:S01]  /*1110*/  FADD.FTZ R13, -R44, R15 ;  /* 0x0000000f2c0d7221 */ /* 0x000fe20000010100 */
[----:B------:R-:W-:Y:S02]  /*1120*/  IMAD.U32 R15, R81, 0x10000, RZ ;  /* 0x00010000510f7824 */ /* 0x000fe400078e00ff */
[----:B------:R-:W-:Y:S01]  /*1130*/  FMUL.FTZ R16, R11, UR16 ;  /* 0x000000100b107c20 */ /* 0x000fe20008410000 */
[----:B------:R-:W-:Y:S02]  /*1140*/  IMAD.U32 R91, R10, 0x10000, RZ ;  /* 0x000100000a5b7824 */ /* 0x000fe400078e00ff */
[----:B------:R-:W-:Y:S01]  /*1150*/  FMUL.FTZ R13, R13, UR16 ;  /* 0x000000100d0d7c20 */ /* 0x000fe20008410000 */
[----:B------:R-:W-:Y:S02]  /*1160*/  IMAD.U32 R47, R47, 0x10000, RZ ;  /* 0x000100002f2f7824 */ /* 0x000fe400078e00ff */
[----:B------:R-:W-:Y:S01]  /*1170*/  FMUL.FTZ R17, R17, UR16 ;  /* 0x0000001011117c20 */ /* 0x000fe20008410000 */
[----:B------:R-:W-:-:S02]  /*1180*/  IMAD.U32 R45, R45, 0x10000, RZ ;  /* 0x000100002d2d7824 */ /* 0x000fc400078e00ff */
[----:B------:R-:W-:Y:S01]  /*1190*/  FMUL.FTZ R15, R15, R89 ;  /* 0x000000590f0f7220 */ /* 0x000fe20000410000 */
[----:B------:R-:W-:Y:S02]  /*11a0*/  IMAD.U32 R11, R79, 0x10000, RZ ;  /* 0x000100004f0b7824 */ /* 0x000fe400078e00ff */
[----:B------:R-:W-:Y:S01]  /*11b0*/  FADD.FTZ R44, -R44, R91 ;  /* 0x0000005b2c2c7221 */ /* 0x000fe20000010100 */
[----:B------:R-:W-:Y:S01]  /*11c0*/  FADD.FTZ R41, R41, R47 ;  /* 0x0000002f29297221 */ /* 0x000fe20000010000 */
[-C--:B------:R-:W-:Y:S01]  /*11d0*/  FFMA.FTZ R29, R16, R47.reuse, R29 ;  /* 0x0000002f101d7223 */ /* 0x080fe2000001001d */
[----:B------:R-:W-:Y:S01]  /*11e0*/  FMUL.FTZ R14, R14, R47 ;  /* 0x0000002f0e0e7220 */ /* 0x000fe20000410000 */
[----:B------:R-:W-:Y:S01]  /*11f0*/  FADD.FTZ R42, R42, R45 ;  /* 0x0000002d2a2a7221 */ /* 0x000fe20000010000 */
[-C--:B------:R-:W-:Y:S01]  /*1200*/  FFMA.FTZ R30, R13, R45.reuse, R30 ;  /* 0x0000002d0d1e7223 */ /* 0x080fe2000001001e */
[----:B------:R-:W-:Y:S01]  /*1210*/  FMUL.FTZ R11, R11, R45 ;  /* 0x0000002d0b0b7220 */ /* 0x000fe20000410000 */
[----:B------:R-:W-:Y:S01]  /*1220*/  FADD.FTZ R45, R46, R15 ;  /* 0x0000000f2e2d7221 */ /* 0x000fe20000010000 */
[----:B------:R-:W-:Y:S01]  /*1230*/  FFMA.FTZ R47, R17, R15, R88 ;  /* 0x0000000f112f7223 */ /* 0x000fe20000010058 */
[----:B------:R-:W-:-:S02]  /*1240*/  IMAD.U32 R10, R12, 0x10000, RZ ;  /* 0x000100000c0a7824 */ /* 0x000fc400078e00ff */
[----:B------:R-:W-:Y:S01]  /*1250*/  FADD.FTZ R40, R40, R89 ;  /* 0x0000005928287221 */ /* 0x000fe20000010000 */
[----:B------:R-:W-:Y:S01]  /*1260*/  FFMA.FTZ R28, R17, R89, R28 ;  /* 0x00000059111c7223 */ /* 0x000fe2000001001c */
[----:B------:R-:W-:Y:S01]  /*1270*/  FMUL.FTZ R12, R44, UR16 ;  /* 0x000000102c0c7c20 */ /* 0x000fe20008410000 */
[----:B------:R-:W-:Y:S02]  /*1280*/  IMAD.U32 R89, R78, 0x10000, RZ ;  /* 0x000100004e597824 */ /* 0x000fe400078e00ff */
        /* <DEDUP_REMOVED lines=8> */
[----:B------:R-:W-:-:S07]  /*1310*/  FFMA.FTZ R88, R12, R10, R47 ;  /* 0x0000000a0c587223 */ /* 0x000fce000001002f */
.L_x_270:
[----:B------:R-:W-:Y:S05]  /*1320*/  BSYNC.RECONVERGENT B0 ;  /* 0x0000000000007941 */ /* 0x000fea0003800200 */
.L_x_269:
        /* <DEDUP_REMOVED lines=32> */
.L_x_272:
[----:B------:R-:W-:Y:S05]  /*1530*/  BSYNC.RECONVERGENT B0 ;  /* 0x0000000000007941 */ /* 0x000fea0003800200 */
.L_x_271:
        /* <DEDUP_REMOVED lines=40> */
[----:B------:R-:W-:Y:S01]  /*17c0*/  FFMA.FTZ R47, R72, UR17, R92 ;  /* 0x00000011482f7c23 */ /* 0x000fe2000801005c */
[C---:B-----5:R-:W-:Y:S02]  /*17d0*/  LOP3.LUT P4, RZ, R71.reuse, 0xff, RZ, 0xc0, !PT ;  /* 0x000000ff47ff7812 */ /* 0x060fe4000788c0ff */
[----:B------:R-:W-:Y:S01]  /*17e0*/  FADD.FTZ R45, R74, -R45 ;  /* 0x8000002d4a2d7221 */ /* 0x000fe20000010000 */
[----:B------:R-:W-:Y:S01]  /*17f0*/  FADD.FTZ R47, R70, -R47 ;  /* 0x8000002f462f7221 */ /* 0x000fe20000010000 */
[----:B------:R-:W-:Y:S02]  /*1800*/  LOP3.LUT P5, RZ, R71, 0xff00, RZ, 0xc0, !PT ;  /* 0x0000ff0047ff7812 */ /* 0x000fe400078ac0ff */
[----:B------:R-:W-:Y:S01]  /*1810*/  FMUL.FTZ R45, R45, UR16 ;  /* 0x000000102d2d7c20 */ /* 0x000fe20008410000 */
[----:B------:R-:W-:-:S03]  /*1820*/  FMUL.FTZ R47, R47, UR16 ;  /* 0x000000102f2f7c20 */ /* 0x000fc60008410000 */
[----:B------:R-:W-:Y:S01]  /*1830*/  FMUL.FTZ R45, R45, UR25 ;  /* 0x000000192d2d7c20 */ /* 0x000fe20008410000 */
[----:B------:R-:W-:-:S04]  /*1840*/  FMUL.FTZ R47, R47, UR25 ;  /* 0x000000192f2f7c20 */ /* 0x000fc80008410000 */
[----:B------:R-:W-:Y:S01]  /*1850*/  FSEL R89, R45, RZ, P4 ;  /* 0x000000ff2d597208 */ /* 0x000fe20002000000 */
[--C-:B------:R-:W-:Y:S01]  /*1860*/  FFMA.FTZ R45, R68, UR17, R92.reuse ;  /* 0x00000011442d7c23 */ /* 0x100fe2000801005c */
[----:B------:R-:W-:Y:S02]  /*1870*/  FSEL R44, R47, RZ, P5 ;  /* 0x000000ff2f2c7208 */ /* 0x000fe40002800000 */
[----:B------:R-:W-:Y:S01]  /*1880*/  LOP3.LUT P4, RZ, R71, 0xff0000, RZ, 0xc0, !PT ;  /* 0x00ff000047ff7812 */ /* 0x000fe2000788c0ff */
[----:B------:R-:W-:Y:S01]  /*1890*/  FADD.FTZ R45, R66, -R45 ;  /* 0x8000002d422d7221 */ /* 0x000fe20000010000 */
[----:B------:R-:W-:Y:S01]  /*18a0*/  F2FP.BF16.F32.PACK_AB R89, R44, R89 ;  /* 0x000000592c59723e */ /* 0x000fe200000010ff */
[----:B------:R-:W-:Y:S01]  /*18b0*/  FFMA.FTZ R44, R69, UR17, R92 ;  /* 0x00000011452c7c23 */ /* 0x000fe2000801005c */
[----:B------:R-:W-:Y:S01]  /*18c0*/  ISETP.GE.U32.AND P5, PT, R71, 0x1000000, PT ;  /* 0x010000004700780c */ /* 0x000fe20003fa6070 */
[----:B------:R-:W-:Y:S02]  /*18d0*/  FMUL.FTZ R45, R45, UR16 ;  /* 0x000000102d2d7c20 */ /* 0x000fe40008410000 */
[----:B------:R-:W-:-:S02]  /*18e0*/  FADD.FTZ R44, R67, -R44 ;  /* 0x8000002c432c7221 */ /* 0x000fc40000010000 */
[----:B------:R-:W-:Y:S02]  /*18f0*/  FMUL.FTZ R45, R45, UR25 ;  /* 0x000000192d2d7c20 */ /* 0x000fe40008410000 */
[----:B------:R-:W-:-:S03]  /*1900*/  FMUL.FTZ R44, R44, UR16 ;  /* 0x000000102c2c7c20 */ /* 0x000fc60008410000 */
[----:B------:R-:W-:Y:S01]  /*1910*/  FSEL R45, R45, RZ, P5 ;  /* 0x000000ff2d2d7208 */ /* 0x000fe20002800000 */
[----:B------:R-:W-:-:S05]  /*1920*/  FMUL.FTZ R44, R44, UR25 ;  /* 0x000000192c2c7c20 */ /* 0x000fca0008410000 */
[----:B------:R-:W-:-:S04]  /*1930*/  FSEL R44, R44, RZ, P4 ;  /* 0x000000ff2c2c7208 */ /* 0x000fc80002000000 */
[----:B------:R-:W-:Y:S02]  /*1940*/  F2FP.BF16.F32.PACK_AB R45, R45, R44 ;  /* 0x0000002c2d2d723e */ /* 0x000fe400000010ff */
[----:B------:R-:W-:Y:S02]  /*1950*/  PRMT R44, R89, 0x7632, R44 ;  /* 0x00007632592c7816 */ /* 0x000fe4000000002c */
[----:B------:R-:W-:Y:S01]  /*1960*/  PRMT R46, R45, 0x7632, R46 ;  /* 0x000076322d2e7816 */ /* 0x000fe2000000002e */
[----:B------:R-:W-:Y:S06]  /*1970*/  BRA `(.L_x_278) ;  /* 0x0000001400207947 */ /* 0x000fec0003800000 */
.L_x_277:
        /* <DEDUP_REMOVED lines=10> */
[----:B------:R-:W-:Y:S02]  /*1a20*/  FSEL R6, R6, RZ, P4 ;  /* 0x000000ff06067208 */ /* 0x000fe40002000000 */
[----:B------:R-:W-:Y:S02]  /*1a30*/  FSEL R45, R9, RZ, P5 ;  /* 0x000000ff092d7208 */ /* 0x000fe40002800000 */
[----:B------:R-:W-:Y:S01]  /*1a40*/  F2FP.BF16.F32.PACK_AB R9, R6, R7 ;  /* 0x000000070609723e */ /* 0x000fe200000010ff */
[--C-:B------:R-:W-:Y:S01]  /*1a50*/  FFMA.FTZ R6, R69, UR17, R92.reuse ;  /* 0x0000001145067c23 */ /* 0x100fe2000801005c */
[----:B------:R-:W-:Y:S01]  /*1a60*/  FFMA.FTZ R7, R68, UR17, R92 ;  /* 0x0000001144077c23 */ /* 0x000fe2000801005c */
[----:B------:R-:W-:Y:S02]  /*1a70*/  F2FP.BF16.F32.PACK_AB R8, R45, R8 ;  /* 0x000000082d08723e */ /* 0x000fe400000010ff */
[----:B------:R-:W-:Y:S01]  /*1a80*/  FADD.FTZ R6, R67, -R6 ;  /* 0x8000000643067221 */ /* 0x000fe20000010000 */
[----:B------:R-:W-:Y:S01]  /*1a90*/  FADD.FTZ R7, R66, -R7 ;  /* 0x8000000742077221 */ /* 0x000fe20000010000 */
[----:B------:R-:W-:-:S02]  /*1aa0*/  LOP3.LUT P4, RZ, R71, 0xff0000, RZ, 0xc0, !PT ;  /* 0x00ff000047ff7812 */ /* 0x000fc4000788c0ff */
[----:B------:R-:W-:Y:S01]  /*1ab0*/  FMUL.FTZ R6, R6, UR16 ;  /* 0x0000001006067c20 */ /* 0x000fe20008410000 */
[----:B------:R-:W-:Y:S01]  /*1ac0*/  FMUL.FTZ R44, R7, UR16 ;  /* 0x00000010072c7c20 */ /* 0x000fe20008410000 */
[----:B------:R-:W-:Y:S02]  /*1ad0*/  ISETP.GE.U32.AND P5, PT, R71, 0x1000000, PT ;  /* 0x010000004700780c */ /* 0x000fe40003fa6070 */
[----:B------:R-:W-:Y:S01]  /*1ae0*/  FMUL.FTZ R7, R6, UR25 ;  /* 0x0000001906077c20 */ /* 0x000fe20008410000 */
[----:B------:R-:W-:Y:S01]  /*1af0*/  FMUL.FTZ R45, R44, UR25 ;  /* 0x000000192c2d7c20 */ /* 0x000fe20008410000 */
[----:B------:R-:W-:-:S03]  /*1b00*/  PRMT R89, R9, 0x7632, R89 ;  /* 0x0000763209597816 */ /* 0x000fc60000000059 */
[----:B------:R-:W-:Y:S02]  /*1b10*/  FSEL R7, R7, RZ, P4 ;  /* 0x000000ff07077208 */ /* 0x000fe40002000000 */
[----:B------:R-:W-:Y:S02]  /*1b20*/  FSEL R45, R45, RZ, P5 ;  /* 0x000000ff2d2d7208 */ /* 0x000fe40002800000 */
[----:B------:R-:W-:Y:S02]  /*1b30*/  F2FP.BF16.F32.PACK_AB R7, R7, R6 ;  /* 0x000000060707723e */ /* 0x000fe400000010ff */
[----:B------:R-:W-:Y:S02]  /*1b40*/  F2FP.BF16.F32.PACK_AB R6, R45, R44 ;  /* 0x0000002c2d06723e */ /* 0x000fe400000010ff */
[----:B------:R-:W-:Y:S02]  /*1b50*/  PRMT R44, R8, 0x7632, R44 ;  /* 0x00007632082c7816 */ /* 0x000fe4000000002c */
[----:B------:R-:W-:-:S02]  /*1b60*/  PRMT R45, R7, 0x7632, R45 ;  /* 0x00007632072d7816 */ /* 0x000fc4000000002d */
[----:B------:R-:W-:Y:S01]  /*1b70*/  PRMT R46, R6, 0x7632, R46 ;  /* 0x00007632062e7816 */ /* 0x000fe2000000002e */
[----:B------:R-:W-:Y:S06]  /*1b80*/  BRA `(.L_x_278) ;  /* 0x00000010009c7947 */ /* 0x000fec0003800000 */
.L_x_276:
[----:B------:R-:W-:Y:S01]  /*1b90*/  UMOV UR5, UR10 ;  /* 0x0000000a00057c82 */ /* 0x000fe20008000000 */
[----:B------:R-:W-:Y:S01]  /*1ba0*/  UMOV UR6, UR11 ;  /* 0x0000000b00067c82 */ /* 0x000fe20008000000 */
[----:B------:R-:W-:-:S04]  /*1bb0*/  UISETP.NE.U32.AND UP0, UPT, UR5, URZ, UPT ;  /* 0x000000ff0500728c */ /* 0x000fc8000bf05070 */
[----:B------:R-:W-:-:S09]  /*1bc0*/  UISETP.NE.AND.EX UP0, UPT, UR6, URZ, UPT, UP0 ;  /* 0x000000ff0600728c */ /* 0x000fd2000bf05300 */
[----:B------:R-:W-:Y:S05]  /*1bd0*/  BRA.U UP0, `(.L_x_279) ;  /* 0x00000001009c7547 */ /* 0x000fea000b800000 */
[----:B-----5:R-:W-:Y:S02]  /*1be0*/  IMAD.MOV.U32 R44, RZ, RZ, R58 ;  /* 0x000000ffff2c7224 */ /* 0x020fe400078e003a */
[--C-:B------:R-:W-:Y:S01]  /*1bf0*/  FFMA.FTZ R47, R3, UR17, R92.reuse ;  /* 0x00000011032f7c23 */ /* 0x100fe2000801005c */
[----:B------:R-:W-:Y:S02]  /*1c00*/  IMAD.MOV.U32 R46, RZ, RZ, R59 ;  /* 0x000000ffff2e7224 */ /* 0x000fe400078e003b */
[--C-:B------:R-:W-:Y:S01]  /*1c10*/  FFMA.FTZ R88, R69, UR17, R92.reuse ;  /* 0x0000001145587c23 */ /* 0x100fe2000801005c */
[----:B------:R-:W-:Y:S02]  /*1c20*/  IMAD.U32 R45, R44, 0x10000, RZ ;  /* 0x000100002c2d7824 */ /* 0x000fe400078e00ff */
[----:B------:R-:W-:Y:S01]  /*1c30*/  FADD.FTZ R44, R74, -R47 ;  /* 0x8000002f4a2c7221 */ /* 0x000fe20000010000 */
[----:B------:R-:W-:Y:S01]  /*1c40*/  FFMA.FTZ R47, R72, UR17, R92 ;  /* 0x00000011482f7c23 */ /* 0x000fe2000801005c */
[----:B------:R-:W-:Y:S01]  /*1c50*/  FADD.FTZ R88, R67, -R88 ;  /* 0x8000005843587221 */ /* 0x000fe20000010000 */
[----:B------:R-:W-:Y:S01]  /*1c60*/  LOP3.LUT P4, RZ, R71, 0xff, RZ, 0xc0, !PT ;  /* 0x000000ff47ff7812 */ /* 0x000fe2000788c0ff */
[----:B------:R-:W-:Y:S01]  /*1c70*/  FFMA.FTZ R45, R44, UR16, R45 ;  /* 0x000000102c2d7c23 */ /* 0x000fe2000801002d */
[----:B------:R-:W-:Y:S01]  /*1c80*/  SHF.R.U64 R44, R58, 0x10, R59 ;  /* 0x000000103a2c7819 */ /* 0x000fe2000000123b */
[----:B------:R-:W-:Y:S01]  /*1c90*/  FADD.FTZ R89, R70, -R47 ;  /* 0x8000002f46597221 */ /* 0x000fe20000010000 */
[----:B------:R-:W-:-:S02]  /*1ca0*/  IMAD.U32 R47, R46, 0x10000, RZ ;  /* 0x000100002e2f7824 */ /* 0x000fc400078e00ff */
[----:B------:R-:W-:Y:S01]  /*1cb0*/  FMUL.FTZ R45, R45, UR25 ;  /* 0x000000192d2d7c20 */ /* 0x000fe20008410000 */
[----:B------:R-:W-:Y:S01]  /*1cc0*/  LOP3.LUT P5, RZ, R71, 0xff00, RZ, 0xc0, !PT ;  /* 0x0000ff0047ff7812 */ /* 0x000fe200078ac0ff */
[----:B------:R-:W-:-:S03]  /*1cd0*/  IMAD.U32 R44, R44, 0x10000, RZ ;  /* 0x000100002c2c7824 */ /* 0x000fc600078e00ff */
[----:B------:R-:W-:Y:S01]  /*1ce0*/  FSEL R45, R45, RZ, P4 ;  /* 0x000000ff2d2d7208 */ /* 0x000fe20002000000 */
[----:B------:R-:W-:Y:S01]  /*1cf0*/  FFMA.FTZ R46, R89, UR16, R44 ;  /* 0x00000010592e7c23 */ /* 0x000fe2000801002c */
[----:B------:R-:W-:Y:S01]  /*1d00*/  FFMA.FTZ R44, R88, UR16, R47 ;  /* 0x00000010582c7c23 */ /* 0x000fe2000801002f */
[----:B------:R-:W-:Y:S01]  /*1d10*/  SHF.R.U32.HI R47, RZ, 0x10, R59 ;  /* 0x00000010ff2f7819 */ /* 0x000fe2000001163b */
[----:B------:R-:W-:Y:S01]  /*1d20*/  FFMA.FTZ R89, R68, UR17, R92 ;  /* 0x0000001144597c23 */ /* 0x000fe2000801005c */
[----:B------:R-:W-:Y:S01]  /*1d30*/  FMUL.FTZ R46, R46, UR25 ;  /* 0x000000192e2e7c20 */ /* 0x000fe20008410000 */
[----:B------:R-:W-:Y:S01]  /*1d40*/  FMUL.FTZ R44, R44, UR25 ;  /* 0x000000192c2c7c20 */ /* 0x000fe20008410000 */
[----:B------:R-:W-:Y:S01]  /*1d50*/  SHF.L.U32 R47, R47, 0x10, RZ ;  /* 0x000000102f2f7819 */ /* 0x000fe200000006ff */
[----:B------:R-:W-:Y:S01]  /*1d60*/  FADD.FTZ R88, R66, -R89 ;  /* 0x8000005942587221 */ /* 0x000fe20000010000 */
[C---:B------:R-:W-:Y:S02]  /*1d70*/  LOP3.LUT P4, RZ, R71.reuse, 0xff0000, RZ, 0xc0, !PT ;  /* 0x00ff000047ff7812 */ /* 0x040fe4000788c0ff */
[----:B------:R-:W-:Y:S01]  /*1d80*/  FSEL R46, R46, RZ, P5 ;  /* 0x000000ff2e2e7208 */ /* 0x000fe20002800000 */
[----:B------:R-:W-:Y:S01]  /*1d90*/  FFMA.FTZ R47, R88, UR16, R47 ;  /* 0x00000010582f7c23 */ /* 0x000fe2000801002f */
[----:B------:R-:W-:-:S02]  /*1da0*/  ISETP.GE.U32.AND P5, PT, R71, 0x1000000, PT ;  /* 0x010000004700780c */ /* 0x000fc40003fa6070 */
[----:B------:R-:W-:Y:S01]  /*1db0*/  FSEL R44, R44, RZ, P4 ;  /* 0x000000ff2c2c7208 */ /* 0x000fe20002000000 */
[----:B------:R-:W-:Y:S01]  /*1dc0*/  FMUL.FTZ R47, R47, UR25 ;  /* 0x000000192f2f7c20 */ /* 0x000fe20008410000 */
[----:B------:R-:W-:-:S04]  /*1dd0*/  F2FP.BF16.F32.PACK_AB R45, R46, R45 ;  /* 0x0000002d2e2d723e */ /* 0x000fc800000010ff */
[----:B------:R-:W-:Y:S02]  /*1de0*/  FSEL R47, R47, RZ, P5 ;  /* 0x000000ff2f2f7208 */ /* 0x000fe40002800000 */
[----:B------:R-:W-:Y:S02]  /*1df0*/  PRMT R89, R45, 0x7610, R89 ;  /* 0x000076102d597816 */ /* 0x000fe40000000059 */
[----:B------:R-:W-:Y:S02]  /*1e00*/  F2FP.BF16.F32.PACK_AB R47, R47, R44 ;  /* 0x0000002c2f2f723e */ /* 0x000fe400000010ff */
[----:B------:R-:W-:Y:S02]  /*1e10*/  PRMT R44, R45, 0x7632, R44 ;  /* 0x000076322d2c7816 */ /* 0x000fe4000000002c */
[C---:B------:R-:W-:Y:S02]  /*1e20*/  PRMT R46, R47.reuse, 0x7632, R46 ;  /* 0x000076322f2e7816 */ /* 0x040fe4000000002e */
[----:B------:R-:W-:Y:S01]  /*1e30*/  PRMT R45, R47, 0x7610, R45 ;  /* 0x000076102f2d7816 */ /* 0x000fe2000000002d */
[----:B------:R-:W-:Y:S06]  /*1e40*/  BRA `(.L_x_278) ;  /* 0x0000000c00ec7947 */ /* 0x000fec0003800000 */
.L_x_279:
[----:B-----5:R-:W-:Y:S02]  /*1e50*/  IMAD.MOV.U32 R6, RZ, RZ, R58 ;  /* 0x000000ffff067224 */ /* 0x020fe400078e003a */
[--C-:B------:R-:W-:Y:S01]  /*1e60*/  FFMA.FTZ R7, R3, UR17, R92.reuse ;  /* 0x0000001103077c23 */ /* 0x100fe2000801005c */
[----:B------:R-:W-:Y:S01]  /*1e70*/  SHF.R.U64 R8, R58, 0x10, R59 ;  /* 0x000000103a087819 */ /* 0x000fe2000000123b */
[--C-:B------:R-:W-:Y:S01]  /*1e80*/  FFMA.FTZ R44, R69, UR17, R92.reuse ;  /* 0x00000011452c7c23 */ /* 0x100fe2000801005c */
[----:B------:R-:W-:Y:S02]  /*1e90*/  IMAD.U32 R9, R6, 0x10000, RZ ;  /* 0x0001000006097824 */ /* 0x000fe400078e00ff */
[----:B------:R-:W-:Y:S01]  /*1ea0*/  FADD.FTZ R6, R74, -R7 ;  /* 0x800000074a067221 */ /* 0x000fe20000010000 */
[--C-:B------:R-:W-:Y:S01]  /*1eb0*/  FFMA.FTZ R7, R72, UR17, R92.reuse ;  /* 0x0000001148077c23 */ /* 0x100fe2000801005c */
[----:B------:R-:W-:Y:S02]  /*1ec0*/  IMAD.U32 R8, R8, 0x10000, RZ ;  /* 0x0001000008087824 */ /* 0x000fe400078e00ff */
[----:B------:R-:W-:Y:S01]  /*1ed0*/  FFMA.FTZ R45, R68, UR17, R92 ;  /* 0x00000011442d7c23 */ /* 0x000fe2000801005c */
[----:B------:R-:W-:Y:S01]  /*1ee0*/  FFMA.FTZ R6, R6, UR16, R9 ;  /* 0x0000001006067c23 */ /* 0x000fe20008010009 */
[----:B------:R-:W-:Y:S01]  /*1ef0*/  FADD.FTZ R7, R70, -R7 ;  /* 0x8000000746077221 */ /* 0x000fe20000010000 */
[----:B------:R-:W-:-:S02]  /*1f00*/  IMAD.MOV.U32 R9, RZ, RZ, R59 ;  /* 0x000000ffff097224 */ /* 0x000fc400078e003b */
[----:B------:R-:W-:Y:S01]  /*1f10*/  FADD.FTZ R45, R66, -R45 ;  /* 0x8000002d422d7221 */ /* 0x000fe20000010000 */
[----:B------:R-:W-:Y:S01]  /*1f20*/  LOP3.LUT P4, RZ, R71, 0xff, RZ, 0xc0, !PT ;  /* 0x000000ff47ff7812 */ /* 0x000fe2000788c0ff */
[----:B------:R-:W-:Y:S01]  /*1f30*/  FFMA.FTZ R7, R7, UR16, R8 ;  /* 0x0000001007077c23 */ /* 0x000fe20008010008 */
[----:B------:R-:W-:Y:S01]  /*1f40*/  FADD.FTZ R8, R67, -R44 ;  /* 0x8000002c43087221 */ /* 0x000fe20000010000 */
[----:B------:R-:W-:Y:S01]  /*1f50*/  SHF.R.U32.HI R44, RZ, 0x10, R59 ;  /* 0x00000010ff2c7819 */ /* 0x000fe2000001163b */
[----:B------:R-:W-:Y:S02]  /*1f60*/  IMAD.U32 R9, R9, 0x10000, RZ ;  /* 0x0001000009097824 */ /* 0x000fe400078e00ff */
[----:B------:R-:W-:Y:S01]  /*1f70*/  FMUL.FTZ R46, R7, UR25 ;  /* 0x00000019072e7c20 */ /* 0x000fe20008410000 */
[----:B------:R-:W-:Y:S01]  /*1f80*/  LOP3.LUT P5, RZ, R71, 0xff00, RZ, 0xc0, !PT ;  /* 0x0000ff0047ff7812 */ /* 0x000fe200078ac0ff */
[----:B------:R-:W-:Y:S02]  /*1f90*/  IMAD.U32 R44, R44, 0x10000, RZ ;  /* 0x000100002c2c7824 */ /* 0x000fe400078e00ff */
[----:B------:R-:W-:Y:S01]  /*1fa0*/  FFMA.FTZ R8, R8, UR16, R9 ;  /* 0x0000001008087c23 */ /* 0x000fe20008010009 */
[----:B------:R-:W-:Y:S01]  /*1fb0*/  FSEL R46, R46, RZ, P5 ;  /* 0x000000ff2e2e7208 */ /* 0x000fe20002800000 */
[----:B------:R-:W-:Y:S01]  /*1fc0*/  FFMA.FTZ R9, R45, UR16, R44 ;  /* 0x000000102d097c23 */ /* 0x000fe2000801002c */
[----:B------:R-:W-:Y:S01]  /*1fd0*/  FMUL.FTZ R44, R6, UR25 ;  /* 0x00000019062c7c20 */ /* 0x000fe20008410000 */
[----:B------:R-:W-:-:S02]  /*1fe0*/  ISETP.GE.U32.AND P5, PT, R71, 0x1000000, PT ;  /* 0x010000004700780c */ /* 0x000fc40003fa6070 */
[----:B------:R-:W-:Y:S02]  /*1ff0*/  F2FP.BF16.F32.PACK_AB R46, R46, R7 ;  /* 0x000000072e2e723e */ /* 0x000fe400000010ff */
[----:B------:R-:W-:Y:S01]  /*2000*/  FSEL R45, R44, RZ, P4 ;  /* 0x000000ff2c2d7208 */ /* 0x000fe20002000000 */
[----:B------:R-:W-:Y:S01]  /*2010*/  FMUL.FTZ R44, R9, UR25 ;  /* 0x00000019092c7c20 */ /* 0x000fe20008410000 */
[----:B------:R-:W-:Y:S02]  /*2020*/  LOP3.LUT P4, RZ, R71, 0xff0000, RZ, 0xc0, !PT ;  /* 0x00ff000047ff7812 */ /* 0x000fe4000788c0ff */
[----:B------:R-:W-:Y:S01]  /*2030*/  F2FP.BF16.F32.PACK_AB R45, R45, R6 ;  /* 0x000000062d2d723e */ /* 0x000fe200000010ff */
[----:B------:R-:W-:Y:S01]  /*2040*/  FMUL.FTZ R6, R8, UR25 ;  /* 0x0000001908067c20 */ /* 0x000fe20008410000 */
[----:B------:R-:W-:Y:S02]  /*2050*/  FSEL R44, R44, RZ, P5 ;  /* 0x000000ff2c2c7208 */ /* 0x000fe40002800000 */
[----:B------:R-:W-:-:S02]  /*2060*/  PRMT R89, R45, 0x7632, R89 ;  /* 0x000076322d597816 */ /* 0x000fc40000000059 */
[----:B------:R-:W-:Y:S02]  /*2070*/  FSEL R7, R6, RZ, P4 ;  /* 0x000000ff06077208 */ /* 0x000fe40002000000 */
[----:B------:R-:W-:Y:S02]  /*2080*/  F2FP.BF16.F32.PACK_AB R6, R44, R9 ;  /* 0x000000092c06723e */ /* 0x000fe400000010ff */
[----:B------:R-:W-:Y:S02]  /*2090*/  F2FP.BF16.F32.PACK_AB R7, R7, R8 ;  /* 0x000000080707723e */ /* 0x000fe400000010ff */
[----:B------:R-:W-:Y:S02]  /*20a0*/  PRMT R9, R45, 0x7610, R9 ;  /* 0x000076102d097816 */ /* 0x000fe40000000009 */
[C---:B------:R-:W-:Y:S02]  /*20b0*/  PRMT R44, R46.reuse, 0x7632, R44 ;  /* 0x000076322e2c7816 */ /* 0x040fe4000000002c */
[----:B------:R-:W-:-:S02]  /*20c0*/  PRMT R8, R46, 0x7610, R8 ;  /* 0x000076102e087816 */ /* 0x000fc40000000008 */
[----:B------:R-:W-:Y:S02]  /*20d0*/  PRMT R45, R7, 0x7632, R45 ;  /* 0x00007632072d7816 */ /* 0x000fe4000000002d */
[----:B------:R-:W-:Y:S01]  /*20e0*/  PRMT R46, R6, 0x7632, R46 ;  /* 0x00007632062e7816 */ /* 0x000fe2000000002e */
[----:B------:R-:W-:Y:S06]  /*20f0*/  BRA `(.L_x_278) ;  /* 0x0000000c00407947 */ /* 0x000fec0003800000 */
.L_x_275:
        /* <DEDUP_REMOVED lines=11> */
[----:B------:R-:W-:Y:S01]  /*21b0*/  FFMA.FTZ R2, R69, UR17, R92 ;  /* 0x0000001145027c23 */ /* 0x000fe2000801005c */
[----:B------:R-:W-:Y:S01]  /*21c0*/  FADD.FTZ R45, R70, -R45 ;  /* 0x8000002d462d7221 */ /* 0x000fe20000010000 */
[----:B------:R-:W-:Y:S01]  /*21d0*/  FADD.FTZ R5, R74, -R5 ;  /* 0x800000054a057221 */ /* 0x000fe20000010000 */
[----:B------:R-:W-:Y:S01]  /*21e0*/  LOP3.LUT P4, RZ, R73, 0xff00, RZ, 0xc0, !PT ;  /* 0x0000ff0049ff7812 */ /* 0x000fe2000788c0ff */
[----:B------:R-:W-:Y:S01]  /*21f0*/  FADD.FTZ R2, R67, -R2 ;  /* 0x8000000243027221 */ /* 0x000fe20000010000 */
[----:B------:R-:W-:Y:S01]  /*2200*/  FMUL.FTZ R45, R45, UR16 ;  /* 0x000000102d2d7c20 */ /* 0x000fe20008410000 */
[----:B------:R-:W-:Y:S01]  /*2210*/  FMUL.FTZ R5, R5, UR16 ;  /* 0x0000001005057c20 */ /* 0x000fe20008410000 */
[----:B------:R-:W-:Y:S01]  /*2220*/  LOP3.LUT P6, RZ, R71, 0xff0000, RZ, 0xc0, !PT ;  /* 0x00ff000047ff7812 */ /* 0x000fe200078cc0ff */
[----:B------:R-:W-:Y:S01]  /*2230*/  FMUL.FTZ R2, R2, UR16 ;  /* 0x0000001002027c20 */ /* 0x000fe20008410000 */
[----:B------:R-:W-:Y:S01]  /*2240*/  FMUL.FTZ R45, R45, UR25 ;  /* 0x000000192d2d7c20 */ /* 0x000fe20008410000 */
[----:B------:R-:W-:-:S02]  /*2250*/  FMUL.FTZ R5, R5, UR25 ;  /* 0x0000001905057c20 */ /* 0x000fc40008410000 */
[----:B------:R-:W-:Y:S02]  /*2260*/  FMUL.FTZ R2, R2, UR25 ;  /* 0x0000001902027c20 */ /* 0x000fe40008410000 */
[C---:B------:R-:W-:Y:S02]  /*2270*/  FSEL R47, R45.reuse, RZ, P5 ;  /* 0x000000ff2d2f7208 */ /* 0x040fe40002800000 */
[----:B------:R-:W-:Y:S02]  /*2280*/  FSEL R44, R45, RZ, P4 ;  /* 0x000000ff2d2c7208 */ /* 0x000fe40002000000 */
[----:B------:R-:W-:Y:S02]  /*2290*/  LOP3.LUT P5, RZ, R71, 0xff, RZ, 0xc0, !PT ;  /* 0x000000ff47ff7812 */ /* 0x000fe400078ac0ff */
[----:B------:R-:W-:Y:S02]  /*22a0*/  LOP3.LUT P4, RZ, R73, 0xff, RZ, 0xc0, !PT ;  /* 0x000000ff49ff7812 */ /* 0x000fe4000788c0ff */
[----:B------:R-:W-:-:S02]  /*22b0*/  FSEL R0, R5, RZ, P5 ;  /* 0x000000ff05007208 */ /* 0x000fc40002800000 */
[----:B------:R-:W-:Y:S01]  /*22c0*/  FSEL R89, R5, RZ, P4 ;  /* 0x000000ff05597208 */ /* 0x000fe20002000000 */
[----:B------:R-:W-:Y:S01]  /*22d0*/  FFMA.FTZ R5, R68, UR17, R92 ;  /* 0x0000001144057c23 */ /* 0x000fe2000801005c */
[----:B------:R-:W-:Y:S02]  /*22e0*/  LOP3.LUT P4, RZ, R73, 0xff0000, RZ, 0xc0, !PT ;  /* 0x00ff000049ff7812 */ /* 0x000fe4000788c0ff */
[----:B------:R-:W-:Y:S01]  /*22f0*/  ISETP.GE.U32.AND P5, PT, R71, 0x1000000, PT ;  /* 0x010000004700780c */ /* 0x000fe20003fa6070 */
[----:B------:R-:W-:Y:S01]  /*2300*/  FADD.FTZ R5, R66, -R5 ;  /* 0x8000000542057221 */ /* 0x000fe20000010000 */
[----:B------:R-:W-:Y:S02]  /*2310*/  F2FP.BF16.F32.PACK_AB R89, R89, R0 ;  /* 0x000000005959723e */ /* 0x000fe400000010ff */
[----:B------:R-:W-:Y:S01]  /*2320*/  FSEL R0, R2, RZ, P4 ;  /* 0x000000ff02007208 */ /* 0x000fe20002000000 */
[----:B------:R-:W-:Y:S01]  /*2330*/  FMUL.FTZ R5, R5, UR16 ;  /* 0x0000001005057c20 */ /* 0x000fe20008410000 */
[----:B------:R-:W-:-:S03]  /*2340*/  F2FP.BF16.F32.PACK_AB R44, R44, R47 ;  /* 0x0000002f2c2c723e */ /* 0x000fc600000010ff */
[----:B------:R-:W-:Y:S01]  /*2350*/  FMUL.FTZ R4, R5, UR25 ;  /* 0x0000001905047c20 */ /* 0x000fe20008410000 */
[----:B------:R-:W-:Y:S02]  /*2360*/  FSEL R5, R2, RZ, P6 ;  /* 0x000000ff02057208 */ /* 0x000fe40003000000 */
[----:B------:R-:W-:Y:S02]  /*2370*/  ISETP.GE.U32.AND P6, PT, R73, 0x1000000, PT ;  /* 0x010000004900780c */ /* 0x000fe40003fc6070 */
[C---:B------:R-:W-:Y:S02]  /*2380*/  FSEL R45, R4.reuse, RZ, P5 ;  /* 0x000000ff042d7208 */ /* 0x040fe40002800000 */
[----:B------:R-:W-:Y:S02]  /*2390*/  FSEL R2, R4, RZ, P6 ;  /* 0x000000ff04027208 */ /* 0x000fe40003000000 */
[----:B------:R-:W-:Y:S02]  /*23a0*/  F2FP.BF16.F32.PACK_AB R0, R0, R5 ;  /* 0x000000050000723e */ /* 0x000fe400000010ff */
[----:B------:R-:W-:-:S02]  /*23b0*/  F2FP.BF16.F32.PACK_AB R46, R2, R45 ;  /* 0x0000002d022e723e */ /* 0x000fc400000010ff */
[C---:B------:R-:W-:Y:S02]  /*23c0*/  PRMT R5, R0.reuse, 0x7632, R5 ;  /* 0x0000763200057816 */ /* 0x040fe40000000005 */
[----:B------:R-:W-:Y:S02]  /*23d0*/  PRMT R45, R0, 0x7610, R45 ;  /* 0x00007610002d7816 */ /* 0x000fe4000000002d */
[----:B------:R-:W-:Y:S02]  /*23e0*/  PRMT R4, R89, 0x7632, R4 ;  /* 0x0000763259047816 */ /* 0x000fe40000000004 */
[----:B------:R-:W-:Y:S02]  /*23f0*/  PRMT R2, R44, 0x7632, R2 ;  /* 0x000076322c027816 */ /* 0x000fe40000000002 */
[----:B------:R-:W-:Y:S01]  /*2400*/  PRMT R0, R46, 0x7632, R0 ;  /* 0x000076322e007816 */ /* 0x000fe20000000000 */
[----:B------:R-:W-:Y:S06]  /*2410*/  BRA `(.L_x_278) ;  /* 0x0000000800787947 */ /* 0x000fec0003800000 */
.L_x_281:
[--C-:B------:R-:W-:Y:S01]  /*2420*/  FFMA.FTZ R0, R69, UR17, R92.reuse ;  /* 0x0000001145007c23 */ /* 0x100fe2000801005c */
[--C-:B------:R-:W-:Y:S01]  /*2430*/  FFMA.FTZ R5, R68, UR17, R92.reuse ;  /* 0x0000001144057c23 */ /* 0x100fe2000801005c */
[----:B-----5:R-:W-:Y:S01]  /*2440*/  LOP3.LUT P4, RZ, R71, 0xff0000, RZ, 0xc0, !PT ;  /* 0x00ff000047ff7812 */ /* 0x020fe2000788c0ff */
[----:B------:R-:W-:Y:S01]  /*2450*/  FFMA.FTZ R9, R72, UR17, R92 ;  /* 0x0000001148097c23 */ /* 0x000fe2000801005c */
        /* <DEDUP_REMOVED lines=8> */
[----:B------:R-:W-:-:S05]  /*24e0*/  FMUL.FTZ R2, R0, UR25 ;  /* 0x0000001900027c20 */ /* 0x000fca0008410000 */
[C---:B------:R-:W-:Y:S02]  /*24f0*/  FSEL R7, R2.reuse, RZ, P4 ;  /* 0x000000ff02077208 */ /* 0x040fe40002000000 */
[----:B------:R-:W-:Y:S02]  /*2500*/  FSEL R2, R2, RZ, P5 ;  /* 0x000000ff02027208 */ /* 0x000fe40002800000 */
[----:B------:R-:W-:Y:S01]  /*2510*/  F2FP.BF16.F32.PACK_AB R7, R7, R0 ;  /* 0x000000000707723e */ /* 0x000fe200000010ff */
[----:B------:R-:W-:Y:S01]  /*2520*/  FADD.FTZ R0, R74, -R5 ;  /* 0x800000054a007221 */ /* 0x000fe20000010000 */
[C---:B------:R-:W-:Y:S01]  /*2530*/  F2FP.BF16.F32.PACK_AB R5, R45.reuse, R2 ;  /* 0x000000022d05723e */ /* 0x040fe200000010ff */
[----:B------:R-:W-:Y:S01]  /*2540*/  FMUL.FTZ R45, R45, UR25 ;  /* 0x000000192d2d7c20 */ /* 0x000fe20008410000 */
[----:B------:R-:W-:Y:S01]  /*2550*/  ISETP.GE.U32.AND P4, PT, R71, 0x1000000, PT ;  /* 0x010000004700780c */ /* 0x000fe20003f86070 */
[----:B------:R-:W-:Y:S01]  /*2560*/  FMUL.FTZ R0, R0, UR16 ;  /* 0x0000001000007c20 */ /* 0x000fe20008410000 */
[----:B------:R-:W-:-:S02]  /*2570*/  ISETP.GE.U32.AND P5, PT, R73, 0x1000000, PT ;  /* 0x010000004900780c */ /* 0x000fc40003fa6070 */
[C---:B------:R-:W-:Y:S01]  /*2580*/  FSEL R46, R45.reuse, RZ, P4 ;  /* 0x000000ff2d2e7208 */ /* 0x040fe20002000000 */
[----:B------:R-:W-:Y:S01]  /*2590*/  FMUL.FTZ R2, R0, UR25 ;  /* 0x0000001900027c20 */ /* 0x000fe20008410000 */
[----:B------:R-:W-:Y:S01]  /*25a0*/  FSEL R47, R45, RZ, P5 ;  /* 0x000000ff2d2f7208 */ /* 0x000fe20002800000 */
[----:B------:R-:W-:Y:S01]  /*25b0*/  FMUL.FTZ R45, R9, UR16 ;  /* 0x00000010092d7c20 */ /* 0x000fe20008410000 */
[----:B------:R-:W-:Y:S02]  /*25c0*/  LOP3.LUT P5, RZ, R71, 0xff, RZ, 0xc0, !PT ;  /* 0x000000ff47ff7812 */ /* 0x000fe400078ac0ff */
[----:B------:R-:W-:Y:S01]  /*25d0*/  LOP3.LUT P4, RZ, R73, 0xff, RZ, 0xc0, !PT ;  /* 0x000000ff49ff7812 */ /* 0x000fe2000788c0ff */
[----:B------:R-:W-:Y:S01]  /*25e0*/  FMUL.FTZ R4, R45, UR25 ;  /* 0x000000192d047c20 */ /* 0x000fe20008410000 */
[----:B------:R-:W-:Y:S02]  /*25f0*/  FSEL R9, R2, RZ, P5 ;  /* 0x000000ff02097208 */ /* 0x000fe40002800000 */
[----:B------:R-:W-:-:S02]  /*2600*/  LOP3.LUT P5, RZ, R71, 0xff00, RZ, 0xc0, !PT ;  /* 0x0000ff0047ff7812 */ /* 0x000fc400078ac0ff */
        /* <DEDUP_REMOVED lines=12> */
[----:B------:R-:W-:Y:S02]  /*26d0*/  PRMT R44, R0, 0x7610, R44 ;  /* 0x00007610002c7816 */ /* 0x000fe4000000002c */
[----:B------:R-:W-:Y:S02]  /*26e0*/  PRMT R45, R7, 0x7632, R45 ;  /* 0x00007632072d7816 */ /* 0x000fe4000000002d */
[----:B------:R-:W-:Y:S02]  /*26f0*/  PRMT R6, R5, 0x7632, R6 ;  /* 0x0000763205067816 */ /* 0x000fe40000000006 */
[----:B------:R-:W-:Y:S01]  /*2700*/  PRMT R0, R46, 0x7632, R0 ;  /* 0x000076322e007816 */ /* 0x000fe20000000000 */
[----:B------:R-:W-:Y:S06]  /*2710*/  BRA `(.L_x_278) ;  /* 0x0000000400b87947 */ /* 0x000fec0003800000 */
.L_x_280:
[----:B------:R-:W-:Y:S01]  /*2720*/  UMOV UR5, UR10 ;  /* 0x0000000a00057c82 */ /* 0x000fe20008000000 */
[----:B------:R-:W-:Y:S01]  /*2730*/  UMOV UR6, UR11 ;  /* 0x0000000b00067c82 */ /* 0x000fe20008000000 */
[----:B------:R-:W-:-:S04]  /*2740*/  UISETP.NE.U32.AND UP0, UPT, UR5, URZ, UPT ;  /* 0x000000ff0500728c */ /* 0x000fc8000bf05070 */
[----:B------:R-:W-:-:S09]  /*2750*/  UISETP.NE.AND.EX UP0, UPT, UR6, URZ, UPT, UP0 ;  /* 0x000000ff0600728c */ /* 0x000fd2000bf05300 */
[----:B------:R-:W-:Y:S05]  /*2760*/  BRA.U UP0, `(.L_x_282) ;  /* 0x0000000100c87547 */ /* 0x000fea000b800000 */
[--C-:B-----5:R-:W-:Y:S01]  /*2770*/  SHF.R.U64 R0, R58, 0x10, R59.reuse ;  /* 0x000000103a007819 */ /* 0x120fe2000000123b */
[--C-:B------:R-:W-:Y:S01]  /*2780*/  FFMA.FTZ R5, R72, UR17, R92.reuse ;  /* 0x0000001148057c23 */ /* 0x100fe2000801005c */
[--C-:B------:R-:W-:Y:S01]  /*2790*/  IMAD.MOV.U32 R2, RZ, RZ, R59.reuse ;  /* 0x000000ffff027224 */ /* 0x100fe200078e003b */
[----:B------:R-:W-:Y:S02]  /*27a0*/  SHF.R.U32.HI R44, RZ, 0x10, R59 ;  /* 0x00000010ff2c7819 */ /* 0x000fe4000001163b */
[----:B------:R-:W-:Y:S02]  /*27b0*/  IMAD.U32 R45, R0, 0x10000, RZ ;  /* 0x00010000002d7824 */ /* 0x000fe400078e00ff */
[----:B------:R-:W-:Y:S01]  /*27c0*/  FFMA.FTZ R0, R69, UR17, R92 ;  /* 0x0000001145007c23 */ /* 0x000fe2000801005c */
[----:B------:R-:W-:Y:S01]  /*27d0*/  FADD.FTZ R4, R70, -R5 ;  /* 0x8000000546047221 */ /* 0x000fe20000010000 */
[----:B------:R-:W-:Y:S01]  /*27e0*/  IMAD.U32 R5, R2, 0x10000, RZ ;  /* 0x0001000002057824 */ /* 0x000fe200078e00ff */
[----:B------:R-:W-:Y:S01]  /*27f0*/  MOV R2, R58 ;  /* 0x0000003a00027202 */ /* 0x000fe20000000f00 */
[----:B------:R-:W-:Y:S01]  /*2800*/  FADD.FTZ R0, R67, -R0 ;  /* 0x8000000043007221 */ /* 0x000fe20000010000 */
[----:B------:R-:W-:Y:S01]  /*2810*/  FFMA.FTZ R4, R4, UR16, R45 ;  /* 0x0000001004047c23 */ /* 0x000fe2000801002d */
[----:B------:R-:W-:Y:S01]  /*2820*/  IMAD.U32 R46, R44, 0x10000, RZ ;  /* 0x000100002c2e7824 */ /* 0x000fe200078e00ff */
[----:B------:R-:W-:Y:S01]  /*2830*/  LOP3.LUT P6, RZ, R71, 0xff00, RZ, 0xc0, !PT ;  /* 0x0000ff0047ff7812 */ /* 0x000fe200078cc0ff */
[----:B------:R-:W-:Y:S01]  /*2840*/  FFMA.FTZ R0, R0, UR16, R5 ;  /* 0x0000001000007c23 */ /* 0x000fe20008010005 */
[----:B------:R-:W-:Y:S01]  /*2850*/  FFMA.FTZ R5, R3, UR17, R92 ;  /* 0x0000001103057c23 */ /* 0x000fe2000801005c */
[----:B------:R-:W-:-:S02]  /*2860*/  IMAD.U32 R44, R2, 0x10000, RZ ;  /* 0x00010000022c7824 */ /* 0x000fc400078e00ff */
[----:B------:R-:W-:Y:S01]  /*2870*/  FMUL.FTZ R4, R4, UR25 ;  /* 0x0000001904047c20 */ /* 0x000fe20008410000 */
[----:B------:R-:W-:Y:S01]  /*2880*/  FFMA.FTZ R45, R68, UR17, R92 ;  /* 0x00000011442d7c23 */ /* 0x000fe2000801005c */
[----:B------:R-:W-:Y:S01]  /*2890*/  FADD.FTZ R5, R74, -R5 ;  /* 0x800000054a057221 */ /* 0x000fe20000010000 */
[----:B------:R-:W-:Y:S01]  /*28a0*/  LOP3.LUT P4, RZ, R73, 0xff00, RZ, 0xc0, !PT ;  /* 0x0000ff0049ff7812 */ /* 0x000fe2000788c0ff */
[----:B------:R-:W-:Y:S01]  /*28b0*/  FMUL.FTZ R0, R0, UR25 ;  /* 0x0000001900007c20 */ /* 0x000fe20008410000 */
[----:B------:R-:W-:Y:S01]  /*28c0*/  FSEL R47, R4, RZ, P6 ;  /* 0x000000ff042f7208 */ /* 0x000fe20003000000 */
[----:B------:R-:W-:Y:S01]  /*28d0*/  FFMA.FTZ R5, R5, UR16, R44 ;  /* 0x0000001005057c23 */ /* 0x000fe2000801002c */
[----:B------:R-:W-:Y:S01]  /*28e0*/  FADD.FTZ R45, R66, -R45 ;  /* 0x8000002d422d7221 */ /* 0x000fe20000010000 */
[----:B------:R-:W-:Y:S02]  /*28f0*/  LOP3.LUT P6, RZ, R73, 0xff, RZ, 0xc0, !PT ;  /* 0x000000ff49ff7812 */ /* 0x000fe400078cc0ff */
[----:B------:R-:W-:Y:S01]  /*2900*/  FMUL.FTZ R5, R5, UR25 ;  /* 0x0000001905057c20 */ /* 0x000fe20008410000 */
[----:B------:R-:W-:Y:S01]  /*2910*/  FSEL R44, R4, RZ, P4 ;  /* 0x000000ff042c7208 */ /* 0x000fe20002000000 */
[----:B------:R-:W-:Y:S01]  /*2920*/  FFMA.FTZ R2, R45, UR16, R46 ;  /* 0x000000102d027c23 */ /* 0x000fe2000801002e */
[----:B------:R-:W-:-:S02]  /*2930*/  LOP3.LUT P5, RZ, R71, 0xff, RZ, 0xc0, !PT ;  /* 0x000000ff47ff7812 */ /* 0x000fc400078ac0ff */
[----:B------:R-:W-:Y:S01]  /*2940*/  FSEL R4, R5, RZ, P6 ;  /* 0x000000ff05047208 */ /* 0x000fe20003000000 */
[----:B------:R-:W-:Y:S01]  /*2950*/  FMUL.FTZ R2, R2, UR25 ;  /* 0x0000001902027c20 */ /* 0x000fe20008410000 */
[----:B------:R-:W-:Y:S02]  /*2960*/  LOP3.LUT P6, RZ, R71, 0xff0000, RZ, 0xc0, !PT ;  /* 0x00ff000047ff7812 */ /* 0x000fe400078cc0ff */
[----:B------:R-:W-:Y:S02]  /*2970*/  FSEL R45, R5, RZ, P5 ;  /* 0x000000ff052d7208 */ /* 0x000fe40002800000 */
[----:B------:R-:W-:Y:S02]  /*2980*/  LOP3.LUT P5, RZ, R73, 0xff0000, RZ, 0xc0, !PT ;  /* 0x00ff000049ff7812 */ /* 0x000fe400078ac0ff */
[----:B------:R-:W-:Y:S02]  /*2990*/  ISETP.GE.U32.AND P4, PT, R71, 0x1000000, PT ;  /* 0x010000004700780c */ /* 0x000fe40003f86070 */
[----:B------:R-:W-:-:S02]  /*29a0*/  FSEL R5, R0, RZ, P6 ;  /* 0x000000ff00057208 */ /* 0x000fc40003000000 */
[----:B------:R-:W-:Y:S02]  /*29b0*/  ISETP.GE.U32.AND P6, PT, R73, 0x1000000, PT ;  /* 0x010000004900780c */ /* 0x000fe40003fc6070 */
        /* <DEDUP_REMOVED lines=11> */
[----:B------:R-:W-:Y:S01]  /*2a70*/  PRMT R0, R46, 0x7632, R0 ;  /* 0x000076322e007816 */ /* 0x000fe20000000000 */
[----:B------:R-:W-:Y:S06]  /*2a80*/  BRA `(.L_x_278) ;  /* 0x0000000000dc7947 */ /* 0x000fec0003800000 */
.L_x_282:
[--C-:B-----5:R-:W-:Y:S02]  /*2a90*/  IMAD.MOV.U32 R2, RZ, RZ, R59.reuse ;  /* 0x000000ffff027224 */ /* 0x120fe400078e003b */
[--C-:B------:R-:W-:Y:S01]  /*2aa0*/  FFMA.FTZ R0, R69, UR17, R92.reuse ;  /* 0x0000001145007c23 */ /* 0x100fe2000801005c */
[--C-:B------:R-:W-:Y:S01]  /*2ab0*/  FFMA.FTZ R9, R68, UR17, R92.reuse ;  /* 0x0000001144097c23 */ /* 0x100fe2000801005c */
[----:B------:R-:W-:Y:S01]  /*2ac0*/  FFMA.FTZ R5, R3, UR17, R92 ;  /* 0x0000001103057c23 */ /* 0x000fe2000801005c */
[----:B------:R-:W-:Y:S02]  /*2ad0*/  IMAD.U32 R7, R2, 0x10000, RZ ;  /* 0x0001000002077824 */ /* 0x000fe400078e00ff */
[----:B------:R-:W-:Y:S01]  /*2ae0*/  FADD.FTZ R0, R67, -R0 ;  /* 0x8000000043007221 */ /* 0x000fe20000010000 */
[----:B------:R-:W-:Y:S01]  /*2af0*/  SHF.R.U32.HI R2, RZ, 0x10, R59 ;  /* 0x00000010ff027819 */ /* 0x000fe2000001163b */
[----:B------:R-:W-:Y:S01]  /*2b00*/  FADD.FTZ R4, R66, -R9 ;  /* 0x8000000942047221 */ /* 0x000fe20000010000 */
[----:B------:R-:W-:Y:S01]  /*2b10*/  LOP3.LUT P4, RZ, R71, 0xff0000, RZ, 0xc0, !PT ;  /* 0x00ff000047ff7812 */ /* 0x000fe2000788c0ff */
[----:B------:R-:W-:Y:S01]  /*2b20*/  FFMA.FTZ R7, R0, UR16, R7 ;  /* 0x0000001000077c23 */ /* 0x000fe20008010007 */
[----:B------:R-:W-:Y:S01]  /*2b30*/  IMAD.MOV.U32 R0, RZ, RZ, R58 ;  /* 0x000000ffff007224 */ /* 0x000fe200078e003a */
[----:B------:R-:W-:Y:S01]  /*2b40*/  LOP3.LUT P5, RZ, R73, 0xff0000, RZ, 0xc0, !PT ;  /* 0x00ff000049ff7812 */ /* 0x000fe200078ac0ff */
[----:B------:R-:W-:Y:S01]  /*2b50*/  IMAD.U32 R45, R2, 0x10000, RZ ;  /* 0x00010000022d7824 */ /* 0x000fe200078e00ff */
[----:B------:R-:W-:Y:S01]  /*2b60*/  SHF.R.U64 R2, R58, 0x10, R59 ;  /* 0x000000103a027819 */ /* 0x000fe2000000123b */
[----:B------:R-:W-:-:S02]  /*2b70*/  IMAD.U32 R9, R0, 0x10000, RZ ;  /* 0x0001000000097824 */ /* 0x000fc400078e00ff */
[----:B------:R-:W-:Y:S01]  /*2b80*/  FADD.FTZ R0, R74, -R5 ;  /* 0x800000054a007221 */ /* 0x000fe20000010000 */
[----:B------:R-:W-:Y:S01]  /*2b90*/  FFMA.FTZ R5, R72, UR17, R92 ;  /* 0x0000001148057c23 */ /* 0x000fe2000801005c */
[----:B------:R-:W-:Y:S01]  /*2ba0*/  FFMA.FTZ R8, R4, UR16, R45 ;  /* 0x0000001004087c23 */ /* 0x000fe2000801002d */
[----:B------:R-:W-:Y:S01]  /*2bb0*/  FMUL.FTZ R4, R7, UR25 ;  /* 0x0000001907047c20 */ /* 0x000fe20008410000 */
[----:B------:R-:W-:Y:S01]  /*2bc0*/  FFMA.FTZ R0, R0, UR16, R9 ;  /* 0x0000001000007c23 */ /* 0x000fe20008010009 */
[----:B------:R-:W-:Y:S02]  /*2bd0*/  IMAD.U32 R9, R2, 0x10000, RZ ;  /* 0x0001000002097824 */ /* 0x000fe400078e00ff */
[----:B------:R-:W-:Y:S01]  /*2be0*/  FADD.FTZ R2, R70, -R5 ;  /* 0x8000000546027221 */ /* 0x000fe20000010000 */
[----:B------:R-:W-:Y:S02]  /*2bf0*/  LOP3.LUT P6, RZ, R73, 0xff00, RZ, 0xc0, !PT ;  /* 0x0000ff0049ff7812 */ /* 0x000fe400078cc0ff */
[----:B------:R-:W-:Y:S01]  /*2c00*/  FSEL R6, R4, RZ, P4 ;  /* 0x000000ff04067208 */ /* 0x000fe20002000000 */
[----:B------:R-:W-:Y:S01]  /*2c10*/  FFMA.FTZ R2, R2, UR16, R9 ;  /* 0x0000001002027c23 */ /* 0x000fe20008010009 */
[----:B------:R-:W-:Y:S01]  /*2c20*/  FMUL.FTZ R9, R8, UR25 ;  /* 0x0000001908097c20 */ /* 0x000fe20008410000 */
[----:B------:R-:W-:Y:S01]  /*2c30*/  FSEL R5, R4, RZ, P5 ;  /* 0x000000ff04057208 */ /* 0x000fe20002800000 */
[----:B------:R-:W-:Y:S01]  /*2c40*/  FMUL.FTZ R4, R0, UR25 ;  /* 0x0000001900047c20 */ /* 0x000fe20008410000 */
[----:B------:R-:W-:-:S02]  /*2c50*/  ISETP.GE.U32.AND P4, PT, R71, 0x1000000, PT ;  /* 0x010000004700780c */ /* 0x000fc40003f86070 */
[----:B------:R-:W-:Y:S02]  /*2c60*/  ISETP.GE.U32.AND P5, PT, R73, 0x1000000, PT ;  /* 0x010000004900780c */ /* 0x000fe40003fa6070 */
[C---:B------:R-:W-:Y:S02]  /*2c70*/  FSEL R46, R9.reuse, RZ, P4 ;  /* 0x000000ff092e7208 */ /* 0x040fe40002000000 */
[----:B------:R-:W-:Y:S02]  /*2c80*/  FSEL R9, R9, RZ, P5 ;  /* 0x000000ff09097208 */ /* 0x000fe40002800000 */
[----:B------:R-:W-:Y:S02]  /*2c90*/  LOP3.LUT P5, RZ, R71, 0xff, RZ, 0xc0, !PT ;  /* 0x000000ff47ff7812 */ /* 0x000fe400078ac0ff */
[----:B------:R-:W-:Y:S02]  /*2ca0*/  F2FP.BF16.F32.PACK_AB R46, R9, R46 ;  /* 0x0000002e092e723e */ /* 0x000fe400000010ff */
[----:B------:R-:W-:Y:S01]  /*2cb0*/  F2FP.BF16.F32.PACK_AB R7, R6, R7 ;  /* 0x000000070607723e */ /* 0x000fe200000010ff */
[----:B------:R-:W-:Y:S01]  /*2cc0*/  FMUL.FTZ R6, R2, UR25 ;  /* 0x0000001902067c20 */ /* 0x000fe20008410000 */
[----:B------:R-:W-:-:S02]  /*2cd0*/  FSEL R9, R4, RZ, P5 ;  /* 0x000000ff04097208 */ /* 0x000fc40002800000 */
[----:B------:R-:W-:Y:S02]  /*2ce0*/  LOP3.LUT P4, RZ, R73, 0xff, RZ, 0xc0, !PT ;  /* 0x000000ff49ff7812 */ /* 0x000fe4000788c0ff */
[----:B------:R-:W-:Y:S02]  /*2cf0*/  LOP3.LUT P5, RZ, R71, 0xff00, RZ, 0xc0, !PT ;  /* 0x0000ff0047ff7812 */ /* 0x000fe400078ac0ff */
[----:B------:R-:W-:Y:S02]  /*2d00*/  F2FP.BF16.F32.PACK_AB R5, R8, R5 ;  /* 0x000000050805723e */ /* 0x000fe400000010ff */
        /* <DEDUP_REMOVED lines=13> */
[----:B------:R-:W-:Y:S02]  /*2de0*/  PRMT R6, R5, 0x7632, R6 ;  /* 0x0000763205067816 */ /* 0x000fe40000000006 */
[----:B------:R-:W-:-:S07]  /*2df0*/  PRMT R0, R46, 0x7632, R0 ;  /* 0x000076322e007816 */ /* 0x000fce0000000000 */
.L_x_278:
        /* <DEDUP_REMOVED lines=18> */
.L_x_283:
        /* <DEDUP_REMOVED lines=12> */
.L_x_284:
[----:B------:R-:W-:-:S07]  /*2fe0*/  IADD3 R75, PT, PT, R75, 0x80, RZ ;  /* 0x000000804b4b7810 */ /* 0x000fce0007ffe0ff */
.L_x_274:
[----:B------:R-:W-:Y:S05]  /*2ff0*/  BSYNC.RECONVERGENT B0 ;  /* 0x0000000000007941 */ /* 0x000fea0003800200 */
.L_x_273:
        /* <DEDUP_REMOVED lines=11> */
[--C-:B-----5:R-:W-:Y:S02]  /*30b0*/  IMAD.MOV.U32 R2, RZ, RZ, R57.reuse ;  /* 0x000000ffff027224 */ /* 0x120fe400078e0039 */
[--C-:B------:R-:W-:Y:S01]  /*30c0*/  FFMA.FTZ R0, R51, UR17, R92.reuse ;  /* 0x0000001133007c23 */ /* 0x100fe2000801005c */
[----:B------:R-:W-:Y:S01]  /*30d0*/  FFMA.FTZ R5, R50, UR17, R92 ;  /* 0x0000001132057c23 */ /* 0x000fe2000801005c */
[----:B01----:R-:W-:Y:S01]  /*30e0*/  SHF.R.U32.HI R45, RZ, 0x10, R57 ;  /* 0x00000010ff2d7819 */ /* 0x003fe20000011639 */
[----:B------:R-:W-:Y:S02]  /*30f0*/  IMAD.U32 R7, R2, 0x10000, RZ ;  /* 0x0001000002077824 */ /* 0x000fe400078e00ff */
[----:B------:R-:W-:Y:S01]  /*3100*/  FADD.FTZ R0, R49, -R0 ;  /* 0x8000000031007221 */ /* 0x000fe20000010000 */
[----:B------:R-:W-:Y:S02]  /*3110*/  IMAD.MOV.U32 R2, RZ, RZ, R56 ;  /* 0x000000ffff027224 */ /* 0x000fe400078e0038 */
[----:B------:R-:W-:Y:S01]  /*3120*/  FADD.FTZ R4, R48, -R5 ;  /* 0x8000000530047221 */ /* 0x000fe20000010000 */
[----:B------:R-:W-:-:S02]  /*3130*/  IMAD.U32 R45, R45, 0x10000, RZ ;  /* 0x000100002d2d7824 */ /* 0x000fc400078e00ff */
[----:B------:R-:W-:Y:S01]  /*3140*/  FFMA.FTZ R7, R0, UR16, R7 ;  /* 0x0000001000077c23 */ /* 0x000fe20008010007 */
[--C-:B------:R-:W-:Y:S01]  /*3150*/  FFMA.FTZ R0, R55, UR17, R92.reuse ;  /* 0x0000001137007c23 */ /* 0x100fe2000801005c */
[----:B------:R-:W-:Y:S01]  /*3160*/  IMAD.U32 R5, R2, 0x10000, RZ ;  /* 0x0001000002057824 */ /* 0x000fe200078e00ff */
[----:B------:R-:W-:Y:S01]  /*3170*/  SHF.R.U64 R2, R56, 0x10, R57 ;  /* 0x0000001038027819 */ /* 0x000fe20000001239 */
[----:B------:R-:W-:Y:S01]  /*3180*/  FFMA.FTZ R9, R54, UR17, R92 ;  /* 0x0000001136097c23 */ /* 0x000fe2000801005c */
[----:B------:R-:W-:Y:S01]  /*3190*/  FADD.FTZ R0, R53, -R0 ;  /* 0x8000000035007221 */ /* 0x000fe20000010000 */
[----:B------:R-:W-:Y:S01]  /*31a0*/  FFMA.FTZ R8, R4, UR16, R45 ;  /* 0x0000001004087c23 */ /* 0x000fe2000801002d */
[----:B------:R-:W-:Y:S01]  /*31b0*/  FMUL.FTZ R4, R7, UR25 ;  /* 0x0000001907047c20 */ /* 0x000fe20008410000 */
[----:B------:R-:W-:Y:S01]  /*31c0*/  LOP3.LUT P4, RZ, R64, 0xff0000, RZ, 0xc0, !PT ;  /* 0x00ff000040ff7812 */ /* 0x000fe2000788c0ff */
[----:B------:R-:W-:Y:S01]  /*31d0*/  FFMA.FTZ R0, R0, UR16, R5 ;  /* 0x0000001000007c23 */ /* 0x000fe20008010005 */
[----:B------:R-:W-:-:S02]  /*31e0*/  IMAD.U32 R5, R2, 0x10000, RZ ;  /* 0x0001000002057824 */ /* 0x000fc400078e00ff */
[----:B------:R-:W-:Y:S01]  /*31f0*/  FADD.FTZ R2, R52, -R9 ;  /* 0x8000000934027221 */ /* 0x000fe20000010000 */
[C---:B------:R-:W-:Y:S01]  /*3200*/  LOP3.LUT P5, RZ, R65.reuse, 0xff0000, RZ, 0xc0, !PT ;  /* 0x00ff000041ff7812 */ /* 0x040fe200078ac0ff */
[----:B------:R-:W-:Y:S01]  /*3210*/  FMUL.FTZ R9, R8, UR25 ;  /* 0x0000001908097c20 */ /* 0x000fe20008410000 */
[----:B------:R-:W-:Y:S01]  /*3220*/  FSEL R6, R4, RZ, P4 ;  /* 0x000000ff04067208 */ /* 0x000fe20002000000 */
[----:B------:R-:W-:Y:S01]  /*3230*/  FFMA.FTZ R2, R2, UR16, R5 ;  /* 0x0000001002027c23 */ /* 0x000fe20008010005 */
[----:B------:R-:W-:Y:S01]  /*3240*/  FSEL R5, R4, RZ, P5 ;  /* 0x000000ff04057208 */ /* 0x000fe20002800000 */
[----:B------:R-:W-:Y:S01]  /*3250*/  FMUL.FTZ R4, R0, UR25 ;  /* 0x0000001900047c20 */ /* 0x000fe20008410000 */
[----:B------:R-:W-:Y:S02]  /*3260*/  ISETP.GE.U32.AND P5, PT, R65, 0x1000000, PT ;  /* 0x010000004100780c */ /* 0x000fe40003fa6070 */
[----:B------:R-:W-:Y:S02]  /*3270*/  ISETP.GE.U32.AND P4, PT, R64, 0x1000000, PT ;  /* 0x010000004000780c */ /* 0x000fe40003f86070 */
[----:B------:R-:W-:-:S02]  /*3280*/  F2FP.BF16.F32.PACK_AB R7, R6, R7 ;  /* 0x000000070607723e */ /* 0x000fc400000010ff */
[C---:B------:R-:W-:Y:S02]  /*3290*/  FSEL R6, R9.reuse, RZ, P5 ;  /* 0x000000ff09067208 */ /* 0x040fe40002800000 */
[----:B------:R-:W-:Y:S02]  /*32a0*/  FSEL R45, R9, RZ, P4 ;  /* 0x000000ff092d7208 */ /* 0x000fe40002000000 */
[----:B------:R-:W-:Y:S02]  /*32b0*/  LOP3.LUT P5, RZ, R64, 0xff, RZ, 0xc0, !PT ;  /* 0x000000ff40ff7812 */ /* 0x000fe400078ac0ff */
[----:B------:R-:W-:Y:S01]  /*32c0*/  F2FP.BF16.F32.PACK_AB R45, R6, R45 ;  /* 0x0000002d062d723e */ /* 0x000fe200000010ff */
[----:B------:R-:W-:Y:S01]  /*32d0*/  FMUL.FTZ R6, R2, UR25 ;  /* 0x0000001902067c20 */ /* 0x000fe20008410000 */
[----:B------:R-:W-:Y:S02]  /*32e0*/  FSEL R9, R4, RZ, P5 ;  /* 0x000000ff04097208 */ /* 0x000fe40002800000 */
[----:B------:R-:W-:-:S02]  /*32f0*/  LOP3.LUT P4, RZ, R65, 0xff, RZ, 0xc0, !PT ;  /* 0x000000ff41ff7812 */ /* 0x000fc4000788c0ff */
        /* <DEDUP_REMOVED lines=17> */
[----:B------:R-:W-:Y:S01]  /*3410*/  PRMT R0, R45, 0x7632, R0 ;  /* 0x000076322d007816 */ /* 0x000fe20000000000 */
[----:B------:R-:W-:Y:S06]  /*3420*/  BRA `(.L_x_290) ;  /* 0x0000001000947947 */ /* 0x000fec0003800000 */
.L_x_289:
[--C-:B-----5:R-:W-:Y:S01]  /*3430*/  SHF.R.U64 R0, R56, 0x10, R57.reuse ;  /* 0x0000001038007819 */ /* 0x120fe20000001239 */
[--C-:B------:R-:W-:Y:S01]  /*3440*/  FFMA.FTZ R5, R54, UR17, R92.reuse ;  /* 0x0000001136057c23 */ /* 0x100fe2000801005c */
[--C-:B------:R-:W-:Y:S01]  /*3450*/  IMAD.MOV.U32 R2, RZ, RZ, R57.reuse ;  /* 0x000000ffff027224 */ /* 0x100fe200078e0039 */
[----:B01----:R-:W-:Y:S02]  /*3460*/  SHF.R.U32.HI R44, RZ, 0x10, R57 ;  /* 0x00000010ff2c7819 */ /* 0x003fe40000011639 */
[----:B------:R-:W-:Y:S02]  /*3470*/  IMAD.U32 R45, R0, 0x10000, RZ ;  /* 0x00010000002d7824 */ /* 0x000fe400078e00ff */
[--C-:B------:R-:W-:Y:S01]  /*3480*/  FFMA.FTZ R0, R51, UR17, R92.reuse ;  /* 0x0000001133007c23 */ /* 0x100fe2000801005c */
[----:B------:R-:W-:Y:S01]  /*3490*/  FADD.FTZ R4, R52, -R5 ;  /* 0x8000000534047221 */ /* 0x000fe20000010000 */
[----:B------:R-:W-:Y:S01]  /*34a0*/  SHF.L.U32 R5, R2, 0x10, RZ ;  /* 0x0000001002057819 */ /* 0x000fe200000006ff */
[----:B------:R-:W-:Y:S01]  /*34b0*/  FFMA.FTZ R2, R55, UR17, R92 ;  /* 0x0000001137027c23 */ /* 0x000fe2000801005c */
[----:B------:R-:W-:Y:S01]  /*34c0*/  FADD.FTZ R0, R49, -R0 ;  /* 0x8000000031007221 */ /* 0x000fe20000010000 */
[----:B------:R-:W-:-:S02]  /*34d0*/  IMAD.U32 R46, R44, 0x10000, RZ ;  /* 0x000100002c2e7824 */ /* 0x000fc400078e00ff */
[----:B------:R-:W-:Y:S01]  /*34e0*/  FFMA.FTZ R4, R4, UR16, R45 ;  /* 0x0000001004047c23 */ /* 0x000fe2000801002d */
[----:B------:R-:W-:Y:S01]  /*34f0*/  FFMA.FTZ R45, R50, UR17, R92 ;  /* 0x00000011322d7c23 */ /* 0x000fe2000801005c */
[----:B------:R-:W-:Y:S01]  /*3500*/  FFMA.FTZ R0, R0, UR16, R5 ;  /* 0x0000001000007c23 */ /* 0x000fe20008010005 */
[----:B------:R-:W-:Y:S02]  /*3510*/  IMAD.MOV.U32 R5, RZ, RZ, R56 ;  /* 0x000000ffff057224 */ /* 0x000fe400078e0038 */
[----:B------:R-:W-:Y:S01]  /*3520*/  FMUL.FTZ R4, R4, UR25 ;  /* 0x0000001904047c20 */ /* 0x000fe20008410000 */
[----:B------:R-:W-:Y:S01]  /*3530*/  LOP3.LUT P6, RZ, R64, 0xff00, RZ, 0xc0, !PT ;  /* 0x0000ff0040ff7812 */ /* 0x000fe200078cc0ff */
[----:B------:R-:W-:Y:S01]  /*3540*/  FADD.FTZ R45, R48, -R45 ;  /* 0x8000002d302d7221 */ /* 0x000fe20000010000 */
[----:B------:R-:W-:Y:S02]  /*3550*/  IMAD.U32 R44, R5, 0x10000, RZ ;  /* 0x00010000052c7824 */ /* 0x000fe400078e00ff */
[----:B------:R-:W-:Y:S01]  /*3560*/  FADD.FTZ R5, R53, -R2 ;  /* 0x8000000235057221 */ /* 0x000fe20000010000 */
[----:B------:R-:W-:Y:S01]  /*3570*/  LOP3.LUT P4, RZ, R65, 0xff00, RZ, 0xc0, !PT ;  /* 0x0000ff0041ff7812 */ /* 0x000fe2000788c0ff */
[----:B------:R-:W-:Y:S01]  /*3580*/  FFMA.FTZ R2, R45, UR16, R46 ;  /* 0x000000102d027c23 */ /* 0x000fe2000801002e */
[----:B------:R-:W-:Y:S01]  /*3590*/  LOP3.LUT P5, RZ, R64, 0xff, RZ, 0xc0, !PT ;  /* 0x000000ff40ff7812 */ /* 0x000fe200078ac0ff */
[----:B------:R-:W-:Y:S01]  /*35a0*/  FFMA.FTZ R5, R5, UR16, R44 ;  /* 0x0000001005057c23 */ /* 0x000fe2000801002c */
[----:B------:R-:W-:Y:S01]  /*35b0*/  FSEL R44, R4, RZ, P6 ;  /* 0x000000ff042c7208 */ /* 0x000fe20003000000 */
[----:B------:R-:W-:Y:S01]  /*35c0*/  FMUL.FTZ R0, R0, UR25 ;  /* 0x0000001900007c20 */ /* 0x000fe20008410000 */
[----:B------:R-:W-:Y:S01]  /*35d0*/  LOP3.LUT P6, RZ, R65, 0xff, RZ, 0xc0, !PT ;  /* 0x000000ff41ff7812 */ /* 0x000fe200078cc0ff */
[----:B------:R-:W-:Y:S01]  /*35e0*/  FMUL.FTZ R5, R5, UR25 ;  /* 0x0000001905057c20 */ /* 0x000fe20008410000 */
[----:B------:R-:W-:-:S02]  /*35f0*/  FSEL R45, R4, RZ, P4 ;  /* 0x000000ff042d7208 */ /* 0x000fc40002000000 */
[C---:B------:R-:W-:Y:S02]  /*3600*/  ISETP.GE.U32.AND P4, PT, R64.reuse, 0x1000000, PT ;  /* 0x010000004000780c */ /* 0x040fe40003f86070 */
[C---:B------:R-:W-:Y:S02]  /*3610*/  FSEL R4, R5.reuse, RZ, P5 ;  /* 0x000000ff05047208 */ /* 0x040fe40002800000 */
[----:B------:R-:W-:Y:S02]  /*3620*/  FSEL R5, R5, RZ, P6 ;  /* 0x000000ff05057208 */ /* 0x000fe40003000000 */
[----:B------:R-:W-:Y:S02]  /*3630*/  LOP3.LUT P6, RZ, R64, 0xff0000, RZ, 0xc0, !PT ;  /* 0x00ff000040ff7812 */ /* 0x000fe400078cc0ff */
[----:B------:R-:W-:Y:S01]  /*3640*/  F2FP.BF16.F32.PACK_AB R47, R5, R4 ;  /* 0x00000004052f723e */ /* 0x000fe200000010ff */
[----:B------:R-:W-:Y:S01]  /*3650*/  FMUL.FTZ R4, R2, UR25 ;  /* 0x0000001902047c20 */ /* 0x000fe20008410000 */
[----:B------:R-:W-:-:S02]  /*3660*/  LOP3.LUT P5, RZ, R65, 0xff0000, RZ, 0xc0, !PT ;  /* 0x00ff000041ff7812 */ /* 0x000fc400078ac0ff */
[C---:B------:R-:W-:Y:S02]  /*3670*/  FSEL R2, R0.reuse, RZ, P6 ;  /* 0x000000ff00027208 */ /* 0x040fe40003000000 */
        /* <DEDUP_REMOVED lines=8> */
[----:B------:R-:W-:Y:S02]  /*3700*/  PRMT R2, R44, 0x7632, R2 ;  /* 0x000076322c027816 */ /* 0x000fe40000000002 */
[----:B------:R-:W-:Y:S02]  /*3710*/  PRMT R5, R46, 0x7632, R5 ;  /* 0x000076322e057816 */ /* 0x000fe40000000005 */
[----:B------:R-:W-:Y:S01]  /*3720*/  PRMT R0, R45, 0x7632, R0 ;  /* 0x000076322d007816 */ /* 0x000fe20000000000 */
[----:B------:R-:W-:Y:S06]  /*3730*/  BRA `(.L_x_290) ;  /* 0x0000000c00d07947 */ /* 0x000fec0003800000 */
.L_x_288:
[----:B------:R-:W-:-:S04]  /*3740*/  UISETP.NE.U32.AND UP3, UPT, UR10, URZ, UPT ;  /* 0x000000ff0a00728c */ /* 0x000fc8000bf65070 */
[----:B------:R-:W-:-:S09]  /*3750*/  UISETP.NE.AND.EX UP3, UPT, UR11, URZ, UPT, UP3 ;  /* 0x000000ff0b00728c */ /* 0x000fd2000bf65330 */
[----:B------:R-:W-:Y:S05]  /*3760*/  BRA.U !UP3, `(.L_x_291) ;  /* 0x000000010bc07547 */ /* 0x000fea000b800000 */
        /* <DEDUP_REMOVED lines=10> */
[----:B------:R-:W-:Y:S01]  /*3810*/  LOP3.LUT P6, RZ, R65, 0xff00, RZ, 0xc0, !PT ;  /* 0x0000ff0041ff7812 */ /* 0x000fe200078cc0ff */
[----:B------:R-:W-:Y:S01]  /*3820*/  FADD.FTZ R9, R52, -R9 ;  /* 0x8000000934097221 */ /* 0x000fe20000010000 */
[----:B------:R-:W-:-:S03]  /*3830*/  FMUL.FTZ R0, R7, UR25 ;  /* 0x0000001907007c20 */ /* 0x000fc60008410000 */
[----:B-1----:R-:W-:Y:S02]  /*3840*/  FMUL.FTZ R47, R9, UR16 ;  /* 0x00000010092f7c20 */ /* 0x002fe40008410000 */
[C---:B------:R-:W-:Y:S02]  /*3850*/  FSEL R5, R0.reuse, RZ, P5 ;  /* 0x000000ff00057208 */ /* 0x040fe40002800000 */
[----:B------:R-:W-:Y:S01]  /*3860*/  FSEL R2, R0, RZ, P4 ;  /* 0x000000ff00027208 */ /* 0x000fe20002000000 */
[----:B------:R-:W-:Y:S01]  /*3870*/  FADD.FTZ R0, R53, -R6 ;  /* 0x8000000635007221 */ /* 0x000fe20000010000 */
[C---:B------:R-:W-:Y:S01]  /*3880*/  F2FP.BF16.F32.PACK_AB R5, R4.reuse, R5 ;  /* 0x000000050405723e */ /* 0x040fe200000010ff */
[----:B------:R-:W-:Y:S01]  /*3890*/  FMUL.FTZ R4, R4, UR25 ;  /* 0x0000001904047c20 */ /* 0x000fe20008410000 */
[----:B------:R-:W-:Y:S01]  /*38a0*/  ISETP.GE.U32.AND P4, PT, R64, 0x1000000, PT ;  /* 0x010000004000780c */ /* 0x000fe20003f86070 */
[----:B------:R-:W-:Y:S01]  /*38b0*/  FMUL.FTZ R0, R0, UR16 ;  /* 0x0000001000007c20 */ /* 0x000fe20008410000 */
[----:B------:R-:W-:-:S02]  /*38c0*/  ISETP.GE.U32.AND P5, PT, R65, 0x1000000, PT ;  /* 0x010000004100780c */ /* 0x000fc40003fa6070 */
[----:B------:R-:W-:Y:S01]  /*38d0*/  F2FP.BF16.F32.PACK_AB R7, R2, R7 ;  /* 0x000000070207723e */ /* 0x000fe200000010ff */
[----:B------:R-:W-:Y:S01]  /*38e0*/  FMUL.FTZ R2, R0, UR25 ;  /* 0x0000001900027c20 */ /* 0x000fe20008410000 */
[C---:B0-----:R-:W-:Y:S02]  /*38f0*/  FSEL R45, R4.reuse, RZ, P4 ;  /* 0x000000ff042d7208 */ /* 0x041fe40002000000 */
[----:B------:R-:W-:Y:S02]  /*3900*/  FSEL R4, R4, RZ, P5 ;  /* 0x000000ff04047208 */ /* 0x000fe40002800000 */
[----:B------:R-:W-:Y:S02]  /*3910*/  LOP3.LUT P5, RZ, R64, 0xff, RZ, 0xc0, !PT ;  /* 0x000000ff40ff7812 */ /* 0x000fe400078ac0ff */
[----:B------:R-:W-:Y:S01]  /*3920*/  F2FP.BF16.F32.PACK_AB R45, R4, R45 ;  /* 0x0000002d042d723e */ /* 0x000fe200000010ff */
[----:B------:R-:W-:Y:S01]  /*3930*/  FMUL.FTZ R4, R47, UR25 ;  /* 0x000000192f047c20 */ /* 0x000fe20008410000 */
[----:B------:R-:W-:-:S02]  /*3940*/  LOP3.LUT P4, RZ, R65, 0xff, RZ, 0xc0, !PT ;  /* 0x000000ff41ff7812 */ /* 0x000fc4000788c0ff */
[----:B------:R-:W-:Y:S02]  /*3950*/  FSEL R9, R2, RZ, P5 ;  /* 0x000000ff02097208 */ /* 0x000fe40002800000 */
[----:B------:R-:W-:Y:S02]  /*3960*/  LOP3.LUT P5, RZ, R64, 0xff00, RZ, 0xc0, !PT ;  /* 0x0000ff0040ff7812 */ /* 0x000fe400078ac0ff */
        /* <DEDUP_REMOVED lines=14> */
[----:B------:R-:W-:Y:S01]  /*3a50*/  PRMT R0, R45, 0x7632, R0 ;  /* 0x000076322d007816 */ /* 0x000fe20000000000 */
[----:B------:R-:W-:Y:S06]  /*3a60*/  BRA `(.L_x_290) ;  /* 0x0000000c00047947 */ /* 0x000fec0003800000 */
.L_x_291:
[--C-:B------:R-:W-:Y:S01]  /*3a70*/  FFMA.FTZ R5, R54, UR17, R92.reuse ;  /* 0x0000001136057c23 */ /* 0x100fe2000801005c */
[--C-:B------:R-:W-:Y:S01]  /*3a80*/  FFMA.FTZ R0, R55, UR17, R92.reuse ;  /* 0x0000001137007c23 */ /* 0x100fe2000801005c */
[----:B-----5:R-:W-:Y:S01]  /*3a90*/  LOP3.LUT P4, RZ, R64, 0xff00, RZ, 0xc0, !PT ;  /* 0x0000ff0040ff7812 */ /* 0x020fe2000788c0ff */
[----:B------:R-:W-:Y:S01]  /*3aa0*/  FFMA.FTZ R2, R51, UR17, R92 ;  /* 0x0000001133027c23 */ /* 0x000fe2000801005c */
[----:B------:R-:W-:Y:S01]  /*3ab0*/  FADD.FTZ R5, R52, -R5 ;  /* 0x8000000534057221 */ /* 0x000fe20000010000 */
[----:B------:R-:W-:Y:S01]  /*3ac0*/  LOP3.LUT P5, RZ, R65, 0xff00, RZ, 0xc0, !PT ;  /* 0x0000ff0041ff7812 */ /* 0x000fe200078ac0ff */
[----:B------:R-:W-:Y:S01]  /*3ad0*/  FADD.FTZ R0, R53, -R0 ;  /* 0x8000000035007221 */ /* 0x000fe20000010000 */
[----:B------:R-:W-:Y:S01]  /*3ae0*/  FADD.FTZ R2, R49, -R2 ;  /* 0x8000000231027221 */ /* 0x000fe20000010000 */
[----:B------:R-:W-:Y:S01]  /*3af0*/  FMUL.FTZ R5, R5, UR16 ;  /* 0x0000001005057c20 */ /* 0x000fe20008410000 */
[----:B------:R-:W-:Y:S01]  /*3b00*/  LOP3.LUT P6, RZ, R64, 0xff0000, RZ, 0xc0, !PT ;  /* 0x00ff000040ff7812 */ /* 0x000fe200078cc0ff */
[----:B------:R-:W-:Y:S01]  /*3b10*/  FMUL.FTZ R0, R0, UR16 ;  /* 0x0000001000007c20 */ /* 0x000fe20008410000 */
[----:B------:R-:W-:Y:S01]  /*3b20*/  FMUL.FTZ R2, R2, UR16 ;  /* 0x0000001002027c20 */ /* 0x000fe20008410000 */
[----:B------:R-:W-:-:S02]  /*3b30*/  FMUL.FTZ R5, R5, UR25 ;  /* 0x0000001905057c20 */ /* 0x000fc40008410000 */
[----:B------:R-:W-:Y:S01]  /*3b40*/  FMUL.FTZ R0, R0, UR25 ;  /* 0x0000001900007c20 */ /* 0x000fe20008410000 */
[----:B------:R-:W-:Y:S02]  /*3b50*/  FMUL.FTZ R2, R2, UR25 ;  /* 0x0000001902027c20 */ /* 0x000fe40008410000 */
[C---:B01----:R-:W-:Y:S02]  /*3b60*/  FSEL R44, R5.reuse, RZ, P4 ;  /* 0x000000ff052c7208 */ /* 0x043fe40002000000 */
[----:B------:R-:W-:Y:S02]  /*3b70*/  FSEL R5, R5, RZ, P5 ;  /* 0x000000ff05057208 */ /* 0x000fe40002800000 */
[----:B------:R-:W-:Y:S02]  /*3b80*/  LOP3.LUT P4, RZ, R64, 0xff, RZ, 0xc0, !PT ;  /* 0x000000ff40ff7812 */ /* 0x000fe4000788c0ff */
[----:B------:R-:W-:Y:S01]  /*3b90*/  F2FP.BF16.F32.PACK_AB R44, R5, R44 ;  /* 0x0000002c052c723e */ /* 0x000fe200000010ff */
[----:B------:R-:W-:Y:S01]  /*3ba0*/  FFMA.FTZ R5, R50, UR17, R92 ;  /* 0x0000001132057c23 */ /* 0x000fe2000801005c */
[----:B------:R-:W-:-:S02]  /*3bb0*/  LOP3.LUT P5, RZ, R65, 0xff, RZ, 0xc0, !PT ;  /* 0x000000ff41ff7812 */ /* 0x000fc400078ac0ff */
[----:B------:R-:W-:Y:S01]  /*3bc0*/  FSEL R47, R0, RZ, P4 ;  /* 0x000000ff002f7208 */ /* 0x000fe20002000000 */
[----:B------:R-:W-:Y:S01]  /*3bd0*/  FADD.FTZ R5, R48, -R5 ;  /* 0x8000000530057221 */ /* 0x000fe20000010000 */
[----:B------:R-:W-:Y:S02]  /*3be0*/  FSEL R0, R0, RZ, P5 ;  /* 0x000000ff00007208 */ /* 0x000fe40002800000 */
[----:B------:R-:W-:Y:S01]  /*3bf0*/  LOP3.LUT P5, RZ, R65, 0xff0000, RZ, 0xc0, !PT ;  /* 0x00ff000041ff7812 */ /* 0x000fe200078ac0ff */
[----:B------:R-:W-:Y:S01]  /*3c00*/  FMUL.FTZ R5, R5, UR16 ;  /* 0x0000001005057c20 */ /* 0x000fe20008410000 */
[----:B------:R-:W-:Y:S02]  /*3c10*/  F2FP.BF16.F32.PACK_AB R47, R0, R47 ;  /* 0x0000002f002f723e */ /* 0x000fe400000010ff */
[----:B------:R-:W-:Y:S01]  /*3c20*/  FSEL R0, R2, RZ, P6 ;  /* 0x000000ff02007208 */ /* 0x000fe20003000000 */
[----:B------:R-:W-:Y:S01]  /*3c30*/  FMUL.FTZ R4, R5, UR25 ;  /* 0x0000001905047c20 */ /* 0x000fe20008410000 */
[----:B------:R-:W-:-:S02]  /*3c40*/  ISETP.GE.U32.AND P4, PT, R64, 0x1000000, PT ;  /* 0x010000004000780c */ /* 0x000fc40003f86070 */
[----:B------:R-:W-:Y:S02]  /*3c50*/  ISETP.GE.U32.AND P6, PT, R65, 0x1000000, PT ;  /* 0x010000004100780c */ /* 0x000fe40003fc6070 */
[----:B------:R-:W-:Y:S02]  /*3c60*/  FSEL R5, R2, RZ, P5 ;  /* 0x000000ff02057208 */ /* 0x000fe40002800000 */
        /* <DEDUP_REMOVED lines=10> */
.L_x_287:
[----:B------:R-:W-:-:S04]  /*3d10*/  UISETP.NE.U32.AND UP3, UPT, UR26, URZ, UPT ;  /* 0x000000ff1a00728c */ /* 0x000fc8000bf65070 */
[----:B------:R-:W-:-:S09]  /*3d20*/  UISETP.NE.AND.EX UP3, UPT, UR27, URZ, UPT, UP3 ;  /* 0x000000ff1b00728c */ /* 0x000fd2000bf65330 */
[----:B------:R-:W-:Y:S05]  /*3d30*/  BRA.U !UP3, `(.L_x_292) ;  /* 0x000000050b507547 */ /* 0x000fea000b800000 */
[----:B------:R-:W-:-:S04]  /*3d40*/  UISETP.NE.U32.AND UP3, UPT, UR10, URZ, UPT ;  /* 0x000000ff0a00728c */ /* 0x000fc8000bf65070 */
[----:B------:R-:W-:-:S09]  /*3d50*/  UISETP.NE.AND.EX UP3, UPT, UR11, URZ, UPT, UP3 ;  /* 0x000000ff0b00728c */ /* 0x000fd2000bf65330 */
[----:B------:R-:W-:Y:S05]  /*3d60*/  BRA.U !UP3, `(.L_x_293) ;  /* 0x000000010bac7547 */ /* 0x000fea000b800000 */
[----:B-----5:R-:W-:Y:S02]  /*3d70*/  IMAD.MOV.U32 R7, RZ, RZ, R56 ;  /* 0x000000ffff077224 */ /* 0x020fe400078e0038 */
[--C-:B------:R-:W-:Y:S01]  /*3d80*/  FFMA.FTZ R6, R55, UR17, R92.reuse ;  /* 0x0000001137067c23 */ /* 0x100fe2000801005c */
[----:B------:R-:W-:Y:S01]  /*3d90*/  SHF.R.U64 R8, R56, 0x10, R57 ;  /* 0x0000001038087819 */ /* 0x000fe20000001239 */
[----:B------:R-:W-:Y:S01]  /*3da0*/  FFMA.FTZ R9, R54, UR17, R92 ;  /* 0x0000001136097c23 */ /* 0x000fe2000801005c */
[----:B------:R-:W-:Y:S02]  /*3db0*/  IMAD.U32 R7, R7, 0x10000, RZ ;  /* 0x0001000007077824 */ /* 0x000fe400078e00ff */
[----:B------:R-:W-:Y:S01]  /*3dc0*/  FADD.FTZ R6, R53, -R6 ;  /* 0x8000000635067221 */ /* 0x000fe20000010000 */
[--C-:B01----:R-:W-:Y:S01]  /*3dd0*/  FFMA.FTZ R44, R51, UR17, R92.reuse ;  /* 0x00000011332c7c23 */ /* 0x103fe2000801005c */
[----:B------:R-:W-:Y:S02]  /*3de0*/  IMAD.U32 R8, R8, 0x10000, RZ ;  /* 0x0001000008087824 */ /* 0x000fe400078e00ff */
[----:B------:R-:W-:Y:S01]  /*3df0*/  FFMA.FTZ R45, R50, UR17, R92 ;  /* 0x00000011322d7c23 */ /* 0x000fe2000801005c */
[----:B------:R-:W-:Y:S01]  /*3e00*/  FFMA.FTZ R6, R6, UR16, R7 ;  /* 0x0000001006067c23 */ /* 0x000fe20008010007 */
[----:B------:R-:W-:Y:S01]  /*3e10*/  FADD.FTZ R7, R52, -R9 ;  /* 0x8000000934077221 */ /* 0x000fe20000010000 */
[----:B------:R-:W-:-:S02]  /*3e20*/  IMAD.MOV.U32 R9, RZ, RZ, R57 ;  /* 0x000000ffff097224 */ /* 0x000fc400078e0039 */
[----:B------:R-:W-:Y:S01]  /*3e30*/  FADD.FTZ R45, R48, -R45 ;  /* 0x8000002d302d7221 */ /* 0x000fe20000010000 */
[C---:B------:R-:W-:Y:S01]  /*3e40*/  LOP3.LUT P4, RZ, R64.reuse, 0xff, RZ, 0xc0, !PT ;  /* 0x000000ff40ff7812 */ /* 0x040fe2000788c0ff */
[----:B------:R-:W-:Y:S01]  /*3e50*/  FFMA.FTZ R7, R7, UR16, R8 ;  /* 0x0000001007077c23 */ /* 0x000fe20008010008 */
[----:B------:R-:W-:Y:S01]  /*3e60*/  FADD.FTZ R8, R49, -R44 ;  /* 0x8000002c31087221 */ /* 0x000fe20000010000 */
[----:B------:R-:W-:Y:S01]  /*3e70*/  SHF.R.U32.HI R44, RZ, 0x10, R57 ;  /* 0x00000010ff2c7819 */ /* 0x000fe20000011639 */
[----:B------:R-:W-:Y:S02]  /*3e80*/  IMAD.U32 R9, R9, 0x10000, RZ ;  /* 0x0001000009097824 */ /* 0x000fe400078e00ff */
[----:B------:R-:W-:Y:S01]  /*3e90*/  FMUL.FTZ R46, R7, UR25 ;  /* 0x00000019072e7c20 */ /* 0x000fe20008410000 */
[----:B------:R-:W-:Y:S02]  /*3ea0*/  LOP3.LUT P5, RZ, R64, 0xff00, RZ, 0xc0, !PT ;  /* 0x0000ff0040ff7812 */ /* 0x000fe400078ac0ff */
[----:B------:R-:W-:Y:S01]  /*3eb0*/  SHF.L.U32 R44, R44, 0x10, RZ ;  /* 0x000000102c2c7819 */ /* 0x000fe200000006ff */
[----:B------:R-:W-:Y:S01]  /*3ec0*/  FFMA.FTZ R8, R8, UR16, R9 ;  /* 0x0000001008087c23 */ /* 0x000fe20008010009 */
[----:B------:R-:W-:-:S02]  /*3ed0*/  FSEL R46, R46, RZ, P5 ;  /* 0x000000ff2e2e7208 */ /* 0x000fc40002800000 */
[----:B------:R-:W-:Y:S01]  /*3ee0*/  ISETP.GE.U32.AND P5, PT, R64, 0x1000000, PT ;  /* 0x010000004000780c */ /* 0x000fe20003fa6070 */
[----:B------:R-:W-:Y:S01]  /*3ef0*/  FFMA.FTZ R9, R45, UR16, R44 ;  /* 0x000000102d097c23 */ /* 0x000fe2000801002c */
[----:B------:R-:W-:Y:S01]  /*3f00*/  FMUL.FTZ R44, R6, UR25 ;  /* 0x00000019062c7c20 */ /* 0x000fe20008410000 */
[----:B------:R-:W-:-:S04]  /*3f10*/  F2FP.BF16.F32.PACK_AB R46, R46, R7 ;  /* 0x000000072e2e723e */ /* 0x000fc800000010ff */
[----:B------:R-:W-:Y:S01]  /*3f20*/  FSEL R45, R44, RZ, P4 ;  /* 0x000000ff2c2d7208 */ /* 0x000fe20002000000 */
[----:B------:R-:W-:Y:S01]  /*3f30*/  FMUL.FTZ R44, R9, UR25 ;  /* 0x00000019092c7c20 */ /* 0x000fe20008410000 */
[----:B------:R-:W-:Y:S02]  /*3f40*/  LOP3.LUT P4, RZ, R64, 0xff0000, RZ, 0xc0, !PT ;  /* 0x00ff000040ff7812 */ /* 0x000fe4000788c0ff */
[----:B------:R-:W-:Y:S01]  /*3f50*/  F2FP.BF16.F32.PACK_AB R45, R45, R6 ;  /* 0x000000062d2d723e */ /* 0x000fe200000010ff */
[----:B------:R-:W-:Y:S01]  /*3f60*/  FMUL.FTZ R6, R8, UR25 ;  /* 0x0000001908067c20 */ /* 0x000fe20008410000 */
[----:B------:R-:W-:Y:S02]  /*3f70*/  FSEL R44, R44, RZ, P5 ;  /* 0x000000ff2c2c7208 */ /* 0x000fe40002800000 */
[----:B------:R-:W-:Y:S02]  /*3f80*/  PRMT R47, R45, 0x7632, R47 ;  /* 0x000076322d2f7816 */ /* 0x000fe4000000002f */
[----:B------:R-:W-:-:S02]  /*3f90*/  FSEL R7, R6, RZ, P4 ;  /* 0x000000ff06077208 */ /* 0x000fc40002000000 */
[----:B------:R-:W-:Y:S02]  /*3fa0*/  F2FP.BF16.F32.PACK_AB R6, R44, R9 ;  /* 0x000000092c06723e */ /* 0x000fe400000010ff */
[----:B------:R-:W-:Y:S02]  /*3fb0*/  F2FP.BF16.F32.PACK_AB R7, R7, R8 ;  /* 0x000000080707723e */ /* 0x000fe400000010ff */
[----:B------:R-:W-:Y:S02]  /*3fc0*/  PRMT R9, R45, 0x7610, R9 ;  /* 0x000076102d097816 */ /* 0x000fe40000000009 */
[C---:B------:R-:W-:Y:S02]  /*3fd0*/  PRMT R44, R46.reuse, 0x7632, R44 ;  /* 0x000076322e2c7816 */ /* 0x040fe4000000002c */
[----:B------:R-:W-:Y:S02]  /*3fe0*/  PRMT R8, R46, 0x7610, R8 ;  /* 0x000076102e087816 */ /* 0x000fe40000000008 */
[----:B------:R-:W-:-:S02]  /*3ff0*/  PRMT R46, R7, 0x7632, R46 ;  /* 0x00007632072e7816 */ /* 0x000fc4000000002e */
[----:B------:R-:W-:Y:S01]  /*4000*/  PRMT R45, R6, 0x7632, R45 ;  /* 0x00007632062d7816 */ /* 0x000fe2000000002d */
[----:B------:R-:W-:Y:S06]  /*4010*/  BRA `(.L_x_290) ;  /* 0x0000000400987947 */ /* 0x000fec0003800000 */
.L_x_293:
[----:B01---5:R-:W-:Y:S02]  /*4020*/  IMAD.MOV.U32 R45, RZ, RZ, R56 ;  /* 0x000000ffff2d7224 */ /* 0x023fe400078e0038 */
[--C-:B------:R-:W-:Y:S01]  /*4030*/  FFMA.FTZ R44, R55, UR17, R92.reuse ;  /* 0x00000011372c7c23 */ /* 0x100fe2000801005c */
[--C-:B------:R-:W-:Y:S01]  /*4040*/  SHF.R.U64 R46, R56, 0x10, R57.reuse ;  /* 0x00000010382e7819 */ /* 0x100fe20000001239 */
[----:B------:R-:W-:Y:S02]  /*4050*/  IMAD.MOV.U32 R47, RZ, RZ, R57 ;  /* 0x000000ffff2f7224 */ /* 0x000fe400078e0039 */
[----:B------:R-:W-:Y:S01]  /*4060*/  FFMA.FTZ R88, R51, UR17, R92 ;  /* 0x0000001133587c23 */ /* 0x000fe2000801005c */
[----:B------:R-:W-:Y:S02]  /*4070*/  IMAD.U32 R45, R45, 0x10000, RZ ;  /* 0x000100002d2d7824 */ /* 0x000fe400078e00ff */
[----:B------:R-:W-:Y:S01]  /*4080*/  FADD.FTZ R44, R53, -R44 ;  /* 0x8000002c352c7221 */ /* 0x000fe20000010000 */
[----:B------:R-:W-:-:S02]  /*4090*/  IMAD.U32 R46, R46, 0x10000, RZ ;  /* 0x000100002e2e7824 */ /* 0x000fc400078e00ff */
[----:B------:R-:W-:Y:S01]  /*40a0*/  FADD.FTZ R88, R49, -R88 ;  /* 0x8000005831587221 */ /* 0x000fe20000010000 */
[----:B------:R-:W-:Y:S02]  /*40b0*/  IMAD.U32 R47, R47, 0x10000, RZ ;  /* 0x000100002f2f7824 */ /* 0x000fe400078e00ff */
[----:B------:R-:W-:Y:S01]  /*40c0*/  FFMA.FTZ R44, R44, UR16, R45 ;  /* 0x000000102c2c7c23 */ /* 0x000fe2000801002d */
[----:B------:R-:W-:Y:S01]  /*40d0*/  FFMA.FTZ R45, R54, UR17, R92 ;  /* 0x00000011362d7c23 */ /* 0x000fe2000801005c */
[----:B------:R-:W-:Y:S02]  /*40e0*/  SHF.R.U32.HI R89, RZ, 0x10, R57 ;  /* 0x00000010ff597819 */ /* 0x000fe40000011639 */
[----:B------:R-:W-:Y:S01]  /*40f0*/  FMUL.FTZ R44, R44, UR25 ;  /* 0x000000192c2c7c20 */ /* 0x000fe20008410000 */
[----:B------:R-:W-:Y:S01]  /*4100*/  FADD.FTZ R45, R52, -R45 ;  /* 0x8000002d342d7221 */ /* 0x000fe20000010000 */
[C---:B------:R-:W-:Y:S01]  /*4110*/  LOP3.LUT P4, RZ, R64.reuse, 0xff, RZ, 0xc0, !PT ;  /* 0x000000ff40ff7812 */ /* 0x040fe2000788c0ff */
[----:B------:R-:W-:Y:S01]  /*4120*/  IMAD.U32 R89, R89, 0x10000, RZ ;  /* 0x0001000059597824 */ /* 0x000fe200078e00ff */
[----:B------:R-:W-:Y:S01]  /*4130*/  LOP3.LUT P5, RZ, R64, 0xff00, RZ, 0xc0, !PT ;  /* 0x0000ff0040ff7812 */ /* 0x000fe200078ac0ff */
[----:B------:R-:W-:Y:S01]  /*4140*/  FFMA.FTZ R46, R45, UR16, R46 ;  /* 0x000000102d2e7c23 */ /* 0x000fe2000801002e */
[----:B------:R-:W-:Y:S01]  /*4150*/  FFMA.FTZ R45, R88, UR16, R47 ;  /* 0x00000010582d7c23 */ /* 0x000fe2000801002f */
[----:B------:R-:W-:Y:S01]  /*4160*/  FFMA.FTZ R47, R50, UR17, R92 ;  /* 0x00000011322f7c23 */ /* 0x000fe2000801005c */
[----:B------:R-:W-:Y:S01]  /*4170*/  FSEL R44, R44, RZ, P4 ;  /* 0x000000ff2c2c7208 */ /* 0x000fe20002000000 */
[----:B------:R-:W-:Y:S01]  /*4180*/  FMUL.FTZ R46, R46, UR25 ;  /* 0x000000192e2e7c20 */ /* 0x000fe20008410000 */
[----:B------:R-:W-:Y:S01]  /*4190*/  FMUL.FTZ R45, R45, UR25 ;  /* 0x000000192d2d7c20 */ /* 0x000fe20008410000 */
[----:B------:R-:W-:Y:S01]  /*41a0*/  FADD.FTZ R88, R48, -R47 ;  /* 0x8000002f30587221 */ /* 0x000fe20000010000 */
[----:B------:R-:W-:-:S02]  /*41b0*/  LOP3.LUT P4, RZ, R64, 0xff0000, RZ, 0xc0, !PT ;  /* 0x00ff000040ff7812 */ /* 0x000fc4000788c0ff */
[----:B------:R-:W-:Y:S01]  /*41c0*/  FSEL R47, R46, RZ, P5 ;  /* 0x000000ff2e2f7208 */ /* 0x000fe20002800000 */
[----:B------:R-:W-:Y:S01]  /*41d0*/  FFMA.FTZ R88, R88, UR16, R89 ;  /* 0x0000001058587c23 */ /* 0x000fe20008010059 */
[----:B------:R-:W-:Y:S02]  /*41e0*/  ISETP.GE.U32.AND P5, PT, R64, 0x1000000, PT ;  /* 0x010000004000780c */ /* 0x000fe40003fa6070 */
[----:B------:R-:W-:Y:S01]  /*41f0*/  FSEL R45, R45, RZ, P4 ;  /* 0x000000ff2d2d7208 */ /* 0x000fe20002000000 */
[----:B------:R-:W-:Y:S01]  /*4200*/  FMUL.FTZ R88, R88, UR25 ;  /* 0x0000001958587c20 */ /* 0x000fe20008410000 */
[----:B------:R-:W-:-:S04]  /*4210*/  F2FP.BF16.F32.PACK_AB R47, R47, R44 ;  /* 0x0000002c2f2f723e */ /* 0x000fc800000010ff */
[----:B------:R-:W-:Y:S02]  /*4220*/  FSEL R88, R88, RZ, P5 ;  /* 0x000000ff58587208 */ /* 0x000fe40002800000 */
[----:B------:R-:W-:Y:S02]  /*4230*/  PRMT R44, R47, 0x7632, R44 ;  /* 0x000076322f2c7816 */ /* 0x000fe4000000002c */
[----:B------:R-:W-:-:S04]  /*4240*/  F2FP.BF16.F32.PACK_AB R88, R88, R45 ;  /* 0x0000002d5858723e */ /* 0x000fc800000010ff */
[C---:B------:R-:W-:Y:S02]  /*4250*/  PRMT R45, R88.reuse, 0x7632, R45 ;  /* 0x00007632582d7816 */ /* 0x040fe4000000002d */
[----:B------:R-:W-:Y:S01]  /*4260*/  PRMT R46, R88, 0x7610, R46 ;  /* 0x00007610582e7816 */ /* 0x000fe2000000002e */
[----:B------:R-:W-:Y:S06]  /*4270*/  BRA `(.L_x_290) ;  /* 0x0000000400007947 */ /* 0x000fec0003800000 */
.L_x_292:
[----:B------:R-:W-:-:S04]  /*4280*/  UISETP.NE.U32.AND UP3, UPT, UR10, URZ, UPT ;  /* 0x000000ff0a00728c */ /* 0x000fc8000bf65070 */
[----:B------:R-:W-:-:S09]  /*4290*/  UISETP.NE.AND.EX UP3, UPT, UR11, URZ, UPT, UP3 ;  /* 0x000000ff0b00728c */ /* 0x000fd2000bf65330 */
[----:B------:R-:W-:Y:S05]  /*42a0*/  BRA.U !UP3, `(.L_x_294) ;  /* 0x000000010b847547 */ /* 0x000fea000b800000 */
[--C-:B------:R-:W-:Y:S01]  /*42b0*/  FFMA.FTZ R6, R55, UR17, R92.reuse ;  /* 0x0000001137067c23 */ /* 0x100fe2000801005c */
[----:B------:R-:W-:Y:S01]  /*42c0*/  FFMA.FTZ R7, R54, UR17, R92 ;  /* 0x0000001136077c23 */ /* 0x000fe2000801005c */
[----:B-----5:R-:W-:Y:S02]  /*42d0*/  LOP3.LUT P4, RZ, R64, 0xff, RZ, 0xc0, !PT ;  /* 0x000000ff40ff7812 */ /* 0x020fe4000788c0ff */
[----:B------:R-:W-:Y:S01]  /*42e0*/  FADD.FTZ R6, R53, -R6 ;  /* 0x8000000635067221 */ /* 0x000fe20000010000 */
[----:B------:R-:W-:Y:S01]  /*42f0*/  FADD.FTZ R7, R52, -R7 ;  /* 0x8000000734077221 */ /* 0x000fe20000010000 */
[----:B------:R-:W-:Y:S02]  /*4300*/  LOP3.LUT P5, RZ, R64, 0xff00, RZ, 0xc0, !PT ;  /* 0x0000ff0040ff7812 */ /* 0x000fe400078ac0ff */
[----:B------:R-:W-:Y:S01]  /*4310*/  FMUL.FTZ R6, R6, UR16 ;  /* 0x0000001006067c20 */ /* 0x000fe20008410000 */
[----:B------:R-:W-:-:S03]  /*4320*/  FMUL.FTZ R8, R7, UR16 ;  /* 0x0000001007087c20 */ /* 0x000fc60008410000 */
[----:B------:R-:W-:Y:S01]  /*4330*/  FMUL.FTZ R7, R6, UR25 ;  /* 0x0000001906077c20 */ /* 0x000fe20008410000 */
[----:B01----:R-:W-:-:S04]  /*4340*/  FMUL.FTZ R44, R8, UR25 ;  /* 0x00000019082c7c20 */ /* 0x003fc80008410000 */
[----:B------:R-:W-:Y:S02]  /*4350*/  FSEL R9, R7, RZ, P4 ;  /* 0x000000ff07097208 */ /* 0x000fe40002000000 */
[----:B------:R-:W-:Y:S02]  /*4360*/  FSEL R7, R44, RZ, P5 ;  /* 0x000000ff2c077208 */ /* 0x000fe40002800000 */
[----:B------:R-:W-:Y:S01]  /*4370*/  F2FP.BF16.F32.PACK_AB R9, R9, R6 ;  /* 0x000000060909723e */ /* 0x000fe200000010ff */
[--C-:B------:R-:W-:Y:S01]  /*4380*/  FFMA.FTZ R6, R51, UR17, R92.reuse ;  /* 0x0000001133067c23 */ /* 0x100fe2000801005c */
[----:B------:R-:W-:Y:S01]  /*4390*/  F2FP.BF16.F32.PACK_AB R8, R7, R8 ;  /* 0x000000080708723e */ /* 0x000fe200000010ff */
[----:B------:R-:W-:Y:S01]  /*43a0*/  FFMA.FTZ R7, R50, UR17, R92 ;  /* 0x0000001132077c23 */ /* 0x000fe2000801005c */
[C---:B------:R-:W-:Y:S01]  /*43b0*/  LOP3.LUT P4, RZ, R64.reuse, 0xff0000, RZ, 0xc0, !PT ;  /* 0x00ff000040ff7812 */ /* 0x040fe2000788c0ff */
[----:B------:R-:W-:Y:S01]  /*43c0*/  FADD.FTZ R6, R49, -R6 ;  /* 0x8000000631067221 */ /* 0x000fe20000010000 */
[----:B------:R-:W-:Y:S01]  /*43d0*/  ISETP.GE.U32.AND P5, PT, R64, 0x1000000, PT ;  /* 0x010000004000780c */ /* 0x000fe20003fa6070 */
[----:B------:R-:W-:Y:S01]  /*43e0*/  FADD.FTZ R7, R48, -R7 ;  /* 0x8000000730077221 */ /* 0x000fe20000010000 */
[----:B------:R-:W-:Y:S01]  /*43f0*/  PRMT R47, R9, 0x7632, R47 ;  /* 0x00007632092f7816 */ /* 0x000fe2000000002f */
[----:B------:R-:W-:-:S02]  /*4400*/  FMUL.FTZ R6, R6, UR16 ;  /* 0x0000001006067c20 */ /* 0x000fc40008410000 */
[----:B------:R-:W-:Y:S02]  /*4410*/  FMUL.FTZ R44, R7, UR16 ;  /* 0x00000010072c7c20 */ /* 0x000fe40008410000 */
[----:B------:R-:W-:Y:S02]  /*4420*/  FMUL.FTZ R7, R6, UR25 ;  /* 0x0000001906077c20 */ /* 0x000fe40008410000 */
[----:B------:R-:W-:-:S03]  /*4430*/  FMUL.FTZ R45, R44, UR25 ;  /* 0x000000192c2d7c20 */ /* 0x000fc60008410000 */
        /* <DEDUP_REMOVED lines=8> */
.L_x_294:
[--C-:B01----:R-:W-:Y:S01]  /*44c0*/  FFMA.FTZ R44, R55, UR17, R92.reuse ;  /* 0x00000011372c7c23 */ /* 0x103fe2000801005c */
        /* <DEDUP_REMOVED lines=10> */
[----:B------:R-:W-:Y:S01]  /*4570*/  FSEL R44, R45, RZ, P5 ;  /* 0x000000ff2d2c7208 */ /* 0x000fe20002800000 */
[--C-:B------:R-:W-:Y:S01]  /*4580*/  FFMA.FTZ R45, R50, UR17, R92.reuse ;  /* 0x00000011322d7c23 */ /* 0x100fe2000801005c */
[----:B------:R-:W-:Y:S02]  /*4590*/  LOP3.LUT P4, RZ, R64, 0xff0000, RZ, 0xc0, !PT ;  /* 0x00ff000040ff7812 */ /* 0x000fe4000788c0ff */
[----:B------:R-:W-:Y:S01]  /*45a0*/  F2FP.BF16.F32.PACK_AB R47, R44, R47 ;  /* 0x0000002f2c2f723e */ /* 0x000fe200000010ff */
[----:B------:R-:W-:Y:S01]  /*45b0*/  FFMA.FTZ R44, R51, UR17, R92 ;  /* 0x00000011332c7c23 */ /* 0x000fe2000801005c */
[----:B------:R-:W-:Y:S01]  /*45c0*/  FADD.FTZ R45, R48, -R45 ;  /* 0x8000002d302d7221 */ /* 0x000fe20000010000 */
[----:B------:R-:W-:Y:S02]  /*45d0*/  ISETP.GE.U32.AND P5, PT, R64, 0x1000000, PT ;  /* 0x010000004000780c */ /* 0x000fe40003fa6070 */
[----:B------:R-:W-:Y:S01]  /*45e0*/  FADD.FTZ R44, R49, -R44 ;  /* 0x8000002c312c7221 */ /* 0x000fe20000010000 */
[----:B------:R-:W-:-:S03]  /*45f0*/  FMUL.FTZ R45, R45, UR16 ;  /* 0x000000102d2d7c20 */ /* 0x000fc60008410000 */
[----:B------:R-:W-:Y:S01]  /*4600*/  FMUL.FTZ R44, R44, UR16 ;  /* 0x000000102c2c7c20 */ /* 0x000fe20008410000 */
[----:B------:R-:W-:-:S03]  /*4610*/  FMUL.FTZ R45, R45, UR25 ;  /* 0x000000192d2d7c20 */ /* 0x000fc60008410000 */
[----:B------:R-:W-:Y:S02]  /*4620*/  FMUL.FTZ R44, R44, UR25 ;  /* 0x000000192c2c7c20 */ /* 0x000fe40008410000 */
[----:B------:R-:W-:-:S03]  /*4630*/  FSEL R45, R45, RZ, P5 ;  /* 0x000000ff2d2d7208 */ /* 0x000fc60002800000 */
[----:B------:R-:W-:-:S04]  /*4640*/  FSEL R44, R44, RZ, P4 ;  /* 0x000000ff2c2c7208 */ /* 0x000fc80002000000 */
[----:B------:R-:W-:Y:S02]  /*4650*/  F2FP.BF16.F32.PACK_AB R46, R45, R44 ;  /* 0x0000002c2d2e723e */ /* 0x000fe400000010ff */
[----:B------:R-:W-:Y:S02]  /*4660*/  PRMT R44, R47, 0x7632, R44 ;  /* 0x000076322f2c7816 */ /* 0x000fe4000000002c */
[----:B------:R-:W-:-:S07]  /*4670*/  PRMT R45, R46, 0x7632, R45 ;  /* 0x000076322e2d7816 */ /* 0x000fce000000002d */
.L_x_290:
[----:B------:R-:W-:Y:S02]  /*4680*/  LOP3.LUT R44, R44, 0xffff, RZ, 0xc0, !PT ;  /* 0x0000ffff2c2c7812 */ /* 0x000fe400078ec0ff */
[----:B------:R-:W-:-:S03]  /*4690*/  PRMT R91, R46, 0x5410, R45 ;  /* 0x000054102e5b7816 */ /* 0x000fc6000000002d */
[----:B------:R-:W-:-:S05]  /*46a0*/  IMAD.WIDE.U32 R44, R44, 0x10000, RZ ;  /* 0x000100002c2c7825 */ /* 0x000fca00078e00ff */
[----:B------:R-:W-:Y:S02]  /*46b0*/  LOP3.LUT R91, R91, R45, RZ, 0xfc, !PT ;  /* 0x0000002d5b5b7212 */ /* 0x000fe400078efcff */
[----:B------:R-:W-:Y:S02]  /*46c0*/  LOP3.LUT R90, R44, 0xffff, R47, 0xf8, !PT ;  /* 0x0000ffff2c5a7812 */ /* 0x000fe400078ef82f */
[----:B------:R-:W0:Y:S02]  /*46d0*/  LDC.64 R44, c[0x0][0x468] ;  /* 0x00011a00ff2c7b82 */ /* 0x000e240000000a00 */
        /* <DEDUP_REMOVED lines=10> */
.L_x_295:
        /* <DEDUP_REMOVED lines=10> */
.L_x_296:
[----:B------:R-:W-:-:S07]  /*4820*/  VIADD R75, R75, 0x80 ;  /* 0x000000804b4b7836 */ /* 0x000fce0000000000 */
.L_x_286:
[----:B------:R-:W-:Y:S05]  /*4830*/  BSYNC.RECONVERGENT B0 ;  /* 0x0000000000007941 */ /* 0x000fea0003800200 */
.L_x_285:
        /* <DEDUP_REMOVED lines=13> */
[----:B------:R-:W-:Y:S01]  /*4910*/  MOV R2, R62 ;  /* 0x0000003e00027202 */ /* 0x000fe20000000f00 */
[----:B------:R-:W-:Y:S01]  /*4920*/  FFMA.FTZ R0, R17, UR17, R92 ;  /* 0x0000001111007c23 */ /* 0x000fe2000801005c */
[----:B------:R-:W-:Y:S02]  /*4930*/  IMAD.U32 R7, R5, 0x10000, RZ ;  /* 0x0001000005077824 */ /* 0x000fe400078e00ff */
[----:B------:R-:W-:Y:S01]  /*4940*/  FADD.FTZ R4, R11, -R4 ;  /* 0x800000040b047221 */ /* 0x000fe20000010000 */
[----:B------:R-:W-:Y:S01]  /*4950*/  SHF.R.U32.HI R8, RZ, 0x10, R63 ;  /* 0x00000010ff087819 */ /* 0x000fe2000001163f */
[----:B------:R-:W-:Y:S02]  /*4960*/  IMAD.U32 R5, R2, 0x10000, RZ ;  /* 0x0001000002057824 */ /* 0x000fe400078e00ff */
[----:B------:R-:W-:Y:S01]  /*4970*/  FADD.FTZ R0, R15, -R0 ;  /* 0x800000000f007221 */ /* 0x000fe20000010000 */
[----:B------:R-:W-:Y:S01]  /*4980*/  FFMA.FTZ R7, R4, UR16, R7 ;  /* 0x0000001004077c23 */ /* 0x000fe20008010007 */
[--C-:B------:R-:W-:Y:S01]  /*4990*/  FFMA.FTZ R9, R12, UR17, R92.reuse ;  /* 0x000000110c097c23 */ /* 0x100fe2000801005c */
[----:B------:R-:W-:Y:S01]  /*49a0*/  SHF.R.U64 R4, R62, 0x10, R63 ;  /* 0x000000103e047819 */ /* 0x000fe2000000123f */
[----:B------:R-:W-:Y:S01]  /*49b0*/  FFMA.FTZ R0, R0, UR16, R5 ;  /* 0x0000001000007c23 */ /* 0x000fe20008010005 */
[----:B------:R-:W-:Y:S01]  /*49c0*/  FFMA.FTZ R5, R16, UR17, R92 ;  /* 0x0000001110057c23 */ /* 0x000fe2000801005c */
[----:B------:R-:W-:Y:S01]  /*49d0*/  FADD.FTZ R9, R10, -R9 ;  /* 0x800000090a097221 */ /* 0x000fe20000010000 */
[----:B------:R-:W-:-:S02]  /*49e0*/  IMAD.U32 R8, R8, 0x10000, RZ ;  /* 0x0001000008087824 */ /* 0x000fc400078e00ff */
[----:B------:R-:W-:Y:S01]  /*49f0*/  FMUL.FTZ R6, R7, UR25 ;  /* 0x0000001907067c20 */ /* 0x000fe20008410000 */
[----:B------:R-:W-:Y:S01]  /*4a00*/  LOP3.LUT P5, RZ, R18, 0xff0000, RZ, 0xc0, !PT ;  /* 0x00ff000012ff7812 */ /* 0x000fe200078ac0ff */
[----:B------:R-:W-:Y:S01]  /*4a10*/  FADD.FTZ R5, R14, -R5 ;  /* 0x800000050e057221 */ /* 0x000fe20000010000 */
[----:B------:R-:W-:Y:S02]  /*4a20*/  IMAD.U32 R4, R4, 0x10000, RZ ;  /* 0x0001000004047824 */ /* 0x000fe400078e00ff */
[----:B------:R-:W-:Y:S01]  /*4a30*/  FMUL.FTZ R2, R0, UR25 ;  /* 0x0000001900027c20 */ /* 0x000fe20008410000 */
[----:B------:R-:W-:Y:S01]  /*4a40*/  LOP3.LUT P4, RZ, R18, 0xff, RZ, 0xc0, !PT ;  /* 0x000000ff12ff7812 */ /* 0x000fe2000788c0ff */
[----:B012---:R-:W-:Y:S01]  /*4a50*/  FFMA.FTZ R44, R9, UR16, R8 ;  /* 0x00000010092c7c23 */ /* 0x007fe20008010008 */
[----:B------:R-:W-:Y:S01]  /*4a60*/  FSEL R8, R6, RZ, P5 ;  /* 0x000000ff06087208 */ /* 0x000fe20002800000 */
[----:B------:R-:W-:Y:S01]  /*4a70*/  FFMA.FTZ R9, R5, UR16, R4 ;  /* 0x0000001005097c23 */ /* 0x000fe20008010004 */
[----:B------:R-:W-:-:S02]  /*4a80*/  FSEL R5, R2, RZ, P4 ;  /* 0x000000ff02057208 */ /* 0x000fc40002000000 */
[----:B------:R-:W-:Y:S02]  /*4a90*/  LOP3.LUT P5, RZ, R19, 0xff0000, RZ, 0xc0, !PT ;  /* 0x00ff000013ff7812 */ /* 0x000fe400078ac0ff */
[----:B------:R-:W-:Y:S02]  /*4aa0*/  F2FP.BF16.F32.PACK_AB R7, R8, R7 ;  /* 0x000000070807723e */ /* 0x000fe400000010ff */
[----:B------:R-:W-:Y:S01]  /*4ab0*/  F2FP.BF16.F32.PACK_AB R8, R5, R0 ;  /* 0x000000000508723e */ /* 0x000fe200000010ff */
[----:B------:R-:W-:Y:S01]  /*4ac0*/  FMUL.FTZ R0, R9, UR25 ;  /* 0x0000001909007c20 */ /* 0x000fe20008410000 */
[----:B------:R-:W-:Y:S02]  /*4ad0*/  LOP3.LUT P6, RZ, R19, 0xff, RZ, 0xc0, !PT ;  /* 0x000000ff13ff7812 */ /* 0x000fe400078cc0ff */
[----:B------:R-:W-:Y:S02]  /*4ae0*/  FSEL R5, R6, RZ, P5 ;  /* 0x000000ff06057208 */ /* 0x000fe40002800000 */
[----:B------:R-:W-:-:S02]  /*4af0*/  LOP3.LUT P5, RZ, R18, 0xff00, RZ, 0xc0, !PT ;  /* 0x0000ff0012ff7812 */ /* 0x000fc400078ac0ff */
[----:B------:R-:W-:Y:S02]  /*4b00*/  FSEL R2, R2, RZ, P6 ;  /* 0x000000ff02027208 */ /* 0x000fe40003000000 */
[C---:B------:R-:W-:Y:S01]  /*4b10*/  F2FP.BF16.F32.PACK_AB R5, R44.reuse, R5 ;  /* 0x000000052c05723e */ /* 0x040fe200000010ff */
[----:B------:R-:W-:Y:S01]  /*4b20*/  FMUL.FTZ R44, R44, UR25 ;  /* 0x000000192c2c7c20 */ /* 0x000fe20008410000 */
[C---:B------:R-:W-:Y:S02]  /*4b30*/  LOP3.LUT P6, RZ, R19.reuse, 0xff00, RZ, 0xc0, !PT ;  /* 0x0000ff0013ff7812 */ /* 0x040fe400078cc0ff */
[----:B------:R-:W-:Y:S02]  /*4b40*/  FSEL R4, R0, RZ, P5 ;  /* 0x000000ff00047208 */ /* 0x000fe40002800000 */
[----:B------:R-:W-:Y:S02]  /*4b50*/  ISETP.GE.U32.AND P4, PT, R18, 0x1000000, PT ;  /* 0x010000001200780c */ /* 0x000fe40003f86070 */
[----:B------:R-:W-:-:S02]  /*4b60*/  ISETP.GE.U32.AND P5, PT, R19, 0x1000000, PT ;  /* 0x010000001300780c */ /* 0x000fc40003fa6070 */
        /* <DEDUP_REMOVED lines=8> */
[C---:B------:R-:W-:Y:S02]  /*4bf0*/  PRMT R8, R2.reuse, 0x7632, R8 ;  /* 0x0000763202087816 */ /* 0x040fe40000000008 */
[----:B------:R-:W-:Y:S02]  /*4c00*/  PRMT R4, R2, 0x7610, R4 ;  /* 0x0000761002047816 */ /* 0x000fe40000000004 */
[C---:B------:R-:W-:Y:S02]  /*4c10*/  PRMT R2, R45.reuse, 0x7632, R2 ;  /* 0x000076322d027816 */ /* 0x040fe40000000002 */
[----:B------:R-:W-:-:S02]  /*4c20*/  PRMT R44, R45, 0x7610, R44 ;  /* 0x000076102d2c7816 */ /* 0x000fc4000000002c */
[----:B------:R-:W-:Y:S02]  /*4c30*/  PRMT R45, R7, 0x7632, R45 ;  /* 0x00007632072d7816 */ /* 0x000fe4000000002d */
[----:B------:R-:W-:Y:S02]  /*4c40*/  PRMT R6, R5, 0x7632, R6 ;  /* 0x0000763205067816 */ /* 0x000fe40000000006 */
[C---:B------:R-:W-:Y:S02]  /*4c50*/  PRMT R0, R89.reuse, 0x7632, R0 ;  /* 0x0000763259007816 */ /* 0x040fe40000000000 */
[----:B------:R-:W-:Y:S01]  /*4c60*/  PRMT R46, R89, 0x7610, R46 ;  /* 0x00007610592e7816 */ /* 0x000fe2000000002e */
[----:B------:R-:W-:Y:S06]  /*4c70*/  BRA `(.L_x_302) ;  /* 0x0000001000907947 */ /* 0x000fec0003800000 */
.L_x_301:
[--C-:B------:R-:W-:Y:S01]  /*4c80*/  FFMA.FTZ R5, R16, UR17, R92.reuse ;  /* 0x0000001110057c23 */ /* 0x100fe2000801005c */
[--C-:B-----5:R-:W-:Y:S01]  /*4c90*/  SHF.R.U64 R0, R62, 0x10, R63.reuse ;  /* 0x000000103e007819 */ /* 0x120fe2000000123f */
[----:B012---:R-:W-:Y:S02]  /*4ca0*/  IMAD.MOV.U32 R44, RZ, RZ, R63 ;  /* 0x000000ffff2c7224 */ /* 0x007fe400078e003f */
[----:B------:R-:W-:Y:S01]  /*4cb0*/  FFMA.FTZ R4, R13, UR17, R92 ;  /* 0x000000110d047c23 */ /* 0x000fe2000801005c */
[----:B------:R-:W-:Y:S01]  /*4cc0*/  FADD.FTZ R2, R14, -R5 ;  /* 0x800000050e027221 */ /* 0x000fe20000010000 */
[----:B------:R-:W-:Y:S01]  /*4cd0*/  LOP3.LUT P6, RZ, R18, 0xff00, RZ, 0xc0, !PT ;  /* 0x0000ff0012ff7812 */ /* 0x000fe200078cc0ff */
[----:B------:R-:W-:Y:S02]  /*4ce0*/  IMAD.U32 R5, R0, 0x10000, RZ ;  /* 0x0001000000057824 */ /* 0x000fe400078e00ff */
[----:B------:R-:W-:Y:S01]  /*4cf0*/  FADD.FTZ R0, R11, -R4 ;  /* 0x800000040b007221 */ /* 0x000fe20000010000 */
[----:B------:R-:W-:Y:S01]  /*4d00*/  IMAD.U32 R45, R44, 0x10000, RZ ;  /* 0x000100002c2d7824 */ /* 0x000fe200078e00ff */
[----:B------:R-:W-:Y:S01]  /*4d10*/  LOP3.LUT P4, RZ, R19, 0xff00, RZ, 0xc0, !PT ;  /* 0x0000ff0013ff7812 */ /* 0x000fe2000788c0ff */
[----:B------:R-:W-:Y:S01]  /*4d20*/  FFMA.FTZ R2, R2, UR16, R5 ;  /* 0x0000001002027c23 */ /* 0x000fe20008010005 */
[--C-:B------:R-:W-:Y:S01]  /*4d30*/  FFMA.FTZ R5, R12, UR17, R92.reuse ;  /* 0x000000110c057c23 */ /* 0x100fe2000801005c */
[----:B------:R-:W-:Y:S01]  /*4d40*/  FFMA.FTZ R92, R17, UR17, R92 ;  /* 0x00000011115c7c23 */ /* 0x000fe2000801005c */
[----:B------:R-:W-:-:S02]  /*4d50*/  IMAD.MOV.U32 R4, RZ, RZ, R62 ;  /* 0x000000ffff047224 */ /* 0x000fc400078e003e */
[----:B------:R-:W-:Y:S01]  /*4d60*/  FFMA.FTZ R0, R0, UR16, R45 ;  /* 0x0000001000007c23 */ /* 0x000fe2000801002d */
[----:B------:R-:W-:Y:S01]  /*4d70*/  SHF.R.U32.HI R45, RZ, 0x10, R63 ;  /* 0x00000010ff2d7819 */ /* 0x000fe2000001163f */
[----:B------:R-:W-:Y:S01]  /*4d80*/  FADD.FTZ R44, R10, -R5 ;  /* 0x800000050a2c7221 */ /* 0x000fe20000010000 */
[----:B------:R-:W-:Y:S02]  /*4d90*/  IMAD.U32 R5, R4, 0x10000, RZ ;  /* 0x0001000004057824 */ /* 0x000fe400078e00ff */
[----:B------:R-:W-:Y:S01]  /*4da0*/  FADD.FTZ R92, R15, -R92 ;  /* 0x8000005c0f5c7221 */ /* 0x000fe20000010000 */
[----:B------:R-:W-:Y:S01]  /*4db0*/  SHF.L.U32 R45, R45, 0x10, RZ ;  /* 0x000000102d2d7819 */ /* 0x000fe200000006ff */
[----:B------:R-:W-:Y:S01]  /*4dc0*/  FMUL.FTZ R2, R2, UR25 ;  /* 0x0000001902027c20 */ /* 0x000fe20008410000 */
[----:B------:R-:W-:Y:S01]  /*4dd0*/  LOP3.LUT P5, RZ, R18, 0xff, RZ, 0xc0, !PT ;  /* 0x000000ff12ff7812 */ /* 0x000fe200078ac0ff */
[----:B------:R-:W-:Y:S01]  /*4de0*/  FFMA.FTZ R5, R92, UR16, R5 ;  /* 0x000000105c057c23 */ /* 0x000fe20008010005 */
[----:B------:R-:W-:Y:S01]  /*4df0*/  FMUL.FTZ R0, R0, UR25 ;  /* 0x0000001900007c20 */ /* 0x000fe20008410000 */
[----:B------:R-:W-:Y:S01]  /*4e00*/  FFMA.FTZ R4, R44, UR16, R45 ;  /* 0x000000102c047c23 */ /* 0x000fe2000801002d */
[----:B------:R-:W-:Y:S01]  /*4e10*/  FSEL R44, R2, RZ, P6 ;  /* 0x000000ff022c7208 */ /* 0x000fe20003000000 */
[----:B------:R-:W-:Y:S01]  /*4e20*/  FMUL.FTZ R5, R5, UR25 ;  /* 0x0000001905057c20 */ /* 0x000fe20008410000 */
[----:B------:R-:W-:Y:S01]  /*4e30*/  LOP3.LUT P6, RZ, R19, 0xff, RZ, 0xc0, !PT ;  /* 0x000000ff13ff7812 */ /* 0x000fe200078cc0ff */
[----:B------:R-:W-:Y:S01]  /*4e40*/  FMUL.FTZ R4, R4, UR25 ;  /* 0x0000001904047c20 */ /* 0x000fe20008410000 */
[----:B------:R-:W-:-:S02]  /*4e50*/  FSEL R45, R2, RZ, P4 ;  /* 0x000000ff022d7208 */ /* 0x000fc40002000000 */
[C---:B------:R-:W-:Y:S02]  /*4e60*/  FSEL R2, R5.reuse, RZ, P5 ;  /* 0x000000ff05027208 */ /* 0x040fe40002800000 */
[----:B------:R-:W-:Y:S02]  /*4e70*/  FSEL R5, R5, RZ, P6 ;  /* 0x000000ff05057208 */ /* 0x000fe40003000000 */
[----:B------:R-:W-:Y:S02]  /*4e80*/  LOP3.LUT P6, RZ, R18, 0xff0000, RZ, 0xc0, !PT ;  /* 0x00ff000012ff7812 */ /* 0x000fe400078cc0ff */
[----:B------:R-:W-:Y:S02]  /*4e90*/  F2FP.BF16.F32.PACK_AB R47, R5, R2 ;  /* 0x00000002052f723e */ /* 0x000fe400000010ff */
        /* <DEDUP_REMOVED lines=12> */
[----:B------:R-:W-:Y:S02]  /*4f60*/  PRMT R4, R47, 0x7632, R4 ;  /* 0x000076322f047816 */ /* 0x000fe40000000004 */
[----:B------:R-:W-:-:S02]  /*4f70*/  PRMT R2, R44, 0x7632, R2 ;  /* 0x000076322c027816 */ /* 0x000fc40000000002 */
[C---:B------:R-:W-:Y:S02]  /*4f80*/  PRMT R0, R88.reuse, 0x7632, R0 ;  /* 0x0000763258007816 */ /* 0x040fe40000000000 */
[----:B------:R-:W-:Y:S01]  /*4f90*/  PRMT R46, R88, 0x7610, R46 ;  /* 0x00007610582e7816 */ /* 0x000fe2000000002e */
[----:B------:R-:W-:Y:S06]  /*4fa0*/  BRA `(.L_x_302) ;  /* 0x0000000c00c47947 */ /* 0x000fec0003800000 */
.L_x_300:
        /* <DEDUP_REMOVED lines=10> */
[----:B012---:R-:W-:Y:S01]  /*5050*/  FFMA.FTZ R45, R12, UR17, R92 ;  /* 0x000000110c2d7c23 */ /* 0x007fe2000801005c */
[----:B------:R-:W-:Y:S01]  /*5060*/  FMUL.FTZ R7, R2, UR16 ;  /* 0x0000001002077c20 */ /* 0x000fe20008410000 */
[----:B------:R-:W-:Y:S01]  /*5070*/  FMUL.FTZ R9, R0, UR16 ;  /* 0x0000001000097c20 */ /* 0x000fe20008410000 */
[----:B------:R-:W-:Y:S01]  /*5080*/  FADD.FTZ R5, R14, -R5 ;  /* 0x800000050e057221 */ /* 0x000fe20000010000 */
[----:B------:R-:W-:Y:S01]  /*5090*/  LOP3.LUT P6, RZ, R19, 0xff, RZ, 0xc0, !PT ;  /* 0x000000ff13ff7812 */ /* 0x000fe200078cc0ff */
[----:B------:R-:W-:Y:S01]  /*50a0*/  FMUL.FTZ R4, R7, UR25 ;  /* 0x0000001907047c20 */ /* 0x000fe20008410000 */
[----:B------:R-:W-:-:S04]  /*50b0*/  FMUL.FTZ R0, R9, UR25 ;  /* 0x0000001909007c20 */ /* 0x000fc80008410000 */
[----:B------:R-:W-:Y:S02]  /*50c0*/  FSEL R6, R4, RZ, P5 ;  /* 0x000000ff04067208 */ /* 0x000fe40002800000 */
[----:B------:R-:W-:Y:S02]  /*50d0*/  FSEL R2, R0, RZ, P4 ;  /* 0x000000ff00027208 */ /* 0x000fe40002000000 */
[----:B------:R-:W-:Y:S01]  /*50e0*/  F2FP.BF16.F32.PACK_AB R7, R6, R7 ;  /* 0x000000070607723e */ /* 0x000fe200000010ff */
[----:B------:R-:W-:Y:S01]  /*50f0*/  FADD.FTZ R6, R10, -R45 ;  /* 0x8000002d0a067221 */ /* 0x000fe20000010000 */
[----:B------:R-:W-:Y:S01]  /*5100*/  LOP3.LUT P5, RZ, R19, 0xff0000, RZ, 0xc0, !PT ;  /* 0x00ff000013ff7812 */ /* 0x000fe200078ac0ff */
[----:B------:R-:W-:Y:S01]  /*5110*/  FMUL.FTZ R45, R5, UR16 ;  /* 0x00000010052d7c20 */ /* 0x000fe20008410000 */
[----:B------:R-:W-:Y:S01]  /*5120*/  F2FP.BF16.F32.PACK_AB R9, R2, R9 ;  /* 0x000000090209723e */ /* 0x000fe200000010ff */
[----:B------:R-:W-:Y:S01]  /*5130*/  FMUL.FTZ R6, R6, UR16 ;  /* 0x0000001006067c20 */ /* 0x000fe20008410000 */
[----:B------:R-:W-:Y:S01]  /*5140*/  FSEL R5, R4, RZ, P5 ;  /* 0x000000ff04057208 */ /* 0x000fe20002800000 */
[----:B------:R-:W-:Y:S01]  /*5150*/  FMUL.FTZ R2, R45, UR25 ;  /* 0x000000192d027c20 */ /* 0x000fe20008410000 */
[----:B------:R-:W-:-:S02]  /*5160*/  LOP3.LUT P5, RZ, R18, 0xff00, RZ, 0xc0, !PT ;  /* 0x0000ff0012ff7812 */ /* 0x000fc400078ac0ff */
[----:B------:R-:W-:Y:S02]  /*5170*/  FSEL R0, R0, RZ, P6 ;  /* 0x000000ff00007208 */ /* 0x000fe40003000000 */
[C---:B------:R-:W-:Y:S02]  /*5180*/  LOP3.LUT P6, RZ, R19.reuse, 0xff00, RZ, 0xc0, !PT ;  /* 0x0000ff0013ff7812 */ /* 0x040fe400078cc0ff */
[C---:B------:R-:W-:Y:S01]  /*5190*/  F2FP.BF16.F32.PACK_AB R5, R6.reuse, R5 ;  /* 0x000000050605723e */ /* 0x040fe200000010ff */
[----:B------:R-:W-:Y:S01]  /*51a0*/  FMUL.FTZ R6, R6, UR25 ;  /* 0x0000001906067c20 */ /* 0x000fe20008410000 */
[----:B------:R-:W-:Y:S02]  /*51b0*/  FSEL R4, R2, RZ, P5 ;  /* 0x000000ff02047208 */ /* 0x000fe40002800000 */
[----:B------:R-:W-:Y:S02]  /*51c0*/  ISETP.GE.U32.AND P4, PT, R18, 0x1000000, PT ;  /* 0x010000001200780c */ /* 0x000fe40003f86070 */
[----:B------:R-:W-:-:S02]  /*51d0*/  ISETP.GE.U32.AND P5, PT, R19, 0x1000000, PT ;  /* 0x010000001300780c */ /* 0x000fc40003fa6070 */
[----:B------:R-:W-:Y:S02]  /*51e0*/  FSEL R47, R2, RZ, P6 ;  /* 0x000000ff022f7208 */ /* 0x000fe40003000000 */
[----:B------:R-:W-:Y:S02]  /*51f0*/  F2FP.BF16.F32.PACK_AB R2, R45, R0 ;  /* 0x000000002d02723e */ /* 0x000fe400000010ff */
        /* <DEDUP_REMOVED lines=8> */
[----:B------:R-:W-:Y:S02]  /*5280*/  PRMT R45, R7, 0x7632, R45 ;  /* 0x00007632072d7816 */ /* 0x000fe4000000002d */
[----:B------:R-:W-:-:S02]  /*5290*/  PRMT R6, R5, 0x7632, R6 ;  /* 0x0000763205067816 */ /* 0x000fc40000000006 */
[----:B------:R-:W-:Y:S01]  /*52a0*/  PRMT R0, R46, 0x7632, R0 ;  /* 0x000076322e007816 */ /* 0x000fe20000000000 */
[----:B------:R-:W-:Y:S06]  /*52b0*/  BRA `(.L_x_302) ;  /* 0x0000000c00007947 */ /* 0x000fec0003800000 */
.L_x_303:
[--C-:B------:R-:W-:Y:S01]  /*52c0*/  FFMA.FTZ R5, R16, UR17, R92.reuse ;  /* 0x0000001110057c23 */ /* 0x100fe2000801005c */
[--C-:B------:R-:W-:Y:S01]  /*52d0*/  FFMA.FTZ R0, R17, UR17, R92.reuse ;  /* 0x0000001111007c23 */ /* 0x100fe2000801005c */
[--C-:B------:R-:W-:Y:S01]  /*52e0*/  FFMA.FTZ R2, R13, UR17, R92.reuse ;  /* 0x000000110d027c23 */ /* 0x100fe2000801005c */
[----:B012---:R-:W-:Y:S01]  /*52f0*/  FFMA.FTZ R45, R12, UR17, R92 ;  /* 0x000000110c2d7c23 */ /* 0x007fe2000801005c */
[----:B------:R-:W-:Y:S01]  /*5300*/  FADD.FTZ R5, R14, -R5 ;  /* 0x800000050e057221 */ /* 0x000fe20000010000 */
[----:B------:R-:W-:Y:S01]  /*5310*/  FADD.FTZ R0, R15, -R0 ;  /* 0x800000000f007221 */ /* 0x000fe20000010000 */
[----:B------:R-:W-:Y:S01]  /*5320*/  FADD.FTZ R4, R11, -R2 ;  /* 0x800000020b047221 */ /* 0x000fe20000010000 */
[----:B-----5:R-:W-:Y:S01]  /*5330*/  LOP3.LUT P4, RZ, R18, 0xff00, RZ, 0xc0, !PT ;  /* 0x0000ff0012ff7812 */ /* 0x020fe2000788c0ff */
[----:B------:R-:W-:Y:S01]  /*5340*/  FMUL.FTZ R5, R5, UR16 ;  /* 0x0000001005057c20 */ /* 0x000fe20008410000 */
[----:B------:R-:W-:Y:S01]  /*5350*/  LOP3.LUT P5, RZ, R19, 0xff00, RZ, 0xc0, !PT ;  /* 0x0000ff0013ff7812 */ /* 0x000fe200078ac0ff */
[----:B------:R-:W-:Y:S01]  /*5360*/  FMUL.FTZ R0, R0, UR16 ;  /* 0x0000001000007c20 */ /* 0x000fe20008410000 */
[----:B------:R-:W-:Y:S01]  /*5370*/  FADD.FTZ R45, R10, -R45 ;  /* 0x8000002d0a2d7221 */ /* 0x000fe20000010000 */
        /* <DEDUP_REMOVED lines=8> */
[----:B------:R-:W-:-:S02]  /*5400*/  FSEL R5, R5, RZ, P5 ;  /* 0x000000ff05057208 */ /* 0x000fc40002800000 */
[----:B------:R-:W-:Y:S02]  /*5410*/  LOP3.LUT P4, RZ, R18, 0xff, RZ, 0xc0, !PT ;  /* 0x000000ff12ff7812 */ /* 0x000fe4000788c0ff */
[----:B------:R-:W-:Y:S02]  /*5420*/  LOP3.LUT P5, RZ, R19, 0xff, RZ, 0xc0, !PT ;  /* 0x000000ff13ff7812 */ /* 0x000fe400078ac0ff */
[----:B------:R-:W-:Y:S02]  /*5430*/  F2FP.BF16.F32.PACK_AB R44, R5, R44 ;  /* 0x0000002c052c723e */ /* 0x000fe400000010ff */
[C---:B------:R-:W-:Y:S02]  /*5440*/  FSEL R2, R0.reuse, RZ, P4 ;  /* 0x000000ff00027208 */ /* 0x040fe40002000000 */
[----:B------:R-:W-:Y:S02]  /*5450*/  FSEL R5, R0, RZ, P5 ;  /* 0x000000ff00057208 */ /* 0x000fe40002800000 */
[----:B------:R-:W-:-:S02]  /*5460*/  LOP3.LUT P5, RZ, R19, 0xff0000, RZ, 0xc0, !PT ;  /* 0x00ff000013ff7812 */ /* 0x000fc400078ac0ff */
[----:B------:R-:W-:Y:S02]  /*5470*/  ISETP.GE.U32.AND P4, PT, R18, 0x1000000, PT ;  /* 0x010000001200780c */ /* 0x000fe40003f86070 */
[C---:B------:R-:W-:Y:S02]  /*5480*/  FSEL R0, R4.reuse, RZ, P6 ;  /* 0x000000ff04007208 */ /* 0x040fe40003000000 */
        /* <DEDUP_REMOVED lines=11> */
[----:B------:R-:W-:Y:S01]  /*5540*/  PRMT R0, R46, 0x7632, R0 ;  /* 0x000076322e007816 */ /* 0x000fe20000000000 */
[----:B------:R-:W-:Y:S06]  /*5550*/  BRA `(.L_x_302) ;  /* 0x0000000800587947 */ /* 0x000fec0003800000 */
.L_x_299:
[----:B------:R-:W-:-:S04]  /*5560*/  UISETP.NE.U32.AND UP3, UPT, UR26, URZ, UPT ;  /* 0x000000ff1a00728c */ /* 0x000fc8000bf65070 */
[----:B------:R-:W-:-:S09]  /*5570*/  UISETP.NE.AND.EX UP3, UPT, UR27, URZ, UPT, UP3 ;  /* 0x000000ff1b00728c */ /* 0x000fd2000bf65330 */
[----:B------:R-:W-:Y:S05]  /*5580*/  BRA.U !UP3, `(.L_x_304) ;  /* 0x000000050b4c7547 */ /* 0x000fea000b800000 */
[----:B------:R-:W-:-:S04]  /*5590*/  UISETP.NE.U32.AND UP3, UPT, UR10, URZ, UPT ;  /* 0x000000ff0a00728c */ /* 0x000fc8000bf65070 */
[----:B------:R-:W-:-:S09]  /*55a0*/  UISETP.NE.AND.EX UP3, UPT, UR11, URZ, UPT, UP3 ;  /* 0x000000ff0b00728c */ /* 0x000fd2000bf65330 */
[----:B------:R-:W-:Y:S05]  /*55b0*/  BRA.U !UP3, `(.L_x_305) ;  /* 0x000000010bac7547 */ /* 0x000fea000b800000 */
[----:B------:R-:W-:Y:S01]  /*55c0*/  FFMA.FTZ R6, R17, UR17, R92 ;  /* 0x0000001111067c23 */ /* 0x000fe2000801005c */
[----:B-----5:R-:W-:Y:S01]  /*55d0*/  IMAD.MOV.U32 R7, RZ, RZ, R62 ;  /* 0x000000ffff077224 */ /* 0x020fe200078e003e */
[----:B------:R-:W-:Y:S01]  /*55e0*/  SHF.R.U64 R8, R62, 0x10, R63 ;  /* 0x000000103e087819 */ /* 0x000fe2000000123f */
[----:B------:R-:W-:Y:S01]  /*55f0*/  FFMA.FTZ R9, R16, UR17, R92 ;  /* 0x0000001110097c23 */ /* 0x000fe2000801005c */
[----:B------:R-:W-:Y:S01]  /*5600*/  FADD.FTZ R6, R15, -R6 ;  /* 0x800000060f067221 */ /* 0x000fe20000010000 */
[----:B------:R-:W-:Y:S02]  /*5610*/  IMAD.U32 R7, R7, 0x10000, RZ ;  /* 0x0001000007077824 */ /* 0x000fe400078e00ff */
[--C-:B012---:R-:W-:Y:S01]  /*5620*/  FFMA.FTZ R45, R12, UR17, R92.reuse ;  /* 0x000000110c2d7c23 */ /* 0x107fe2000801005c */
[----:B------:R-:W-:Y:S02]  /*5630*/  IMAD.U32 R8, R8, 0x10000, RZ ;  /* 0x0001000008087824 */ /* 0x000fe400078e00ff */
[----:B------:R-:W-:Y:S01]  /*5640*/  FADD.FTZ R9, R14, -R9 ;  /* 0x800000090e097221 */ /* 0x000fe20000010000 */
[----:B------:R-:W-:Y:S01]  /*5650*/  FFMA.FTZ R6, R6, UR16, R7 ;  /* 0x0000001006067c23 */ /* 0x000fe20008010007 */
[----:B------:R-:W-:Y:S01]  /*5660*/  FFMA.FTZ R92, R13, UR17, R92 ;  /* 0x000000110d5c7c23 */ /* 0x000fe2000801005c */
[--C-:B------:R-:W-:Y:S01]  /*5670*/  SHF.R.U32.HI R44, RZ, 0x10, R63.reuse ;  /* 0x00000010ff2c7819 */ /* 0x100fe2000001163f */
[----:B------:R-:W-:Y:S01]  /*5680*/  FFMA.FTZ R7, R9, UR16, R8 ;  /* 0x0000001009077c23 */ /* 0x000fe20008010008 */
[----:B------:R-:W-:-:S02]  /*5690*/  IMAD.MOV.U32 R9, RZ, RZ, R63 ;  /* 0x000000ffff097224 */ /* 0x000fc400078e003f */
[----:B------:R-:W-:Y:S01]  /*56a0*/  FADD.FTZ R8, R11, -R92 ;  /* 0x8000005c0b087221 */ /* 0x000fe20000010000 */
[----:B------:R-:W-:Y:S01]  /*56b0*/  FADD.FTZ R45, R10, -R45 ;  /* 0x8000002d0a2d7221 */ /* 0x000fe20000010000 */
[----:B------:R-:W-:Y:S01]  /*56c0*/  IMAD.U32 R44, R44, 0x10000, RZ ;  /* 0x000100002c2c7824 */ /* 0x000fe200078e00ff */
[C---:B------:R-:W-:Y:S01]  /*56d0*/  LOP3.LUT P4, RZ, R18.reuse, 0xff, RZ, 0xc0, !PT ;  /* 0x000000ff12ff7812 */ /* 0x040fe2000788c0ff */
[----:B------:R-:W-:Y:S02]  /*56e0*/  IMAD.U32 R9, R9, 0x10000, RZ ;  /* 0x0001000009097824 */ /* 0x000fe400078e00ff */
[----:B------:R-:W-:Y:S01]  /*56f0*/  FMUL.FTZ R46, R7, UR25 ;  /* 0x00000019072e7c20 */ /* 0x000fe20008410000 */
[----:B------:R-:W-:Y:S01]  /*5700*/  LOP3.LUT P5, RZ, R18, 0xff00, RZ, 0xc0, !PT ;  /* 0x0000ff0012ff7812 */ /* 0x000fe200078ac0ff */
[----:B------:R-:W-:Y:S01]  /*5710*/  FFMA.FTZ R8, R8, UR16, R9 ;  /* 0x0000001008087c23 */ /* 0x000fe20008010009 */
[----:B------:R-:W-:Y:S01]  /*5720*/  FFMA.FTZ R9, R45, UR16, R44 ;  /* 0x000000102d097c23 */ /* 0x000fe2000801002c */
[----:B------:R-:W-:Y:S01]  /*5730*/  FMUL.FTZ R44, R6, UR25 ;  /* 0x00000019062c7c20 */ /* 0x000fe20008410000 */
[----:B------:R-:W-:-:S02]  /*5740*/  FSEL R46, R46, RZ, P5 ;  /* 0x000000ff2e2e7208 */ /* 0x000fc40002800000 */
[----:B------:R-:W-:Y:S02]  /*5750*/  ISETP.GE.U32.AND P5, PT, R18, 0x1000000, PT ;  /* 0x010000001200780c */ /* 0x000fe40003fa6070 */
[----:B------:R-:W-:Y:S01]  /*5760*/  FSEL R45, R44, RZ, P4 ;  /* 0x000000ff2c2d7208 */ /* 0x000fe20002000000 */
[----:B------:R-:W-:Y:S01]  /*5770*/  FMUL.FTZ R44, R9, UR25 ;  /* 0x00000019092c7c20 */ /* 0x000fe20008410000 */
[----:B------:R-:W-:Y:S02]  /*5780*/  LOP3.LUT P4, RZ, R18, 0xff0000, RZ, 0xc0, !PT ;  /* 0x00ff000012ff7812 */ /* 0x000fe4000788c0ff */
[----:B------:R-:W-:Y:S01]  /*5790*/  F2FP.BF16.F32.PACK_AB R45, R45, R6 ;  /* 0x000000062d2d723e */ /* 0x000fe200000010ff */
[----:B------:R-:W-:Y:S01]  /*57a0*/  FMUL.FTZ R6, R8, UR25 ;  /* 0x0000001908067c20 */ /* 0x000fe20008410000 */
        /* <DEDUP_REMOVED lines=9> */
[----:B------:R-:W-:Y:S02]  /*5840*/  PRMT R45, R7, 0x7632, R45 ;  /* 0x00007632072d7816 */ /* 0x000fe4000000002d */
[----:B------:R-:W-:Y:S01]  /*5850*/  PRMT R46, R6, 0x7632, R46 ;  /* 0x00007632062e7816 */ /* 0x000fe2000000002e */
[----:B------:R-:W-:Y:S06]  /*5860*/  BRA `(.L_x_302) ;  /* 0x0000000400947947 */ /* 0x000fec0003800000 */
.L_x_305:
[----:B012--5:R-:W-:Y:S02]  /*5870*/  IMAD.MOV.U32 R45, RZ, RZ, R62 ;  /* 0x000000ffff2d7224 */ /* 0x027fe400078e003e */
[--C-:B------:R-:W-:Y:S01]  /*5880*/  FFMA.FTZ R44, R17, UR17, R92.reuse ;  /* 0x00000011112c7c23 */ /* 0x100fe2000801005c */
[--C-:B------:R-:W-:Y:S01]  /*5890*/  SHF.R.U64 R46, R62, 0x10, R63.reuse ;  /* 0x000000103e2e7819 */ /* 0x100fe2000000123f */
[----:B------:R-:W-:Y:S02]  /*58a0*/  IMAD.MOV.U32 R47, RZ, RZ, R63 ;  /* 0x000000ffff2f7224 */ /* 0x000fe400078e003f */
[----:B------:R-:W-:Y:S01]  /*58b0*/  FFMA.FTZ R88, R13, UR17, R92 ;  /* 0x000000110d587c23 */ /* 0x000fe2000801005c */
[----:B------:R-:W-:Y:S01]  /*58c0*/  SHF.L.U32 R45, R45, 0x10, RZ ;  /* 0x000000102d2d7819 */ /* 0x000fe200000006ff */
[----:B------:R-:W-:Y:S01]  /*58d0*/  FADD.FTZ R44, R15, -R44 ;  /* 0x8000002c0f2c7221 */ /* 0x000fe20000010000 */
[----:B------:R-:W-:Y:S02]  /*58e0*/  IMAD.U32 R46, R46, 0x10000, RZ ;  /* 0x000100002e2e7824 */ /* 0x000fe400078e00ff */
[----:B------:R-:W-:Y:S01]  /*58f0*/  FADD.FTZ R88, R11, -R88 ;  /* 0x800000580b587221 */ /* 0x000fe20000010000 */
[----:B------:R-:W-:-:S02]  /*5900*/  IMAD.U32 R47, R47, 0x10000, RZ ;  /* 0x000100002f2f7824 */ /* 0x000fc400078e00ff */
        /* <DEDUP_REMOVED lines=25> */
[----:B------:R-:W-:Y:S01]  /*5aa0*/  PRMT R46, R45, 0x7632, R46 ;  /* 0x000076322d2e7816 */ /* 0x000fe2000000002e */
[----:B------:R-:W-:Y:S06]  /*5ab0*/  BRA `(.L_x_302) ;  /* 0x0000000400007947 */ /* 0x000fec0003800000 */
.L_x_304:
[----:B------:R-:W-:-:S04]  /*5ac0*/  UISETP.NE.U32.AND UP3, UPT, UR10, URZ, UPT ;  /* 0x000000ff0a00728c */ /* 0x000fc8000bf65070 */
[----:B------:R-:W-:-:S09]  /*5ad0*/  UISETP.NE.AND.EX UP3, UPT, UR11, URZ, UPT, UP3 ;  /* 0x000000ff0b00728c */ /* 0x000fd2000bf65330 */
[----:B------:R-:W-:Y:S05]  /*5ae0*/  BRA.U !UP3, `(.L_x_306) ;  /* 0x000000010b847547 */ /* 0x000fea000b800000 */
[--C-:B------:R-:W-:Y:S01]  /*5af0*/  FFMA.FTZ R6, R17, UR17, R92.reuse ;  /* 0x0000001111067c23 */ /* 0x100fe2000801005c */
[--C-:B------:R-:W-:Y:S01]  /*5b00*/  FFMA.FTZ R9, R16, UR17, R92.reuse ;  /* 0x0000001110097c23 */ /* 0x100fe2000801005c */
[----:B-----5:R-:W-:Y:S01]  /*5b10*/  LOP3.LUT P4, RZ, R18, 0xff, RZ, 0xc0, !PT ;  /* 0x000000ff12ff7812 */ /* 0x020fe2000788c0ff */
[----:B012---:R-:W-:Y:S01]  /*5b20*/  FFMA.FTZ R44, R13, UR17, R92 ;  /* 0x000000110d2c7c23 */ /* 0x007fe2000801005c */
        /* <DEDUP_REMOVED lines=9> */
[----:B------:R-:W-:Y:S01]  /*5bc0*/  ISETP.GE.U32.AND P5, PT, R18, 0x1000000, PT ;  /* 0x010000001200780c */ /* 0x000fe20003fa6070 */
[----:B------:R-:W-:-:S03]  /*5bd0*/  FMUL.FTZ R45, R45, UR16 ;  /* 0x000000102d2d7c20 */ /* 0x000fc60008410000 */
[----:B------:R-:W-:Y:S01]  /*5be0*/  FSEL R9, R7, RZ, P4 ;  /* 0x000000ff07097208 */ /* 0x000fe20002000000 */
[----:B------:R-:W-:Y:S01]  /*5bf0*/  FMUL.FTZ R46, R45, UR25 ;  /* 0x000000192d2e7c20 */ /* 0x000fe20008410000 */
[----:B------:R-:W-:Y:S02]  /*5c00*/  LOP3.LUT P4, RZ, R18, 0xff00, RZ, 0xc0, !PT ;  /* 0x0000ff0012ff7812 */ /* 0x000fe4000788c0ff */
[----:B------:R-:W-:Y:S01]  /*5c10*/  F2FP.BF16.F32.PACK_AB R9, R9, R6 ;  /* 0x000000060909723e */ /* 0x000fe200000010ff */
[----:B------:R-:W-:Y:S01]  /*5c20*/  FMUL.FTZ R6, R8, UR25 ;  /* 0x0000001908067c20 */ /* 0x000fe20008410000 */
[----:B------:R-:W-:Y:S02]  /*5c30*/  FSEL R46, R46, RZ, P5 ;  /* 0x000000ff2e2e7208 */ /* 0x000fe40002800000 */
[----:B------:R-:W-:Y:S02]  /*5c40*/  PRMT R47, R9, 0x7632, R47 ;  /* 0x00007632092f7816 */ /* 0x000fe4000000002f */
[----:B------:R-:W-:Y:S01]  /*5c50*/  FSEL R7, R6, RZ, P4 ;  /* 0x000000ff06077208 */ /* 0x000fe20002000000 */
[----:B------:R-:W-:Y:S01]  /*5c60*/  FMUL.FTZ R6, R44, UR25 ;  /* 0x000000192c067c20 */ /* 0x000fe20008410000 */
[----:B------:R-:W-:-:S02]  /*5c70*/  LOP3.LUT P4, RZ, R18, 0xff0000, RZ, 0xc0, !PT ;  /* 0x00ff000012ff7812 */ /* 0x000fc4000788c0ff */
[----:B------:R-:W-:Y:S02]  /*5c80*/  F2FP.BF16.F32.PACK_AB R8, R7, R8 ;  /* 0x000000080708723e */ /* 0x000fe400000010ff */
[----:B------:R-:W-:Y:S02]  /*5c90*/  FSEL R7, R6, RZ, P4 ;  /* 0x000000ff06077208 */ /* 0x000fe40002000000 */
[----:B------:R-:W-:Y:S02]  /*5ca0*/  F2FP.BF16.F32.PACK_AB R6, R46, R45 ;  /* 0x0000002d2e06723e */ /* 0x000fe400000010ff */
[----:B------:R-:W-:Y:S02]  /*5cb0*/  F2FP.BF16.F32.PACK_AB R7, R7, R44 ;  /* 0x0000002c0707723e */ /* 0x000fe400000010ff */
[----:B------:R-:W-:Y:S02]  /*5cc0*/  PRMT R44, R8, 0x7632, R44 ;  /* 0x00007632082c7816 */ /* 0x000fe4000000002c */
[----:B------:R-:W-:-:S02]  /*5cd0*/  PRMT R45, R7, 0x7632, R45 ;  /* 0x00007632072d7816 */ /* 0x000fc4000000002d */
[----:B------:R-:W-:Y:S01]  /*5ce0*/  PRMT R46, R6, 0x7632, R46 ;  /* 0x00007632062e7816 */ /* 0x000fe2000000002e */
[----:B------:R-:W-:Y:S06]  /*5cf0*/  BRA `(.L_x_302) ;  /* 0x0000000000707947 */ /* 0x000fec0003800000 */
.L_x_306:
[--C-:B012---:R-:W-:Y:S01]  /*5d00*/  FFMA.FTZ R44, R17, UR17, R92.reuse ;  /* 0x00000011112c7c23 */ /* 0x107fe2000801005c */
        /* <DEDUP_REMOVED lines=12> */
[----:B------:R-:W-:Y:S01]  /*5dd0*/  FFMA.FTZ R92, R13, UR17, R92 ;  /* 0x000000110d5c7c23 */ /* 0x000fe2000801005c */
[----:B------:R-:W-:Y:S02]  /*5de0*/  ISETP.GE.U32.AND P5, PT, R18, 0x1000000, PT ;  /* 0x010000001200780c */ /* 0x000fe40003fa6070 */
[----:B------:R-:W-:Y:S01]  /*5df0*/  FADD.FTZ R45, R10, -R45 ;  /* 0x8000002d0a2d7221 */ /* 0x000fe20000010000 */
[----:B------:R-:W-:Y:S01]  /*5e00*/  FADD.FTZ R92, R11, -R92 ;  /* 0x8000005c0b5c7221 */ /* 0x000fe20000010000 */
[----:B------:R-:W-:Y:S02]  /*5e10*/  LOP3.LUT P4, RZ, R18, 0xff0000, RZ, 0xc0, !PT ;  /* 0x00ff000012ff7812 */ /* 0x000fe4000788c0ff */
[----:B------:R-:W-:Y:S01]  /*5e20*/  FMUL.FTZ R45, R45, UR16 ;  /* 0x000000102d2d7c20 */ /* 0x000fe20008410000 */
[----:B------:R-:W-:Y:S01]  /*5e30*/  FMUL.FTZ R92, R92, UR16 ;  /* 0x000000105c5c7c20 */ /* 0x000fe20008410000 */
[----:B------:R-:W-:-:S02]  /*5e40*/  F2FP.BF16.F32.PACK_AB R47, R44, R47 ;  /* 0x0000002f2c2f723e */ /* 0x000fc400000010ff */
[----:B------:R-:W-:Y:S01]  /*5e50*/  FMUL.FTZ R45, R45, UR25 ;  /* 0x000000192d2d7c20 */ /* 0x000fe20008410000 */
[----:B------:R-:W-:Y:S01]  /*5e60*/  FMUL.FTZ R92, R92, UR25 ;  /* 0x000000195c5c7c20 */ /* 0x000fe20008410000 */
[----:B------:R-:W-:-:S03]  /*5e70*/  PRMT R44, R47, 0x7632, R44 ;  /* 0x000076322f2c7816 */ /* 0x000fc6000000002c */
[----:B------:R-:W-:Y:S02]  /*5e80*/  FSEL R45, R45, RZ, P5 ;  /* 0x000000ff2d2d7208 */ /* 0x000fe40002800000 */
[----:B------:R-:W-:-:S04]  /*5e90*/  FSEL R92, R92, RZ, P4 ;  /* 0x000000ff5c5c7208 */ /* 0x000fc80002000000 */
[----:B------:R-:W-:-:S04]  /*5ea0*/  F2FP.BF16.F32.PACK_AB R45, R45, R92 ;  /* 0x0000005c2d2d723e */ /* 0x000fc800000010ff */
[----:B------:R-:W-:-:S07]  /*5eb0*/  PRMT R46, R45, 0x7632, R46 ;  /* 0x000076322d2e7816 */ /* 0x000fce000000002e */
.L_x_302:
        /* <DEDUP_REMOVED lines=16> */
.L_x_307:
        /* <DEDUP_REMOVED lines=10> */
.L_x_298:
[----:B------:R-:W-:Y:S05]  /*6060*/  BSYNC.RECONVERGENT B0 ;  /* 0x0000000000007941 */ /* 0x000fea0003800200 */
.L_x_297:
[----:B------:R-:W-:Y:S01]  /*6070*/  UPLOP3.LUT UP1, UPT, UPT, UPT, UP1, 0x40, 0x4 ;  /* 0x000000000004789c */ /* 0x000fe20003f2e810 */
[----:B------:R-:W-:Y:S10]  /*6080*/  BRA.U !UP2, `(.L_x_308) ;  /* 0xffffffa50a087547 */ /* 0x000ff4000b83ffff */
.L_x_264:
[----:B------:R-:W0:Y:S01]  /*6090*/  LDC.64 R2, c[0x0][0x440] ;  /* 0x00011000ff027b82 */ /* 0x000e220000000a00 */
[----:B------:R-:W-:-:S06]  /*60a0*/  UIMAD UR5, UR7, UR8, URZ ;  /* 0x00000008070572a4 */ /* 0x000fcc000f8e02ff */
[----:B------:R-:W-:Y:S01]  /*60b0*/  IMAD.U32 R0, RZ, RZ, UR5 ;  /* 0x00000005ff007e24 */ /* 0x000fe2000f8e00ff */
[----:B------:R-:W1:Y:S04]  /*60c0*/  LDC.64 R4, c[0x0][0x448] ;  /* 0x00011200ff047b82 */ /* 0x000e680000000a00 */
[----:B------:R-:W-:-:S04]  /*60d0*/  LEA.HI R87, R0, R87, RZ, 0x1e ;  /* 0x0000005700577211 */ /* 0x000fc800078ff0ff */
[----:B-----5:R-:W2:Y:S08]  /*60e0*/  LDC.64 R6, c[0x0][0x440] ;  /* 0x00011000ff067b82 */ /* 0x020eb00000000a00 */
[----:B------:R-:W3:Y:S01]  /*60f0*/  LDC.64 R8, c[0x0][0x448] ;  /* 0x00011200ff087b82 */ /* 0x000ee20000000a00 */
[----:B0-----:R-:W-:-:S05]  /*6100*/  @P0 IMAD.WIDE.U32 R2, R87, 0x10, R2 ;  /* 0x0000001057020825 */ /* 0x001fca00078e0002 */
[----:B------:R0:W-:Y:S01]  /*6110*/  @P0 STG.E.128 desc[UR18][R2.64], R32 ;  /* 0x0000002002000986 */ /* 0x0001e2000c101d12 */
[----:B-1----:R-:W-:-:S04]  /*6120*/  @P0 IMAD.WIDE.U32 R4, R87, 0x10, R4 ;  /* 0x0000001057040825 */ /* 0x002fc800078e0004 */
[----:B------:R-:W-:Y:S01]  /*6130*/  @P0 VIADD R87, R87, 0x80 ;  /* 0x0000008057570836 */ /* 0x000fe20000000000 */
[----:B------:R0:W-:Y:S03]  /*6140*/  @P0 STG.E.128 desc[UR18][R4.64], R20 ;  /* 0x0000001404000986 */ /* 0x0001e6000c101d12 */
[----:B--2---:R-:W-:-:S05]  /*6150*/  @P2 IMAD.WIDE.U32 R6, R87, 0x10, R6 ;  /* 0x0000001057062825 */ /* 0x004fca00078e0006 */
[----:B------:R0:W-:Y:S01]  /*6160*/  @P2 STG.E.128 desc[UR18][R6.64], R36 ;  /* 0x0000002406002986 */ /* 0x0001e2000c101d12 */
[----:B---3--:R-:W-:-:S05]  /*6170*/  @P2 IMAD.WIDE.U32 R8, R87, 0x10, R8 ;  /* 0x0000001057082825 */ /* 0x008fca00078e0008 */
[----:B------:R0:W-:Y:S01]  /*6180*/  @P2 STG.E.128 desc[UR18][R8.64], R24 ;  /* 0x0000001808002986 */ /* 0x0001e2000c101d12 */
[----:B------:R-:W-:Y:S05]  /*6190*/  @!P3 EXIT ;  /* 0x000000000000b94d */ /* 0x000fea0003800000 */
[----:B0-----:R-:W0:Y:S01]  /*61a0*/  LDC.64 R2, c[0x0][0x440] ;  /* 0x00011000ff027b82 */ /* 0x001e220000000a00 */
[----:B------:R-:W-:-:S07]  /*61b0*/  @P2 VIADD R87, R87, 0x80 ;  /* 0x0000008057572836 */ /* 0x000fce0000000000 */
[----:B------:R-:W1:Y:S01]  /*61c0*/  LDC.64 R4, c[0x0][0x448] ;  /* 0x00011200ff047b82 */ /* 0x000e620000000a00 */
[----:B0-----:R-:W-:-:S05]  /*61d0*/  IMAD.WIDE.U32 R2, R87, 0x10, R2 ;  /* 0x0000001057027825 */ /* 0x001fca00078e0002 */
[----:B------:R-:W-:Y:S01]  /*61e0*/  STG.E.128 desc[UR18][R2.64], R40 ;  /* 0x0000002802007986 */ /* 0x000fe2000c101d12 */
[----:B-1----:R-:W-:-:S05]  /*61f0*/  IMAD.WIDE.U32 R4, R87, 0x10, R4 ;  /* 0x0000001057047825 */ /* 0x002fca00078e0004 */
[----:B------:R-:W-:Y:S01]  /*6200*/  STG.E.128 desc[UR18][R4.64], R28 ;  /* 0x0000001c04007986 */ /* 0x000fe2000c101d12 */
[----:B------:R-:W-:Y:S05]  /*6210*/  EXIT ;  /* 0x000000000000794d */ /* 0x000fea0003800000 */
.L_x_309:
        /* <DEDUP_REMOVED lines=14> */
.L_x_3504:


//--------------------- .text._ZN10layer_norm22ln_bwd_finalize_kernelINS_22Kernel_traits_finalizeILj1536E13__nv_bfloat16S2_S2_S2_fjLb0ELj1024ELj4ENS_18Kernel_traits_baseILj1536ES2_S2_S2_S2_fjLj1024EEEEELb0ELb1EEEvNS_9BwdParamsE --------------------------
	.section	.text._ZN10layer_norm22ln_bwd_finalize_kernelINS_22Kernel_traits_finalizeILj1536E13__nv_bfloat16S2_S2_S2_fjLb0ELj1024ELj4ENS_18Kernel_traits_baseILj1536ES2_S2_S2_S2_fjLj1024EEEEELb0ELb1EEEvNS_9BwdParamsE,"ax",@progbits
	.align	128
        .global         _ZN10layer_norm22ln_bwd_finalize_kernelINS_22Kernel_traits_finalizeILj1536E13__nv_bfloat16S2_S2_S2_fjLb0ELj1024ELj4ENS_18Kernel_traits_baseILj1536ES2_S2_S2_S2_fjLj1024EEEEELb0ELb1EEEvNS_9BwdParamsE
        .type           _ZN10layer_norm22ln_bwd_finalize_kernelINS_22Kernel_traits_finalizeILj1536E13__nv_bfloat16S2_S2_S2_fjLb0ELj1024ELj4ENS_18Kernel_traits_baseILj1536ES2_S2_S2_S2_fjLj1024EEEEELb0ELb1EEEvNS_9BwdParamsE,@function
        .size           _ZN10layer_norm22ln_bwd_finalize_kernelINS_22Kernel_traits_finalizeILj1536E13__nv_bfloat16S2_S2_S2_fjLb0ELj1024ELj4ENS_18Kernel_traits_baseILj1536ES2_S2_S2_S2_fjLj1024EEEEELb0ELb1EEEvNS_9BwdParamsE,(.L_x_3505 - _ZN10layer_norm22ln_bwd_finalize_kernelINS_22Kernel_traits_finalizeILj1536E13__nv_bfloat16S2_S2_S2_fjLb0ELj1024ELj4ENS_18Kernel_traits_baseILj1536ES2_S2_S2_S2_fjLj1024EEEEELb0ELb1EEEvNS_9BwdParamsE)
        .other          _ZN10layer_norm22ln_bwd_finalize_kernelINS_22Kernel_traits_finalizeILj1536E13__nv_bfloat16S2_S2_S2_fjLb0ELj1024ELj4ENS_18Kernel_traits_baseILj1536ES2_S2_S2_S2_fjLj1024EEEEELb0ELb1EEEvNS_9BwdParamsE,@"STO_CUDA_ENTRY STV_DEFAULT"
_ZN10layer_norm22ln_bwd_finalize_kernelINS_22Kernel_traits_finalizeILj1536E13__nv_bfloat16S2_S2_S2_fjLb0ELj1024ELj4ENS_18Kernel_traits_baseILj1536ES2_S2_S2_S2_fjLj1024EEEEELb0ELb1EEEvNS_9BwdParamsE:
.text._ZN10layer_norm22ln_bwd_finalize_kernelINS_22Kernel_traits_finalizeILj1536E13__nv_bfloat16S2_S2_S2_fjLb0ELj1024ELj4ENS_18Kernel_traits_baseILj1536ES2_S2_S2_S2_fjLj1024EEEEELb0ELb1EEEvNS_9BwdParamsE:
[----:B------:R-:W-:Y:S08]  /*0000*/  LDC R1, c[0x0][0x37c] ;  /* 0x0000df00ff017b82 */ /* 0x000ff00000000800 */
[----:B------:R-:W0:Y:S01]  /*0010*/  S2UR UR4, SR_CTAID.X ;  /* 0x00000000000479c3 */ /* 0x000e220000002500 */
[----:B------:R-:W1:Y:S01]  /*0020*/  S2R R4, SR_TID.X ;  /* 0x0000000000047919 */ /* 0x000e620000002100 */
[----:B0-----:R-:W-:-:S06]  /*0030*/  USHF.L.U32 UR7, UR4, 0x5, URZ ;  /* 0x0000000504077899 */ /* 0x001fcc00080006ff */
[----:B------:R-:W-:-:S04]  /*0040*/  MOV R3, UR7 ;  /* 0x0000000700037c02 */ /* 0x000fc80008000f00 */
[----:B-1----:R-:W-:-:S04]  /*0050*/  LOP3.LUT R0, R3, 0x1f, R4, 0xf8, !PT ;  /* 0x0000001f03007812 */ /* 0x002fc800078ef804 */
[----:B------:R-:W-:-:S13]  /*0060*/  ISETP.GT.U32.AND P0, PT, R0, 0x5ff, PT ;  /* 0x000005ff0000780c */ /* 0x000fda0003f04070 */
[----:B------:R-:W-:Y:S05]  /*0070*/  @P0 EXIT ;  /* 0x000000000000094d */ /* 0x000fea0003800000 */
[----:B------:R-:W0:Y:S01]  /*0080*/  LDCU UR10, c[0x0][0x380] ;  /* 0x00007000ff0a77ac */ /* 0x000e220008000800 */
[----:B------:R-:W-:Y:S01]  /*0090*/  SHF.R.U32.HI R0, RZ, 0x5, R4 ;  /* 0x00000005ff007819 */ /* 0x000fe20000011604 */
[----:B------:R-:W-:Y:S01]  /*00a0*/  BSSY.RECONVERGENT B0, `(.L_x_310) ;  /* 0x0000145000007945 */ /* 0x000fe20003800200 */
[----:B------:R-:W-:Y:S01]  /*00b0*/  HFMA2 R3, -RZ, RZ, 0, 0 ;  /* 0x00000000ff037431 */ /* 0x000fe200000001ff */
[----:B------:R-:W-:Y:S01]  /*00c0*/  USHF.L.U32 UR4, UR4, 0x4, URZ ;  /* 0x0000000404047899 */ /* 0x000fe200080006ff */
[----:B------:R-:W-:Y:S01]  /*00d0*/  LOP3.LUT R4, R4, 0x1f, RZ, 0xc0, !PT ;  /* 0x0000001f04047812 */ /* 0x000fe200078ec0ff */
[----:B------:R-:W1:Y:S01]  /*00e0*/  LDCU.64 UR8, c[0x0][0x358] ;  /* 0x00006b00ff0877ac */ /* 0x000e620008000a00 */
[----:B------:R-:W-:Y:S01]  /*00f0*/  MOV R26, RZ ;  /* 0x000000ff001a7202 */ /* 0x000fe20000000f00 */
[----:B------:R-:W-:Y:S01]  /*0100*/  ULOP3.LUT UR4, UR4, 0x7ffffff0, URZ, 0xc0, !UPT ;  /* 0x7ffffff004047892 */ /* 0x000fe2000f8ec0ff */
[----:B0-----:R-:W-:-:S13]  /*0110*/  ISETP.GE.U32.AND P0, PT, R0, UR10, PT ;  /* 0x0000000a00007c0c */ /* 0x001fda000bf06070 */
[----:B-1----:R-:W-:Y:S05]  /*0120*/  @P0 BRA `(.L_x_311) ;  /* 0x0000001000f00947 */ /* 0x002fea0003800000 */
        /* <DEDUP_REMOVED lines=11> */
[----:B------:R-:W0:Y:S01]  /*01e0*/  LDC R5, c[0x0][0x388] ;  /* 0x0000e200ff057b82 */ /* 0x000e220000000800 */
[C---:B------:R-:W-:Y:S02]  /*01f0*/  LOP3.LUT R10, R0.reuse, 0x100, RZ, 0xfc, !PT ;  /* 0x00000100000a7812 */ /* 0x040fe400078efcff */
[C---:B------:R-:W-:Y:S02]  /*0200*/  LOP3.LUT R12, R0.reuse, 0x120, RZ, 0xfc, !PT ;  /* 0x00000120000c7812 */ /* 0x040fe400078efcff */
[C---:B------:R-:W-:Y:S02]  /*0210*/  LOP3.LUT R14, R0.reuse, 0x140, RZ, 0xfc, !PT ;  /* 0x00000140000e7812 */ /* 0x040fe400078efcff */
[C---:B------:R-:W-:Y:S02]  /*0220*/  LOP3.LUT R22, R0.reuse, 0x160, RZ, 0xfc, !PT ;  /* 0x0000016000167812 */ /* 0x040fe400078efcff */
[C---:B------:R-:W-:Y:S02]  /*0230*/  LOP3.LUT R26, R0.reuse, 0x180, RZ, 0xfc, !PT ;  /* 0x00000180001a7812 */ /* 0x040fe400078efcff */
[----:B------:R-:W-:-:S02]  /*0240*/  LOP3.LUT R28, R0, 0x1a0, RZ, 0xfc, !PT ;  /* 0x000001a0001c7812 */ /* 0x000fc400078efcff */
[C---:B------:R-:W-:Y:S02]  /*0250*/  LOP3.LUT R27, R0.reuse, 0x1c0, RZ, 0xfc, !PT ;  /* 0x000001c0001b7812 */ /* 0x040fe400078efcff */
[C---:B------:R-:W-:Y:S02]  /*0260*/  LOP3.LUT R7, R0.reuse, 0x1e0, RZ, 0xfc, !PT ;  /* 0x000001e000077812 */ /* 0x040fe400078efcff */
[C---:B------:R-:W-:Y:S02]  /*0270*/  LOP3.LUT R19, R0.reuse, 0x80, RZ, 0xfc, !PT ;  /* 0x0000008000137812 */ /* 0x040fe400078efcff */
[C---:B------:R-:W-:Y:S02]  /*0280*/  LOP3.LUT R20, R0.reuse, 0xa0, RZ, 0xfc, !PT ;  /* 0x000000a000147812 */ /* 0x040fe400078efcff */
[C---:B------:R-:W-:Y:S02]  /*0290*/  LOP3.LUT R18, R0.reuse, 0xc0, RZ, 0xfc, !PT ;  /* 0x000000c000127812 */ /* 0x040fe400078efcff */
[----:B------:R-:W-:Y:S01]  /*02a0*/  LOP3.LUT R16, R0, 0xe0, RZ, 0xfc, !PT ;  /* 0x000000e000107812 */ /* 0x000fe200078efcff */
[-C--:B0-----:R-:W-:Y:S01]  /*02b0*/  IMAD R25, R8, R5.reuse, UR7 ;  /* 0x0000000708197e24 */ /* 0x081fe2000f8e0205 */
[----:B------:R-:W-:Y:S01]  /*02c0*/  LOP3.LUT R6, R0, 0x40, RZ, 0xfc, !PT ;  /* 0x0000004000067812 */ /* 0x000fe200078efcff */
[-C--:B------:R-:W-:Y:S01]  /*02d0*/  IMAD R15, R10, R5.reuse, UR7 ;  /* 0x000000070a0f7e24 */ /* 0x080fe2000f8e0205 */
[----:B------:R-:W-:Y:S01]  /*02e0*/  LOP3.LUT R2, R0, 0x60, RZ, 0xfc, !PT ;  /* 0x0000006000027812 */ /* 0x000fe200078efcff */
[-C--:B------:R-:W-:Y:S01]  /*02f0*/  IMAD R8, R12, R5.reuse, UR7 ;  /* 0x000000070c087e24 */ /* 0x080fe2000f8e0205 */
[----:B------:R-:W-:Y:S01]  /*0300*/  LOP3.LUT R24, R24, 0xffffff0, RZ, 0xc0, !PT ;  /* 0x0ffffff018187812 */ /* 0x000fe200078ec0ff */
[----:B------:R-:W-:Y:S01]  /*0310*/  IMAD R10, R14, R5, UR7 ;  /* 0x000000070e0a7e24 */ /* 0x000fe2000f8e0205 */
[----:B------:R-:W-:Y:S01]  /*0320*/  IADD3 R25, PT, PT, R4, R25, RZ ;  /* 0x0000001904197210 */ /* 0x000fe20007ffe0ff */
[----:B------:R-:W-:Y:S01]  /*0330*/  IMAD R12, R22, R5, UR7 ;  /* 0x00000007160c7e24 */ /* 0x000fe2000f8e0205 */
[----:B------:R-:W-:Y:S01]  /*0340*/  IADD3 R15, PT, PT, R4, R15, RZ ;  /* 0x0000000f040f7210 */ /* 0x000fe20007ffe0ff */
[----:B------:R-:W-:-:S02]  /*0350*/  IMAD R14, R26, R5, UR7 ;  /* 0x000000071a0e7e24 */ /* 0x000fc4000f8e0205 */
[----:B------:R-:W-:Y:S02]  /*0360*/  HFMA2 R26, -RZ, RZ, 0, 0 ;  /* 0x00000000ff1a7431 */ /* 0x000fe400000001ff */
[-C--:B------:R-:W-:Y:S01]  /*0370*/  IMAD R29, R28, R5.reuse, UR7 ;  /* 0x000000071c1d7e24 */ /* 0x080fe2000f8e0205 */
[C---:B------:R-:W-:Y:S01]  /*0380*/  IADD3 R8, PT, PT, R4.reuse, R8, RZ ;  /* 0x0000000804087210 */ /* 0x040fe20007ffe0ff */
[-C--:B------:R-:W-:Y:S01]  /*0390*/  IMAD R27, R27, R5.reuse, UR7 ;  /* 0x000000071b1b7e24 */ /* 0x080fe2000f8e0205 */
[C---:B------:R-:W-:Y:S01]  /*03a0*/  IADD3 R10, PT, PT, R4.reuse, R10, RZ ;  /* 0x0000000a040a7210 */ /* 0x040fe20007ffe0ff */
[-C--:B------:R-:W-:Y:S01]  /*03b0*/  IMAD R7, R7, R5.reuse, UR7 ;  /* 0x0000000707077e24 */ /* 0x080fe2000f8e0205 */
[C---:B------:R-:W-:Y:S01]  /*03c0*/  IADD3 R12, PT, PT, R4.reuse, R12, RZ ;  /* 0x0000000c040c7210 */ /* 0x040fe20007ffe0ff */
[-C--:B------:R-:W-:Y:S01]  /*03d0*/  IMAD R19, R19, R5.reuse, UR7 ;  /* 0x0000000713137e24 */ /* 0x080fe2000f8e0205 */
[----:B------:R-:W-:Y:S01]  /*03e0*/  IADD3 R14, PT, PT, R4, R14, RZ ;  /* 0x0000000e040e7210 */ /* 0x000fe20007ffe0ff */
[----:B------:R-:W-:Y:S01]  /*03f0*/  IMAD R9, R20, R5, UR7 ;  /* 0x0000000714097e24 */ /* 0x000fe2000f8e0205 */
        /* <DEDUP_REMOVED lines=10> */
[----:B------:R-:W-:-:S02]  /*04a0*/  IADD3 R11, PT, PT, R4, R11, RZ ;  /* 0x0000000b040b7210 */ /* 0x000fc40007ffe0ff */
[C---:B------:R-:W-:Y:S02]  /*04b0*/  IADD3 R13, PT, PT, R4.reuse, R13, RZ ;  /* 0x0000000d040d7210 */ /* 0x040fe40007ffe0ff */
[C---:B------:R-:W-:Y:S02]  /*04c0*/  IADD3 R6, PT, PT, R4.reuse, R23, RZ ;  /* 0x0000001704067210 */ /* 0x040fe40007ffe0ff */
[C---:B------:R-:W-:Y:S02]  /*04d0*/  IADD3 R17, PT, PT, R4.reuse, R17, RZ ;  /* 0x0000001104117210 */ /* 0x040fe40007ffe0ff */
[----:B------:R-:W-:Y:S02]  /*04e0*/  IADD3 R4, PT, PT, R4, R21, RZ ;  /* 0x0000001504047210 */ /* 0x000fe40007ffe0ff */
[----:B------:R-:W-:Y:S02]  /*04f0*/  MOV R2, R0 ;  /* 0x0000000000027202 */ /* 0x000fe40000000f00 */
[----:B------:R-:W-:-:S07]  /*0500*/  IADD3 R24, PT, PT, -R24, RZ, RZ ;  /* 0x000000ff18187210 */ /* 0x000fce0007ffe1ff */
.L_x_314:
[----:B------:R-:W0:Y:S02]  /*0510*/  LDC.64 R20, c[0x0][0x440] ;  /* 0x00011000ff147b82 */ /* 0x000e240000000a00 */
[----:B0-----:R-:W-:-:S06]  /*0520*/  IMAD.WIDE.U32 R22, R4, 0x4, R20 ;  /* 0x0000000404167825 */ /* 0x001fcc00078e0014 */
[----:B------:R-:W2:Y:S02]  /*0530*/  LDG.E R23, desc[UR8][R22.64] ;  /* 0x0000000816177981 */ /* 0x000ea4000c1e1900 */
[----:B--2---:R-:W-:Y:S01]  /*0540*/  FADD.FTZ R28, R23, R26 ;  /* 0x0000001a171c7221 */ /* 0x004fe20000010000 */
[----:B------:R-:W-:-:S06]  /*0550*/  IMAD.WIDE.U32 R26, R25, 0x4, R20 ;  /* 0x00000004191a7825 */ /* 0x000fcc00078e0014 */
[----:B------:R-:W2:Y:S02]  /*0560*/  LDG.E R27, desc[UR8][R26.64] ;  /* 0x000000081a1b7981 */ /* 0x000ea4000c1e1900 */
[----:B--2---:R-:W-:Y:S01]  /*0570*/  FADD.FTZ R27, R28, R27 ;  /* 0x0000001b1c1b7221 */ /* 0x004fe20000010000 */
[----:B------:R-:W-:-:S06]  /*0580*/  IMAD.WIDE.U32 R28, R6, 0x4, R20 ;  /* 0x00000004061c7825 */ /* 0x000fcc00078e0014 */
[----:B------:R-:W2:Y:S01]  /*0590*/  LDG.E R28, desc[UR8][R28.64] ;  /* 0x000000081c1c7981 */ /* 0x000ea2000c1e1900 */
[----:B------:R-:W-:-:S06]  /*05a0*/  IMAD.WIDE.U32 R22, R19, 0x4, R20 ;  /* 0x0000000413167825 */ /* 0x000fcc00078e0014 */
[----:B------:R-:W3:Y:S01]  /*05b0*/  LDG.E R23, desc[UR8][R22.64] ;  /* 0x0000000816177981 */ /* 0x000ee2000c1e1900 */
[----:B--2---:R-:W-:Y:S01]  /*05c0*/  FADD.FTZ R28, R27, R28 ;  /* 0x0000001c1b1c7221 */ /* 0x004fe20000010000 */
[----:B------:R-:W-:-:S06]  /*05d0*/  IMAD.WIDE.U32 R26, R17, 0x4, R20 ;  /* 0x00000004111a7825 */ /* 0x000fcc00078e0014 */
[----:B------:R-:W2:Y:S02]  /*05e0*/  LDG.E R27, desc[UR8][R26.64] ;  /* 0x000000081a1b7981 */ /* 0x000ea4000c1e1900 */
[----:B--2---:R-:W-:-:S04]  /*05f0*/  FADD.FTZ R28, R28, R27 ;  /* 0x0000001b1c1c7221 */ /* 0x004fc80000010000 */
[----:B---3--:R-:W-:Y:S01]  /*0600*/  FADD.FTZ R28, R28, R23 ;  /* 0x000000171c1c7221 */ /* 0x008fe20000010000 */
        /* <DEDUP_REMOVED lines=12> */
[----:B------:R-:W-:-:S04]  /*06d0*/  IMAD.WIDE.U32 R22, R8, 0x4, R20 ;  /* 0x0000000408167825 */ /* 0x000fc800078e0014 */
[----:B------:R-:W-:Y:S02]  /*06e0*/  IMAD.WIDE.U32 R28, R10, 0x4, R20 ;  /* 0x000000040a1c7825 */ /* 0x000fe400078e0014 */
[----:B------:R-:W2:Y:S04]  /*06f0*/  LDG.E R23, desc[UR8][R22.64] ;  /* 0x0000000816177981 */ /* 0x000ea8000c1e1900 */
[----:B------:R-:W3:Y:S01]  /*0700*/  LDG.E R29, desc[UR8][R28.64] ;  /* 0x000000081c1d7981 */ /* 0x000ee2000c1e1900 */
        /* <DEDUP_REMOVED lines=8> */
[----:B------:R-:W-:-:S06]  /*0790*/  IMAD.WIDE.U32 R26, R16, 0x4, R20 ;  /* 0x00000004101a7825 */ /* 0x000fcc00078e0014 */
[----:B------:R-:W2:Y:S02]  /*07a0*/  LDG.E R27, desc[UR8][R26.64] ;  /* 0x000000081a1b7981 */ /* 0x000ea4000c1e1900 */
[----:B--2---:R-:W-:Y:S01]  /*07b0*/  FADD.FTZ R22, R28, R27 ;  /* 0x0000001b1c167221 */ /* 0x004fe20000010000 */
[----:B------:R-:W-:-:S04]  /*07c0*/  IMAD.WIDE.U32 R28, R18, 0x4, R20 ;  /* 0x00000004121c7825 */ /* 0x000fc800078e0014 */
[----:B------:R-:W-:Y:S02]  /*07d0*/  IMAD.WIDE.U32 R20, R7, 0x4, R20 ;  /* 0x0000000407147825 */ /* 0x000fe400078e0014 */
[----:B------:R-:W2:Y:S04]  /*07e0*/  LDG.E R29, desc[UR8][R28.64] ;  /* 0x000000081c1d7981 */ /* 0x000ea8000c1e1900 */
[----:B------:R0:W3:Y:S02]  /*07f0*/  LDG.E R23, desc[UR8][R20.64] ;  /* 0x0000000814177981 */ /* 0x0000e4000c1e1900 */
[----:B0-----:R-:W0:Y:S01]  /*0800*/  LDC.64 R20, c[0x0][0x448] ;  /* 0x00011200ff147b82 */ /* 0x001e220000000a00 */
[----:B--2---:R-:W-:-:S04]  /*0810*/  FADD.FTZ R22, R22, R29 ;  /* 0x0000001d16167221 */ /* 0x004fc80000010000 */
[----:B---3--:R-:W-:Y:S01]  /*0820*/  FADD.FTZ R26, R22, R23 ;  /* 0x00000017161a7221 */ /* 0x008fe20000010000 */
[----:B0-----:R-:W-:-:S04]  /*0830*/  IMAD.WIDE.U32 R22, R4, 0x4, R20 ;  /* 0x0000000404167825 */ /* 0x001fc800078e0014 */
[----:B------:R-:W-:Y:S02]  /*0840*/  IMAD.WIDE.U32 R28, R25, 0x4, R20 ;  /* 0x00000004191c7825 */ /* 0x000fe400078e0014 */
[----:B------:R-:W2:Y:S04]  /*0850*/  LDG.E R22, desc[UR8][R22.64] ;  /* 0x0000000816167981 */ /* 0x000ea8000c1e1900 */
[----:B------:R-:W3:Y:S01]  /*0860*/  LDG.E R27, desc[UR8][R28.64] ;  /* 0x000000081c1b7981 */ /* 0x000ee2000c1e1900 */
[----:B--2---:R-:W-:Y:S01]  /*0870*/  FADD.FTZ R3, R22, R3 ;  /* 0x0000000316037221 */ /* 0x004fe20000010000 */
[----:B------:R-:W-:-:S04]  /*0880*/  IMAD.WIDE.U32 R22, R6, 0x4, R20 ;  /* 0x0000000406167825 */ /* 0x000fc800078e0014 */
[----:B---3--:R-:W-:Y:S02]  /*0890*/  FADD.FTZ R3, R3, R27 ;  /* 0x0000001b03037221 */ /* 0x008fe40000010000 */
[----:B------:R-:W2:Y:S01]  /*08a0*/  LDG.E R27, desc[UR8][R22.64] ;  /* 0x00000008161b7981 */ /* 0x000ea2000c1e1900 */
[----:B------:R-:W-:-:S04]  /*08b0*/  IMAD.WIDE.U32 R28, R17, 0x4, R20 ;  /* 0x00000004111c7825 */ /* 0x000fc800078e0014 */
[----:B--2---:R-:W-:Y:S02]  /*08c0*/  FADD.FTZ R3, R3, R27 ;  /* 0x0000001b03037221 */ /* 0x004fe40000010000 */
        /* <DEDUP_REMOVED lines=32> */
[----:B------:R-:W-:-:S06]  /*0ad0*/  IMAD.WIDE.U32 R20, R7, 0x4, R20 ;  /* 0x0000000407147825 */ /* 0x000fcc00078e0014 */
[----:B------:R-:W3:Y:S01]  /*0ae0*/  LDG.E R20, desc[UR8][R20.64] ;  /* 0x0000000814147981 */ /* 0x000ee2000c1e1900 */
[----:B------:R-:W-:Y:S01]  /*0af0*/  IADD3 R24, PT, PT, R24, 0x10, RZ ;  /* 0x0000001018187810 */ /* 0x000fe20007ffe0ff */
[----:B--2---:R-:W-:Y:S02]  /*0b00*/  FADD.FTZ R3, R3, R27 ;  /* 0x0000001b03037221 */ /* 0x004fe40000010000 */
[----:B------:R-:W2:Y:S01]  /*0b10*/  LDG.E R27, desc[UR8][R22.64] ;  /* 0x00000008161b7981 */ /* 0x000ea2000c1e1900 */
[----:B------:R-:W-:Y:S02]  /*0b20*/  ISETP.NE.AND P0, PT, R24, RZ, PT ;  /* 0x000000ff1800720c */ /* 0x000fe40003f05270 */
[----:B------:R-:W-:Y:S02]  /*0b30*/  IADD3 R2, PT, PT, R2, 0x200, RZ ;  /* 0x0000020002027810 */ /* 0x000fe40007ffe0ff */
        /* <DEDUP_REMOVED lines=15> */
[----:B------:R-:W-:Y:S01]  /*0c30*/  LEA R7, R5, R7, 0x9 ;  /* 0x0000000705077211 */ /* 0x000fe200078e48ff */
[----:B--2---:R-:W-:-:S04]  /*0c40*/  FADD.FTZ R3, R3, R27 ;  /* 0x0000001b03037221 */ /* 0x004fc80000010000 */
[----:B---3--:R-:W-:Y:S01]  /*0c50*/  FADD.FTZ R3, R3, R20 ;  /* 0x0000001403037221 */ /* 0x008fe20000010000 */
[----:B------:R-:W-:Y:S06]  /*0c60*/  @P0 BRA `(.L_x_314) ;  /* 0xfffffff800280947 */ /* 0x000fec000383ffff */
.L_x_313:
[----:B------:R-:W-:Y:S05]  /*0c70*/  BSYNC.RECONVERGENT B1 ;  /* 0x0000000000017941 */ /* 0x000fea0003800200 */
.L_x_312:
        /* <DEDUP_REMOVED lines=12> */
[----:B------:R-:W-:Y:S02]  /*0d40*/  LOP3.LUT R7, R4, 0x7, RZ, 0xc0, !PT ;  /* 0x0000000704077812 */ /* 0x000fe400078ec0ff */
[----:B------:R-:W-:Y:S02]  /*0d50*/  MOV R5, UR7 ;  /* 0x0000000700057c02 */ /* 0x000fe40008000f00 */
[----:B------:R-:W-:Y:S02]  /*0d60*/  ISETP.NE.AND P1, PT, R7, RZ, PT ;  /* 0x000000ff0700720c */ /* 0x000fe40003f25270 */
[----:B0-----:R-:W-:-:S05]  /*0d70*/  LOP3.LUT R5, R5, 0x1f, R6, 0xf8, !PT ;  /* 0x0000001f05057812 */ /* 0x001fca00078ef806 */
[----:B------:R-:W-:Y:S06]  /*0d80*/  @!P0 BRA `(.L_x_316) ;  /* 0x0000000000f08947 */ /* 0x000fec0003800000 */
[----:B------:R-:W0:Y:S08]  /*0d90*/  LDC R18, c[0x0][0x388] ;  /* 0x0000e200ff127b82 */ /* 0x000e300000000800 */
[----:B------:R-:W1:Y:S08]  /*0da0*/  LDC.64 R10, c[0x0][0x440] ;  /* 0x00011000ff0a7b82 */ /* 0x000e700000000a00 */
[----:B------:R-:W2:Y:S01]  /*0db0*/  LDC.64 R14, c[0x0][0x448] ;  /* 0x00011200ff0e7b82 */ /* 0x000ea20000000a00 */
[----:B0-----:R-:W-:-:S05]  /*0dc0*/  IMAD R19, R2, R18, R5 ;  /* 0x0000001202137224 */ /* 0x001fca00078e0205 */
[----:B------:R-:W-:Y:S01]  /*0dd0*/  LEA R25, R18, R19, 0x5 ;  /* 0x0000001312197211 */ /* 0x000fe200078e28ff */
[----:B-1----:R-:W-:-:S04]  /*0de0*/  IMAD.WIDE.U32 R8, R19, 0x4, R10 ;  /* 0x0000000413087825 */ /* 0x002fc800078e000a */
[----:B------:R-:W-:Y:S01]  /*0df0*/  IMAD.WIDE.U32 R22, R25, 0x4, R10 ;  /* 0x0000000419167825 */ /* 0x000fe200078e000a */
[----:B------:R-:W3:Y:S03]  /*0e00*/  LDG.E R21, desc[UR8][R8.64] ;  /* 0x0000000808157981 */ /* 0x000ee6000c1e1900 */
[----:B--2---:R-:W-:Y:S02]  /*0e10*/  IMAD.WIDE.U32 R12, R19, 0x4, R14 ;  /* 0x00000004130c7825 */ /* 0x004fe400078e000e */
[----:B------:R-:W2:Y:S04]  /*0e20*/  LDG.E R22, desc[UR8][R22.64] ;  /* 0x0000000816167981 */ /* 0x000ea8000c1e1900 */
[----:B------:R0:W4:Y:S01]  /*0e30*/  LDG.E R20, desc[UR8][R12.64] ;  /* 0x000000080c147981 */ /* 0x000122000c1e1900 */
[----:B------:R-:W-:-:S04]  /*0e40*/  LEA R17, R18, R19, 0x6 ;  /* 0x0000001312117211 */ /* 0x000fc800078e30ff */
[C---:B------:R-:W-:Y:S01]  /*0e50*/  LEA R27, R18.reuse, R17, 0x5 ;  /* 0x00000011121b7211 */ /* 0x040fe200078e28ff */
[----:B------:R-:W-:Y:S01]  /*0e60*/  IMAD.WIDE.U32 R24, R25, 0x4, R14 ;  /* 0x0000000419187825 */ /* 0x000fe200078e000e */
[----:B------:R-:W-:-:S03]  /*0e70*/  LEA R19, R18, R19, 0x7 ;  /* 0x0000001312137211 */ /* 0x000fc600078e38ff */
[----:B0-----:R-:W-:-:S04]  /*0e80*/  IMAD.WIDE.U32 R12, R27, 0x4, R10 ;  /* 0x000000041b0c7825 */ /* 0x001fc800078e000a */
[C---:B------:R-:W-:Y:S02]  /*0e90*/  IMAD.WIDE.U32 R8, R17.reuse, 0x4, R10 ;  /* 0x0000000411087825 */ /* 0x040fe400078e000a */
[----:B------:R-:W5:Y:S02]  /*0ea0*/  LDG.E R13, desc[UR8][R12.64] ;  /* 0x000000080c0d7981 */ /* 0x000f64000c1e1900 */
[----:B------:R-:W-:Y:S02]  /*0eb0*/  IMAD.WIDE.U32 R16, R17, 0x4, R14 ;  /* 0x0000000411107825 */ /* 0x000fe400078e000e */
[----:B------:R-:W5:Y:S02]  /*0ec0*/  LDG.E R9, desc[UR8][R8.64] ;  /* 0x0000000808097981 */ /* 0x000f64000c1e1900 */
[C---:B------:R-:W-:Y:S02]  /*0ed0*/  IMAD.WIDE.U32 R28, R19.reuse, 0x4, R10 ;  /* 0x00000004131c7825 */ /* 0x040fe400078e000a */
[----:B------:R-:W5:Y:S04]  /*0ee0*/  LDG.E R16, desc[UR8][R16.64] ;  /* 0x0000000810107981 */ /* 0x000f68000c1e1900 */
[----:B------:R-:W5:Y:S04]  /*0ef0*/  LDG.E R12, desc[UR8][R24.64] ;  /* 0x00000008180c7981 */ /* 0x000f68000c1e1900 */
[----:B------:R0:W5:Y:S02]  /*0f00*/  LDG.E R8, desc[UR8][R28.64] ;  /* 0x000000081c087981 */ /* 0x000164000c1e1900 */
[----:B0-----:R-:W-:-:S05]  /*0f10*/  IMAD.WIDE.U32 R28, R19, 0x4, R14 ;  /* 0x00000004131c7825 */ /* 0x001fca00078e000e */
[----:B------:R0:W5:Y:S01]  /*0f20*/  LDG.E R17, desc[UR8][R28.64] ;  /* 0x000000081c117981 */ /* 0x000162000c1e1900 */
[----:B---3--:R-:W-:Y:S01]  /*0f30*/  FADD.FTZ R26, R26, R21 ;  /* 0x000000151a1a7221 */ /* 0x008fe20000010000 */
[----:B------:R-:W-:-:S03]  /*0f40*/  LEA R21, R18, R19, 0x5 ;  /* 0x0000001312157211 */ /* 0x000fc600078e28ff */
[----:B--2---:R-:W-:Y:S01]  /*0f50*/  FADD.FTZ R22, R26, R22 ;  /* 0x000000161a167221 */ /* 0x004fe20000010000 */
[----:B------:R-:W-:Y:S01]  /*0f60*/  IMAD.WIDE.U32 R26, R27, 0x4, R14 ;  /* 0x000000041b1a7825 */ /* 0x000fe200078e000e */
[----:B------:R-:W-:-:S03]  /*0f70*/  LEA R19, R18, R19, 0x6 ;  /* 0x0000001312137211 */ /* 0x000fc600078e30ff */
[----:B------:R-:W-:-:S04]  /*0f80*/  IMAD.WIDE.U32 R24, R21, 0x4, R10 ;  /* 0x0000000415187825 */ /* 0x000fc800078e000a */
[----:B----4-:R-:W-:Y:S01]  /*0f90*/  FADD.FTZ R23, R3, R20 ;  /* 0x0000001403177221 */ /* 0x010fe20000010000 */
[----:B------:R-:W2:Y:S01]  /*0fa0*/  LDG.E R26, desc[UR8][R26.64] ;  /* 0x000000081a1a7981 */ /* 0x000ea2000c1e1900 */
[----:B------:R-:W-:-:S03]  /*0fb0*/  IMAD.WIDE.U32 R20, R21, 0x4, R14 ;  /* 0x0000000415147825 */ /* 0x000fc600078e000e */
[----:B------:R1:W3:Y:S01]  /*0fc0*/  LDG.E R3, desc[UR8][R24.64] ;  /* 0x0000000818037981 */ /* 0x0002e2000c1e1900 */
[----:B0-----:R-:W-:-:S03]  /*0fd0*/  IMAD.WIDE.U32 R28, R19, 0x4, R10 ;  /* 0x00000004131c7825 */ /* 0x001fc600078e000a */
[----:B------:R-:W4:Y:S01]  /*0fe0*/  LDG.E R20, desc[UR8][R20.64] ;  /* 0x0000000814147981 */ /* 0x000f22000c1e1900 */
[----:B-1----:R-:W-:Y:S01]  /*0ff0*/  LEA R25, R18, R19, 0x5 ;  /* 0x0000001312197211 */ /* 0x002fe200078e28ff */
[----:B------:R-:W-:Y:S02]  /*1000*/  IMAD.WIDE.U32 R18, R19, 0x4, R14 ;  /* 0x0000000413127825 */ /* 0x000fe400078e000e */
[----:B------:R-:W4:Y:S02]  /*1010*/  LDG.E R24, desc[UR8][R28.64] ;  /* 0x000000081c187981 */ /* 0x000f24000c1e1900 */
[C---:B------:R-:W-:Y:S02]  /*1020*/  IMAD.WIDE.U32 R10, R25.reuse, 0x4, R10 ;  /* 0x00000004190a7825 */ /* 0x040fe400078e000a */
[----:B------:R-:W4:Y:S02]  /*1030*/  LDG.E R18, desc[UR8][R18.64] ;  /* 0x0000000812127981 */ /* 0x000f24000c1e1900 */
[----:B------:R-:W-:-:S02]  /*1040*/  IMAD.WIDE.U32 R14, R25, 0x4, R14 ;  /* 0x00000004190e7825 */ /* 0x000fc400078e000e */
[----:B------:R-:W4:Y:S04]  /*1050*/  LDG.E R10, desc[UR8][R10.64] ;  /* 0x000000080a0a7981 */ /* 0x000f28000c1e1900 */
[----:B------:R-:W4:Y:S01]  /*1060*/  LDG.E R14, desc[UR8][R14.64] ;  /* 0x000000080e0e7981 */ /* 0x000f22000c1e1900 */
[----:B-----5:R-:W-:Y:S01]  /*1070*/  FADD.FTZ R23, R23, R12 ;  /* 0x0000000c17177221 */ /* 0x020fe20000010000 */
[----:B------:R-:W-:-:S03]  /*1080*/  FADD.FTZ R22, R22, R9 ;  /* 0x0000000916167221 */ /* 0x000fc60000010000 */
[----:B------:R-:W-:Y:S01]  /*1090*/  FADD.FTZ R23, R23, R16 ;  /* 0x0000001017177221 */ /* 0x000fe20000010000 */
[----:B------:R-:W-:-:S04]  /*10a0*/  FADD.FTZ R13, R22, R13 ;  /* 0x0000000d160d7221 */ /* 0x000fc80000010000 */
[----:B------:R-:W-:Y:S01]  /*10b0*/  FADD.FTZ R8, R13, R8 ;  /* 0x000000080d087221 */ /* 0x000fe20000010000 */
[----:B------:R-:W-:Y:S01]  /*10c0*/  IADD3 R2, PT, PT, R2, 0x100, RZ ;  /* 0x0000010002027810 */ /* 0x000fe20007ffe0ff */
[----:B--2---:R-:W-:-:S04]  /*10d0*/  FADD.FTZ R26, R23, R26 ;  /* 0x0000001a171a7221 */ /* 0x004fc80000010000 */
[----:B------:R-:W-:Y:S01]  /*10e0*/  FADD.FTZ R17, R26, R17 ;  /* 0x000000111a117221 */ /* 0x000fe20000010000 */
[----:B---3--:R-:W-:-:S03]  /*10f0*/  FADD.FTZ R3, R8, R3 ;  /* 0x0000000308037221 */ /* 0x008fc60000010000 */
[----:B----4-:R-:W-:Y:S01]  /*1100*/  FADD.FTZ R17, R17, R20 ;  /* 0x0000001411117221 */ /* 0x010fe20000010000 */
[----:B------:R-:W-:-:S03]  /*1110*/  FADD.FTZ R3, R3, R24 ;  /* 0x0000001803037221 */ /* 0x000fc60000010000 */
[----:B------:R-:W-:Y:S01]  /*1120*/  FADD.FTZ R17, R17, R18 ;  /* 0x0000001211117221 */ /* 0x000fe20000010000 */
[----:B------:R-:W-:-:S03]  /*1130*/  FADD.FTZ R26, R3, R10 ;  /* 0x0000000a031a7221 */ /* 0x000fc60000010000 */
[----:B------:R-:W-:-:S07]  /*1140*/  FADD.FTZ R3, R17, R14 ;  /* 0x0000000e11037221 */ /* 0x000fce0000010000 */
.L_x_316:
[----:B------:R-:W-:Y:S05]  /*1150*/  BSYNC.RECONVERGENT B1 ;  /* 0x0000000000017941 */ /* 0x000fea0003800200 */
.L_x_315:
[----:B------:R-:W-:Y:S05]  /*1160*/  @!P1 BRA `(.L_x_311) ;  /* 0x0000000000e09947 */ /* 0x000fea0003800000 */
[----:B------:R-:W-:Y:S01]  /*1170*/  ISETP.GE.U32.AND P0, PT, R7, 0x4, PT ;  /* 0x000000040700780c */ /* 0x000fe20003f06070 */
[----:B------:R-:W-:Y:S01]  /*1180*/  BSSY.RECONVERGENT B1, `(.L_x_317) ;  /* 0x0000024000017945 */ /* 0x000fe20003800200 */
[----:B------:R-:W-:-:S04]  /*1190*/  LOP3.LUT R4, R4, 0x3, RZ, 0xc0, !PT ;  /* 0x0000000304047812 */ /* 0x000fc800078ec0ff */
[----:B------:R-:W-:-:S07]  /*11a0*/  ISETP.NE.AND P1, PT, R4, RZ, PT ;  /* 0x000000ff0400720c */ /* 0x000fce0003f25270 */
[----:B------:R-:W-:Y:S06]  /*11b0*/  @!P0 BRA `(.L_x_318) ;  /* 0x0000000000808947 */ /* 0x000fec0003800000 */
[----:B------:R-:W0:Y:S08]  /*11c0*/  LDC R7, c[0x0][0x388] ;  /* 0x0000e200ff077b82 */ /* 0x000e300000000800 */
[----:B------:R-:W1:Y:S08]  /*11d0*/  LDC.64 R8, c[0x0][0x448] ;  /* 0x00011200ff087b82 */ /* 0x000e700000000a00 */
[----:B------:R-:W2:Y:S01]  /*11e0*/  LDC.64 R10, c[0x0][0x440] ;  /* 0x00011000ff0a7b82 */ /* 0x000ea20000000a00 */
[----:B0-----:R-:W-:-:S05]  /*11f0*/  IMAD R12, R2, R7, R5 ;  /* 0x00000007020c7224 */ /* 0x001fca00078e0205 */
[CC--:B------:R-:W-:Y:S01]  /*1200*/  LEA R17, R7.reuse, R12.reuse, 0x5 ;  /* 0x0000000c07117211 */ /* 0x0c0fe200078e28ff */
[----:B-1----:R-:W-:Y:S01]  /*1210*/  IMAD.WIDE.U32 R20, R12, 0x4, R8 ;  /* 0x000000040c147825 */ /* 0x002fe200078e0008 */
[----:B------:R-:W-:-:S03]  /*1220*/  LEA R15, R7, R12, 0x6 ;  /* 0x0000000c070f7211 */ /* 0x000fc600078e30ff */
[--C-:B--2---:R-:W-:Y:S02]  /*1230*/  IMAD.WIDE.U32 R22, R12, 0x4, R10.reuse ;  /* 0x000000040c167825 */ /* 0x104fe400078e000a */
[----:B------:R-:W2:Y:S02]  /*1240*/  LDG.E R20, desc[UR8][R20.64] ;  /* 0x0000000814147981 */ /* 0x000ea4000c1e1900 */
[C---:B------:R-:W-:Y:S02]  /*1250*/  IMAD.WIDE.U32 R18, R17.reuse, 0x4, R10 ;  /* 0x0000000411127825 */ /* 0x040fe400078e000a */
        /* <DEDUP_REMOVED lines=14> */
[----:B--2---:R-:W-:Y:S01]  /*1340*/  FADD.FTZ R3, R3, R20 ;  /* 0x0000001403037221 */ /* 0x004fe20000010000 */
[----:B---3--:R-:W-:-:S04]  /*1350*/  FADD.FTZ R5, R26, R5 ;  /* 0x000000051a057221 */ /* 0x008fc80000010000 */
[----:B----4-:R-:W-:Y:S01]  /*1360*/  FADD.FTZ R5, R5, R18 ;  /* 0x0000001205057221 */ /* 0x010fe20000010000 */
[----:B-----5:R-:W-:-:S03]  /*1370*/  FADD.FTZ R3, R3, R16 ;  /* 0x0000001003037221 */ /* 0x020fc60000010000 */
[----:B------:R-:W-:Y:S01]  /*1380*/  FADD.FTZ R5, R5, R12 ;  /* 0x0000000c05057221 */ /* 0x000fe20000010000 */
[----:B------:R-:W-:-:S03]  /*1390*/  FADD.FTZ R3, R3, R14 ;  /* 0x0000000e03037221 */ /* 0x000fc60000010000 */
[----:B------:R-:W-:Y:S01]  /*13a0*/  FADD.FTZ R26, R5, R10 ;  /* 0x0000000a051a7221 */ /* 0x000fe20000010000 */
[----:B------:R-:W-:-:S07]  /*13b0*/  FADD.FTZ R3, R3, R8 ;  /* 0x0000000803037221 */ /* 0x000fce0000010000 */
.L_x_318:
[----:B------:R-:W-:Y:S05]  /*13c0*/  BSYNC.RECONVERGENT B1 ;  /* 0x0000000000017941 */ /* 0x000fea0003800200 */
.L_x_317:
[----:B------:R-:W-:Y:S05]  /*13d0*/  @!P1 BRA `(.L_x_311) ;  /* 0x0000000000449947 */ /* 0x000fea0003800000 */
[----:B------:R-:W0:Y:S01]  /*13e0*/  LDC R12, c[0x0][0x388] ;  /* 0x0000e200ff0c7b82 */ /* 0x000e220000000800 */
[----:B------:R-:W-:-:S07]  /*13f0*/  LOP3.LUT R13, R6, 0x1f, RZ, 0xc0, !PT ;  /* 0x0000001f060d7812 */ /* 0x000fce00078ec0ff */
[----:B------:R-:W1:Y:S08]  /*1400*/  LDC.64 R8, c[0x0][0x440] ;  /* 0x00011000ff087b82 */ /* 0x000e700000000a00 */
[----:B------:R-:W2:Y:S01]  /*1410*/  LDC.64 R10, c[0x0][0x448] ;  /* 0x00011200ff0a7b82 */ /* 0x000ea20000000a00 */
[----:B0-----:R-:W-:-:S05]  /*1420*/  IMAD R2, R2, R12, UR7 ;  /* 0x0000000702027e24 */ /* 0x001fca000f8e020c */
[----:B------:R-:W-:Y:S02]  /*1430*/  IADD3 R13, PT, PT, R13, R2, RZ ;  /* 0x000000020d0d7210 */ /* 0x000fe40007ffe0ff */
[----:B------:R-:W-:-:S07]  /*1440*/  IADD3 R2, PT, PT, -R4, RZ, RZ ;  /* 0x000000ff04027210 */ /* 0x000fce0007ffe1ff */
.L_x_319:
[----:B-1----:R-:W-:-:S04]  /*1450*/  IMAD.WIDE.U32 R4, R13, 0x4, R8 ;  /* 0x000000040d047825 */ /* 0x002fc800078e0008 */
[----:B--2---:R-:W-:Y:S02]  /*1460*/  IMAD.WIDE.U32 R6, R13, 0x4, R10 ;  /* 0x000000040d067825 */ /* 0x004fe400078e000a */
        /* <DEDUP_REMOVED lines=8> */
.L_x_311:
[----:B------:R-:W-:Y:S05]  /*14f0*/  BSYNC.RECONVERGENT B0 ;  /* 0x0000000000007941 */ /* 0x000fea0003800200 */
.L_x_310:
        /* <DEDUP_REMOVED lines=10> */
[C---:B------:R-:W-:Y:S01]  /*15a0*/  ISETP.NE.AND P1, PT, R2.reuse, RZ, PT ;  /* 0x000000ff0200720c */ /* 0x040fe20003f25270 */
[----:B------:R-:W-:Y:S01]  /*15b0*/  STS [R5], R3 ;  /* 0x0000000305007388 */ /* 0x000fe20000000800 */
[----:B------:R-:W-:Y:S02]  /*15c0*/  LOP3.LUT R4, R7, R4, RZ, 0xfc, !PT ;  /* 0x0000000407047212 */ /* 0x000fe400078efcff */
[----:B------:R-:W-:Y:S01]  /*15d0*/  ISETP.GT.U32.AND P0, PT, R2, 0xf, PT ;  /* 0x0000000f0200780c */ /* 0x000fe20003f04070 */
[----:B------:R-:W-:Y:S01]  /*15e0*/  STS [R5+0x1000], R26 ;  /* 0x0010001a05007388 */ /* 0x000fe20000000800 */
[----:B------:R-:W-:Y:S02]  /*15f0*/  BAR.SYNC.DEFER_BLOCKING 0x0 ;  /* 0x0000000000007b1d */ /* 0x000fe40000010000 */
[----:B------:R-:W-:-:S04]  /*1600*/  ISETP.NE.OR P0, PT, R0, 0x1f, P0 ;  /* 0x0000001f0000780c */ /* 0x000fc80000705670 */
        /* <DEDUP_REMOVED lines=10> */
[----:B------:R-:W0:Y:S01]  /*16b0*/  SHFL.BFLY PT, R3, R12, 0x4, 0x1f ;  /* 0x0c801f000c037f89 */ /* 0x000e2200000e0000 */
[----:B------:R-:W-:-:S03]  /*16c0*/  @!P1 LEA R8, R0, UR5, 0x2 ;  /* 0x0000000500089c11 */ /* 0x000fc6000f8e10ff */
[----:B------:R-:W1:Y:S01]  /*16d0*/  SHFL.BFLY PT, R10, R9, 0x4, 0x1f ;  /* 0x0c801f00090a7f89 */ /* 0x000e6200000e0000 */
        /* <DEDUP_REMOVED lines=14> */
[C---:B------:R-:W-:Y:S01]  /*17c0*/  LEA R0, R2.reuse, UR5, 0x3 ;  /* 0x0000000502007c11 */ /* 0x040fe2000f8e18ff */
[----:B0-----:R-:W0:Y:S01]  /*17d0*/  LDC.64 R4, c[0x0][0x488] ;  /* 0x00012200ff047b82 */ /* 0x001e220000000a00 */
[----:B------:R-:W-:-:S03]  /*17e0*/  IADD3 R9, PT, PT, R2, UR4, RZ ;  /* 0x0000000402097c10 */ /* 0x000fc6000fffe0ff */
        /* <DEDUP_REMOVED lines=10> */
.L_x_320:
        /* <DEDUP_REMOVED lines=15> */
.L_x_3505:


//--------------------- .text._ZN10layer_norm40ln_parallel_residual_bwd_finalize_kernelINS_22Kernel_traits_finalizeILj1536E13__nv_bfloat16S2_S2_S2_fjLb0ELj1024ELj4ENS_18Kernel_traits_baseILj1536ES2_S2_S2_S2_fjLj1024EEEEELb1EEEvNS_9BwdParamsE --------------------------
	.section	.text._ZN10layer_norm40ln_parallel_residual_bwd_finalize_kernelINS_22Kernel_traits_finalizeILj1536E13__nv_bfloat16S2_S2_S2_fjLb0ELj1024ELj4ENS_18Kernel_traits_baseILj1536ES2_S2_S2_S2_fjLj1024EEEEELb1EEEvNS_9BwdParamsE,"ax",@progbits
	.align	128
        .global         _ZN10layer_norm40ln_parallel_residual_bwd_finalize_kernelINS_22Kernel_traits_finalizeILj1536E13__nv_bfloat16S2_S2_S2_fjLb0ELj1024ELj4ENS_18Kernel_traits_baseILj1536ES2_S2_S2_S2_fjLj1024EEEEELb1EEEvNS_9BwdParamsE
        .type           _ZN10layer_norm40ln_parallel_residual_bwd_finalize_kernelINS_22Kernel_traits_finalizeILj1536E13__nv_bfloat16S2_S2_S2_fjLb0ELj1024ELj4ENS_18Kernel_traits_baseILj1536ES2_S2_S2_S2_fjLj1024EEEEELb1EEEvNS_9BwdParamsE,@function
        .size           _ZN10layer_norm40ln_parallel_residual_bwd_finalize_kernelINS_22Kernel_traits_finalizeILj1536E13__nv_bfloat16S2_S2_S2_fjLb0ELj1024ELj4ENS_18Kernel_traits_baseILj1536ES2_S2_S2_S2_fjLj1024EEEEELb1EEEvNS_9BwdParamsE,(.L_x_3506 - _ZN10layer_norm40ln_parallel_residual_bwd_finalize_kernelINS_22Kernel_traits_finalizeILj1536E13__nv_bfloat16S2_S2_S2_fjLb0ELj1024ELj4ENS_18Kernel_traits_baseILj1536ES2_S2_S2_S2_fjLj1024EEEEELb1EEEvNS_9BwdParamsE)
        .other          _ZN10layer_norm40ln_parallel_residual_bwd_finalize_kernelINS_22Kernel_traits_finalizeILj1536E13__nv_bfloat16S2_S2_S2_fjLb0ELj1024ELj4ENS_18Kernel_traits_baseILj1536ES2_S2_S2_S2_fjLj1024EEEEELb1EEEvNS_9BwdParamsE,@"STO_CUDA_ENTRY STV_DEFAULT"
_ZN10layer_norm40ln_parallel_residual_bwd_finalize_kernelINS_22Kernel_traits_finalizeILj1536E13__nv_bfloat16S2_S2_S2_fjLb0ELj1024ELj4ENS_18Kernel_traits_baseILj1536ES2_S2_S2_S2_fjLj1024EEEEELb1EEEvNS_9BwdParamsE:
.text._ZN10layer_norm40ln_parallel_residual_bwd_finalize_kernelINS_22Kernel_traits_finalizeILj1536E13__nv_bfloat16S2_S2_S2_fjLb0ELj1024ELj4ENS_18Kernel_traits_baseILj1536ES2_S2_S2_S2_fjLj1024EEEEELb1EEEvNS_9BwdParamsE:
[----:B------:R-:W-:Y:S01]  /*0000*/  LDC R1, c[0x0][0x37c] ;  /* 0x0000df00ff017b82 */ /* 0x000fe20000000800 */
[----:B------:R-:W0:Y:S01]  /*0010*/  S2R R8, SR_CTAID.X ;  /* 0x0000000000087919 */ /* 0x000e220000002500 */
[----:B------:R-:W1:Y:S01]  /*0020*/  S2R R4, SR_TID.X ;  /* 0x0000000000047919 */ /* 0x000e620000002100 */
[----:B0-----:R-:W-:-:S04]  /*0030*/  SHF.L.U32 R9, R8, 0x5, RZ ;  /* 0x0000000508097819 */ /* 0x001fc800000006ff */
[----:B-1----:R-:W-:-:S04]  /*0040*/  LOP3.LUT R0, R9, 0x1f, R4, 0xf8, !PT ;  /* 0x0000001f09007812 */ /* 0x002fc800078ef804 */
[----:B------:R-:W-:-:S13]  /*0050*/  ISETP.GT.U32.AND P0, PT, R0, 0x5ff, PT ;  /* 0x000005ff0000780c */ /* 0x000fda0003f04070 */
[----:B------:R-:W-:Y:S05]  /*0060*/  @P0 EXIT ;  /* 0x000000000000094d */ /* 0x000fea0003800000 */
[----:B------:R-:W0:Y:S01]  /*0070*/  LDCU UR8, c[0x0][0x380] ;  /* 0x00007000ff0877ac */ /* 0x000e220008000800 */
[----:B------:R-:W-:Y:S01]  /*0080*/  SHF.R.U32.HI R2, RZ, 0x5, R4 ;  /* 0x00000005ff027819 */ /* 0x000fe20000011604 */
[----:B------:R-:W-:Y:S01]  /*0090*/  BSSY.RECONVERGENT B0, `(.L_x_321) ;  /* 0x0000120000007945 */ /* 0x000fe20003800200 */
[----:B------:R-:W-:Y:S01]  /*00a0*/  SHF.L.U32 R8, R8, 0x4, RZ ;  /* 0x0000000408087819 */ /* 0x000fe200000006ff */
[----:B------:R-:W1:Y:S01]  /*00b0*/  LDCU.64 UR6, c[0x0][0x358] ;  /* 0x00006b00ff0677ac */ /* 0x000e620008000a00 */
[----:B------:R-:W-:Y:S01]  /*00c0*/  HFMA2 R18, -RZ, RZ, 0, 0 ;  /* 0x00000000ff127431 */ /* 0x000fe200000001ff */
[----:B------:R-:W-:Y:S01]  /*00d0*/  LOP3.LUT R3, R4, 0x1f, RZ, 0xc0, !PT ;  /* 0x0000001f04037812 */ /* 0x000fe200078ec0ff */
[----:B------:R-:W-:Y:S01]  /*00e0*/  HFMA2 R20, -RZ, RZ, 0, 0 ;  /* 0x00000000ff147431 */ /* 0x000fe200000001ff */
[----:B------:R-:W-:Y:S02]  /*00f0*/  MOV R11, RZ ;  /* 0x000000ff000b7202 */ /* 0x000fe40000000f00 */
[----:B------:R-:W-:-:S02]  /*0100*/  MOV R4, RZ ;  /* 0x000000ff00047202 */ /* 0x000fc40000000f00 */
[----:B------:R-:W-:Y:S02]  /*0110*/  LOP3.LUT R8, R8, 0x7ffffff0, RZ, 0xc0, !PT ;  /* 0x7ffffff008087812 */ /* 0x000fe400078ec0ff */
[----:B0-----:R-:W-:-:S13]  /*0120*/  ISETP.GE.U32.AND P0, PT, R2, UR8, PT ;  /* 0x0000000802007c0c */ /* 0x001fda000bf06070 */
[----:B-1----:R-:W-:Y:S05]  /*0130*/  @P0 BRA `(.L_x_322) ;  /* 0x0000001000540947 */ /* 0x002fea0003800000 */
[----:B------:R-:W-:Y:S01]  /*0140*/  LOP3.LUT R12, R2, 0x20, RZ, 0xfc, !PT ;  /* 0x00000020020c7812 */ /* 0x000fe200078efcff */
[----:B------:R-:W-:Y:S01]  /*0150*/  BSSY.RECONVERGENT B1, `(.L_x_323) ;  /* 0x0000097000017945 */ /* 0x000fe20003800200 */
[-C--:B------:R-:W-:Y:S02]  /*0160*/  LOP3.LUT R4, RZ, R2.reuse, RZ, 0x33, !PT ;  /* 0x00000002ff047212 */ /* 0x080fe400078e33ff */
[----:B------:R-:W-:Y:S02]  /*0170*/  VIMNMX.U32 R7, PT, PT, R12, UR8, !PT ;  /* 0x000000080c077c48 */ /* 0x000fe4000ffe0000 */
[----:B------:R-:W-:Y:S02]  /*0180*/  MOV R5, R2 ;  /* 0x0000000200057202 */ /* 0x000fe40000000f00 */
[----:B------:R-:W-:Y:S02]  /*0190*/  IADD3 R7, PT, PT, R7, R4, RZ ;  /* 0x0000000407077210 */ /* 0x000fe40007ffe0ff */
[----:B------:R-:W-:-:S02]  /*01a0*/  MOV R4, RZ ;  /* 0x000000ff00047202 */ /* 0x000fc40000000f00 */
[C---:B------:R-:W-:Y:S02]  /*01b0*/  ISETP.GE.U32.AND P0, PT, R7.reuse, 0xe0, PT ;  /* 0x000000e00700780c */ /* 0x040fe40003f06070 */
[----:B------:R-:W-:Y:S02]  /*01c0*/  MOV R20, RZ ;  /* 0x000000ff00147202 */ /* 0x000fe40000000f00 */
[----:B------:R-:W-:Y:S02]  /*01d0*/  MOV R11, RZ ;  /* 0x000000ff000b7202 */ /* 0x000fe40000000f00 */
[----:B------:R-:W-:Y:S02]  /*01e0*/  MOV R18, RZ ;  /* 0x000000ff00127202 */ /* 0x000fe40000000f00 */
[----:B------:R-:W-:-:S05]  /*01f0*/  LEA.HI R6, R7, 0x1, RZ, 0x1b ;  /* 0x0000000107067811 */ /* 0x000fca00078fd8ff */
[----:B------:R-:W-:Y:S05]  /*0200*/  @!P0 BRA `(.L_x_324) ;  /* 0x00000008002c8947 */ /* 0x000fea0003800000 */
[----:B------:R-:W0:Y:S01]  /*0210*/  LDC R10, c[0x0][0x388] ;  /* 0x0000e200ff0a7b82 */ /* 0x000e220000000800 */
[C---:B------:R-:W-:Y:S01]  /*0220*/  LOP3.LUT R13, R2.reuse, 0x80, RZ, 0xfc, !PT ;  /* 0x00000080020d7812 */ /* 0x040fe200078efcff */
[----:B------:R-:W-:Y:S01]  /*0230*/  HFMA2 R4, -RZ, RZ, 0, 0 ;  /* 0x00000000ff047431 */ /* 0x000fe200000001ff */
[C---:B------:R-:W-:Y:S02]  /*0240*/  LOP3.LUT R14, R2.reuse, 0xa0, RZ, 0xfc, !PT ;  /* 0x000000a0020e7812 */ /* 0x040fe400078efcff */
[C---:B------:R-:W-:Y:S02]  /*0250*/  LOP3.LUT R15, R2.reuse, 0xc0, RZ, 0xfc, !PT ;  /* 0x000000c0020f7812 */ /* 0x040fe400078efcff */
[C---:B------:R-:W-:Y:S02]  /*0260*/  LOP3.LUT R17, R2.reuse, 0xe0, RZ, 0xfc, !PT ;  /* 0x000000e002117812 */ /* 0x040fe400078efcff */
[C---:B------:R-:W-:Y:S02]  /*0270*/  LOP3.LUT R19, R2.reuse, 0x40, RZ, 0xfc, !PT ;  /* 0x0000004002137812 */ /* 0x040fe400078efcff */
[----:B------:R-:W-:-:S02]  /*0280*/  LOP3.LUT R21, R2, 0x60, RZ, 0xfc, !PT ;  /* 0x0000006002157812 */ /* 0x000fc400078efcff */
[----:B------:R-:W-:Y:S02]  /*0290*/  LOP3.LUT R6, R6, 0xffffff8, RZ, 0xc0, !PT ;  /* 0x0ffffff806067812 */ /* 0x000fe400078ec0ff */
[----:B------:R-:W-:Y:S02]  /*02a0*/  MOV R5, R2 ;  /* 0x0000000200057202 */ /* 0x000fe40000000f00 */
[----:B------:R-:W-:Y:S01]  /*02b0*/  IADD3 R6, PT, PT, -R6, RZ, RZ ;  /* 0x000000ff06067210 */ /* 0x000fe20007ffe1ff */
[-CC-:B0-----:R-:W-:Y:S02]  /*02c0*/  IMAD R28, R12, R10.reuse, R9.reuse ;  /* 0x0000000a0c1c7224 */ /* 0x181fe400078e0209 */
[-CC-:B------:R-:W-:Y:S02]  /*02d0*/  IMAD R12, R13, R10.reuse, R9.reuse ;  /* 0x0000000a0d0c7224 */ /* 0x180fe400078e0209 */
[--C-:B------:R-:W-:Y:S01]  /*02e0*/  IMAD R14, R14, R10, R9.reuse ;  /* 0x0000000a0e0e7224 */ /* 0x100fe200078e0209 */
[----:B------:R-:W-:Y:S01]  /*02f0*/  IADD3 R25, PT, PT, R3, R28, RZ ;  /* 0x0000001c03197210 */ /* 0x000fe20007ffe0ff */
[--C-:B------:R-:W-:Y:S01]  /*0300*/  IMAD R16, R15, R10, R9.reuse ;  /* 0x0000000a0f107224 */ /* 0x100fe200078e0209 */
[----:B------:R-:W-:Y:S01]  /*0310*/  IADD3 R29, PT, PT, R3, R12, RZ ;  /* 0x0000000c031d7210 */ /* 0x000fe20007ffe0ff */
[----:B------:R-:W-:-:S02]  /*0320*/  IMAD R22, R17, R10, R9 ;  /* 0x0000000a11167224 */ /* 0x000fc400078e0209 */
[--C-:B------:R-:W-:Y:S01]  /*0330*/  IMAD R24, R19, R10, R9.reuse ;  /* 0x0000000a13187224 */ /* 0x100fe200078e0209 */
[----:B------:R-:W-:Y:S01]  /*0340*/  IADD3 R19, PT, PT, R3, R14, RZ ;  /* 0x0000000e03137210 */ /* 0x000fe20007ffe0ff */
[--C-:B------:R-:W-:Y:S01]  /*0350*/  IMAD R26, R21, R10, R9.reuse ;  /* 0x0000000a151a7224 */ /* 0x100fe200078e0209 */
[C---:B------:R-:W-:Y:S01]  /*0360*/  IADD3 R21, PT, PT, R3.reuse, R16, RZ ;  /* 0x0000001003157210 */ /* 0x040fe20007ffe0ff */
[----:B------:R-:W-:Y:S01]  /*0370*/  IMAD R9, R2, R10, R9 ;  /* 0x0000000a02097224 */ /* 0x000fe200078e0209 */
[C---:B------:R-:W-:Y:S02]  /*0380*/  IADD3 R23, PT, PT, R3.reuse, R22, RZ ;  /* 0x0000001603177210 */ /* 0x040fe40007ffe0ff */
[C---:B------:R-:W-:Y:S02]  /*0390*/  IADD3 R13, PT, PT, R3.reuse, R24, RZ ;  /* 0x00000018030d7210 */ /* 0x040fe40007ffe0ff */
[C---:B------:R-:W-:Y:S02]  /*03a0*/  IADD3 R27, PT, PT, R3.reuse, R26, RZ ;  /* 0x0000001a031b7210 */ /* 0x040fe40007ffe0ff */
[----:B------:R-:W-:-:S07]  /*03b0*/  IADD3 R9, PT, PT, R3, R9, RZ ;  /* 0x0000000903097210 */ /* 0x000fce0007ffe0ff */
.L_x_325:
        /* <DEDUP_REMOVED lines=17> */
[----:B0-----:R-:W-:-:S05]  /*04d0*/  IMAD.WIDE.U32 R16, R21, 0x4, R14 ;  /* 0x0000000415107825 */ /* 0x001fca00078e000e */
[----:B------:R-:W4:Y:S01]  /*04e0*/  LDG.E R24, desc[UR6][R16.64] ;  /* 0x0000000610187981 */ /* 0x000f22000c1e1900 */
[----:B------:R-:W-:-:S05]  /*04f0*/  IMAD.WIDE.U32 R14, R23, 0x4, R14 ;  /* 0x00000004170e7825 */ /* 0x000fca00078e000e */
[----:B------:R0:W5:Y:S02]  /*0500*/  LDG.E R26, desc[UR6][R14.64] ;  /* 0x000000060e1a7981 */ /* 0x000164000c1e1900 */
[----:B0-----:R-:W0:Y:S02]  /*0510*/  LDC.64 R14, c[0x0][0x448] ;  /* 0x00011200ff0e7b82 */ /* 0x001e240000000a00 */
[----:B0-----:R-:W-:-:S04]  /*0520*/  IMAD.WIDE.U32 R16, R9, 0x4, R14 ;  /* 0x0000000409107825 */ /* 0x001fc800078e000e */
[----:B--2---:R-:W-:-:S04]  /*0530*/  FADD.FTZ R4, R12, R4 ;  /* 0x000000040c047221 */ /* 0x004fc80000010000 */
[----:B---3--:R-:W-:Y:S02]  /*0540*/  FADD.FTZ R4, R4, R22 ;  /* 0x0000001604047221 */ /* 0x008fe40000010000 */
[----:B------:R0:W2:Y:S02]  /*0550*/  LDG.E R22, desc[UR6][R16.64] ;  /* 0x0000000610167981 */ /* 0x0000a4000c1e1900 */
[----:B0-----:R-:W-:-:S04]  /*0560*/  IMAD.WIDE.U32 R16, R25, 0x4, R14 ;  /* 0x0000000419107825 */ /* 0x001fc800078e000e */
[----:B----4-:R-:W-:Y:S01]  /*0570*/  FADD.FTZ R4, R4, R24 ;  /* 0x0000001804047221 */ /* 0x010fe20000010000 */
[----:B------:R0:W3:Y:S02]  /*0580*/  LDG.E R12, desc[UR6][R16.64] ;  /* 0x00000006100c7981 */ /* 0x0000e4000c1e1900 */
[----:B0-----:R-:W-:-:S05]  /*0590*/  IMAD.WIDE.U32 R16, R13, 0x4, R14 ;  /* 0x000000040d107825 */ /* 0x001fca00078e000e */
        /* <DEDUP_REMOVED lines=10> */
[----:B0-----:R-:W-:-:S04]  /*0640*/  IMAD.WIDE.U32 R16, R21, 0x4, R14 ;  /* 0x0000000415107825 */ /* 0x001fc800078e000e */
[----:B------:R-:W-:-:S04]  /*0650*/  IMAD.WIDE.U32 R14, R23, 0x4, R14 ;  /* 0x00000004170e7825 */ /* 0x000fc800078e000e */
[----:B--2---:R-:W-:Y:S02]  /*0660*/  FADD.FTZ R12, R24, R12 ;  /* 0x0000000c180c7221 */ /* 0x004fe40000010000 */
[----:B------:R0:W2:Y:S02]  /*0670*/  LDG.E R24, desc[UR6][R16.64] ;  /* 0x0000000610187981 */ /* 0x0000a4000c1e1900 */
[----:B0-----:R-:W0:Y:S01]  /*0680*/  LDC.64 R16, c[0x0][0x450] ;  /* 0x00011400ff107b82 */ /* 0x001e220000000a00 */
[----:B---3--:R-:W-:Y:S02]  /*0690*/  FADD.FTZ R12, R12, R22 ;  /* 0x000000160c0c7221 */ /* 0x008fe40000010000 */
[----:B------:R0:W3:Y:S02]  /*06a0*/  LDG.E R22, desc[UR6][R14.64] ;  /* 0x000000060e167981 */ /* 0x0000e4000c1e1900 */
[----:B----4-:R-:W-:Y:S01]  /*06b0*/  FADD.FTZ R20, R12, R20 ;  /* 0x000000140c147221 */ /* 0x010fe20000010000 */
[----:B0-----:R-:W-:-:S05]  /*06c0*/  IMAD.WIDE.U32 R14, R9, 0x4, R16 ;  /* 0x00000004090e7825 */ /* 0x001fca00078e0010 */
[----:B------:R0:W4:Y:S02]  /*06d0*/  LDG.E R12, desc[UR6][R14.64] ;  /* 0x000000060e0c7981 */ /* 0x000124000c1e1900 */
[----:B0-----:R-:W-:-:S04]  /*06e0*/  IMAD.WIDE.U32 R14, R25, 0x4, R16 ;  /* 0x00000004190e7825 */ /* 0x001fc800078e0010 */
[----:B--2---:R-:W-:Y:S02]  /*06f0*/  FADD.FTZ R20, R20, R24 ;  /* 0x0000001814147221 */ /* 0x004fe40000010000 */
[----:B------:R0:W2:Y:S02]  /*0700*/  LDG.E R24, desc[UR6][R14.64] ;  /* 0x000000060e187981 */ /* 0x0000a4000c1e1900 */
[----:B0-----:R-:W-:-:S04]  /*0710*/  IMAD.WIDE.U32 R14, R13, 0x4, R16 ;  /* 0x000000040d0e7825 */ /* 0x001fc800078e0010 */
[----:B----4-:R-:W-:Y:S02]  /*0720*/  FADD.FTZ R12, R12, R11 ;  /* 0x0000000b0c0c7221 */ /* 0x010fe40000010000 */
        /* <DEDUP_REMOVED lines=13> */
[----:B0-----:R-:W0:Y:S01]  /*0800*/  LDC.64 R14, c[0x0][0x458] ;  /* 0x00011600ff0e7b82 */ /* 0x001e220000000a00 */
[----:B------:R-:W-:-:S04]  /*0810*/  IMAD.WIDE.U32 R16, R23, 0x4, R16 ;  /* 0x0000000417107825 */ /* 0x000fc800078e0010 */
[----:B--2---:R-:W-:Y:S02]  /*0820*/  FADD.FTZ R24, R11, R24 ;  /* 0x000000180b187221 */ /* 0x004fe40000010000 */
[----:B------:R0:W2:Y:S02]  /*0830*/  LDG.E R11, desc[UR6][R16.64] ;  /* 0x00000006100b7981 */ /* 0x0000a4000c1e1900 */
        /* <DEDUP_REMOVED lines=20> */
[----:B------:R-:W2:Y:S01]  /*0980*/  LDG.E R15, desc[UR6][R14.64] ;  /* 0x000000060e0f7981 */ /* 0x000ea2000c1e1900 */
[----:B----4-:R-:W-:-:S03]  /*0990*/  FADD.FTZ R18, R18, R24 ;  /* 0x0000001812127221 */ /* 0x010fc60000010000 */
[----:B------:R-:W4:Y:S01]  /*09a0*/  LDG.E R24, desc[UR6][R16.64] ;  /* 0x0000000610187981 */ /* 0x000f22000c1e1900 */
[----:B------:R-:W-:-:S04]  /*09b0*/  IADD3 R6, PT, PT, R6, 0x8, RZ ;  /* 0x0000000806067810 */ /* 0x000fc80007ffe0ff */
[----:B------:R-:W-:Y:S01]  /*09c0*/  ISETP.NE.AND P0, PT, R6, RZ, PT ;  /* 0x000000ff0600720c */ /* 0x000fe20003f05270 */
[----:B-----5:R-:W-:Y:S01]  /*09d0*/  FADD.FTZ R4, R4, R26 ;  /* 0x0000001a04047221 */ /* 0x020fe20000010000 */
[----:B---3--:R-:W-:Y:S01]  /*09e0*/  FADD.FTZ R20, R20, R22 ;  /* 0x0000001614147221 */ /* 0x008fe20000010000 */
[----:B--2---:R-:W-:Y:S01]  /*09f0*/  FADD.FTZ R11, R12, R11 ;  /* 0x0000000b0c0b7221 */ /* 0x004fe20000010000 */
[----:B------:R-:W-:Y:S02]  /*0a00*/  IADD3 R5, PT, PT, R5, 0x100, RZ ;  /* 0x0000010005057810 */ /* 0x000fe40007ffe0ff */
        /* <DEDUP_REMOVED lines=9> */
[----:B------:R-:W-:Y:S01]  /*0aa0*/  FADD.FTZ R18, R18, R15 ;  /* 0x0000000f12127221 */ /* 0x000fe20000010000 */
[----:B------:R-:W-:Y:S06]  /*0ab0*/  @P0 BRA `(.L_x_325) ;  /* 0xfffffff800400947 */ /* 0x000fec000383ffff */
.L_x_324:
[----:B------:R-:W-:Y:S05]  /*0ac0*/  BSYNC.RECONVERGENT B1 ;  /* 0x0000000000017941 */ /* 0x000fea0003800200 */
.L_x_323:
        /* <DEDUP_REMOVED lines=8> */
[----:B------:R-:W0:Y:S08]  /*0b50*/  LDC R9, c[0x0][0x388] ;  /* 0x0000e200ff097b82 */ /* 0x000e300000000800 */
[----:B------:R-:W1:Y:S08]  /*0b60*/  LDC.64 R12, c[0x0][0x440] ;  /* 0x00011000ff0c7b82 */ /* 0x000e700000000a00 */
[----:B------:R-:W2:Y:S08]  /*0b70*/  LDC.64 R16, c[0x0][0x450] ;  /* 0x00011400ff107b82 */ /* 0x000eb00000000a00 */
[----:B------:R-:W3:Y:S01]  /*0b80*/  LDC.64 R14, c[0x0][0x448] ;  /* 0x00011200ff0e7b82 */ /* 0x000ee20000000a00 */
[----:B0-----:R-:W-:-:S07]  /*0b90*/  IMAD R19, R5, R9, R0 ;  /* 0x0000000905137224 */ /* 0x001fce00078e0200 */
[----:B------:R-:W0:Y:S01]  /*0ba0*/  LDC.64 R22, c[0x0][0x458] ;  /* 0x00011600ff167b82 */ /* 0x000e220000000a00 */
[----:B-1----:R-:W-:-:S05]  /*0bb0*/  IMAD.WIDE.U32 R26, R19, 0x4, R12 ;  /* 0x00000004131a7825 */ /* 0x002fca00078e000c */
[----:B------:R2:W4:Y:S02]  /*0bc0*/  LDG.E R21, desc[UR6][R26.64] ;  /* 0x000000061a157981 */ /* 0x000524000c1e1900 */
[----:B--2---:R-:W-:-:S04]  /*0bd0*/  IMAD.WIDE.U32 R26, R19, 0x4, R16 ;  /* 0x00000004131a7825 */ /* 0x004fc800078e0010 */
[C---:B---3--:R-:W-:Y:S01]  /*0be0*/  IMAD.WIDE.U32 R28, R19.reuse, 0x4, R14 ;  /* 0x00000004131c7825 */ /* 0x048fe200078e000e */
[----:B------:R-:W2:Y:S03]  /*0bf0*/  LDG.E R10, desc[UR6][R26.64] ;  /* 0x000000061a0a7981 */ /* 0x000ea6000c1e1900 */
[----:B0-----:R-:W-:Y:S02]  /*0c00*/  IMAD.WIDE.U32 R24, R19, 0x4, R22 ;  /* 0x0000000413187825 */ /* 0x001fe400078e0016 */
[----:B------:R-:W3:Y:S04]  /*0c10*/  LDG.E R29, desc[UR6][R28.64] ;  /* 0x000000061c1d7981 */ /* 0x000ee8000c1e1900 */
[----:B------:R2:W5:Y:S01]  /*0c20*/  LDG.E R28, desc[UR6][R24.64] ;  /* 0x00000006181c7981 */ /* 0x000562000c1e1900 */
[----:B----4-:R-:W-:Y:S01]  /*0c30*/  FADD.FTZ R4, R4, R21 ;  /* 0x0000001504047221 */ /* 0x010fe20000010000 */
[----:B------:R-:W-:Y:S01]  /*0c40*/  LEA R21, R9, R19, 0x5 ;  /* 0x0000001309157211 */ /* 0x000fe200078e28ff */
[----:B--2---:R-:W-:-:S04]  /*0c50*/  FADD.FTZ R25, R11, R10 ;  /* 0x0000000a0b197221 */ /* 0x004fc80000010000 */
[----:B------:R-:W-:-:S04]  /*0c60*/  IMAD.WIDE.U32 R10, R21, 0x4, R14 ;  /* 0x00000004150a7825 */ /* 0x000fc800078e000e */
[----:B---3--:R-:W-:Y:S01]  /*0c70*/  FADD.FTZ R24, R20, R29 ;  /* 0x0000001d14187221 */ /* 0x008fe20000010000 */
[----:B------:R0:W2:Y:S01]  /*0c80*/  LDG.E R27, desc[UR6][R10.64] ;  /* 0x000000060a1b7981 */ /* 0x0000a2000c1e1900 */
[----:B-----5:R-:W-:Y:S01]  /*0c90*/  FADD.FTZ R26, R18, R28 ;  /* 0x0000001c121a7221 */ /* 0x020fe20000010000 */
[----:B------:R-:W-:-:S04]  /*0ca0*/  IMAD.WIDE.U32 R28, R21, 0x4, R12 ;  /* 0x00000004151c7825 */ /* 0x000fc800078e000c */
[C---:B0-----:R-:W-:Y:S02]  /*0cb0*/  IMAD.WIDE.U32 R10, R21.reuse, 0x4, R16 ;  /* 0x00000004150a7825 */ /* 0x041fe400078e0010 */
[----:B------:R0:W3:Y:S02]  /*0cc0*/  LDG.E R29, desc[UR6][R28.64] ;  /* 0x000000061c1d7981 */ /* 0x0000e4000c1e1900 */
[----:B------:R-:W-:Y:S02]  /*0cd0*/  IMAD.WIDE.U32 R20, R21, 0x4, R22 ;  /* 0x0000000415147825 */ /* 0x000fe400078e0016 */
[----:B------:R-:W4:Y:S04]  /*0ce0*/  LDG.E R10, desc[UR6][R10.64] ;  /* 0x000000060a0a7981 */ /* 0x000f28000c1e1900 */
[----:B------:R-:W5:Y:S01]  /*0cf0*/  LDG.E R21, desc[UR6][R20.64] ;  /* 0x0000000614157981 */ /* 0x000f62000c1e1900 */
[----:B0-----:R-:W-:-:S05]  /*0d00*/  LEA R28, R9, R19, 0x6 ;  /* 0x00000013091c7211 */ /* 0x001fca00078e30ff */
[----:B------:R-:W-:-:S06]  /*0d10*/  IMAD.WIDE.U32 R18, R28, 0x4, R12 ;  /* 0x000000041c127825 */ /* 0x000fcc00078e000c */
[----:B------:R-:W5:Y:S01]  /*0d20*/  LDG.E R19, desc[UR6][R18.64] ;  /* 0x0000000612137981 */ /* 0x000f62000c1e1900 */
[----:B--2---:R-:W-:Y:S01]  /*0d30*/  FADD.FTZ R24, R24, R27 ;  /* 0x0000001b18187221 */ /* 0x004fe20000010000 */
[----:B------:R-:W-:-:S05]  /*0d40*/  LEA R27, R9, R28, 0x5 ;  /* 0x0000001c091b7211 */ /* 0x000fca00078e28ff */
[----:B------:R-:W-:-:S06]  /*0d50*/  IMAD.WIDE.U32 R12, R27, 0x4, R12 ;  /* 0x000000041b0c7825 */ /* 0x000fcc00078e000c */
[----:B------:R-:W2:Y:S01]  /*0d60*/  LDG.E R13, desc[UR6][R12.64] ;  /* 0x000000060c0d7981 */ /* 0x000ea2000c1e1900 */
[----:B---3--:R-:W-:Y:S01]  /*0d70*/  FADD.FTZ R4, R4, R29 ;  /* 0x0000001d04047221 */ /* 0x008fe20000010000 */
[----:B----4-:R-:W-:Y:S01]  /*0d80*/  FADD.FTZ R25, R25, R10 ;  /* 0x0000000a19197221 */ /* 0x010fe20000010000 */
[----:B------:R-:W-:-:S04]  /*0d90*/  IMAD.WIDE.U32 R10, R28, 0x4, R16 ;  /* 0x000000041c0a7825 */ /* 0x000fc800078e0010 */
[----:B-----5:R-:W-:Y:S01]  /*0da0*/  FADD.FTZ R26, R26, R21 ;  /* 0x000000151a1a7221 */ /* 0x020fe20000010000 */
[C---:B------:R-:W-:Y:S01]  /*0db0*/  IMAD.WIDE.U32 R20, R28.reuse, 0x4, R14 ;  /* 0x000000041c147825 */ /* 0x040fe200078e000e */
[----:B------:R-:W3:Y:S03]  /*0dc0*/  LDG.E R10, desc[UR6][R10.64] ;  /* 0x000000060a0a7981 */ /* 0x000ee6000c1e1900 */
[----:B------:R-:W-:Y:S01]  /*0dd0*/  IMAD.WIDE.U32 R28, R28, 0x4, R22 ;  /* 0x000000041c1c7825 */ /* 0x000fe200078e0016 */
[----:B------:R-:W4:Y:S03]  /*0de0*/  LDG.E R9, desc[UR6][R20.64] ;  /* 0x0000000614097981 */ /* 0x000f26000c1e1900 */
[C---:B------:R-:W-:Y:S02]  /*0df0*/  IMAD.WIDE.U32 R14, R27.reuse, 0x4, R14 ;  /* 0x000000041b0e7825 */ /* 0x040fe400078e000e */
[----:B------:R-:W5:Y:S02]  /*0e00*/  LDG.E R29, desc[UR6][R28.64] ;  /* 0x000000061c1d7981 */ /* 0x000f64000c1e1900 */
[----:B------:R-:W-:-:S02]  /*0e10*/  IMAD.WIDE.U32 R16, R27, 0x4, R16 ;  /* 0x000000041b107825 */ /* 0x000fc400078e0010 */
[----:B------:R-:W5:Y:S02]  /*0e20*/  LDG.E R14, desc[UR6][R14.64] ;  /* 0x000000060e0e7981 */ /* 0x000f64000c1e1900 */
[----:B------:R-:W-:Y:S02]  /*0e30*/  IMAD.WIDE.U32 R22, R27, 0x4, R22 ;  /* 0x000000041b167825 */ /* 0x000fe400078e0016 */
[----:B------:R-:W5:Y:S04]  /*0e40*/  LDG.E R17, desc[UR6][R16.64] ;  /* 0x0000000610117981 */ /* 0x000f68000c1e1900 */
[----:B------:R-:W5:Y:S01]  /*0e50*/  LDG.E R23, desc[UR6][R22.64] ;  /* 0x0000000616177981 */ /* 0x000f62000c1e1900 */
[----:B------:R-:W-:Y:S01]  /*0e60*/  FADD.FTZ R4, R4, R19 ;  /* 0x0000001304047221 */ /* 0x000fe20000010000 */
[----:B------:R-:W-:-:S03]  /*0e70*/  IADD3 R5, PT, PT, R5, 0x80, RZ ;  /* 0x0000008005057810 */ /* 0x000fc60007ffe0ff */
[----:B--2---:R-:W-:Y:S01]  /*0e80*/  FADD.FTZ R4, R4, R13 ;  /* 0x0000000d04047221 */ /* 0x004fe20000010000 */
[----:B---3--:R-:W-:Y:S01]  /*0e90*/  FADD.FTZ R10, R25, R10 ;  /* 0x0000000a190a7221 */ /* 0x008fe20000010000 */
[----:B----4-:R-:W-:Y:S01]  /*0ea0*/  FADD.FTZ R9, R24, R9 ;  /* 0x0000000918097221 */ /* 0x010fe20000010000 */
[----:B-----5:R-:W-:-:S03]  /*0eb0*/  FADD.FTZ R26, R26, R29 ;  /* 0x0000001d1a1a7221 */ /* 0x020fc60000010000 */
[----:B------:R-:W-:Y:S01]  /*0ec0*/  FADD.FTZ R20, R9, R14 ;  /* 0x0000000e09147221 */ /* 0x000fe20000010000 */
[----:B------:R-:W-:Y:S01]  /*0ed0*/  FADD.FTZ R11, R10, R17 ;  /* 0x000000110a0b7221 */ /* 0x000fe20000010000 */
[----:B------:R-:W-:-:S07]  /*0ee0*/  FADD.FTZ R18, R26, R23 ;  /* 0x000000171a127221 */ /* 0x000fce0000010000 */
.L_x_327:
[----:B------:R-:W-:Y:S05]  /*0ef0*/  BSYNC.RECONVERGENT B1 ;  /* 0x0000000000017941 */ /* 0x000fea0003800200 */
.L_x_326:
[----:B------:R-:W-:Y:S05]  /*0f00*/  @!P1 BRA `(.L_x_322) ;  /* 0x0000000000e09947 */ /* 0x000fea0003800000 */
[----:B------:R-:W-:Y:S01]  /*0f10*/  ISETP.NE.AND P1, PT, R6, 0x1, PT ;  /* 0x000000010600780c */ /* 0x000fe20003f25270 */
[----:B------:R-:W-:Y:S01]  /*0f20*/  BSSY.RECONVERGENT B1, `(.L_x_328) ;  /* 0x0000023000017945 */ /* 0x000fe20003800200 */
[----:B------:R-:W-:-:S11]  /*0f30*/  LOP3.LUT P0, RZ, R7, 0x20, RZ, 0xc0, !PT ;  /* 0x0000002007ff7812 */ /* 0x000fd6000780c0ff */
[----:B------:R-:W-:Y:S05]  /*0f40*/  @!P1 BRA `(.L_x_329) ;  /* 0x0000000000809947 */ /* 0x000fea0003800000 */
[----:B------:R-:W0:Y:S08]  /*0f50*/  LDC R21, c[0x0][0x388] ;  /* 0x0000e200ff157b82 */ /* 0x000e300000000800 */
[----:B------:R-:W1:Y:S08]  /*0f60*/  LDC.64 R14, c[0x0][0x440] ;  /* 0x00011000ff0e7b82 */ /* 0x000e700000000a00 */
[----:B------:R-:W2:Y:S08]  /*0f70*/  LDC.64 R12, c[0x0][0x448] ;  /* 0x00011200ff0c7b82 */ /* 0x000eb00000000a00 */
[----:B------:R-:W3:Y:S01]  /*0f80*/  LDC.64 R22, c[0x0][0x450] ;  /* 0x00011400ff167b82 */ /* 0x000ee20000000a00 */
[----:B0-----:R-:W-:-:S05]  /*0f90*/  IMAD R7, R5, R21, R0 ;  /* 0x0000001505077224 */ /* 0x001fca00078e0200 */
[----:B------:R-:W-:Y:S02]  /*0fa0*/  LEA R21, R21, R7, 0x5 ;  /* 0x0000000715157211 */ /* 0x000fe400078e28ff */
[----:B------:R-:W0:Y:S01]  /*0fb0*/  LDC.64 R16, c[0x0][0x458] ;  /* 0x00011600ff107b82 */ /* 0x000e220000000a00 */
[----:B-1----:R-:W-:-:S04]  /*0fc0*/  IMAD.WIDE.U32 R28, R7, 0x4, R14 ;  /* 0x00000004071c7825 */ /* 0x002fc800078e000e */
[C---:B--2---:R-:W-:Y:S01]  /*0fd0*/  IMAD.WIDE.U32 R26, R7.reuse, 0x4, R12 ;  /* 0x00000004071a7825 */ /* 0x044fe200078e000c */
[----:B------:R-:W2:Y:S03]  /*0fe0*/  LDG.E R9, desc[UR6][R28.64] ;  /* 0x000000061c097981 */ /* 0x000ea6000c1e1900 */
[----:B---3--:R-:W-:Y:S01]  /*0ff0*/  IMAD.WIDE.U32 R24, R7, 0x4, R22 ;  /* 0x0000000407187825 */ /* 0x008fe200078e0016 */
[----:B------:R-:W3:Y:S03]  /*1000*/  LDG.E R19, desc[UR6][R26.64] ;  /* 0x000000061a137981 */ /* 0x000ee6000c1e1900 */
[----:B------:R-:W-:Y:S01]  /*1010*/  IMAD.WIDE.U32 R14, R21, 0x4, R14 ;  /* 0x00000004150e7825 */ /* 0x000fe200078e000e */
[----:B------:R-:W4:Y:S03]  /*1020*/  LDG.E R10, desc[UR6][R24.64] ;  /* 0x00000006180a7981 */ /* 0x000f26000c1e1900 */
[----:B0-----:R-:W-:-:S02]  /*1030*/  IMAD.WIDE.U32 R6, R7, 0x4, R16 ;  /* 0x0000000407067825 */ /* 0x001fc400078e0010 */
[----:B------:R-:W5:Y:S02]  /*1040*/  LDG.E R15, desc[UR6][R14.64] ;  /* 0x000000060e0f7981 */ /* 0x000f64000c1e1900 */
[C---:B------:R-:W-:Y:S02]  /*1050*/  IMAD.WIDE.U32 R12, R21.reuse, 0x4, R12 ;  /* 0x00000004150c7825 */ /* 0x040fe400078e000c */
        /* <DEDUP_REMOVED lines=8> */
[----:B---3--:R-:W-:Y:S01]  /*10e0*/  FADD.FTZ R19, R20, R19 ;  /* 0x0000001314137221 */ /* 0x008fe20000010000 */
[----:B----4-:R-:W-:Y:S02]  /*10f0*/  FADD.FTZ R10, R11, R10 ;  /* 0x0000000a0b0a7221 */ /* 0x010fe40000010000 */
[----:B-----5:R-:W-:Y:S01]  /*1100*/  FADD.FTZ R4, R4, R15 ;  /* 0x0000000f04047221 */ /* 0x020fe20000010000 */
[----:B------:R-:W-:Y:S01]  /*1110*/  FADD.FTZ R18, R18, R7 ;  /* 0x0000000712127221 */ /* 0x000fe20000010000 */
[----:B------:R-:W-:Y:S01]  /*1120*/  FADD.FTZ R20, R19, R12 ;  /* 0x0000000c13147221 */ /* 0x000fe20000010000 */
[----:B------:R-:W-:-:S02]  /*1130*/  FADD.FTZ R11, R10, R23 ;  /* 0x000000170a0b7221 */ /* 0x000fc40000010000 */
[----:B------:R-:W-:-:S07]  /*1140*/  FADD.FTZ R18, R18, R17 ;  /* 0x0000001112127221 */ /* 0x000fce0000010000 */
.L_x_329:
[----:B------:R-:W-:Y:S05]  /*1150*/  BSYNC.RECONVERGENT B1 ;  /* 0x0000000000017941 */ /* 0x000fea0003800200 */
.L_x_328:
[----:B------:R-:W-:Y:S05]  /*1160*/  @P0 BRA `(.L_x_322) ;  /* 0x0000000000480947 */ /* 0x000fea0003800000 */
[----:B------:R-:W0:Y:S01]  /*1170*/  LDC.64 R16, c[0x0][0x440] ;  /* 0x00011000ff107b82 */ /* 0x000e220000000a00 */
[----:B------:R-:W1:Y:S07]  /*1180*/  LDCU UR4, c[0x0][0x388] ;  /* 0x00007100ff0477ac */ /* 0x000e6e0008000800 */
[----:B------:R-:W2:Y:S08]  /*1190*/  LDC.64 R14, c[0x0][0x448] ;  /* 0x00011200ff0e7b82 */ /* 0x000eb00000000a00 */
[----:B------:R-:W3:Y:S01]  /*11a0*/  LDC.64 R12, c[0x0][0x450] ;  /* 0x00011400ff0c7b82 */ /* 0x000ee20000000a00 */
[----:B-1----:R-:W-:-:S07]  /*11b0*/  IMAD R5, R5, UR4, R0 ;  /* 0x0000000405057c24 */ /* 0x002fce000f8e0200 */
[----:B------:R-:W1:Y:S01]  /*11c0*/  LDC.64 R6, c[0x0][0x458] ;  /* 0x00011600ff067b82 */ /* 0x000e620000000a00 */
[----:B0-----:R-:W-:-:S06]  /*11d0*/  IMAD.WIDE.U32 R16, R5, 0x4, R16 ;  /* 0x0000000405107825 */ /* 0x001fcc00078e0010 */
[----:B------:R-:W4:Y:S01]  /*11e0*/  LDG.E R17, desc[UR6][R16.64] ;  /* 0x0000000610117981 */ /* 0x000f22000c1e1900 */
[----:B--2---:R-:W-:-:S06]  /*11f0*/  IMAD.WIDE.U32 R14, R5, 0x4, R14 ;  /* 0x00000004050e7825 */ /* 0x004fcc00078e000e */
[----:B------:R-:W2:Y:S01]  /*1200*/  LDG.E R15, desc[UR6][R14.64] ;  /* 0x000000060e0f7981 */ /* 0x000ea2000c1e1900 */
[----:B---3--:R-:W-:-:S06]  /*1210*/  IMAD.WIDE.U32 R12, R5, 0x4, R12 ;  /* 0x00000004050c7825 */ /* 0x008fcc00078e000c */
[----:B------:R-:W3:Y:S01]  /*1220*/  LDG.E R12, desc[UR6][R12.64] ;  /* 0x000000060c0c7981 */ /* 0x000ee2000c1e1900 */
[----:B-1----:R-:W-:-:S06]  /*1230*/  IMAD.WIDE.U32 R6, R5, 0x4, R6 ;  /* 0x0000000405067825 */ /* 0x002fcc00078e0006 */
[----:B------:R-:W5:Y:S01]  /*1240*/  LDG.E R7, desc[UR6][R6.64] ;  /* 0x0000000606077981 */ /* 0x000f62000c1e1900 */
[----:B----4-:R-:W-:Y:S01]  /*1250*/  FADD.FTZ R4, R4, R17 ;  /* 0x0000001104047221 */ /* 0x010fe20000010000 */
[----:B--2---:R-:W-:Y:S01]  /*1260*/  FADD.FTZ R20, R20, R15 ;  /* 0x0000000f14147221 */ /* 0x004fe20000010000 */
[----:B---3--:R-:W-:Y:S01]  /*1270*/  FADD.FTZ R11, R11, R12 ;  /* 0x0000000c0b0b7221 */ /* 0x008fe20000010000 */
[----:B-----5:R-:W-:-:S07]  /*1280*/  FADD.FTZ R18, R18, R7 ;  /* 0x0000000712127221 */ /* 0x020fce0000010000 */
.L_x_322:
[----:B------:R-:W-:Y:S05]  /*1290*/  BSYNC.RECONVERGENT B0 ;  /* 0x0000000000007941 */ /* 0x000fea0003800200 */
.L_x_321:
[----:B------:R-:W0:Y:S01]  /*12a0*/  S2R R5, SR_TID.X ;  /* 0x0000000000057919 */ /* 0x000e220000002100 */
[----:B------:R-:W1:Y:S01]  /*12b0*/  S2UR UR5, SR_CgaCtaId ;  /* 0x00000000000579c3 */ /* 0x000e620000008800 */
[----:B------:R-:W-:Y:S01]  /*12c0*/  UMOV UR4, 0x400 ;  /* 0x0000040000047882 */ /* 0x000fe20000000000 */
[C---:B------:R-:W-:Y:S02]  /*12d0*/  SHF.L.U32 R7, R3.reuse, 0x7, RZ ;  /* 0x0000000703077819 */ /* 0x040fe400000006ff */
[C---:B------:R-:W-:Y:S02]  /*12e0*/  ISETP.NE.AND P1, PT, R3.reuse, RZ, PT ;  /* 0x000000ff0300720c */ /* 0x040fe40003f25270 */
[----:B------:R-:W-:-:S04]  /*12f0*/  ISETP.GT.U32.AND P0, PT, R3, 0xf, PT ;  /* 0x0000000f0300780c */ /* 0x000fc80003f04070 */
[C---:B------:R-:W-:Y:S01]  /*1300*/  ISETP.NE.OR P0, PT, R2.reuse, 0x1f, P0 ;  /* 0x0000001f0200780c */ /* 0x040fe20000705670 */
[----:B-1----:R-:W-:Y:S01]  /*1310*/  ULEA UR4, UR5, UR4, 0x18 ;  /* 0x0000000405047291 */ /* 0x002fe2000f8ec0ff */
[----:B0-----:R-:W-:-:S05]  /*1320*/  LOP3.LUT R0, R2, 0x1f, R5, 0x78, !PT ;  /* 0x0000001f02007812 */ /* 0x001fca00078e7805 */
[----:B------:R-:W-:Y:S02]  /*1330*/  @!P1 LEA R2, R2, UR4, 0x2 ;  /* 0x0000000402029c11 */ /* 0x000fe4000f8e10ff */
        /* <DEDUP_REMOVED lines=28> */
[----:B--2---:R-:W-:Y:S01]  /*1500*/  FADD.FTZ R9, R11, R0 ;  /* 0x000000000b097221 */ /* 0x004fe20000010000 */
[----:B---3--:R-:W-:-:S04]  /*1510*/  FADD.FTZ R16, R14, R5 ;  /* 0x000000050e107221 */ /* 0x008fc80000010000 */
[----:B------:R-:W1:Y:S04]  /*1520*/  SHFL.BFLY PT, R0, R9, 0x4, 0x1f ;  /* 0x0c801f0009007f89 */ /* 0x000e6800000e0000 */
[----:B------:R-:W2:Y:S04]  /*1530*/  SHFL.BFLY PT, R5, R4, 0x4, 0x1f ;  /* 0x0c801f0004057f89 */ /* 0x000ea800000e0000 */
[----:B------:R-:W3:Y:S01]  /*1540*/  SHFL.BFLY PT, R13, R16, 0x4, 0x1f ;  /* 0x0c801f00100d7f89 */ /* 0x000ee200000e0000 */
[----:B0-----:R-:W-:-:S05]  /*1550*/  FADD.FTZ R6, R12, R7 ;  /* 0x000000070c067221 */ /* 0x001fca0000010000 */
[----:B------:R-:W0:Y:S01]  /*1560*/  SHFL.BFLY PT, R7, R6, 0x8, 0x1f ;  /* 0x0d001f0006077f89 */ /* 0x000e2200000e0000 */
[----:B-1----:R-:W-:Y:S01]  /*1570*/  FADD.FTZ R10, R9, R0 ;  /* 0x00000000090a7221 */ /* 0x002fe20000010000 */
[----:B--2---:R-:W-:-:S04]  /*1580*/  FADD.FTZ R5, R4, R5 ;  /* 0x0000000504057221 */ /* 0x004fc80000010000 */
[----:B------:R-:W1:Y:S01]  /*1590*/  SHFL.BFLY PT, R11, R10, 0x8, 0x1f ;  /* 0x0d001f000a0b7f89 */ /* 0x000e6200000e0000 */
[----:B---3--:R-:W-:-:S03]  /*15a0*/  FADD.FTZ R13, R16, R13 ;  /* 0x0000000d100d7221 */ /* 0x008fc60000010000 */
        /* <DEDUP_REMOVED lines=11> */
[----:B------:R0:W-:Y:S01]  /*1660*/  @!P1 STS [R2+0x4000], R9 ;  /* 0x0040000902009388 */ /* 0x0001e20000000800 */
[----:B-1----:R-:W-:Y:S01]  /*1670*/  FADD.FTZ R12, R11, R12 ;  /* 0x0000000c0b0c7221 */ /* 0x002fe20000010000 */
[----:B--2---:R-:W-:-:S04]  /*1680*/  FADD.FTZ R7, R0, R7 ;  /* 0x0000000700077221 */ /* 0x004fc80000010000 */
[----:B------:R0:W-:Y:S01]  /*1690*/  @!P1 STS [R2+0x4180], R12 ;  /* 0x0041800c02009388 */ /* 0x0001e20000000800 */
[----:B---3--:R-:W-:-:S03]  /*16a0*/  FADD.FTZ R15, R14, R15 ;  /* 0x0000000f0e0f7221 */ /* 0x008fc60000010000 */
[----:B------:R0:W-:Y:S04]  /*16b0*/  @!P1 STS [R2+0x4080], R7 ;  /* 0x0040800702009388 */ /* 0x0001e80000000800 */
[----:B------:R0:W-:Y:S01]  /*16c0*/  @!P1 STS [R2+0x4100], R15 ;  /* 0x0041000f02009388 */ /* 0x0001e20000000800 */
[----:B------:R-:W-:Y:S06]  /*16d0*/  BAR.SYNC.DEFER_BLOCKING 0x0 ;  /* 0x0000000000007b1d */ /* 0x000fec0000010000 */
[----:B------:R-:W-:Y:S05]  /*16e0*/  @P0 EXIT ;  /* 0x000000000000094d */ /* 0x000fea0003800000 */
[C---:B------:R-:W-:Y:S01]  /*16f0*/  LEA R0, R3.reuse, UR4, 0x3 ;  /* 0x0000000403007c11 */ /* 0x040fe2000f8e18ff */
[----:B0-----:R-:W0:Y:S01]  /*1700*/  LDC.64 R12, c[0x0][0x488] ;  /* 0x00012200ff0c7b82 */ /* 0x001e220000000a00 */
[----:B------:R-:W-:-:S03]  /*1710*/  IADD3 R3, PT, PT, R3, R8, RZ ;  /* 0x0000000803037210 */ /* 0x000fc60007ffe0ff */
        /* <DEDUP_REMOVED lines=9> */
[----:B-1----:R-:W-:Y:S01]  /*17b0*/  IMAD.WIDE.U32 R6, R3, 0x4, R6 ;  /* 0x0000000403067825 */ /* 0x002fe200078e0006 */
        /* <DEDUP_REMOVED lines=10> */
.L_x_330:
        /* <DEDUP_REMOVED lines=10> */
.L_x_3506:


//--------------------- .text._ZN10layer_norm31ln_parallel_residual_bwd_kernelINS_13Kernel_traitsI13__nv_bfloat16S2_S2_S2_fjLj1536ELj1ELj1ELj4ELj8ENS_18Kernel_traits_baseILj1536ES2_S2_S2_S2_fjLj128EEEEELb1ELb1ELb1EEEvNS_9BwdParamsE --------------------------
	.section	.text._ZN10layer_norm31ln_parallel_residual_bwd_kernelINS_13Kernel_traitsI13__nv_bfloat16S2_S2_S2_fjLj1536ELj1ELj1ELj4ELj8ENS_18Kernel_traits_baseILj1536ES2_S2_S2_S2_fjLj128EEEEELb1ELb1ELb1EEEvNS_9BwdParamsE,"ax",@progbits
	.align	128
        .global         _ZN10layer_norm31ln_parallel_residual_bwd_kernelINS_13Kernel_traitsI13__nv_bfloat16S2_S2_S2_fjLj1536ELj1ELj1ELj4ELj8ENS_18Kernel_traits_baseILj1536ES2_S2_S2_S2_fjLj128EEEEELb1ELb1ELb1EEEvNS_9BwdParamsE
        .type           _ZN10layer_norm31ln_parallel_residual_bwd_kernelINS_13Kernel_traitsI13__nv_bfloat16S2_S2_S2_fjLj1536ELj1ELj1ELj4ELj8ENS_18Kernel_traits_baseILj1536ES2_S2_S2_S2_fjLj128EEEEELb1ELb1ELb1EEEvNS_9BwdParamsE,@function
        .size           _ZN10layer_norm31ln_parallel_residual_bwd_kernelINS_13Kernel_traitsI13__nv_bfloat16S2_S2_S2_fjLj1536ELj1ELj1ELj4ELj8ENS_18Kernel_traits_baseILj1536ES2_S2_S2_S2_fjLj128EEEEELb1ELb1ELb1EEEvNS_9BwdParamsE,(.L_x_3507 - _ZN10layer_norm31ln_parallel_residual_bwd_kernelINS_13Kernel_traitsI13__nv_bfloat16S2_S2_S2_fjLj1536ELj1ELj1ELj4ELj8ENS_18Kernel_traits_baseILj1536ES2_S2_S2_S2_fjLj128EEEEELb1ELb1ELb1EEEvNS_9BwdParamsE)
        .other          _ZN10layer_norm31ln_parallel_residual_bwd_kernelINS_13Kernel_traitsI13__nv_bfloat16S2_S2_S2_fjLj1536ELj1ELj1ELj4ELj8ENS_18Kernel_traits_baseILj1536ES2_S2_S2_S2_fjLj128EEEEELb1ELb1ELb1EEEvNS_9BwdParamsE,@"STO_CUDA_ENTRY STV_DEFAULT"
_ZN10layer_norm31ln_parallel_residual_bwd_kernelINS_13Kernel_traitsI13__nv_bfloat16S2_S2_S2_fjLj1536ELj1ELj1ELj4ELj8ENS_18Kernel_traits_baseILj1536ES2_S2_S2_S2_fjLj128EEEEELb1ELb1ELb1EEEvNS_9BwdParamsE:
.text._ZN10layer_norm31ln_parallel_residual_bwd_kernelINS_13Kernel_traitsI13__nv_bfloat16S2_S2_S2_fjLj1536ELj1ELj1ELj4ELj8ENS_18Kernel_traits_baseILj1536ES2_S2_S2_S2_fjLj128EEEEELb1ELb1ELb1EEEvNS_9BwdParamsE:
        /* <DEDUP_REMOVED lines=20> */
[----:B------:R-:W1:Y:S01]  /*0140*/  LDCU.64 UR4, c[0x0][0x438] ;  /* 0x00008700ff0477ac */ /* 0x000e620008000a00 */
[----:B------:R-:W3:Y:S01]  /*0150*/  LDCU.U8 UR24, c[0x0][0x410] ;  /* 0x00008200ff1877ac */ /* 0x000ee20008000000 */
[----:B------:R-:W-:Y:S02]  /*0160*/  PLOP3.LUT P2, PT, PT, PT, PT, 0x8, 0x80 ;  /* 0x000000000080781c */ /* 0x000fe40003f4e170 */
[----:B------:R-:W-:Y:S02]  /*0170*/  CS2R R18, SRZ ;  /* 0x0000000000127805 */ /* 0x000fe4000001ff00 */
[----:B------:R-:W-:Y:S02]  /*0180*/  SHF.R.U32.HI R70, RZ, 0x5, R2 ;  /* 0x00000005ff467819 */ /* 0x000fe40000011602 */
        /* <DEDUP_REMOVED lines=8> */
[----:B------:R-:W-:Y:S01]  /*0210*/  IMAD.MOV.U32 R3, RZ, RZ, RZ ;  /* 0x000000ffff037224 */ /* 0x000fe200078e00ff */
[----:B------:R-:W4:Y:S01]  /*0220*/  LDCU UR8, c[0x0][0x408] ;  /* 0x00008100ff0877ac */ /* 0x000f220008000800 */
[----:B------:R-:W0:Y:S02]  /*0230*/  LDCU UR25, c[0x0][0x388] ;  /* 0x00007100ff1977ac */ /* 0x000e240008000800 */
[----:B0-----:R-:W-:Y:S01]  /*0240*/  IMAD.WIDE.U32 R4, R2, 0x8, R4 ;  /* 0x0000000802047825 */ /* 0x001fe200078e0004 */
[----:B------:R-:W0:Y:S04]  /*0250*/  LDCU UR30, c[0x0][0x400] ;  /* 0x00008000ff1e77ac */ /* 0x000e280008000800 */
[----:B--2---:R-:W2:Y:S01]  /*0260*/  LDG.E.64 R66, desc[UR22][R4.64+0x800] ;  /* 0x0008001604427981 */ /* 0x004ea2000c1e1b00 */
[----:B------:R-:W0:Y:S03]  /*0270*/  LDCU.64 UR14, c[0x0][0x478] ;  /* 0x00008f00ff0e77ac */ /* 0x000e260008000a00 */
[----:B------:R-:W5:Y:S01]  /*0280*/  LDG.E.64 R64, desc[UR22][R4.64+0x400] ;  /* 0x0004001604407981 */ /* 0x000f62000c1e1b00 */
[----:B------:R-:W0:Y:S03]  /*0290*/  LDCU.64 UR12, c[0x0][0x438] ;  /* 0x00008700ff0c77ac */ /* 0x000e260008000a00 */
[----:B------:R4:W5:Y:S01]  /*02a0*/  LDG.E.64 R62, desc[UR22][R4.64] ;  /* 0x00000016043e7981 */ /* 0x000962000c1e1b00 */
[----:B-1----:R-:W-:Y:S01]  /*02b0*/  UISETP.NE.U32.AND UP0, UPT, UR4, URZ, UPT ;  /* 0x000000ff0400728c */ /* 0x002fe2000bf05070 */
[----:B------:R-:W-:Y:S01]  /*02c0*/  CS2R R22, SRZ ;  /* 0x0000000000167805 */ /* 0x000fe2000001ff00 */
[----:B---3--:R-:W-:Y:S01]  /*02d0*/  UISETP.NE.AND UP1, UPT, UR24, URZ, UPT ;  /* 0x000000ff1800728c */ /* 0x008fe2000bf25270 */
[----:B------:R-:W-:Y:S01]  /*02e0*/  IMAD.MOV.U32 R69, RZ, RZ, RZ ;  /* 0x000000ffff457224 */ /* 0x000fe200078e00ff */
[----:B------:R-:W-:Y:S01]  /*02f0*/  UISETP.NE.AND.EX UP0, UPT, UR5, URZ, UPT, UP0 ;  /* 0x000000ff0500728c */ /* 0x000fe2000bf05300 */
[----:B------:R-:W1:Y:S03]  /*0300*/  LDCU.128 UR16, c[0x0][0x3c0] ;  /* 0x00007800ff1077ac */ /* 0x000e660008000c00 */
[----:B------:R-:W-:-:S02]  /*0310*/  PLOP3.LUT P3, PT, PT, PT, UP1, 0x80, 0x8 ;  /* 0x000000000008781c */ /* 0x000fc40003f6f018 */
[----:B----4-:R-:W-:Y:S02]  /*0320*/  CS2R R4, SRZ ;  /* 0x0000000000047805 */ /* 0x010fe4000001ff00 */
[----:B------:R-:W-:Y:S01]  /*0330*/  PLOP3.LUT P1, PT, PT, PT, UP0, 0x80, 0x8 ;  /* 0x000000000008781c */ /* 0x000fe20003f2f008 */
[----:B------:R-:W3:Y:S01]  /*0340*/  LDCU.64 UR26, c[0x0][0x380] ;  /* 0x00007000ff1a77ac */ /* 0x000ee20008000a00 */
[----:B------:R-:W4:Y:S01]  /*0350*/  LDCU.64 UR28, c[0x0][0x470] ;  /* 0x00008e00ff1c77ac */ /* 0x000f220008000a00 */
[----:B------:R-:W-:Y:S01]  /*0360*/  UMOV UR4, UR7 ;  /* 0x0000000700047c82 */ /* 0x000fe20008000000 */
[C---:B--2---:R-:W-:Y:S01]  /*0370*/  IMAD.U32 R76, R66.reuse, 0x10000, RZ ;  /* 0x00010000424c7824 */ /* 0x044fe200078e00ff */
[--C-:B------:R-:W-:Y:S01]  /*0380*/  SHF.R.U64 R68, R66, 0x10, R67.reuse ;  /* 0x0000001042447819 */ /* 0x100fe20000001243 */
[----:B------:R-:W-:Y:S01]  /*0390*/  IMAD.U32 R75, R67, 0x10000, RZ ;  /* 0x00010000434b7824 */ /* 0x000fe200078e00ff */
[----:B------:R-:W-:Y:S01]  /*03a0*/  SHF.R.U32.HI R67, RZ, 0x10, R67 ;  /* 0x00000010ff437819 */ /* 0x000fe20000011643 */
[C---:B-----5:R-:W-:Y:S01]  /*03b0*/  IMAD.U32 R74, R64.reuse, 0x10000, RZ ;  /* 0x00010000404a7824 */ /* 0x060fe200078e00ff */
[--C-:B------:R-:W-:Y:S01]  /*03c0*/  SHF.R.U64 R66, R64, 0x10, R65.reuse ;  /* 0x0000001040427819 */ /* 0x100fe20000001241 */
[----:B------:R-:W-:Y:S01]  /*03d0*/  IMAD.U32 R73, R65, 0x10000, RZ ;  /* 0x0001000041497824 */ /* 0x000fe200078e00ff */
[----:B------:R-:W-:Y:S01]  /*03e0*/  SHF.R.U32.HI R65, RZ, 0x10, R65 ;  /* 0x00000010ff417819 */ /* 0x000fe20000011641 */
[----:B------:R-:W-:Y:S01]  /*03f0*/  IMAD.U32 R71, R63, 0x10000, RZ ;  /* 0x000100003f477824 */ /* 0x000fe200078e00ff */
[C-C-:B------:R-:W-:Y:S01]  /*0400*/  SHF.R.U64 R64, R62.reuse, 0x10, R63.reuse ;  /* 0x000000103e407819 */ /* 0x140fe2000000123f */
[----:B------:R-:W-:Y:S01]  /*0410*/  IMAD.U32 R72, R62, 0x10000, RZ ;  /* 0x000100003e487824 */ /* 0x000fe200078e00ff */
[----:B------:R-:W-:Y:S01]  /*0420*/  SHF.R.U32.HI R63, RZ, 0x10, R63 ;  /* 0x00000010ff3f7819 */ /* 0x000fe2000001163f */
[----:B------:R-:W-:-:S02]  /*0430*/  IMAD.U32 R68, R68, 0x10000, RZ ;  /* 0x0001000044447824 */ /* 0x000fc400078e00ff */
[----:B------:R-:W-:Y:S02]  /*0440*/  IMAD.U32 R67, R67, 0x10000, RZ ;  /* 0x0001000043437824 */ /* 0x000fe400078e00ff */
[----:B------:R-:W-:Y:S02]  /*0450*/  IMAD.U32 R66, R66, 0x10000, RZ ;  /* 0x0001000042427824 */ /* 0x000fe400078e00ff */
[----:B------:R-:W-:Y:S02]  /*0460*/  IMAD.U32 R65, R65, 0x10000, RZ ;  /* 0x0001000041417824 */ /* 0x000fe400078e00ff */
[----:B------:R-:W-:Y:S02]  /*0470*/  IMAD.U32 R64, R64, 0x10000, RZ ;  /* 0x0001000040407824 */ /* 0x000fe400078e00ff */
[----:B01-34-:R-:W-:-:S07]  /*0480*/  IMAD.U32 R63, R63, 0x10000, RZ ;  /* 0x000100003f3f7824 */ /* 0x01bfce00078e00ff */
.L_x_362:
[----:B------:R-:W-:Y:S01]  /*0490*/  UIMAD UR5, UR4, UR25, URZ ;  /* 0x00000019040572a4 */ /* 0x000fe2000f8e02ff */
[----:B0---4-:R-:W0:Y:S01]  /*04a0*/  LDC.64 R24, c[0x0][0x3a8] ;  /* 0x0000ea00ff187b82 */ /* 0x011e220000000a00 */
[----:B------:R-:W-:Y:S02]  /*04b0*/  UIMAD.WIDE UR20, UR4, 0x4, UR18 ;  /* 0x00000004041478a5 */ /* 0x000fe4000f8e0212 */
[----:B------:R-:W-:Y:S02]  /*04c0*/  USHF.R.S32.HI UR6, URZ, 0x1f, UR5 ;  /* 0x0000001fff067899 */ /* 0x000fe40008011405 */
[----:B------:R-:W-:Y:S02]  /*04d0*/  UIMAD.WIDE UR10, UR4, 0x4, UR16 ;  /* 0x00000004040a78a5 */ /* 0x000fe4000f8e0210 */
[----:B------:R-:W-:Y:S01]  /*04e0*/  ULEA.HI UR6, UR6, UR5, URZ, 0x2 ;  /* 0x0000000506067291 */ /* 0x000fe2000f8f10ff */
[----:B---3--:R-:W-:Y:S02]  /*04f0*/  IMAD.U32 R34, RZ, RZ, UR20 ;  /* 0x00000014ff227e24 */ /* 0x008fe4000f8e00ff */
[----:B------:R-:W-:-:S03]  /*0500*/  IMAD.U32 R35, RZ, RZ, UR21 ;  /* 0x00000015ff237e24 */ /* 0x000fc6000f8e00ff */
[----:B------:R-:W-:Y:S02]  /*0510*/  IMAD.U32 R27, RZ, RZ, UR6 ;  /* 0x00000006ff1b7e24 */ /* 0x000fe4000f8e00ff */
[----:B------:R-:W-:Y:S01]  /*0520*/  IMAD.U32 R40, RZ, RZ, UR10 ;  /* 0x0000000aff287e24 */ /* 0x000fe2000f8e00ff */
[----:B-12---:R1:W2:Y:S02]  /*0530*/  LDG.E R0, desc[UR22][R34.64] ;  /* 0x0000001622007981 */ /* 0x0062a4000c1e1900 */
[----:B------:R-:W-:Y:S02]  /*0540*/  LEA.HI.SX32 R62, R27, R2, 0x1e ;  /* 0x000000021b3e7211 */ /* 0x000fe400078ff2ff */
[----:B------:R-:W3:Y:S03]  /*0550*/  LDC.64 R26, c[0x0][0x428] ;  /* 0x00010a00ff1a7b82 */ /* 0x000ee60000000a00 */
[----:B------:R-:W-:-:S02]  /*0560*/  VIADD R61, R62, 0x80 ;  /* 0x000000803e3d7836 */ /* 0x000fc40000000000 */
[----:B0-----:R-:W-:-:S04]  /*0570*/  IMAD.WIDE.U32 R36, R62, 0x8, R24 ;  /* 0x000000083e247825 */ /* 0x001fc800078e0018 */
[----:B------:R-:W-:Y:S02]  /*0580*/  VIADD R60, R62, 0x100 ;  /* 0x000001003e3c7836 */ /* 0x000fe40000000000 */
[--C-:B------:R-:W-:Y:S01]  /*0590*/  IMAD.WIDE.U32 R32, R61, 0x8, R24.reuse ;  /* 0x000000083d207825 */ /* 0x100fe200078e0018 */
[----:B------:R-:W4:Y:S03]  /*05a0*/  LDG.E.64 R36, desc[UR22][R36.64] ;  /* 0x0000001624247981 */ /* 0x000f26000c1e1b00 */
[----:B------:R-:W-:Y:S02]  /*05b0*/  IMAD.U32 R41, RZ, RZ, UR11 ;  /* 0x0000000bff297e24 */ /* 0x000fe4000f8e00ff */
[----:B------:R-:W-:Y:S01]  /*05c0*/  IMAD.WIDE.U32 R24, R60, 0x8, R24 ;  /* 0x000000083c187825 */ /* 0x000fe200078e0018 */
[----:B------:R-:W4:Y:S04]  /*05d0*/  LDG.E.64 R32, desc[UR22][R32.64] ;  /* 0x0000001620207981 */ /* 0x000f28000c1e1b00 */
[----:B------:R4:W4:Y:S04]  /*05e0*/  LDG.E R31, desc[UR22][R40.64] ;  /* 0x00000016281f7981 */ /* 0x000928000c1e1900 */
[----:B------:R-:W4:Y:S01]  /*05f0*/  LDG.E.64 R24, desc[UR22][R24.64] ;  /* 0x0000001618187981 */ /* 0x000f22000c1e1b00 */
[----:B---3--:R-:W-:-:S06]  /*0600*/  IMAD.WIDE.U32 R38, R62, 0x8, R26 ;  /* 0x000000083e267825 */ /* 0x008fcc00078e001a */
[----:B------:R-:W3:Y:S01]  /*0610*/  LDG.E.64 R38, desc[UR22][R38.64] ;  /* 0x0000001626267981 */ /* 0x000ee2000c1e1b00 */
[----:B-1----:R-:W-:-:S04]  /*0620*/  IMAD.WIDE.U32 R34, R61, 0x8, R26 ;  /* 0x000000083d227825 */ /* 0x002fc800078e001a */
[----:B------:R-:W-:Y:S02]  /*0630*/  IMAD.WIDE.U32 R26, R60, 0x8, R26 ;  /* 0x000000083c1a7825 */ /* 0x000fe400078e001a */
[----:B------:R-:W3:Y:S04]  /*0640*/  LDG.E.64 R34, desc[UR22][R34.64] ;  /* 0x0000001622227981 */ /* 0x000ee8000c1e1b00 */
[----:B------:R-:W3:Y:S01]  /*0650*/  LDG.E.64 R26, desc[UR22][R26.64] ;  /* 0x000000161a1a7981 */ /* 0x000ee2000c1e1b00 */
[----:B------:R-:W-:Y:S02]  /*0660*/  PLOP3.LUT P0, PT, PT, PT, PT, 0x80, 0x8 ;  /* 0x000000000008781c */ /* 0x000fe40003f0f070 */
[----:B--2---:R-:W-:Y:S01]  /*0670*/  R2UR UR11, R0 ;  /* 0x00000000000b72ca */ /* 0x004fe200000e0000 */
[--C-:B----4-:R-:W-:Y:S01]  /*0680*/  IMAD.MOV.U32 R40, RZ, RZ, R37.reuse ;  /* 0x000000ffff287224 */ /* 0x110fe200078e0025 */
[--C-:B------:R-:W-:Y:S01]  /*0690*/  SHF.R.U32.HI R41, RZ, 0x10, R37.reuse ;  /* 0x00000010ff297819 */ /* 0x100fe20000011625 */
[----:B------:R-:W-:Y:S01]  /*06a0*/  IMAD.MOV.U32 R0, RZ, RZ, R36 ;  /* 0x000000ffff007224 */ /* 0x000fe200078e0024 */
[----:B------:R-:W-:Y:S01]  /*06b0*/  SHF.R.U64 R58, R36, 0x10, R37 ;  /* 0x00000010243a7819 */ /* 0x000fe20000001225 */
[----:B------:R-:W-:Y:S01]  /*06c0*/  IMAD.U32 R40, R40, 0x10000, RZ ;  /* 0x0001000028287824 */ /* 0x000fe200078e00ff */
[--C-:B------:R-:W-:Y:S01]  /*06d0*/  SHF.R.U64 R44, R32, 0x10, R33.reuse ;  /* 0x00000010202c7819 */ /* 0x100fe20000001221 */
[----:B------:R-:W-:Y:S01]  /*06e0*/  IMAD.MOV.U32 R36, RZ, RZ, R32 ;  /* 0x000000ffff247224 */ /* 0x000fe200078e0020 */
[--C-:B------:R-:W-:Y:S01]  /*06f0*/  SHF.R.U32.HI R43, RZ, 0x10, R33.reuse ;  /* 0x00000010ff2b7819 */ /* 0x100fe20000011621 */
[----:B------:R-:W-:Y:S01]  /*0700*/  IMAD.MOV.U32 R37, RZ, RZ, R33 ;  /* 0x000000ffff257224 */ /* 0x000fe200078e0021 */
[----:B------:R-:W-:Y:S01]  /*0710*/  FSEL R31, R31, RZ, !P3 ;  /* 0x000000ff1f1f7208 */ /* 0x000fe20005800000 */
[----:B------:R-:W-:-:S02]  /*0720*/  IMAD.U32 R32, R41, 0x10000, RZ ;  /* 0x0001000029207824 */ /* 0x000fc400078e00ff */
[----:B------:R-:W-:Y:S01]  /*0730*/  IMAD.MOV.U32 R33, RZ, RZ, R24 ;  /* 0x000000ffff217224 */ /* 0x000fe200078e0018 */
[--C-:B------:R-:W-:Y:S01]  /*0740*/  SHF.R.U64 R42, R24, 0x10, R25.reuse ;  /* 0x00000010182a7819 */ /* 0x100fe20000001219 */
[--C-:B------:R-:W-:Y:S01]  /*0750*/  IMAD.MOV.U32 R41, RZ, RZ, R25.reuse ;  /* 0x000000ffff297224 */ /* 0x100fe200078e0019 */
[----:B------:R-:W-:Y:S01]  /*0760*/  SHF.R.U32.HI R56, RZ, 0x10, R25 ;  /* 0x00000010ff387819 */ /* 0x000fe20000011619 */
[C---:B------:R-:W-:Y:S01]  /*0770*/  FADD.FTZ R57, -R31.reuse, R40 ;  /* 0x000000281f397221 */ /* 0x040fe20000010100 */
[----:B------:R-:W-:Y:S02]  /*0780*/  IMAD.U32 R24, R44, 0x10000, RZ ;  /* 0x000100002c187824 */ /* 0x000fe400078e00ff */
[----:B------:R-:W-:Y:S01]  /*0790*/  FADD.FTZ R55, -R31, R32 ;  /* 0x000000201f377221 */ /* 0x000fe20000010100 */
[----:B------:R-:W-:Y:S02]  /*07a0*/  IMAD.U32 R40, R33, 0x10000, RZ ;  /* 0x0001000021287824 */ /* 0x000fe400078e00ff */
[----:B------:R-:W-:-:S02]  /*07b0*/  IMAD.U32 R0, R0, 0x10000, RZ ;  /* 0x0001000000007824 */ /* 0x000fc400078e00ff */
[----:B------:R-:W-:Y:S02]  /*07c0*/  IMAD.U32 R32, R43, 0x10000, RZ ;  /* 0x000100002b207824 */ /* 0x000fe400078e00ff */
[----:B------:R-:W-:Y:S01]  /*07d0*/  FADD.FTZ R43, -R31, R24 ;  /* 0x000000181f2b7221 */ /* 0x000fe20000010100 */
[----:B------:R-:W-:Y:S02]  /*07e0*/  IMAD.U32 R58, R58, 0x10000, RZ ;  /* 0x000100003a3a7824 */ /* 0x000fe400078e00ff */
[----:B------:R-:W-:Y:S02]  /*07f0*/  IMAD.U32 R36, R36, 0x10000, RZ ;  /* 0x0001000024247824 */ /* 0x000fe400078e00ff */
[----:B------:R-:W-:Y:S02]  /*0800*/  IMAD.U32 R44, R37, 0x10000, RZ ;  /* 0x00010000252c7824 */ /* 0x000fe400078e00ff */
[----:B------:R-:W-:Y:S02]  /*0810*/  IMAD.U32 R42, R42, 0x10000, RZ ;  /* 0x000100002a2a7824 */ /* 0x000fe400078e00ff */
[----:B------:R-:W-:-:S02]  /*0820*/  IMAD.U32 R54, R41, 0x10000, RZ ;  /* 0x0001000029367824 */ /* 0x000fc400078e00ff */
[C---:B------:R-:W-:Y:S01]  /*0830*/  FADD.FTZ R24, -R31.reuse, R40 ;  /* 0x000000281f187221 */ /* 0x040fe20000010100 */
[----:B------:R-:W-:Y:S02]  /*0840*/  IMAD.U32 R56, R56, 0x10000, RZ ;  /* 0x0001000038387824 */ /* 0x000fe400078e00ff */
[C---:B------:R-:W-:Y:S01]  /*0850*/  FADD.FTZ R0, -R31.reuse, R0 ;  /* 0x000000001f007221 */ /* 0x040fe20000010100 */
[C---:B------:R-:W-:Y:S01]  /*0860*/  FADD.FTZ R25, -R31.reuse, R32 ;  /* 0x000000201f197221 */ /* 0x040fe20000010100 */
[----:B---3--:R-:W-:Y:S02]  /*0870*/  IMAD.MOV.U32 R40, RZ, RZ, R38 ;  /* 0x000000ffff287224 */ /* 0x008fe400078e0026 */
[C---:B------:R-:W-:Y:S01]  /*0880*/  FADD.FTZ R58, -R31.reuse, R58 ;  /* 0x0000003a1f3a7221 */ /* 0x040fe20000010100 */
[C---:B------:R-:W-:Y:S01]  /*0890*/  FADD.FTZ R52, -R31.reuse, R36 ;  /* 0x000000241f347221 */ /* 0x040fe20000010100 */
[C---:B------:R-:W-:Y:S01]  /*08a0*/  FADD.FTZ R44, -R31.reuse, R44 ;  /* 0x0000002c1f2c7221 */ /* 0x040fe20000010100 */
[C---:B------:R-:W-:Y:S01]  /*08b0*/  FADD.FTZ R33, -R31.reuse, R42 ;  /* 0x0000002a1f217221 */ /* 0x040fe20000010100 */
[C---:B------:R-:W-:Y:S01]  /*08c0*/  FADD.FTZ R32, -R31.reuse, R54 ;  /* 0x000000361f207221 */ /* 0x040fe20000010100 */
[----:B------:R-:W-:Y:S01]  /*08d0*/  FADD.FTZ R31, -R31, R56 ;  /* 0x000000381f1f7221 */ /* 0x000fe20000010100 */
[----:B------:R-:W-:Y:S01]  /*08e0*/  SHF.R.U64 R56, R38, 0x10, R39 ;  /* 0x0000001026387819 */ /* 0x000fe20000001227 */
[----:B------:R-:W-:-:S02]  /*08f0*/  IMAD.U32 R59, R40, 0x10000, RZ ;  /* 0x00010000283b7824 */ /* 0x000fc400078e00ff */
[----:B------:R-:W-:Y:S01]  /*0900*/  FMUL.FTZ R0, R0, UR11 ;  /* 0x0000000b00007c20 */ /* 0x000fe20008410000 */
[----:B------:R-:W-:Y:S02]  /*0910*/  IMAD.MOV.U32 R41, RZ, RZ, R39 ;  /* 0x000000ffff297224 */ /* 0x000fe400078e0027 */
[----:B------:R-:W-:Y:S01]  /*0920*/  FMUL.FTZ R58, R58, UR11 ;  /* 0x0000000b3a3a7c20 */ /* 0x000fe20008410000 */
[----:B------:R-:W-:Y:S02]  /*0930*/  IMAD.U32 R56, R56, 0x10000, RZ ;  /* 0x0001000038387824 */ /* 0x000fe400078e00ff */
[----:B------:R-:W-:Y:S01]  /*0940*/  FADD.FTZ R28, R59, R28 ;  /* 0x0000001c3b1c7221 */ /* 0x000fe20000010000 */
[-C--:B------:R-:W-:Y:S01]  /*0950*/  FFMA.FTZ R69, R0, R59.reuse, R69 ;  /* 0x0000003b00457223 */ /* 0x080fe20000010045 */
[----:B------:R-:W-:Y:S01]  /*0960*/  FMUL.FTZ R59, R72, R59 ;  /* 0x0000003b483b7220 */ /* 0x000fe20000410000 */
[----:B------:R-:W-:Y:S01]  /*0970*/  SHF.R.U32.HI R42, RZ, 0x10, R39 ;  /* 0x00000010ff2a7819 */ /* 0x000fe20000011627 */
[----:B------:R-:W-:Y:S01]  /*0980*/  IMAD.MOV.U32 R39, RZ, RZ, R34 ;  /* 0x000000ffff277224 */ /* 0x000fe200078e0022 */
[----:B------:R-:W-:Y:S01]  /*0990*/  SHF.R.U64 R38, R34, 0x10, R35 ;  /* 0x0000001022267819 */ /* 0x000fe20000001223 */
[--C-:B------:R-:W-:Y:S01]  /*09a0*/  IMAD.MOV.U32 R88, RZ, RZ, R27.reuse ;  /* 0x000000ffff587224 */ /* 0x100fe200078e001b */
[--C-:B------:R-:W-:Y:S01]  /*09b0*/  SHF.R.U64 R34, R26, 0x10, R27.reuse ;  /* 0x000000101a227819 */ /* 0x100fe2000000121b */
[----:B------:R-:W-:Y:S01]  /*09c0*/  IMAD.U32 R54, R41, 0x10000, RZ ;  /* 0x0001000029367824 */ /* 0x000fe200078e00ff */
[----:B------:R-:W-:Y:S01]  /*09d0*/  SHF.R.U32.HI R87, RZ, 0x10, R27 ;  /* 0x00000010ff577819 */ /* 0x000fe2000001161b */
[----:B------:R-:W-:Y:S01]  /*09e0*/  FADD.FTZ R29, R56, R29 ;  /* 0x0000001d381d7221 */ /* 0x000fe20000010000 */
[----:B------:R-:W-:Y:S01]  /*09f0*/  FMUL.FTZ R57, R57, UR11 ;  /* 0x0000000b39397c20 */ /* 0x000fe20008410000 */
[-C--:B------:R-:W-:Y:S01]  /*0a00*/  FFMA.FTZ R23, R58, R56.reuse, R23 ;  /* 0x000000383a177223 */ /* 0x080fe20000010017 */
[----:B------:R-:W-:Y:S01]  /*0a10*/  FMUL.FTZ R56, R64, R56 ;  /* 0x0000003840387220 */ /* 0x000fe20000410000 */
[----:B------:R-:W-:Y:S01]  /*0a20*/  FADD.FTZ R27, RZ, R59 ;  /* 0x0000003bff1b7221 */ /* 0x000fe20000010000 */
[--C-:B------:R-:W-:Y:S01]  /*0a30*/  IMAD.MOV.U32 R37, RZ, RZ, R35.reuse ;  /* 0x000000ffff257224 */ /* 0x100fe200078e0023 */
[----:B------:R-:W-:Y:S01]  /*0a40*/  SHF.R.U32.HI R36, RZ, 0x10, R35 ;  /* 0x00000010ff247819 */ /* 0x000fe20000011623 */
[----:B------:R-:W-:-:S02]  /*0a50*/  IMAD.MOV.U32 R35, RZ, RZ, R26 ;  /* 0x000000ffff237224 */ /* 0x000fc400078e001a */
[----:B------:R-:W-:Y:S01]  /*0a60*/  FADD.FTZ R21, R54, R21 ;  /* 0x0000001536157221 */ /* 0x000fe20000010000 */
[----:B------:R-:W-:Y:S02]  /*0a70*/  IMAD.U32 R26, R42, 0x10000, RZ ;  /* 0x000100002a1a7824 */ /* 0x000fe400078e00ff */
[----:B------:R-:W-:Y:S01]  /*0a80*/  FMUL.FTZ R55, R55, UR11 ;  /* 0x0000000b37377c20 */ /* 0x000fe20008410000 */
[-C--:B------:R-:W-:Y:S01]  /*0a90*/  FFMA.FTZ R22, R57, R54.reuse, R22 ;  /* 0x0000003639167223 */ /* 0x080fe20000010016 */
[----:B------:R-:W-:Y:S01]  /*0aa0*/  FMUL.FTZ R54, R71, R54 ;  /* 0x0000003647367220 */ /* 0x000fe20000410000 */
[----:B------:R-:W-:Y:S01]  /*0ab0*/  FADD.FTZ R27, R27, R56 ;  /* 0x000000381b1b7221 */ /* 0x000fe20000010000 */
[----:B------:R-:W-:Y:S01]  /*0ac0*/  FADD.FTZ R19, R26, R19 ;  /* 0x000000131a137221 */ /* 0x000fe20000010000 */
[-C--:B------:R-:W-:Y:S01]  /*0ad0*/  FFMA.FTZ R20, R55, R26.reuse, R20 ;  /* 0x0000001a37147223 */ /* 0x080fe20000010014 */
[----:B------:R-:W-:Y:S01]  /*0ae0*/  FMUL.FTZ R53, R63, R26 ;  /* 0x0000001a3f357220 */ /* 0x000fe20000410000 */
[----:B------:R-:W-:-:S02]  /*0af0*/  IMAD.U32 R39, R39, 0x10000, RZ ;  /* 0x0001000027277824 */ /* 0x000fc400078e00ff */
[----:B------:R-:W-:Y:S01]  /*0b00*/  FADD.FTZ R26, R27, R54 ;  /* 0x000000361b1a7221 */ /* 0x000fe20000010000 */
[----:B------:R-:W-:Y:S02]  /*0b10*/  IMAD.U32 R41, R38, 0x10000, RZ ;  /* 0x0001000026297824 */ /* 0x000fe400078e00ff */
[----:B------:R-:W-:Y:S01]  /*0b20*/  FMUL.FTZ R45, R74, R39 ;  /* 0x000000274a2d7220 */ /* 0x000fe20000410000 */
[----:B------:R-:W-:Y:S01]  /*0b30*/  FADD.FTZ R26, R26, R53 ;  /* 0x000000351a1a7221 */ /* 0x000fe20000010000 */
[----:B------:R-:W-:Y:S01]  /*0b40*/  FMUL.FTZ R43, R43, UR11 ;  /* 0x0000000b2b2b7c20 */ /* 0x000fe20008410000 */
[----:B------:R-:W-:Y:S02]  /*0b50*/  IMAD.U32 R38, R37, 0x10000, RZ ;  /* 0x0001000025267824 */ /* 0x000fe400078e00ff */
[----:B------:R-:W-:Y:S01]  /*0b60*/  FMUL.FTZ R44, R44, UR11 ;  /* 0x0000000b2c2c7c20 */ /* 0x000fe20008410000 */
[-C--:B------:R-:W-:Y:S01]  /*0b70*/  FMUL.FTZ R42, R66, R41.reuse ;  /* 0x00000029422a7220 */ /* 0x080fe20000410000 */
[----:B------:R-:W-:Y:S01]  /*0b80*/  FADD.FTZ R27, R26, R45 ;  /* 0x0000002d1a1b7221 */ /* 0x000fe20000010000 */
[----:B------:R-:W-:Y:S01]  /*0b90*/  FADD.FTZ R12, R41, R12 ;  /* 0x0000000c290c7221 */ /* 0x000fe20000010000 */
[----:B------:R-:W-:Y:S01]  /*0ba0*/  FFMA.FTZ R4, R43, R41, R4 ;  /* 0x000000292b047223 */ /* 0x000fe20000010004 */
[----:B------:R-:W-:Y:S01]  /*0bb0*/  FADD.FTZ R13, R38, R13 ;  /* 0x0000000d260d7221 */ /* 0x000fe20000010000 */
[-C--:B------:R-:W-:Y:S01]  /*0bc0*/  FFMA.FTZ R5, R44, R38.reuse, R5 ;  /* 0x000000262c057223 */ /* 0x080fe20000010005 */
[----:B------:R-:W-:Y:S01]  /*0bd0*/  FMUL.FTZ R41, R73, R38 ;  /* 0x0000002649297220 */ /* 0x000fe20000410000 */
[----:B------:R-:W-:Y:S01]  /*0be0*/  SHF.L.U32 R89, R36, 0x10, RZ ;  /* 0x0000001024597819 */ /* 0x000fe200000006ff */
[----:B------:R-:W-:Y:S01]  /*0bf0*/  FADD.FTZ R38, R27, R42 ;  /* 0x0000002a1b267221 */ /* 0x000fe20000010000 */
[----:B------:R-:W-:Y:S01]  /*0c00*/  FMUL.FTZ R52, R52, UR11 ;  /* 0x0000000b34347c20 */ /* 0x000fe20008410000 */
[----:B------:R-:W-:-:S02]  /*0c10*/  IMAD.U32 R26, R35, 0x10000, RZ ;  /* 0x00010000231a7824 */ /* 0x000fc400078e00ff */
[----:B------:R-:W-:Y:S01]  /*0c20*/  FADD.FTZ R37, R38, R41 ;  /* 0x0000002926257221 */ /* 0x000fe20000010000 */
[----:B------:R-:W-:Y:S01]  /*0c30*/  FMUL.FTZ R40, R65, R89 ;  /* 0x0000005941287220 */ /* 0x000fe20000410000 */
[----:B------:R-:W-:Y:S01]  /*0c40*/  FFMA.FTZ R35, R0, R59, RZ ;  /* 0x0000003b00237223 */ /* 0x000fe200000100ff */
[----:B------:R-:W-:Y:S01]  /*0c50*/  FADD.FTZ R11, R39, R11 ;  /* 0x0000000b270b7221 */ /* 0x000fe20000010000 */
[----:B------:R-:W-:Y:S01]  /*0c60*/  FFMA.FTZ R3, R52, R39, R3 ;  /* 0x0000002734037223 */ /* 0x000fe20000010003 */
[----:B------:R-:W-:Y:S02]  /*0c70*/  IMAD.U32 R27, R34, 0x10000, RZ ;  /* 0x00010000221b7824 */ /* 0x000fe400078e00ff */
[----:B------:R-:W-:Y:S01]  /*0c80*/  FADD.FTZ R36, R37, R40 ;  /* 0x0000002825247221 */ /* 0x000fe20000010000 */
[----:B------:R-:W-:Y:S01]  /*0c90*/  FMUL.FTZ R39, R76, R26 ;  /* 0x0000001a4c277220 */ /* 0x000fe20000410000 */
[----:B------:R-:W-:Y:S01]  /*0ca0*/  FFMA.FTZ R34, R58, R56, R35 ;  /* 0x000000383a227223 */ /* 0x000fe20000010023 */
[----:B------:R-:W-:-:S02]  /*0cb0*/  IMAD.U32 R88, R88, 0x10000, RZ ;  /* 0x0001000058587824 */ /* 0x000fc400078e00ff */
[----:B------:R-:W-:Y:S01]  /*0cc0*/  FMUL.FTZ R38, R68, R27 ;  /* 0x0000001b44267220 */ /* 0x000fe20000410000 */
[----:B------:R-:W-:Y:S01]  /*0cd0*/  FADD.FTZ R35, R36, R39 ;  /* 0x0000002724237221 */ /* 0x000fe20000010000 */
[----:B------:R-:W-:Y:S01]  /*0ce0*/  FFMA.FTZ R34, R57, R54, R34 ;  /* 0x0000003639227223 */ /* 0x000fe20000010022 */
[----:B------:R-:W-:Y:S01]  /*0cf0*/  FMUL.FTZ R37, R75, R88 ;  /* 0x000000584b257220 */ /* 0x000fe20000410000 */
[----:B------:R-:W-:Y:S02]  /*0d00*/  IMAD.U32 R87, R87, 0x10000, RZ ;  /* 0x0001000057577824 */ /* 0x000fe400078e00ff */
[----:B------:R-:W-:Y:S01]  /*0d10*/  FADD.FTZ R36, R35, R38 ;  /* 0x0000002623247221 */ /* 0x000fe20000010000 */
[----:B------:R-:W-:-:S03]  /*0d20*/  FFMA.FTZ R91, R55, R53, R34 ;  /* 0x00000035375b7223 */ /* 0x000fc60000010022 */
[----:B------:R-:W-:Y:S01]  /*0d30*/  FADD.FTZ R93, R36, R37 ;  /* 0x00000025245d7221 */ /* 0x000fe20000010000 */
[----:B------:R-:W-:Y:S01]  /*0d40*/  FMUL.FTZ R36, R67, R87 ;  /* 0x0000005743247220 */ /* 0x000fe20000410000 */
[----:B------:R-:W-:Y:S01]  /*0d50*/  FFMA.FTZ R34, R52, R45, R91 ;  /* 0x0000002d34227223 */ /* 0x000fe2000001005b */
[----:B------:R-:W-:Y:S02]  /*0d60*/  FMUL.FTZ R35, R25, UR11 ;  /* 0x0000000b19237c20 */ /* 0x000fe40008410000 */
[----:B------:R-:W-:Y:S01]  /*0d70*/  FADD.FTZ R25, R93, R36 ;  /* 0x000000245d197221 */ /* 0x000fe20000010000 */
[----:B------:R-:W-:Y:S01]  /*0d80*/  FFMA.FTZ R91, R43, R42, R34 ;  /* 0x0000002a2b5b7223 */ /* 0x000fe20000010022 */
[----:B------:R-:W-:-:S03]  /*0d90*/  FADD.FTZ R14, R89, R14 ;  /* 0x0000000e590e7221 */ /* 0x000fc60000010000 */
[----:B------:R-:W-:Y:S01]  /*0da0*/  FFMA.FTZ R92, R44, R41, R91 ;  /* 0x000000292c5c7223 */ /* 0x000fe2000001005b */
[----:B------:R-:W0:Y:S01]  /*0db0*/  SHFL.DOWN PT, R90, R25, 0x10, 0x1f ;  /* 0x0a001f00195a7f89 */ /* 0x000e2200000e0000 */
[C---:B------:R-:W-:Y:S01]  /*0dc0*/  FFMA.FTZ R6, R35.reuse, R89, R6 ;  /* 0x0000005923067223 */ /* 0x040fe20000010006 */
[----:B------:R-:W-:Y:S01]  /*0dd0*/  FMUL.FTZ R34, R24, UR11 ;  /* 0x0000000b18227c20 */ /* 0x000fe20008410000 */
[----:B------:R-:W-:Y:S01]  /*0de0*/  FFMA.FTZ R89, R35, R40, R92 ;  /* 0x0000002823597223 */ /* 0x000fe2000001005c */
[----:B------:R-:W-:-:S03]  /*0df0*/  FMUL.FTZ R33, R33, UR11 ;  /* 0x0000000b21217c20 */ /* 0x000fc60008410000 */
[----:B------:R-:W-:Y:S01]  /*0e00*/  FFMA.FTZ R24, R34, R39, R89 ;  /* 0x0000002722187223 */ /* 0x000fe20000010059 */
[----:B------:R-:W-:-:S03]  /*0e10*/  FMUL.FTZ R32, R32, UR11 ;  /* 0x0000000b20207c20 */ /* 0x000fc60008410000 */
[----:B------:R-:W-:Y:S01]  /*0e20*/  FFMA.FTZ R89, R33, R38, R24 ;  /* 0x0000002621597223 */ /* 0x000fe20000010018 */
[----:B------:R-:W-:-:S03]  /*0e30*/  FMUL.FTZ R31, R31, UR11 ;  /* 0x0000000b1f1f7c20 */ /* 0x000fc60008410000 */
[----:B------:R-:W-:-:S04]  /*0e40*/  FFMA.FTZ R24, R32, R37, R89 ;  /* 0x0000002520187223 */ /* 0x000fc80000010059 */
[----:B------:R-:W-:Y:S01]  /*0e50*/  FFMA.FTZ R24, R31, R36, R24 ;  /* 0x000000241f187223 */ /* 0x000fe20000010018 */
[----:B0-----:R-:W-:-:S04]  /*0e60*/  FADD.FTZ R90, R25, R90 ;  /* 0x0000005a195a7221 */ /* 0x001fc80000010000 */
        /* <DEDUP_REMOVED lines=8> */
[----:B------:R-:W0:Y:S01]  /*0ef0*/  SHFL.DOWN PT, R91, R92, 0x4, 0x1f ;  /* 0x08801f005c5b7f89 */ /* 0x000e2200000e0000 */
[----:B------:R-:W-:Y:S01]  /*0f00*/  FADD.FTZ R15, R26, R15 ;  /* 0x0000000f1a0f7221 */ /* 0x000fe20000010000 */
[----:B------:R-:W-:Y:S02]  /*0f10*/  FFMA.FTZ R7, R34, R26, R7 ;  /* 0x0000001a22077223 */ /* 0x000fe40000010007 */
[----:B------:R-:W1:Y:S01]  /*0f20*/  SHFL.DOWN PT, R24, R93, 0x2, 0x1f ;  /* 0x08401f005d187f89 */ /* 0x000e6200000e0000 */
[----:B0-----:R-:W-:-:S05]  /*0f30*/  FADD.FTZ R91, R92, R91 ;  /* 0x0000005b5c5b7221 */ /* 0x001fca0000010000 */
[----:B------:R-:W0:Y:S01]  /*0f40*/  SHFL.DOWN PT, R26, R91, 0x2, 0x1f ;  /* 0x08401f005b1a7f89 */ /* 0x000e2200000e0000 */
[----:B------:R-:W2:Y:S01]  /*0f50*/  S2R R89, SR_CgaCtaId ;  /* 0x0000000000597919 */ /* 0x000ea20000008800 */
[----:B-1----:R-:W-:Y:S01]  /*0f60*/  FADD.FTZ R24, R93, R24 ;  /* 0x000000185d187221 */ /* 0x002fe20000010000 */
[----:B------:R-:W-:Y:S01]  /*0f70*/  FADD.FTZ R16, R27, R16 ;  /* 0x000000101b107221 */ /* 0x000fe20000010000 */
[----:B------:R-:W-:Y:S01]  /*0f80*/  FFMA.FTZ R8, R33, R27, R8 ;  /* 0x0000001b21087223 */ /* 0x000fe20000010008 */
[----:B------:R-:W-:Y:S02]  /*0f90*/  LOP3.LUT P3, RZ, R2, 0x1f, RZ, 0xc0, !PT ;  /* 0x0000001f02ff7812 */ /* 0x000fe4000786c0ff */
[----:B------:R-:W1:Y:S01]  /*0fa0*/  SHFL.DOWN PT, R25, R24, 0x1, 0x1f ;  /* 0x08201f0018197f89 */ /* 0x000e6200000e0000 */
[----:B0-----:R-:W-:-:S05]  /*0fb0*/  FADD.FTZ R26, R91, R26 ;  /* 0x0000001a5b1a7221 */ /* 0x001fca0000010000 */
[----:B------:R-:W0:Y:S01]  /*0fc0*/  SHFL.DOWN PT, R27, R26, 0x1, 0x1f ;  /* 0x08201f001a1b7f89 */ /* 0x000e2200000e0000 */
[----:B------:R-:W-:-:S04]  /*0fd0*/  MOV R90, 0x400 ;  /* 0x00000400005a7802 */ /* 0x000fc80000000f00 */
[----:B------:R-:W-:Y:S02]  /*0fe0*/  @!P3 PLOP3.LUT P0, PT, P2, PT, PT, 0x80, 0x8 ;  /* 0x000000000008b81c */ /* 0x000fe4000170f070 */
[----:B--2---:R-:W-:Y:S01]  /*0ff0*/  LEA R90, R89, R90, 0x18 ;  /* 0x0000005a595a7211 */ /* 0x004fe200078ec0ff */
[----:B-1----:R-:W-:-:S04]  /*1000*/  FADD.FTZ R24, R24, R25 ;  /* 0x0000001918187221 */ /* 0x002fc80000010000 */
[----:B------:R-:W-:Y:S02]  /*1010*/  VIADD R91, R90, 0x1820 ;  /* 0x000018205a5b7836 */ /* 0x000fe40000000000 */
[----:B0-----:R-:W-:Y:S02]  /*1020*/  FADD.FTZ R25, R26, R27 ;  /* 0x0000001b1a197221 */ /* 0x001fe40000010000 */
[----:B------:R-:W-:Y:S02]  /*1030*/  @!P3 IMAD.MOV.U32 R27, RZ, RZ, R91 ;  /* 0x000000ffff1bb224 */ /* 0x000fe400078e005b */
[----:B------:R-:W-:-:S04]  /*1040*/  @!P0 VIADD R27, R90, 0x1800 ;  /* 0x000018005a1b8836 */ /* 0x000fc80000000000 */
[----:B------:R-:W-:Y:S02]  /*1050*/  @!P3 IMAD R89, R70, 0x8, R27 ;  /* 0x000000084659b824 */ /* 0x000fe400078e021b */
[----:B------:R-:W0:Y:S01]  /*1060*/  @P1 LDC.64 R26, c[0x0][0x438] ;  /* 0x00010e00ff1a1b82 */ /* 0x000e220000000a00 */
[----:B------:R-:W-:-:S04]  /*1070*/  ISETP.NE.U32.AND P0, PT, RZ, UR28, PT ;  /* 0x0000001cff007c0c */ /* 0x000fc8000bf05070 */
[----:B------:R-:W-:Y:S01]  /*1080*/  ISETP.NE.AND.EX P0, PT, RZ, UR29, PT, P0 ;  /* 0x0000001dff007c0c */ /* 0x000fe2000bf05300 */
[----:B0-----:R-:W-:-:S12]  /*1090*/  @P1 IMAD.WIDE.U32 R92, R62, 0x8, R26 ;  /* 0x000000083e5c1825 */ /* 0x001fd800078e001a */
[----:B------:R-:W0:Y:S01]  /*10a0*/  @P0 LDC.64 R26, c[0x0][0x3b8] ;  /* 0x0000ee00ff1a0b82 */ /* 0x000e220000000a00 */
[----:B------:R0:W5:Y:S02]  /*10b0*/  @P1 LDG.E.64 R46, desc[UR22][R92.64] ;  /* 0x000000165c2e1981 */ /* 0x000164000c1e1b00 */
[----:B0-----:R-:W-:-:S05]  /*10c0*/  @P0 IMAD.WIDE.U32 R92, R62, 0x4, R26 ;  /* 0x000000043e5c0825 */ /* 0x001fca00078e001a */
[----:B------:R-:W0:Y:S01]  /*10d0*/  @P1 LDC.64 R26, c[0x0][0x438] ;  /* 0x00010e00ff1a1b82 */ /* 0x000e220000000a00 */
[----:B------:R0:W5:Y:S04]  /*10e0*/  @P0 LDG.E R30, desc[UR22][R92.64] ;  /* 0x000000165c1e0981 */ /* 0x000168000c1e1900 */
[----:B------:R1:W-:Y:S03]  /*10f0*/  @!P3 STS.64 [R89], R24 ;  /* 0x000000185900b388 */ /* 0x0003e60000000a00 */
[----:B-1----:R-:W1:Y:S01]  /*1100*/  @P0 LDC.64 R24, c[0x0][0x3b8] ;  /* 0x0000ee00ff180b82 */ /* 0x002e620000000a00 */
[----:B0-----:R-:W-:-:S07]  /*1110*/  @P1 IMAD.WIDE.U32 R92, R61, 0x8, R26 ;  /* 0x000000083d5c1825 */ /* 0x001fce00078e001a */
[----:B------:R-:W0:Y:S01]  /*1120*/  LDC.64 R26, c[0x0][0x3b0] ;  /* 0x0000ec00ff1a7b82 */ /* 0x000e220000000a00 */
[----:B------:R-:W-:Y:S01]  /*1130*/  FADD.FTZ R17, R88, R17 ;  /* 0x0000001158117221 */ /* 0x000fe20000010000 */
[----:B------:R2:W5:Y:S01]  /*1140*/  @P1 LDG.E.64 R48, desc[UR22][R92.64] ;  /* 0x000000165c301981 */ /* 0x000562000c1e1b00 */
[----:B------:R-:W-:Y:S01]  /*1150*/  FFMA.FTZ R9, R32, R88, R9 ;  /* 0x0000005820097223 */ /* 0x000fe20000010009 */
[----:B------:R-:W-:Y:S01]  /*1160*/  FADD.FTZ R18, R87, R18 ;  /* 0x0000001257127221 */ /* 0x000fe20000010000 */
[----:B------:R-:W-:Y:S01]  /*1170*/  FFMA.FTZ R10, R31, R87, R10 ;  /* 0x000000571f0a7223 */ /* 0x000fe2000001000a */
[----:B0-----:R-:W-:-:S04]  /*1180*/  IMAD.WIDE.U32 R88, R62, 0x4, R26 ;  /* 0x000000043e587825 */ /* 0x001fc800078e001a */
[--C-:B--2---:R-:W-:Y:S02]  /*1190*/  IMAD.WIDE.U32 R92, R61, 0x4, R26.reuse ;  /* 0x000000043d5c7825 */ /* 0x104fe400078e001a */
[----:B------:R-:W5:Y:S02]  /*11a0*/  LDG.E R89, desc[UR22][R88.64] ;  /* 0x0000001658597981 */ /* 0x000f64000c1e1900 */
[----:B------:R-:W-:-:S05]  /*11b0*/  IMAD.WIDE.U32 R26, R60, 0x4, R26 ;  /* 0x000000043c1a7825 */ /* 0x000fca00078e001a */
[----:B------:R1:W5:Y:S04]  /*11c0*/  LDG.E R87, desc[UR22][R26.64] ;  /* 0x000000161a577981 */ /* 0x000368000c1e1900 */
[----:B------:R0:W5:Y:S01]  /*11d0*/  LDG.E R88, desc[UR22][R92.64] ;  /* 0x000000165c587981 */ /* 0x000162000c1e1900 */
[----:B-1----:R-:W-:Y:S02]  /*11e0*/  @P0 IMAD.WIDE.U32 R26, R61, 0x4, R24 ;  /* 0x000000043d1a0825 */ /* 0x002fe400078e0018 */
[----:B------:R-:W0:Y:S03]  /*11f0*/  @P1 LDC.64 R24, c[0x0][0x438] ;  /* 0x00010e00ff181b82 */ /* 0x000e260000000a00 */
[----:B------:R-:W5:Y:S01]  /*1200*/  @P0 LDG.E R77, desc[UR22][R26.64] ;  /* 0x000000161a4d0981 */ /* 0x000f62000c1e1900 */
[----:B0-----:R-:W-:-:S04]  /*1210*/  @P1 IMAD.WIDE.U32 R92, R60, 0x8, R24 ;  /* 0x000000083c5c1825 */ /* 0x001fc800078e0018 */
[----:B------:R-:W0:Y:S01]  /*1220*/  @P0 LDC.64 R24, c[0x0][0x3b8] ;  /* 0x0000ee00ff180b82 */ /* 0x000e220000000a00 */
[----:B------:R0:W5:Y:S02]  /*1230*/  @P1 LDG.E.64 R50, desc[UR22][R92.64] ;  /* 0x000000165c321981 */ /* 0x000164000c1e1b00 */
[----:B0-----:R-:W-:-:S05]  /*1240*/  @P0 IMAD.WIDE.U32 R92, R60, 0x4, R24 ;  /* 0x000000043c5c0825 */ /* 0x001fca00078e0018 */
[----:B------:R0:W5:Y:S01]  /*1250*/  @P0 LDG.E R78, desc[UR22][R92.64] ;  /* 0x000000165c4e0981 */ /* 0x000162000c1e1900 */
[----:B------:R-:W-:Y:S01]  /*1260*/  @!P2 VIADD R91, R90, 0x1800 ;  /* 0x000018005a5ba836 */ /* 0x000fe20000000000 */
[----:B------:R-:W-:Y:S06]  /*1270*/  BAR.SYNC.DEFER_BLOCKING 0x0 ;  /* 0x0000000000007b1d */ /* 0x000fec0000010000 */
[----:B------:R-:W1:Y:S02]  /*1280*/  LDS.128 R24, [R91] ;  /* 0x000000005b187984 */ /* 0x000e640000000c00 */
[----:B-1----:R-:W-:-:S04]  /*1290*/  FADD.FTZ R24, RZ, R24 ;  /* 0x00000018ff187221 */ /* 0x002fc80000010000 */
[----:B------:R-:W-:Y:S01]  /*12a0*/  FADD.FTZ R91, R26, R24 ;  /* 0x000000181a5b7221 */ /* 0x000fe20000010000 */
[----:B------:R-:W-:-:S04]  /*12b0*/  FADD.FTZ R24, RZ, R25 ;  /* 0x00000019ff187221 */ /* 0x000fc80000010000 */
[----:B0-----:R-:W-:Y:S01]  /*12c0*/  FADD.FTZ R92, R27, R24 ;  /* 0x000000181b5c7221 */ /* 0x001fe20000010000 */
[C---:B------:R-:W-:Y:S02]  /*12d0*/  VIADD R24, R90.reuse, 0x1830 ;  /* 0x000018305a187836 */ /* 0x040fe40000000000 */
[----:B------:R-:W-:-:S06]  /*12e0*/  @!P2 VIADD R24, R90, 0x1810 ;  /* 0x000018105a18a836 */ /* 0x000fcc0000000000 */
[----:B------:R-:W0:Y:S01]  /*12f0*/  LDS.128 R24, [R24] ;  /* 0x0000000018187984 */ /* 0x000e220000000c00 */
[----:B------:R-:W-:-:S04]  /*1300*/  UISETP.NE.U32.AND UP0, UPT, UR28, URZ, UPT ;  /* 0x000000ff1c00728c */ /* 0x000fc8000bf05070 */
[----:B------:R-:W-:Y:S01]  /*1310*/  UISETP.NE.AND.EX UP0, UPT, UR29, URZ, UPT, UP0 ;  /* 0x000000ff1d00728c */ /* 0x000fe2000bf05300 */
[----:B------:R-:W-:Y:S01]  /*1320*/  ISETP.NE.AND P3, PT, RZ, UR24, PT ;  /* 0x00000018ff007c0c */ /* 0x000fe2000bf65270 */
[----:B------:R-:W-:-:S04]  /*1330*/  UIADD3 UR4, UPT, UPT, UR4, UR26, URZ ;  /* 0x0000001a04047290 */ /* 0x000fc8000fffe0ff */
[----:B------:R-:W-:Y:S01]  /*1340*/  UISETP.GE.AND UP1, UPT, UR4, UR27, UPT ;  /* 0x0000001b0400728c */ /* 0x000fe2000bf26270 */
[----:B0-----:R-:W-:-:S04]  /*1350*/  FADD.FTZ R92, R92, R25 ;  /* 0x000000195c5c7221 */ /* 0x001fc80000010000 */
[----:B------:R-:W-:Y:S01]  /*1360*/  FADD.FTZ R27, R27, R92 ;  /* 0x0000005c1b1b7221 */ /* 0x000fe20000010000 */
[----:B------:R-:W-:-:S03]  /*1370*/  FADD.FTZ R93, R91, R24 ;  /* 0x000000185b5d7221 */ /* 0x000fc60000010000 */
[----:B------:R-:W-:Y:S01]  /*1380*/  FMUL.FTZ R27, R27, UR30 ;  /* 0x0000001e1b1b7c20 */ /* 0x000fe20008410000 */
[----:B------:R-:W-:-:S04]  /*1390*/  FADD.FTZ R26, R26, R93 ;  /* 0x0000005d1a1a7221 */ /* 0x000fc80000010000 */
[----:B------:R-:W-:Y:S01]  /*13a0*/  R2UR UR20, R27 ;  /* 0x000000001b1472ca */ /* 0x000fe200000e0000 */
[----:B------:R-:W-:-:S05]  /*13b0*/  FMUL.FTZ R26, R26, UR30 ;  /* 0x0000001e1a1a7c20 */ /* 0x000fca0008410000 */
[----:B------:R-:W-:Y:S01]  /*13c0*/  FSEL R90, R26, RZ, !P3 ;  /* 0x000000ff1a5a7208 */ /* 0x000fe20005800000 */
[----:B------:R-:W-:Y:S08]  /*13d0*/  BRA.U UP0, `(.L_x_332) ;  /* 0x0000000900987547 */ /* 0x000ff0000b800000 */
        /* <DEDUP_REMOVED lines=41> */
.L_x_334:
        /* <DEDUP_REMOVED lines=33> */
[C---:B------:R-:W-:Y:S02]  /*1880*/  PRMT R27, R25.reuse, 0x7632, R27 ;  /* 0x00007632191b7816 */ /* 0x040fe4000000001b */
[----:B------:R-:W-:Y:S01]  /*1890*/  PRMT R82, R25, 0x7610, R82 ;  /* 0x0000761019527816 */ /* 0x000fe20000000052 */
[----:B------:R-:W-:Y:S06]  /*18a0*/  BRA `(.L_x_335) ;  /* 0x0000001000c07947 */ /* 0x000fec0003800000 */
.L_x_333:
[----:B------:R-:W-:Y:S01]  /*18b0*/  UMOV UR5, UR14 ;  /* 0x0000000e00057c82 */ /* 0x000fe20008000000 */
[----:B------:R-:W-:Y:S01]  /*18c0*/  UMOV UR6, UR15 ;  /* 0x0000000f00067c82 */ /* 0x000fe20008000000 */
[----:B------:R-:W-:-:S04]  /*18d0*/  UISETP.NE.U32.AND UP0, UPT, UR5, URZ, UPT ;  /* 0x000000ff0500728c */ /* 0x000fc8000bf05070 */
[----:B------:R-:W-:-:S09]  /*18e0*/  UISETP.NE.AND.EX UP0, UPT, UR6, URZ, UPT, UP0 ;  /* 0x000000ff0600728c */ /* 0x000fd2000bf05300 */
[----:B------:R-:W-:Y:S05]  /*18f0*/  BRA.U UP0, `(.L_x_336) ;  /* 0x00000001009c7547 */ /* 0x000fea000b800000 */
[--C-:B------:R-:W-:Y:S01]  /*1900*/  FFMA.FTZ R25, R58, UR20, R90.reuse ;  /* 0x000000143a197c23 */ /* 0x100fe2000801005a */
[--C-:B------:R-:W-:Y:S01]  /*1910*/  FFMA.FTZ R0, R0, UR20, R90.reuse ;  /* 0x0000001400007c23 */ /* 0x100fe2000801005a */
[----:B------:R-:W-:Y:S01]  /*1920*/  FFMA.FTZ R24, R55, UR20, R90 ;  /* 0x0000001437187c23 */ /* 0x000fe2000801005a */
[----:B-----5:R-:W-:Y:S01]  /*1930*/  SHF.R.U32.HI R26, RZ, 0x10, R47 ;  /* 0x00000010ff1a7819 */ /* 0x020fe2000001162f */
[----:B------:R-:W-:Y:S01]  /*1940*/  FADD.FTZ R56, R56, -R25 ;  /* 0x8000001938387221 */ /* 0x000fe20000010000 */
[----:B------:R-:W-:Y:S01]  /*1950*/  FADD.FTZ R59, R59, -R0 ;  /* 0x800000003b3b7221 */ /* 0x000fe20000010000 */
[----:B------:R-:W-:Y:S01]  /*1960*/  FADD.FTZ R53, R53, -R24 ;  /* 0x8000001835357221 */ /* 0x000fe20000010000 */
[--C-:B------:R-:W-:Y:S01]  /*1970*/  SHF.R.U64 R25, R46, 0x10, R47.reuse ;  /* 0x000000102e197819 */ /* 0x100fe2000000122f */
[----:B------:R-:W-:Y:S02]  /*1980*/  IMAD.MOV.U32 R0, RZ, RZ, R46 ;  /* 0x000000ffff007224 */ /* 0x000fe400078e002e */
[----:B------:R-:W-:Y:S01]  /*1990*/  FFMA.FTZ R57, R57, UR20, R90 ;  /* 0x0000001439397c23 */ /* 0x000fe2000801005a */
[----:B------:R-:W-:Y:S01]  /*19a0*/  IMAD.MOV.U32 R24, RZ, RZ, R47 ;  /* 0x000000ffff187224 */ /* 0x000fe200078e002f */
[----:B------:R-:W-:Y:S01]  /*19b0*/  LOP3.LUT P1, RZ, R89, 0xff, RZ, 0xc0, !PT ;  /* 0x000000ff59ff7812 */ /* 0x000fe2000782c0ff */
[----:B------:R-:W-:-:S02]  /*19c0*/  IMAD.U32 R0, R0, 0x10000, RZ ;  /* 0x0001000000007824 */ /* 0x000fc400078e00ff */
[----:B------:R-:W-:Y:S01]  /*19d0*/  FADD.FTZ R57, R54, -R57 ;  /* 0x8000003936397221 */ /* 0x000fe20000010000 */
[----:B------:R-:W-:Y:S01]  /*19e0*/  IMAD.U32 R25, R25, 0x10000, RZ ;  /* 0x0001000019197824 */ /* 0x000fe200078e00ff */
[----:B------:R-:W-:Y:S01]  /*19f0*/  LOP3.LUT P4, RZ, R89, 0xff00, RZ, 0xc0, !PT ;  /* 0x0000ff0059ff7812 */ /* 0x000fe2000788c0ff */
[----:B------:R-:W-:Y:S02]  /*1a00*/  IMAD.U32 R24, R24, 0x10000, RZ ;  /* 0x0001000018187824 */ /* 0x000fe400078e00ff */
[----:B------:R-:W-:Y:S01]  /*1a10*/  FFMA.FTZ R0, R59, UR11, R0 ;  /* 0x0000000b3b007c23 */ /* 0x000fe20008010000 */
[----:B------:R-:W-:Y:S02]  /*1a20*/  IMAD.U32 R26, R26, 0x10000, RZ ;  /* 0x000100001a1a7824 */ /* 0x000fe400078e00ff */
[----:B------:R-:W-:Y:S01]  /*1a30*/  FFMA.FTZ R25, R56, UR11, R25 ;  /* 0x0000000b38197c23 */ /* 0x000fe20008010019 */
[----:B------:R-:W-:Y:S01]  /*1a40*/  FFMA.FTZ R24, R57, UR11, R24 ;  /* 0x0000000b39187c23 */ /* 0x000fe20008010018 */
[----:B------:R-:W-:Y:S01]  /*1a50*/  FMUL.FTZ R0, R0, UR8 ;  /* 0x0000000800007c20 */ /* 0x000fe20008410000 */
[----:B------:R-:W-:Y:S01]  /*1a60*/  FFMA.FTZ R26, R53, UR11, R26 ;  /* 0x0000000b351a7c23 */ /* 0x000fe2000801001a */
[----:B------:R-:W-:Y:S01]  /*1a70*/  FMUL.FTZ R25, R25, UR8 ;  /* 0x0000000819197c20 */ /* 0x000fe20008410000 */
[----:B------:R-:W-:Y:S01]  /*1a80*/  FMUL.FTZ R24, R24, UR8 ;  /* 0x0000000818187c20 */ /* 0x000fe20008410000 */
[C---:B------:R-:W-:Y:S01]  /*1a90*/  LOP3.LUT P5, RZ, R89.reuse, 0xff0000, RZ, 0xc0, !PT ;  /* 0x00ff000059ff7812 */ /* 0x040fe200078ac0ff */
[----:B------:R-:W-:Y:S01]  /*1aa0*/  FMUL.FTZ R26, R26, UR8 ;  /* 0x000000081a1a7c20 */ /* 0x000fe20008410000 */
[----:B------:R-:W-:-:S02]  /*1ab0*/  ISETP.GE.U32.AND P6, PT, R89, 0x1000000, PT ;  /* 0x010000005900780c */ /* 0x000fc40003fc6070 */
[----:B------:R-:W-:Y:S02]  /*1ac0*/  FSEL R0, R0, RZ, P1 ;  /* 0x000000ff00007208 */ /* 0x000fe40000800000 */
[----:B------:R-:W-:Y:S02]  /*1ad0*/  FSEL R25, R25, RZ, P4 ;  /* 0x000000ff19197208 */ /* 0x000fe40002000000 */
[----:B------:R-:W-:Y:S02]  /*1ae0*/  FSEL R24, R24, RZ, P5 ;  /* 0x000000ff18187208 */ /* 0x000fe40002800000 */
[----:B------:R-:W-:Y:S02]  /*1af0*/  FSEL R27, R26, RZ, P6 ;  /* 0x000000ff1a1b7208 */ /* 0x000fe40003000000 */
[----:B------:R-:W-:Y:S02]  /*1b00*/  F2FP.BF16.F32.PACK_AB R25, R25, R0 ;  /* 0x000000001919723e */ /* 0x000fe400000010ff */
[----:B------:R-:W-:-:S02]  /*1b10*/  F2FP.BF16.F32.PACK_AB R24, R27, R24 ;  /* 0x000000181b18723e */ /* 0x000fc400000010ff */
[C---:B------:R-:W-:Y:S02]  /*1b20*/  PRMT R0, R25.reuse, 0x7632, R0 ;  /* 0x0000763219007816 */ /* 0x040fe40000000000 */
[----:B------:R-:W-:Y:S02]  /*1b30*/  PRMT R53, R25, 0x7610, R53 ;  /* 0x0000761019357816 */ /* 0x000fe40000000035 */
[C---:B------:R-:W-:Y:S02]  /*1b40*/  PRMT R27, R24.reuse, 0x7632, R27 ;  /* 0x00007632181b7816 */ /* 0x040fe4000000001b */
[----:B------:R-:W-:Y:S01]  /*1b50*/  PRMT R26, R24, 0x7610, R26 ;  /* 0x00007610181a7816 */ /* 0x000fe2000000001a */
[----:B------:R-:W-:Y:S06]  /*1b60*/  BRA `(.L_x_335) ;  /* 0x0000001000107947 */ /* 0x000fec0003800000 */
.L_x_336:
[--C-:B------:R-:W-:Y:S01]  /*1b70*/  FFMA.FTZ R57, R57, UR20, R90.reuse ;  /* 0x0000001439397c23 */ /* 0x100fe2000801005a */
[--C-:B------:R-:W-:Y:S01]  /*1b80*/  FFMA.FTZ R25, R58, UR20, R90.reuse ;  /* 0x000000143a197c23 */ /* 0x100fe2000801005a */
[----:B------:R-:W-:Y:S01]  /*1b90*/  FFMA.FTZ R0, R0, UR20, R90 ;  /* 0x0000001400007c23 */ /* 0x000fe2000801005a */
[----:B-----5:R-:W-:Y:S02]  /*1ba0*/  IMAD.MOV.U32 R24, RZ, RZ, R46 ;  /* 0x000000ffff187224 */ /* 0x020fe400078e002e */
[----:B------:R-:W-:Y:S01]  /*1bb0*/  FADD.FTZ R57, R54, -R57 ;  /* 0x8000003936397221 */ /* 0x000fe20000010000 */
[----:B------:R-:W-:Y:S01]  /*1bc0*/  FADD.FTZ R56, R56, -R25 ;  /* 0x8000001938387221 */ /* 0x000fe20000010000 */
[--C-:B------:R-:W-:Y:S02]  /*1bd0*/  IMAD.MOV.U32 R54, RZ, RZ, R47.reuse ;  /* 0x000000ffff367224 */ /* 0x100fe400078e002f */
[----:B------:R-:W-:Y:S01]  /*1be0*/  FADD.FTZ R0, R59, -R0 ;  /* 0x800000003b007221 */ /* 0x000fe20000010000 */
[----:B------:R-:W-:Y:S01]  /*1bf0*/  FFMA.FTZ R58, R55, UR20, R90 ;  /* 0x00000014373a7c23 */ /* 0x000fe2000801005a */
[--C-:B------:R-:W-:Y:S01]  /*1c00*/  SHF.R.U64 R26, R46, 0x10, R47.reuse ;  /* 0x000000102e1a7819 */ /* 0x100fe2000000122f */
[----:B------:R-:W-:Y:S01]  /*1c10*/  IMAD.U32 R25, R24, 0x10000, RZ ;  /* 0x0001000018197824 */ /* 0x000fe200078e00ff */
[----:B------:R-:W-:Y:S01]  /*1c20*/  SHF.R.U32.HI R55, RZ, 0x10, R47 ;  /* 0x00000010ff377819 */ /* 0x000fe2000001162f */
[----:B------:R-:W-:-:S02]  /*1c30*/  IMAD.U32 R24, R54, 0x10000, RZ ;  /* 0x0001000036187824 */ /* 0x000fc400078e00ff */
[----:B------:R-:W-:Y:S01]  /*1c40*/  FADD.FTZ R58, R53, -R58 ;  /* 0x8000003a353a7221 */ /* 0x000fe20000010000 */
[----:B------:R-:W-:Y:S01]  /*1c50*/  FFMA.FTZ R0, R0, UR11, R25 ;  /* 0x0000000b00007c23 */ /* 0x000fe20008010019 */
[----:B------:R-:W-:Y:S02]  /*1c60*/  IMAD.U32 R27, R26, 0x10000, RZ ;  /* 0x000100001a1b7824 */ /* 0x000fe400078e00ff */
[----:B------:R-:W-:Y:S01]  /*1c70*/  FFMA.FTZ R57, R57, UR11, R24 ;  /* 0x0000000b39397c23 */ /* 0x000fe20008010018 */
[----:B------:R-:W-:Y:S02]  /*1c80*/  IMAD.U32 R55, R55, 0x10000, RZ ;  /* 0x0001000037377824 */ /* 0x000fe400078e00ff */
[----:B------:R-:W-:Y:S01]  /*1c90*/  FMUL.FTZ R24, R0, UR8 ;  /* 0x0000000800187c20 */ /* 0x000fe20008410000 */
[----:B------:R-:W-:Y:S01]  /*1ca0*/  FFMA.FTZ R27, R56, UR11, R27 ;  /* 0x0000000b381b7c23 */ /* 0x000fe2000801001b */
[C---:B------:R-:W-:Y:S01]  /*1cb0*/  LOP3.LUT P1, RZ, R89.reuse, 0xff, RZ, 0xc0, !PT ;  /* 0x000000ff59ff7812 */ /* 0x040fe2000782c0ff */
[----:B------:R-:W-:Y:S01]  /*1cc0*/  FFMA.FTZ R55, R58, UR11, R55 ;  /* 0x0000000b3a377c23 */ /* 0x000fe20008010037 */
[----:B------:R-:W-:Y:S01]  /*1cd0*/  LOP3.LUT P4, RZ, R89, 0xff00, RZ, 0xc0, !PT ;  /* 0x0000ff0059ff7812 */ /* 0x000fe2000788c0ff */
[----:B------:R-:W-:Y:S01]  /*1ce0*/  FMUL.FTZ R26, R27, UR8 ;  /* 0x000000081b1a7c20 */ /* 0x000fe20008410000 */
[----:B------:R-:W-:Y:S01]  /*1cf0*/  FSEL R25, R24, RZ, P1 ;  /* 0x000000ff18197208 */ /* 0x000fe20000800000 */
[----:B------:R-:W-:Y:S01]  /*1d00*/  FMUL.FTZ R53, R57, UR8 ;  /* 0x0000000839357c20 */ /* 0x000fe20008410000 */
        /* <DEDUP_REMOVED lines=19> */
.L_x_332:
        /* <DEDUP_REMOVED lines=47> */
[C---:B------:R-:W-:Y:S02]  /*2130*/  PRMT R84, R54.reuse, 0x7632, R84 ;  /* 0x0000763236547816 */ /* 0x040fe40000000054 */
[----:B------:R-:W-:Y:S02]  /*2140*/  PRMT R0, R54, 0x7610, R0 ;  /* 0x0000761036007816 */ /* 0x000fe40000000000 */
[C---:B------:R-:W-:Y:S02]  /*2150*/  PRMT R85, R25.reuse, 0x7632, R85 ;  /* 0x0000763219557816 */ /* 0x040fe40000000055 */
[----:B------:R-:W-:Y:S02]  /*2160*/  PRMT R26, R25, 0x7610, R26 ;  /* 0x00007610191a7816 */ /* 0x000fe4000000001a */
[----:B------:R-:W-:Y:S01]  /*2170*/  PRMT R86, R27, 0x7632, R86 ;  /* 0x000076321b567816 */ /* 0x000fe20000000056 */
[----:B------:R-:W-:Y:S06]  /*2180*/  BRA `(.L_x_335) ;  /* 0x0000000800887947 */ /* 0x000fec0003800000 */
.L_x_338:
        /* <DEDUP_REMOVED lines=13> */
[----:B------:R-:W-:-:S02]  /*2260*/  LOP3.LUT P5, RZ, R89, 0xff00, RZ, 0xc0, !PT ;  /* 0x0000ff0059ff7812 */ /* 0x000fc400078ac0ff */
[----:B------:R-:W-:Y:S02]  /*2270*/  LOP3.LUT P1, RZ, R89, 0xff0000, RZ, 0xc0, !PT ;  /* 0x00ff000059ff7812 */ /* 0x000fe4000782c0ff */
[----:B------:R-:W-:Y:S02]  /*2280*/  FSEL R25, R24, RZ, P6 ;  /* 0x000000ff18197208 */ /* 0x000fe40003000000 */
[----:B------:R-:W-:Y:S02]  /*2290*/  LOP3.LUT P6, RZ, R30, 0xff, RZ, 0xc0, !PT ;  /* 0x000000ff1eff7812 */ /* 0x000fe400078cc0ff */
[----:B------:R-:W-:Y:S02]  /*22a0*/  F2FP.BF16.F32.PACK_AB R25, R25, R0 ;  /* 0x000000001919723e */ /* 0x000fe400000010ff */
[----:B------:R-:W-:Y:S02]  /*22b0*/  FSEL R24, R24, RZ, P6 ;  /* 0x000000ff18187208 */ /* 0x000fe40003000000 */
[----:B------:R-:W-:-:S02]  /*22c0*/  PRMT R53, R25, 0x7632, R53 ;  /* 0x0000763219357816 */ /* 0x000fc40000000035 */
[C---:B------:R-:W-:Y:S01]  /*22d0*/  F2FP.BF16.F32.PACK_AB R24, R27.reuse, R24 ;  /* 0x000000181b18723e */ /* 0x040fe200000010ff */
[----:B------:R-:W-:Y:S01]  /*22e0*/  FMUL.FTZ R27, R27, UR8 ;  /* 0x000000081b1b7c20 */ /* 0x000fe20008410000 */
[----:B------:R-:W-:Y:S01]  /*22f0*/  PRMT R79, R25, 0x7610, R79 ;  /* 0x00007610194f7816 */ /* 0x000fe2000000004f */
[----:B------:R-:W-:Y:S01]  /*2300*/  FMUL.FTZ R25, R26, UR11 ;  /* 0x0000000b1a197c20 */ /* 0x000fe20008410000 */
[C---:B------:R-:W-:Y:S02]  /*2310*/  PRMT R80, R24.reuse, 0x7632, R80 ;  /* 0x0000763218507816 */ /* 0x040fe40000000050 */
[----:B------:R-:W-:Y:S01]  /*2320*/  PRMT R83, R24, 0x7610, R83 ;  /* 0x0000761018537816 */ /* 0x000fe20000000053 */
[----:B------:R-:W-:Y:S01]  /*2330*/  FMUL.FTZ R24, R57, UR8 ;  /* 0x0000000839187c20 */ /* 0x000fe20008410000 */
[----:B------:R-:W-:Y:S01]  /*2340*/  LOP3.LUT P6, RZ, R30, 0xff00, RZ, 0xc0, !PT ;  /* 0x0000ff001eff7812 */ /* 0x000fe200078cc0ff */
[----:B------:R-:W-:Y:S01]  /*2350*/  FMUL.FTZ R54, R25, UR8 ;  /* 0x0000000819367c20 */ /* 0x000fe20008410000 */
[----:B------:R-:W-:-:S02]  /*2360*/  FSEL R0, R27, RZ, P5 ;  /* 0x000000ff1b007208 */ /* 0x000fc40002800000 */
[----:B------:R-:W-:Y:S02]  /*2370*/  FSEL R27, R27, RZ, P6 ;  /* 0x000000ff1b1b7208 */ /* 0x000fe40003000000 */
[----:B------:R-:W-:Y:S02]  /*2380*/  FSEL R26, R24, RZ, P1 ;  /* 0x000000ff181a7208 */ /* 0x000fe40000800000 */
[----:B------:R-:W-:Y:S02]  /*2390*/  ISETP.GE.U32.AND P4, PT, R89, 0x1000000, PT ;  /* 0x010000005900780c */ /* 0x000fe40003f86070 */
[C---:B------:R-:W-:Y:S02]  /*23a0*/  LOP3.LUT P5, RZ, R30.reuse, 0xff0000, RZ, 0xc0, !PT ;  /* 0x00ff00001eff7812 */ /* 0x040fe400078ac0ff */
[----:B------:R-:W-:Y:S02]  /*23b0*/  ISETP.GE.U32.AND P1, PT, R30, 0x1000000, PT ;  /* 0x010000001e00780c */ /* 0x000fe40003f26070 */
[----:B------:R-:W-:-:S02]  /*23c0*/  F2FP.BF16.F32.PACK_AB R0, R27, R0 ;  /* 0x000000001b00723e */ /* 0x000fc400000010ff */
        /* <DEDUP_REMOVED lines=9> */
[C---:B------:R-:W-:Y:S02]  /*2460*/  PRMT R82, R24.reuse, 0x7632, R82 ;  /* 0x0000763218527816 */ /* 0x040fe40000000052 */
[----:B------:R-:W-:Y:S02]  /*2470*/  PRMT R85, R24, 0x7610, R85 ;  /* 0x0000761018557816 */ /* 0x000fe40000000055 */
[----:B------:R-:W-:Y:S01]  /*2480*/  PRMT R86, R27, 0x7632, R86 ;  /* 0x000076321b567816 */ /* 0x000fe20000000056 */
[----:B------:R-:W-:Y:S06]  /*2490*/  BRA `(.L_x_335) ;  /* 0x0000000400c47947 */ /* 0x000fec0003800000 */
.L_x_337:
        /* <DEDUP_REMOVED lines=22> */
[----:B------:R-:W-:Y:S01]  /*2600*/  FADD.FTZ R56, R53, -R56 ;  /* 0x8000003835387221 */ /* 0x000fe20000010000 */
[----:B------:R-:W-:Y:S01]  /*2610*/  IMAD.U32 R27, R27, 0x10000, RZ ;  /* 0x000100001b1b7824 */ /* 0x000fe200078e00ff */
        /* <DEDUP_REMOVED lines=14> */
[C---:B------:R-:W-:Y:S02]  /*2700*/  LOP3.LUT P1, RZ, R89.reuse, 0xff0000, RZ, 0xc0, !PT ;  /* 0x00ff000059ff7812 */ /* 0x040fe4000782c0ff */
[----:B------:R-:W-:Y:S02]  /*2710*/  ISETP.GE.U32.AND P5, PT, R89, 0x1000000, PT ;  /* 0x010000005900780c */ /* 0x000fe40003fa6070 */
[C---:B------:R-:W-:Y:S02]  /*2720*/  LOP3.LUT P4, RZ, R30.reuse, 0xff0000, RZ, 0xc0, !PT ;  /* 0x00ff00001eff7812 */ /* 0x040fe4000788c0ff */
        /* <DEDUP_REMOVED lines=16> */
.L_x_339:
[----:B------:R-:W-:Y:S01]  /*2830*/  FFMA.FTZ R0, R0, UR20, R90 ;  /* 0x0000001400007c23 */ /* 0x000fe2000801005a */
[----:B-----5:R-:W-:Y:S02]  /*2840*/  IMAD.MOV.U32 R24, RZ, RZ, R46 ;  /* 0x000000ffff187224 */ /* 0x020fe400078e002e */
[--C-:B------:R-:W-:Y:S01]  /*2850*/  FFMA.FTZ R57, R57, UR20, R90.reuse ;  /* 0x0000001439397c23 */ /* 0x100fe2000801005a */
[----:B------:R-:W-:Y:S01]  /*2860*/  FFMA.FTZ R26, R55, UR20, R90 ;  /* 0x00000014371a7c23 */ /* 0x000fe2000801005a */
[----:B------:R-:W-:Y:S01]  /*2870*/  FADD.FTZ R0, R59, -R0 ;  /* 0x800000003b007221 */ /* 0x000fe20000010000 */
[----:B------:R-:W-:Y:S02]  /*2880*/  IMAD.U32 R25, R24, 0x10000, RZ ;  /* 0x0001000018197824 */ /* 0x000fe400078e00ff */
[----:B------:R-:W-:Y:S01]  /*2890*/  FFMA.FTZ R27, R58, UR20, R90 ;  /* 0x000000143a1b7c23 */ /* 0x000fe2000801005a */
[----:B------:R-:W-:Y:S01]  /*28a0*/  LOP3.LUT P6, RZ, R89, 0xff, RZ, 0xc0, !PT ;  /* 0x000000ff59ff7812 */ /* 0x000fe200078cc0ff */
[----:B------:R-:W-:Y:S01]  /*28b0*/  FADD.FTZ R57, R54, -R57 ;  /* 0x8000003936397221 */ /* 0x000fe20000010000 */
[----:B------:R-:W-:Y:S01]  /*28c0*/  FFMA.FTZ R0, R0, UR11, R25 ;  /* 0x0000000b00007c23 */ /* 0x000fe20008010019 */
[--C-:B------:R-:W-:Y:S01]  /*28d0*/  SHF.R.U64 R25, R46, 0x10, R47.reuse ;  /* 0x000000102e197819 */ /* 0x100fe2000000122f */
[----:B------:R-:W-:-:S02]  /*28e0*/  IMAD.MOV.U32 R54, RZ, RZ, R47 ;  /* 0x000000ffff367224 */ /* 0x000fc400078e002f */
[----:B------:R-:W-:Y:S01]  /*28f0*/  FADD.FTZ R53, R53, -R26 ;  /* 0x8000001a35357221 */ /* 0x000fe20000010000 */
[----:B------:R-:W-:Y:S01]  /*2900*/  FMUL.FTZ R24, R0, UR8 ;  /* 0x0000000800187c20 */ /* 0x000fe20008410000 */
[----:B------:R-:W-:Y:S01]  /*2910*/  FADD.FTZ R27, R56, -R27 ;  /* 0x8000001b381b7221 */ /* 0x000fe20000010000 */
[----:B------:R-:W-:Y:S01]  /*2920*/  IMAD.U32 R26, R25, 0x10000, RZ ;  /* 0x00010000191a7824 */ /* 0x000fe200078e00ff */
[----:B------:R-:W-:Y:S01]  /*2930*/  SHF.R.U32.HI R55, RZ, 0x10, R47 ;  /* 0x00000010ff377819 */ /* 0x000fe2000001162f */
[----:B------:R-:W-:Y:S01]  /*2940*/  IMAD.U32 R54, R54, 0x10000, RZ ;  /* 0x0001000036367824 */ /* 0x000fe200078e00ff */
[----:B------:R-:W-:Y:S01]  /*2950*/  FSEL R25, R24, RZ, P6 ;  /* 0x000000ff18197208 */ /* 0x000fe20003000000 */
[----:B------:R-:W-:Y:S01]  /*2960*/  FFMA.FTZ R27, R27, UR11, R26 ;  /* 0x0000000b1b1b7c23 */ /* 0x000fe2000801001a */
[----:B------:R-:W-:Y:S01]  /*2970*/  LOP3.LUT P6, RZ, R30, 0xff, RZ, 0xc0, !PT ;  /* 0x000000ff1eff7812 */ /* 0x000fe200078cc0ff */
[----:B------:R-:W-:Y:S01]  /*2980*/  FFMA.FTZ R54, R57, UR11, R54 ;  /* 0x0000000b39367c23 */ /* 0x000fe20008010036 */
[----:B------:R-:W-:Y:S01]  /*2990*/  IMAD.U32 R56, R55, 0x10000, RZ ;  /* 0x0001000037387824 */ /* 0x000fe200078e00ff */
[----:B------:R-:W-:-:S02]  /*29a0*/  F2FP.BF16.F32.PACK_AB R25, R25, R0 ;  /* 0x000000001919723e */ /* 0x000fc400000010ff */
[----:B------:R-:W-:Y:S01]  /*29b0*/  FSEL R24, R24, RZ, P6 ;  /* 0x000000ff18187208 */ /* 0x000fe20003000000 */
[----:B------:R-:W-:Y:S01]  /*29c0*/  FFMA.FTZ R55, R53, UR11, R56 ;  /* 0x0000000b35377c23 */ /* 0x000fe20008010038 */
[----:B------:R-:W-:Y:S02]  /*29d0*/  LOP3.LUT P1, RZ, R89, 0xff0000, RZ, 0xc0, !PT ;  /* 0x00ff000059ff7812 */ /* 0x000fe4000782c0ff */
[C---:B------:R-:W-:Y:S01]  /*29e0*/  F2FP.BF16.F32.PACK_AB R83, R27.reuse, R24 ;  /* 0x000000181b53723e */ /* 0x040fe200000010ff */
[----:B------:R-:W-:Y:S01]  /*29f0*/  FMUL.FTZ R24, R54, UR8 ;  /* 0x0000000836187c20 */ /* 0x000fe20008410000 */
[----:B------:R-:W-:Y:S01]  /*2a00*/  FMUL.FTZ R27, R27, UR8 ;  /* 0x000000081b1b7c20 */ /* 0x000fe20008410000 */
[----:B------:R-:W-:Y:S01]  /*2a10*/  LOP3.LUT P5, RZ, R89, 0xff00, RZ, 0xc0, !PT ;  /* 0x0000ff0059ff7812 */ /* 0x000fe200078ac0ff */
[----:B------:R-:W-:Y:S01]  /*2a20*/  FMUL.FTZ R26, R55, UR8 ;  /* 0x00000008371a7c20 */ /* 0x000fe20008410000 */
[C---:B------:R-:W-:Y:S02]  /*2a30*/  PRMT R53, R25.reuse, 0x7632, R53 ;  /* 0x0000763219357816 */ /* 0x040fe40000000035 */
[----:B------:R-:W-:-:S02]  /*2a40*/  PRMT R79, R25, 0x7610, R79 ;  /* 0x00007610194f7816 */ /* 0x000fc4000000004f */
[----:B------:R-:W-:Y:S02]  /*2a50*/  FSEL R25, R24, RZ, P1 ;  /* 0x000000ff18197208 */ /* 0x000fe40000800000 */
[----:B------:R-:W-:Y:S02]  /*2a60*/  ISETP.GE.U32.AND P4, PT, R89, 0x1000000, PT ;  /* 0x010000005900780c */ /* 0x000fe40003f86070 */
[----:B------:R-:W-:Y:S02]  /*2a70*/  FSEL R0, R27, RZ, P5 ;  /* 0x000000ff1b007208 */ /* 0x000fe40002800000 */
[C---:B------:R-:W-:Y:S02]  /*2a80*/  LOP3.LUT P6, RZ, R30.reuse, 0xff00, RZ, 0xc0, !PT ;  /* 0x0000ff001eff7812 */ /* 0x040fe400078cc0ff */
[C---:B------:R-:W-:Y:S02]  /*2a90*/  LOP3.LUT P5, RZ, R30.reuse, 0xff0000, RZ, 0xc0, !PT ;  /* 0x00ff00001eff7812 */ /* 0x040fe400078ac0ff */
[----:B------:R-:W-:-:S02]  /*2aa0*/  ISETP.GE.U32.AND P1, PT, R30, 0x1000000, PT ;  /* 0x010000001e00780c */ /* 0x000fc40003f26070 */
[----:B------:R-:W-:Y:S02]  /*2ab0*/  F2FP.BF16.F32.PACK_AB R54, R25, R54 ;  /* 0x000000361936723e */ /* 0x000fe400000010ff */
[----:B------:R-:W-:Y:S02]  /*2ac0*/  FSEL R25, R26, RZ, P4 ;  /* 0x000000ff1a197208 */ /* 0x000fe40002000000 */
[----:B------:R-:W-:Y:S02]  /*2ad0*/  FSEL R27, R27, RZ, P6 ;  /* 0x000000ff1b1b7208 */ /* 0x000fe40003000000 */
[----:B------:R-:W-:Y:S02]  /*2ae0*/  FSEL R24, R24, RZ, P5 ;  /* 0x000000ff18187208 */ /* 0x000fe40002800000 */
[----:B------:R-:W-:Y:S02]  /*2af0*/  FSEL R26, R26, RZ, P1 ;  /* 0x000000ff1a1a7208 */ /* 0x000fe40000800000 */
[----:B------:R-:W-:-:S02]  /*2b00*/  F2FP.BF16.F32.PACK_AB R0, R27, R0 ;  /* 0x000000001b00723e */ /* 0x000fc400000010ff */
[----:B------:R-:W-:Y:S02]  /*2b10*/  F2FP.BF16.F32.PACK_AB R24, R55, R24 ;  /* 0x000000183718723e */ /* 0x000fe400000010ff */
[----:B------:R-:W-:Y:S02]  /*2b20*/  F2FP.BF16.F32.PACK_AB R25, R26, R25 ;  /* 0x000000191a19723e */ /* 0x000fe400000010ff */
[----:B------:R-:W-:Y:S02]  /*2b30*/  PRMT R80, R83, 0x7632, R80 ;  /* 0x0000763253507816 */ /* 0x000fe40000000050 */
[----:B------:R-:W-:Y:S02]  /*2b40*/  PRMT R84, R0, 0x7632, R84 ;  /* 0x0000763200547816 */ /* 0x000fe40000000054 */
[C---:B------:R-:W-:Y:S02]  /*2b50*/  PRMT R26, R54.reuse, 0x7632, R26 ;  /* 0x00007632361a7816 */ /* 0x040fe4000000001a */
[----:B------:R-:W-:-:S02]  /*2b60*/  PRMT R81, R54, 0x7610, R81 ;  /* 0x0000761036517816 */ /* 0x000fc40000000051 */
[C---:B------:R-:W-:Y:S02]  /*2b70*/  PRMT R82, R24.reuse, 0x7632, R82 ;  /* 0x0000763218527816 */ /* 0x040fe40000000052 */
[----:B------:R-:W-:Y:S02]  /*2b80*/  PRMT R85, R24, 0x7610, R85 ;  /* 0x0000761018557816 */ /* 0x000fe40000000055 */
[C---:B------:R-:W-:Y:S02]  /*2b90*/  PRMT R86, R25.reuse, 0x7632, R86 ;  /* 0x0000763219567816 */ /* 0x040fe40000000056 */
[----:B------:R-:W-:-:S07]  /*2ba0*/  PRMT R27, R25, 0x7610, R27 ;  /* 0x00007610191b7816 */ /* 0x000fce000000001b */
.L_x_335:
        /* <DEDUP_REMOVED lines=18> */
.L_x_340:
        /* <DEDUP_REMOVED lines=10> */
.L_x_341:
[----:B------:R-:W-:Y:S05]  /*2d70*/  @!P0 BRA `(.L_x_342) ;  /* 0x0000000c003c8947 */ /* 0x000fea0003800000 */
[----:B------:R-:W-:-:S04]  /*2d80*/  ISETP.NE.U32.AND P1, PT, RZ, UR9, PT ;  /* 0x00000009ff007c0c */ /* 0x000fc8000bf25070 */
[----:B------:R-:W-:-:S13]  /*2d90*/  ISETP.NE.AND.EX P1, PT, RZ, UR10, PT, P1 ;  /* 0x0000000aff007c0c */ /* 0x000fda000bf25310 */
[----:B------:R-:W-:Y:S05]  /*2da0*/  @!P1 BRA `(.L_x_343) ;  /* 0x0000000400b49947 */ /* 0x000fea0003800000 */
[----:B------:R-:W-:Y:S05]  /*2db0*/  BRA.U !UP0, `(.L_x_344) ;  /* 0x0000000108e87547 */ /* 0x000fea000b800000 */
[----:B------:R-:W-:Y:S01]  /*2dc0*/  MOV R0, R48 ;  /* 0x0000003000007202 */ /* 0x000fe20000000f00 */
[--C-:B------:R-:W-:Y:S01]  /*2dd0*/  FFMA.FTZ R52, R52, UR20, R90.reuse ;  /* 0x0000001434347c23 */ /* 0x100fe2000801005a */
[--C-:B------:R-:W-:Y:S01]  /*2de0*/  FFMA.FTZ R43, R43, UR20, R90.reuse ;  /* 0x000000142b2b7c23 */ /* 0x100fe2000801005a */
[----:B------:R-:W-:Y:S01]  /*2df0*/  LOP3.LUT P5, RZ, R88, 0xff, RZ, 0xc0, !PT ;  /* 0x000000ff58ff7812 */ /* 0x000fe200078ac0ff */
[----:B------:R-:W-:Y:S01]  /*2e00*/  FFMA.FTZ R44, R44, UR20, R90 ;  /* 0x000000142c2c7c23 */ /* 0x000fe2000801005a */
[----:B0-2---:R-:W-:Y:S02]  /*2e10*/  IMAD.U32 R27, R0, 0x10000, RZ ;  /* 0x00010000001b7824 */ /* 0x005fe400078e00ff */
[----:B------:R-:W-:Y:S01]  /*2e20*/  FADD.FTZ R52, R45, -R52 ;  /* 0x800000342d347221 */ /* 0x000fe20000010000 */
[----:B------:R-:W-:Y:S01]  /*2e30*/  FADD.FTZ R43, R42, -R43 ;  /* 0x8000002b2a2b7221 */ /* 0x000fe20000010000 */
[----:B------:R-:W-:Y:S01]  /*2e40*/  IMAD.MOV.U32 R45, RZ, RZ, R49 ;  /* 0x000000ffff2d7224 */ /* 0x000fe200078e0031 */
[----:B------:R-:W-:Y:S01]  /*2e50*/  LOP3.LUT P6, RZ, R77, 0xff, RZ, 0xc0, !PT ;  /* 0x000000ff4dff7812 */ /* 0x000fe200078cc0ff */
[----:B------:R-:W-:Y:S01]  /*2e60*/  FFMA.FTZ R27, R52, UR11, R27 ;  /* 0x0000000b341b7c23 */ /* 0x000fe2000801001b */
[--C-:B------:R-:W-:Y:S01]  /*2e70*/  SHF.R.U64 R52, R48, 0x10, R49.reuse ;  /* 0x0000001030347819 */ /* 0x100fe20000001231 */
[----:B------:R-:W-:Y:S01]  /*2e80*/  FADD.FTZ R44, R41, -R44 ;  /* 0x8000002c292c7221 */ /* 0x000fe20000010000 */
[----:B------:R-:W-:Y:S01]  /*2e90*/  FFMA.FTZ R41, R35, UR20, R90 ;  /* 0x0000001423297c23 */ /* 0x000fe2000801005a */
[----:B------:R-:W-:Y:S01]  /*2ea0*/  FMUL.FTZ R0, R27, UR8 ;  /* 0x000000081b007c20 */ /* 0x000fe20008410000 */
[----:B------:R-:W-:Y:S01]  /*2eb0*/  IMAD.U32 R35, R45, 0x10000, RZ ;  /* 0x000100002d237824 */ /* 0x000fe200078e00ff */
[----:B------:R-:W-:Y:S01]  /*2ec0*/  LOP3.LUT P4, RZ, R88, 0xff00, RZ, 0xc0, !PT ;  /* 0x0000ff0058ff7812 */ /* 0x000fe2000788c0ff */
[----:B------:R-:W-:Y:S01]  /*2ed0*/  IMAD.U32 R42, R52, 0x10000, RZ ;  /* 0x00010000342a7824 */ /* 0x000fe200078e00ff */
[----:B------:R-:W-:Y:S01]  /*2ee0*/  SHF.R.U32.HI R52, RZ, 0x10, R49 ;  /* 0x00000010ff347819 */ /* 0x000fe20000011631 */
[----:B------:R-:W-:Y:S01]  /*2ef0*/  FADD.FTZ R41, R40, -R41 ;  /* 0x8000002928297221 */ /* 0x000fe20000010000 */
[C---:B------:R-:W-:Y:S01]  /*2f00*/  FSEL R26, R0.reuse, RZ, P5 ;  /* 0x000000ff001a7208 */ /* 0x040fe20002800000 */
[----:B------:R-:W-:Y:S01]  /*2f10*/  FFMA.FTZ R43, R43, UR11, R42 ;  /* 0x0000000b2b2b7c23 */ /* 0x000fe2000801002a */
[----:B------:R-:W-:Y:S01]  /*2f20*/  FSEL R0, R0, RZ, P6 ;  /* 0x000000ff00007208 */ /* 0x000fe20003000000 */
[----:B------:R-:W-:Y:S01]  /*2f30*/  IMAD.U32 R42, R52, 0x10000, RZ ;  /* 0x00010000342a7824 */ /* 0x000fe200078e00ff */
[----:B------:R-:W-:Y:S01]  /*2f40*/  F2FP.BF16.F32.PACK_AB R27, R26, R27 ;  /* 0x0000001b1a1b723e */ /* 0x000fe200000010ff */
[C---:B------:R-:W-:Y:S01]  /*2f50*/  FMUL.FTZ R26, R43.reuse, UR8 ;  /* 0x000000082b1a7c20 */ /* 0x040fe20008410000 */
[----:B------:R-:W-:Y:S01]  /*2f60*/  FFMA.FTZ R44, R44, UR11, R35 ;  /* 0x0000000b2c2c7c23 */ /* 0x000fe20008010023 */
[----:B------:R-:W-:Y:S01]  /*2f70*/  F2FP.BF16.F32.PACK_AB R43, R43, R0 ;  /* 0x000000002b2b723e */ /* 0x000fe200000010ff */
[----:B------:R-:W-:Y:S01]  /*2f80*/  FFMA.FTZ R45, R41, UR11, R42 ;  /* 0x0000000b292d7c23 */ /* 0x000fe2000801002a */
[----:B------:R-:W-:Y:S01]  /*2f90*/  LOP3.LUT P5, RZ, R88, 0xff0000, RZ, 0xc0, !PT ;  /* 0x00ff000058ff7812 */ /* 0x000fe200078ac0ff */
[----:B------:R-:W-:Y:S01]  /*2fa0*/  FMUL.FTZ R40, R44, UR8 ;  /* 0x000000082c287c20 */ /* 0x000fe20008410000 */
[----:B------:R-:W-:-:S02]  /*2fb0*/  FSEL R0, R26, RZ, P4 ;  /* 0x000000ff1a007208 */ /* 0x000fc40002000000 */
[----:B------:R-:W-:Y:S02]  /*2fc0*/  LOP3.LUT P4, RZ, R77, 0xff00, RZ, 0xc0, !PT ;  /* 0x0000ff004dff7812 */ /* 0x000fe4000788c0ff */
[C---:B------:R-:W-:Y:S02]  /*2fd0*/  PRMT R35, R27.reuse, 0x7632, R35 ;  /* 0x000076321b237816 */ /* 0x040fe40000000023 */
[----:B------:R-:W-:Y:S02]  /*2fe0*/  PRMT R79, R27, 0x7610, R79 ;  /* 0x000076101b4f7816 */ /* 0x000fe4000000004f */
[----:B------:R-:W-:Y:S01]  /*2ff0*/  FSEL R27, R26, RZ, P4 ;  /* 0x000000ff1a1b7208 */ /* 0x000fe20002000000 */
[----:B------:R-:W-:Y:S01]  /*3000*/  FMUL.FTZ R26, R45, UR8 ;  /* 0x000000082d1a7c20 */ /* 0x000fe20008410000 */
[----:B------:R-:W-:Y:S02]  /*3010*/  ISETP.GE.U32.AND P6, PT, R88, 0x1000000, PT ;  /* 0x010000005800780c */ /* 0x000fe40003fc6070 */
        /* <DEDUP_REMOVED lines=20> */
.L_x_344:
[--C-:B------:R-:W-:Y:S01]  /*3160*/  FFMA.FTZ R44, R44, UR20, R90.reuse ;  /* 0x000000142c2c7c23 */ /* 0x100fe2000801005a */
[--C-:B0-2---:R-:W-:Y:S01]  /*3170*/  SHF.R.U64 R26, R48, 0x10, R49.reuse ;  /* 0x00000010301a7819 */ /* 0x105fe20000001231 */
[----:B------:R-:W-:Y:S01]  /*3180*/  FFMA.FTZ R43, R43, UR20, R90 ;  /* 0x000000142b2b7c23 */ /* 0x000fe2000801005a */
[----:B------:R-:W-:Y:S02]  /*3190*/  IMAD.MOV.U32 R27, RZ, RZ, R49 ;  /* 0x000000ffff1b7224 */ /* 0x000fe400078e0031 */
[----:B------:R-:W-:Y:S01]  /*31a0*/  FADD.FTZ R44, R41, -R44 ;  /* 0x8000002c292c7221 */ /* 0x000fe20000010000 */
[--C-:B------:R-:W-:Y:S01]  /*31b0*/  FFMA.FTZ R41, R35, UR20, R90.reuse ;  /* 0x0000001423297c23 */ /* 0x100fe2000801005a */
[----:B------:R-:W-:Y:S01]  /*31c0*/  FADD.FTZ R43, R42, -R43 ;  /* 0x8000002b2a2b7221 */ /* 0x000fe20000010000 */
[----:B------:R-:W-:Y:S02]  /*31d0*/  IMAD.U32 R26, R26, 0x10000, RZ ;  /* 0x000100001a1a7824 */ /* 0x000fe400078e00ff */
[----:B------:R-:W-:Y:S01]  /*31e0*/  FFMA.FTZ R52, R52, UR20, R90 ;  /* 0x0000001434347c23 */ /* 0x000fe2000801005a */
[----:B------:R-:W-:Y:S01]  /*31f0*/  IMAD.MOV.U32 R0, RZ, RZ, R48 ;  /* 0x000000ffff007224 */ /* 0x000fe200078e0030 */
[----:B------:R-:W-:Y:S01]  /*3200*/  LOP3.LUT P5, RZ, R88, 0xff00, RZ, 0xc0, !PT ;  /* 0x0000ff0058ff7812 */ /* 0x000fe200078ac0ff */
[----:B------:R-:W-:-:S02]  /*3210*/  IMAD.U32 R35, R27, 0x10000, RZ ;  /* 0x000100001b237824 */ /* 0x000fc400078e00ff */
[----:B------:R-:W-:Y:S01]  /*3220*/  FFMA.FTZ R26, R43, UR11, R26 ;  /* 0x0000000b2b1a7c23 */ /* 0x000fe2000801001a */
[----:B------:R-:W-:Y:S02]  /*3230*/  IMAD.U32 R27, R0, 0x10000, RZ ;  /* 0x00010000001b7824 */ /* 0x000fe400078e00ff */
[----:B------:R-:W-:Y:S01]  /*3240*/  FADD.FTZ R52, R45, -R52 ;  /* 0x800000342d347221 */ /* 0x000fe20000010000 */
[----:B------:R-:W-:Y:S01]  /*3250*/  FFMA.FTZ R44, R44, UR11, R35 ;  /* 0x0000000b2c2c7c23 */ /* 0x000fe20008010023 */
[----:B------:R-:W-:Y:S01]  /*3260*/  SHF.R.U32.HI R0, RZ, 0x10, R49 ;  /* 0x00000010ff007819 */ /* 0x000fe20000011631 */
[----:B------:R-:W-:Y:S01]  /*3270*/  FMUL.FTZ R26, R26, UR8 ;  /* 0x000000081a1a7c20 */ /* 0x000fe20008410000 */
[----:B------:R-:W-:Y:S01]  /*3280*/  FFMA.FTZ R27, R52, UR11, R27 ;  /* 0x0000000b341b7c23 */ /* 0x000fe2000801001b */
[----:B------:R-:W-:Y:S01]  /*3290*/  FMUL.FTZ R44, R44, UR8 ;  /* 0x000000082c2c7c20 */ /* 0x000fe20008410000 */
[----:B------:R-:W-:Y:S01]  /*32a0*/  LOP3.LUT P6, RZ, R88, 0xff0000, RZ, 0xc0, !PT ;  /* 0x00ff000058ff7812 */ /* 0x000fe200078cc0ff */
[----:B------:R-:W-:Y:S01]  /*32b0*/  FADD.FTZ R41, R40, -R41 ;  /* 0x8000002928297221 */ /* 0x000fe20000010000 */
[----:B------:R-:W-:Y:S01]  /*32c0*/  IMAD.U32 R0, R0, 0x10000, RZ ;  /* 0x0001000000007824 */ /* 0x000fe200078e00ff */
[----:B------:R-:W-:Y:S01]  /*32d0*/  FSEL R35, R26, RZ, P5 ;  /* 0x000000ff1a237208 */ /* 0x000fe20002800000 */
[----:B------:R-:W-:Y:S01]  /*32e0*/  FMUL.FTZ R27, R27, UR8 ;  /* 0x000000081b1b7c20 */ /* 0x000fe20008410000 */
[----:B------:R-:W-:Y:S01]  /*32f0*/  LOP3.LUT P4, RZ, R77, 0xff00, RZ, 0xc0, !PT ;  /* 0x0000ff004dff7812 */ /* 0x000fe2000788c0ff */
[----:B------:R-:W-:Y:S01]  /*3300*/  FFMA.FTZ R41, R41, UR11, R0 ;  /* 0x0000000b29297c23 */ /* 0x000fe20008010000 */
[----:B------:R-:W-:-:S02]  /*3310*/  LOP3.LUT P5, RZ, R88, 0xff, RZ, 0xc0, !PT ;  /* 0x000000ff58ff7812 */ /* 0x000fc400078ac0ff */
[----:B------:R-:W-:Y:S01]  /*3320*/  FSEL R40, R44, RZ, P6 ;  /* 0x000000ff2c287208 */ /* 0x000fe20003000000 */
        /* <DEDUP_REMOVED lines=21> */
.L_x_343:
[----:B------:R-:W-:Y:S05]  /*3480*/  BRA.U !UP0, `(.L_x_346) ;  /* 0x0000000108cc7547 */ /* 0x000fea000b800000 */
[--C-:B------:R-:W-:Y:S01]  /*3490*/  FFMA.FTZ R52, R52, UR20, R90.reuse ;  /* 0x0000001434347c23 */ /* 0x100fe2000801005a */
[--C-:B------:R-:W-:Y:S01]  /*34a0*/  FFMA.FTZ R43, R43, UR20, R90.reuse ;  /* 0x000000142b2b7c23 */ /* 0x100fe2000801005a */
[----:B------:R-:W-:Y:S01]  /*34b0*/  LOP3.LUT P5, RZ, R88, 0xff, RZ, 0xc0, !PT ;  /* 0x000000ff58ff7812 */ /* 0x000fe200078ac0ff */
        /* <DEDUP_REMOVED lines=9> */
[----:B0-2---:R-:W-:Y:S01]  /*3550*/  FMUL.FTZ R26, R0, UR8 ;  /* 0x00000008001a7c20 */ /* 0x005fe20008410000 */
        /* <DEDUP_REMOVED lines=14> */
[C---:B------:R-:W-:Y:S02]  /*3640*/  PRMT R80, R43.reuse, 0x7632, R80 ;  /* 0x000076322b507816 */ /* 0x040fe40000000050 */
[----:B------:R-:W-:Y:S02]  /*3650*/  PRMT R83, R43, 0x7610, R83 ;  /* 0x000076102b537816 */ /* 0x000fe40000000053 */
[----:B------:R-:W-:Y:S01]  /*3660*/  FSEL R27, R0, RZ, P4 ;  /* 0x000000ff001b7208 */ /* 0x000fe20002000000 */
[----:B------:R-:W-:Y:S01]  /*3670*/  FMUL.FTZ R0, R42, UR8 ;  /* 0x000000082a007c20 */ /* 0x000fe20008410000 */
[----:B------:R-:W-:-:S02]  /*3680*/  LOP3.LUT P4, RZ, R77, 0xff0000, RZ, 0xc0, !PT ;  /* 0x00ff00004dff7812 */ /* 0x000fc4000788c0ff */
[----:B------:R-:W-:Y:S02]  /*3690*/  FSEL R43, R41, RZ, P5 ;  /* 0x000000ff292b7208 */ /* 0x000fe40002800000 */
        /* <DEDUP_REMOVED lines=18> */
.L_x_346:
[--C-:B------:R-:W-:Y:S01]  /*37c0*/  FFMA.FTZ R43, R43, UR20, R90.reuse ;  /* 0x000000142b2b7c23 */ /* 0x100fe2000801005a */
[--C-:B------:R-:W-:Y:S01]  /*37d0*/  FFMA.FTZ R44, R44, UR20, R90.reuse ;  /* 0x000000142c2c7c23 */ /* 0x100fe2000801005a */
        /* <DEDUP_REMOVED lines=11> */
[----:B------:R-:W-:Y:S01]  /*3890*/  FMUL.FTZ R44, R44, UR8 ;  /* 0x000000082c2c7c20 */ /* 0x000fe20008410000 */
[----:B------:R-:W-:Y:S01]  /*38a0*/  FADD.FTZ R35, R40, -R35 ;  /* 0x8000002328237221 */ /* 0x000fe20000010000 */
[----:B------:R-:W-:Y:S01]  /*38b0*/  LOP3.LUT P4, RZ, R77, 0xff00, RZ, 0xc0, !PT ;  /* 0x0000ff004dff7812 */ /* 0x000fe2000788c0ff */
[----:B------:R-:W-:Y:S01]  /*38c0*/  FMUL.FTZ R52, R52, UR8 ;  /* 0x0000000834347c20 */ /* 0x000fe20008410000 */
[----:B0-2---:R-:W-:Y:S01]  /*38d0*/  FSEL R26, R43, RZ, P5 ;  /* 0x000000ff2b1a7208 */ /* 0x005fe20002800000 */
        /* <DEDUP_REMOVED lines=25> */
.L_x_342:
[----:B------:R-:W-:-:S04]  /*3a70*/  ISETP.NE.U32.AND P1, PT, RZ, UR9, PT ;  /* 0x00000009ff007c0c */ /* 0x000fc8000bf25070 */
[----:B------:R-:W-:-:S13]  /*3a80*/  ISETP.NE.AND.EX P1, PT, RZ, UR10, PT, P1 ;  /* 0x0000000aff007c0c */ /* 0x000fda000bf25310 */
[----:B------:R-:W-:Y:S05]  /*3a90*/  @!P1 BRA `(.L_x_347) ;  /* 0x0000000400509947 */ /* 0x000fea0003800000 */
[----:B------:R-:W-:Y:S05]  /*3aa0*/  BRA.U !UP0, `(.L_x_348) ;  /* 0x0000000108b47547 */ /* 0x000fea000b800000 */
[--C-:B------:R-:W-:Y:S01]  /*3ab0*/  FFMA.FTZ R43, R43, UR20, R90.reuse ;  /* 0x000000142b2b7c23 */ /* 0x100fe2000801005a */
[--C-:B------:R-:W-:Y:S01]  /*3ac0*/  FFMA.FTZ R44, R44, UR20, R90.reuse ;  /* 0x000000142c2c7c23 */ /* 0x100fe2000801005a */
[----:B------:R-:W-:Y:S01]  /*3ad0*/  FFMA.FTZ R52, R52, UR20, R90 ;  /* 0x0000001434347c23 */ /* 0x000fe2000801005a */
[----:B------:R-:W-:Y:S02]  /*3ae0*/  IMAD.MOV.U32 R0, RZ, RZ, R48 ;  /* 0x000000ffff007224 */ /* 0x000fe400078e0030 */
[----:B------:R-:W-:Y:S01]  /*3af0*/  FADD.FTZ R43, R42, -R43 ;  /* 0x8000002b2a2b7221 */ /* 0x000fe20000010000 */
[----:B------:R-:W-:Y:S01]  /*3b00*/  FADD.FTZ R44, R41, -R44 ;  /* 0x8000002c292c7221 */ /* 0x000fe20000010000 */
[----:B------:R-:W-:Y:S01]  /*3b10*/  FADD.FTZ R52, R45, -R52 ;  /* 0x800000342d347221 */ /* 0x000fe20000010000 */
[----:B------:R-:W-:Y:S01]  /*3b20*/  FFMA.FTZ R41, R35, UR20, R90 ;  /* 0x0000001423297c23 */ /* 0x000fe2000801005a */
[--C-:B0-2---:R-:W-:Y:S01]  /*3b30*/  SHF.R.U64 R26, R48, 0x10, R49.reuse ;  /* 0x00000010301a7819 */ /* 0x105fe20000001231 */
[----:B------:R-:W-:Y:S01]  /*3b40*/  IMAD.U32 R27, R0, 0x10000, RZ ;  /* 0x00010000001b7824 */ /* 0x000fe200078e00ff */
[--C-:B------:R-:W-:Y:S01]  /*3b50*/  SHF.R.U32.HI R42, RZ, 0x10, R49.reuse ;  /* 0x00000010ff2a7819 */ /* 0x100fe20000011631 */
[----:B------:R-:W-:-:S02]  /*3b60*/  IMAD.MOV.U32 R35, RZ, RZ, R49 ;  /* 0x000000ffff237224 */ /* 0x000fc400078e0031 */
[----:B------:R-:W-:Y:S01]  /*3b70*/  FADD.FTZ R41, R40, -R41 ;  /* 0x8000002928297221 */ /* 0x000fe20000010000 */
[----:B------:R-:W-:Y:S01]  /*3b80*/  FFMA.FTZ R27, R52, UR11, R27 ;  /* 0x0000000b341b7c23 */ /* 0x000fe2000801001b */
[----:B------:R-:W-:Y:S01]  /*3b90*/  IMAD.U32 R26, R26, 0x10000, RZ ;  /* 0x000100001a1a7824 */ /* 0x000fe200078e00ff */
[----:B------:R-:W-:Y:S01]  /*3ba0*/  LOP3.LUT P5, RZ, R88, 0xff, RZ, 0xc0, !PT ;  /* 0x000000ff58ff7812 */ /* 0x000fe200078ac0ff */
        /* <DEDUP_REMOVED lines=12> */
[----:B------:R-:W-:Y:S02]  /*3c70*/  ISETP.GE.U32.AND P5, PT, R88, 0x1000000, PT ;  /* 0x010000005800780c */ /* 0x000fe40003fa6070 */
[----:B------:R-:W-:Y:S02]  /*3c80*/  F2FP.BF16.F32.PACK_AB R0, R0, R27 ;  /* 0x0000001b0000723e */ /* 0x000fe400000010ff */
[----:B------:R-:W-:Y:S02]  /*3c90*/  FSEL R35, R35, RZ, P6 ;  /* 0x000000ff23237208 */ /* 0x000fe40003000000 */
        /* <DEDUP_REMOVED lines=14> */
.L_x_348:
        /* <DEDUP_REMOVED lines=34> */
[C---:B------:R-:W-:Y:S02]  /*3fa0*/  PRMT R0, R26.reuse, 0x7632, R0 ;  /* 0x000076321a007816 */ /* 0x040fe40000000000 */
[----:B------:R-:W-:Y:S02]  /*3fb0*/  PRMT R35, R26, 0x7610, R35 ;  /* 0x000076101a237816 */ /* 0x000fe40000000023 */
[----:B------:R-:W-:Y:S01]  /*3fc0*/  PRMT R41, R40, 0x7632, R41 ;  /* 0x0000763228297816 */ /* 0x000fe20000000029 */
[----:B------:R-:W-:Y:S06]  /*3fd0*/  BRA `(.L_x_345) ;  /* 0x00000004000c7947 */ /* 0x000fec0003800000 */
.L_x_347:
        /* <DEDUP_REMOVED lines=15> */
[----:B0-2---:R-:W-:Y:S01]  /*40d0*/  FMUL.FTZ R26, R43, UR8 ;  /* 0x000000082b1a7c20 */ /* 0x005fe20008410000 */
[----:B------:R-:W-:Y:S01]  /*40e0*/  FMUL.FTZ R35, R44, UR8 ;  /* 0x000000082c237c20 */ /* 0x000fe20008410000 */
[----:B------:R-:W-:-:S02]  /*40f0*/  LOP3.LUT P6, RZ, R88, 0xff00, RZ, 0xc0, !PT ;  /* 0x0000ff0058ff7812 */ /* 0x000fc400078cc0ff */
[----:B------:R-:W-:Y:S01]  /*4100*/  FSEL R27, R0, RZ, P5 ;  /* 0x000000ff001b7208 */ /* 0x000fe20002800000 */
[----:B------:R-:W-:Y:S01]  /*4110*/  FMUL.FTZ R0, R40, UR8 ;  /* 0x0000000828007c20 */ /* 0x000fe20008410000 */
        /* <DEDUP_REMOVED lines=15> */
[----:B------:R-:W-:Y:S01]  /*4210*/  PRMT R41, R82, 0x7632, R41 ;  /* 0x0000763252297816 */ /* 0x000fe20000000029 */
[----:B------:R-:W-:Y:S06]  /*4220*/  BRA `(.L_x_345) ;  /* 0x0000000000787947 */ /* 0x000fec0003800000 */
.L_x_349:
        /* <DEDUP_REMOVED lines=29> */
[----:B------:R-:W-:-:S07]  /*4400*/  PRMT R40, R44, 0x7610, R40 ;  /* 0x000076102c287816 */ /* 0x000fce0000000028 */
.L_x_345:
[----:B------:R-:W-:Y:S01]  /*4410*/  LOP3.LUT R0, R0, 0xffff, RZ, 0xc0, !PT ;  /* 0x0000ffff00007812 */ /* 0x000fe200078ec0ff */
[----:B------:R-:W-:Y:S01]  /*4420*/  IMAD.WIDE.U32 R44, R61, 0x8, R24 ;  /* 0x000000083d2c7825 */ /* 0x000fe200078e0018 */
[----:B------:R-:W-:-:S03]  /*4430*/  PRMT R41, R40, 0x5410, R41 ;  /* 0x0000541028297816 */ /* 0x000fc60000000029 */
[----:B0-2---:R-:W-:-:S05]  /*4440*/  IMAD.WIDE.U32 R26, R0, 0x10000, RZ ;  /* 0x00010000001a7825 */ /* 0x005fca00078e00ff */
        /* <DEDUP_REMOVED lines=11> */
.L_x_350:
[----:B------:R2:W-:Y:S01]  /*4500*/  STG.E.64 desc[UR22][R44.64], R42 ;  /* 0x0000002a2c007986 */ /* 0x0005e2000c101b16 */
[----:B------:R-:W-:Y:S05]  /*4510*/  @!P0 BRA `(.L_x_351) ;  /* 0x0000000000208947 */ /* 0x000fea0003800000 */
        /* <DEDUP_REMOVED lines=8> */
.L_x_351:
[----:B------:R-:W-:Y:S05]  /*45a0*/  @!P0 BRA `(.L_x_352) ;  /* 0x0000000c00408947 */ /* 0x000fea0003800000 */
[----:B------:R-:W-:Y:S05]  /*45b0*/  @!P1 BRA `(.L_x_353) ;  /* 0x0000000400c09947 */ /* 0x000fea0003800000 */
[----:B------:R-:W-:Y:S05]  /*45c0*/  BRA.U !UP0, `(.L_x_354) ;  /* 0x0000000108ec7547 */ /* 0x000fea000b800000 */
[----:B------:R-:W-:Y:S02]  /*45d0*/  IMAD.MOV.U32 R0, RZ, RZ, R50 ;  /* 0x000000ffff007224 */ /* 0x000fe400078e0032 */
[--C-:B------:R-:W-:Y:S01]  /*45e0*/  FFMA.FTZ R34, R34, UR20, R90.reuse ;  /* 0x0000001422227c23 */ /* 0x100fe2000801005a */
[----:B------:R-:W-:Y:S01]  /*45f0*/  FFMA.FTZ R33, R33, UR20, R90 ;  /* 0x0000001421217c23 */ /* 0x000fe2000801005a */
[----:B------:R-:W-:Y:S01]  /*4600*/  LOP3.LUT P5, RZ, R87, 0xff, RZ, 0xc0, !PT ;  /* 0x000000ff57ff7812 */ /* 0x000fe200078ac0ff */
[----:B0--3--:R-:W-:Y:S02]  /*4610*/  IMAD.U32 R27, R0, 0x10000, RZ ;  /* 0x00010000001b7824 */ /* 0x009fe400078e00ff */
[----:B------:R-:W-:Y:S01]  /*4620*/  FADD.FTZ R34, R39, -R34 ;  /* 0x8000002227227221 */ /* 0x000fe20000010000 */
[----:B------:R-:W-:Y:S01]  /*4630*/  FADD.FTZ R33, R38, -R33 ;  /* 0x8000002126217221 */ /* 0x000fe20000010000 */
[----:B------:R-:W-:Y:S01]  /*4640*/  FFMA.FTZ R35, R31, UR20, R90 ;  /* 0x000000141f237c23 */ /* 0x000fe2000801005a */
[----:B------:R-:W-:-:S02]  /*4650*/  IMAD.MOV.U32 R31, RZ, RZ, R51 ;  /* 0x000000ffff1f7224 */ /* 0x000fc400078e0033 */
[----:B------:R-:W-:Y:S01]  /*4660*/  FFMA.FTZ R27, R34, UR11, R27 ;  /* 0x0000000b221b7c23 */ /* 0x000fe2000801001b */
[----:B------:R-:W-:Y:S01]  /*4670*/  FFMA.FTZ R34, R32, UR20, R90 ;  /* 0x0000001420227c23 */ /* 0x000fe2000801005a */
[--C-:B------:R-:W-:Y:S01]  /*4680*/  SHF.R.U64 R32, R50, 0x10, R51.reuse ;  /* 0x0000001032207819 */ /* 0x100fe20000001233 */
[----:B------:R-:W-:Y:S02]  /*4690*/  IMAD.U32 R31, R31, 0x10000, RZ ;  /* 0x000100001f1f7824 */ /* 0x000fe400078e00ff */
[----:B------:R-:W-:Y:S01]  /*46a0*/  FMUL.FTZ R0, R27, UR8 ;  /* 0x000000081b007c20 */ /* 0x000fe20008410000 */
[----:B------:R-:W-:Y:S01]  /*46b0*/  LOP3.LUT P6, RZ, R78, 0xff, RZ, 0xc0, !PT ;  /* 0x000000ff4eff7812 */ /* 0x000fe200078cc0ff */
[----:B------:R-:W-:Y:S01]  /*46c0*/  FADD.FTZ R34, R37, -R34 ;  /* 0x8000002225227221 */ /* 0x000fe20000010000 */
        /* <DEDUP_REMOVED lines=9> */
[----:B------:R-:W-:Y:S01]  /*4760*/  LOP3.LUT P4, RZ, R87, 0xff00, RZ, 0xc0, !PT ;  /* 0x0000ff0057ff7812 */ /* 0x000fe2000788c0ff */
[----:B------:R-:W-:Y:S01]  /*4770*/  FFMA.FTZ R34, R34, UR11, R31 ;  /* 0x0000000b22227c23 */ /* 0x000fe2000801001f */
[----:B------:R-:W-:Y:S01]  /*4780*/  F2FP.BF16.F32.PACK_AB R33, R33, R0 ;  /* 0x000000002121723e */ /* 0x000fe200000010ff */
[----:B------:R-:W-:Y:S01]  /*4790*/  FFMA.FTZ R35, R35, UR11, R32 ;  /* 0x0000000b23237c23 */ /* 0x000fe20008010020 */
[----:B------:R-:W-:Y:S01]  /*47a0*/  FSEL R0, R26, RZ, P4 ;  /* 0x000000ff1a007208 */ /* 0x000fe20002000000 */
[----:B------:R-:W-:Y:S01]  /*47b0*/  FMUL.FTZ R32, R34, UR8 ;  /* 0x0000000822207c20 */ /* 0x000fe20008410000 */
[----:B------:R-:W-:-:S02]  /*47c0*/  LOP3.LUT P4, RZ, R78, 0xff00, RZ, 0xc0, !PT ;  /* 0x0000ff004eff7812 */ /* 0x000fc4000788c0ff */
[----:B------:R-:W-:Y:S02]  /*47d0*/  LOP3.LUT P5, RZ, R87, 0xff0000, RZ, 0xc0, !PT ;  /* 0x00ff000057ff7812 */ /* 0x000fe400078ac0ff */
[C---:B------:R-:W-:Y:S02]  /*47e0*/  PRMT R31, R27.reuse, 0x7632, R31 ;  /* 0x000076321b1f7816 */ /* 0x040fe4000000001f */
[----:B------:R-:W-:Y:S02]  /*47f0*/  PRMT R79, R27, 0x7610, R79 ;  /* 0x000076101b4f7816 */ /* 0x000fe4000000004f */
[C---:B------:R-:W-:Y:S02]  /*4800*/  PRMT R80, R33.reuse, 0x7632, R80 ;  /* 0x0000763221507816 */ /* 0x040fe40000000050 */
[----:B------:R-:W-:Y:S02]  /*4810*/  PRMT R83, R33, 0x7610, R83 ;  /* 0x0000761021537816 */ /* 0x000fe40000000053 */
[----:B------:R-:W-:Y:S01]  /*4820*/  FSEL R27, R26, RZ, P4 ;  /* 0x000000ff1a1b7208 */ /* 0x000fe20002000000 */
[----:B------:R-:W-:Y:S01]  /*4830*/  FMUL.FTZ R26, R35, UR8 ;  /* 0x00000008231a7c20 */ /* 0x000fe20008410000 */
[----:B------:R-:W-:-:S02]  /*4840*/  FSEL R33, R32, RZ, P5 ;  /* 0x000000ff20217208 */ /* 0x000fc40002800000 */
[----:B------:R-:W-:Y:S02]  /*4850*/  ISETP.GE.U32.AND P6, PT, R87, 0x1000000, PT ;  /* 0x010000005700780c */ /* 0x000fe40003fc6070 */
        /* <DEDUP_REMOVED lines=18> */
.L_x_354:
[--C-:B0--3--:R-:W-:Y:S01]  /*4980*/  SHF.R.U64 R26, R50, 0x10, R51.reuse ;  /* 0x00000010321a7819 */ /* 0x109fe20000001233 */
[--C-:B------:R-:W-:Y:S01]  /*4990*/  FFMA.FTZ R33, R33, UR20, R90.reuse ;  /* 0x0000001421217c23 */ /* 0x100fe2000801005a */
[--C-:B------:R-:W-:Y:S01]  /*49a0*/  FFMA.FTZ R32, R32, UR20, R90.reuse ;  /* 0x0000001420207c23 */ /* 0x100fe2000801005a */
[----:B------:R-:W-:Y:S02]  /*49b0*/  IMAD.MOV.U32 R27, RZ, RZ, R51 ;  /* 0x000000ffff1b7224 */ /* 0x000fe400078e0033 */
[--C-:B------:R-:W-:Y:S01]  /*49c0*/  FFMA.FTZ R35, R31, UR20, R90.reuse ;  /* 0x000000141f237c23 */ /* 0x100fe2000801005a */
[----:B------:R-:W-:Y:S01]  /*49d0*/  FADD.FTZ R33, R38, -R33 ;  /* 0x8000002126217221 */ /* 0x000fe20000010000 */
[----:B------:R-:W-:Y:S02]  /*49e0*/  IMAD.U32 R26, R26, 0x10000, RZ ;  /* 0x000100001a1a7824 */ /* 0x000fe400078e00ff */
[----:B------:R-:W-:Y:S01]  /*49f0*/  FFMA.FTZ R34, R34, UR20, R90 ;  /* 0x0000001422227c23 */ /* 0x000fe2000801005a */
[----:B------:R-:W-:-:S02]  /*4a00*/  IMAD.MOV.U32 R0, RZ, RZ, R50 ;  /* 0x000000ffff007224 */ /* 0x000fc400078e0032 */
[----:B------:R-:W-:Y:S01]  /*4a10*/  FADD.FTZ R32, R37, -R32 ;  /* 0x8000002025207221 */ /* 0x000fe20000010000 */
[----:B------:R-:W-:Y:S02]  /*4a20*/  IMAD.U32 R31, R27, 0x10000, RZ ;  /* 0x000100001b1f7824 */ /* 0x000fe400078e00ff */
[----:B------:R-:W-:Y:S01]  /*4a30*/  FFMA.FTZ R26, R33, UR11, R26 ;  /* 0x0000000b211a7c23 */ /* 0x000fe2000801001a */
[----:B------:R-:W-:Y:S02]  /*4a40*/  IMAD.U32 R27, R0, 0x10000, RZ ;  /* 0x00010000001b7824 */ /* 0x000fe400078e00ff */
[----:B------:R-:W-:Y:S01]  /*4a50*/  FADD.FTZ R34, R39, -R34 ;  /* 0x8000002227227221 */ /* 0x000fe20000010000 */
[----:B------:R-:W-:Y:S01]  /*4a60*/  FFMA.FTZ R32, R32, UR11, R31 ;  /* 0x0000000b20207c23 */ /* 0x000fe2000801001f */
[----:B------:R-:W-:Y:S01]  /*4a70*/  SHF.R.U32.HI R0, RZ, 0x10, R51 ;  /* 0x00000010ff007819 */ /* 0x000fe20000011633 */
[----:B------:R-:W-:Y:S01]  /*4a80*/  FMUL.FTZ R26, R26, UR8 ;  /* 0x000000081a1a7c20 */ /* 0x000fe20008410000 */
[----:B------:R-:W-:Y:S01]  /*4a90*/  FFMA.FTZ R27, R34, UR11, R27 ;  /* 0x0000000b221b7c23 */ /* 0x000fe2000801001b */
[C---:B------:R-:W-:Y:S01]  /*4aa0*/  LOP3.LUT P5, RZ, R87.reuse, 0xff00, RZ, 0xc0, !PT ;  /* 0x0000ff0057ff7812 */ /* 0x040fe200078ac0ff */
        /* <DEDUP_REMOVED lines=8> */
[----:B------:R-:W-:-:S02]  /*4b30*/  FSEL R33, R32, RZ, P6 ;  /* 0x000000ff20217208 */ /* 0x000fc40003000000 */
[C---:B------:R-:W-:Y:S01]  /*4b40*/  LOP3.LUT P4, RZ, R78.reuse, 0xff00, RZ, 0xc0, !PT ;  /* 0x0000ff004eff7812 */ /* 0x040fe2000788c0ff */
[----:B------:R-:W-:Y:S01]  /*4b50*/  FMUL.FTZ R35, R35, UR8 ;  /* 0x0000000823237c20 */ /* 0x000fe20008410000 */
[----:B------:R-:W-:Y:S02]  /*4b60*/  LOP3.LUT P6, RZ, R78, 0xff, RZ, 0xc0, !PT ;  /* 0x000000ff4eff7812 */ /* 0x000fe400078cc0ff */
[C---:B------:R-:W-:Y:S02]  /*4b70*/  FSEL R0, R27.reuse, RZ, P5 ;  /* 0x000000ff1b007208 */ /* 0x040fe40002800000 */
[----:B------:R-:W-:Y:S02]  /*4b80*/  FSEL R26, R26, RZ, P4 ;  /* 0x000000ff1a1a7208 */ /* 0x000fe40002000000 */
        /* <DEDUP_REMOVED lines=19> */
.L_x_353:
        /* <DEDUP_REMOVED lines=13> */
[----:B0--3--:R-:W-:Y:S01]  /*4d90*/  FMUL.FTZ R26, R0, UR8 ;  /* 0x00000008001a7c20 */ /* 0x009fe20008410000 */
[----:B------:R-:W-:Y:S01]  /*4da0*/  FADD.FTZ R34, R36, -R31 ;  /* 0x8000001f24227221 */ /* 0x000fe20000010000 */
[----:B------:R-:W-:-:S03]  /*4db0*/  FMUL.FTZ R32, R32, UR11 ;  /* 0x0000000b20207c20 */ /* 0x000fc60008410000 */
[----:B------:R-:W-:Y:S01]  /*4dc0*/  FSEL R27, R26, RZ, P5 ;  /* 0x000000ff1a1b7208 */ /* 0x000fe20002800000 */
[----:B------:R-:W-:Y:S01]  /*4dd0*/  FMUL.FTZ R34, R34, UR11 ;  /* 0x0000000b22227c20 */ /* 0x000fe20008410000 */
[----:B------:R-:W-:Y:S02]  /*4de0*/  FSEL R26, R26, RZ, P6 ;  /* 0x000000ff1a1a7208 */ /* 0x000fe40003000000 */
[----:B------:R-:W-:Y:S01]  /*4df0*/  F2FP.BF16.F32.PACK_AB R27, R27, R0 ;  /* 0x000000001b1b723e */ /* 0x000fe200000010ff */
[C---:B------:R-:W-:Y:S01]  /*4e00*/  FMUL.FTZ R0, R33.reuse, UR8 ;  /* 0x0000000821007c20 */ /* 0x040fe20008410000 */
[----:B------:R-:W-:Y:S01]  /*4e10*/  F2FP.BF16.F32.PACK_AB R83, R33, R26 ;  /* 0x0000001a2153723e */ /* 0x000fe200000010ff */
[----:B------:R-:W-:Y:S01]  /*4e20*/  FMUL.FTZ R33, R32, UR8 ;  /* 0x0000000820217c20 */ /* 0x000fe20008410000 */
[----:B------:R-:W-:Y:S02]  /*4e30*/  LOP3.LUT P5, RZ, R87, 0xff0000, RZ, 0xc0, !PT ;  /* 0x00ff000057ff7812 */ /* 0x000fe400078ac0ff */
[----:B------:R-:W-:-:S02]  /*4e40*/  FSEL R26, R0, RZ, P4 ;  /* 0x000000ff001a7208 */ /* 0x000fc40002000000 */
[----:B------:R-:W-:Y:S02]  /*4e50*/  LOP3.LUT P4, RZ, R78, 0xff00, RZ, 0xc0, !PT ;  /* 0x0000ff004eff7812 */ /* 0x000fe4000788c0ff */
[C---:B------:R-:W-:Y:S02]  /*4e60*/  PRMT R31, R27.reuse, 0x7632, R31 ;  /* 0x000076321b1f7816 */ /* 0x040fe4000000001f */
[----:B------:R-:W-:Y:S02]  /*4e70*/  PRMT R79, R27, 0x7610, R79 ;  /* 0x000076101b4f7816 */ /* 0x000fe4000000004f */
[----:B------:R-:W-:Y:S01]  /*4e80*/  FSEL R27, R0, RZ, P4 ;  /* 0x000000ff001b7208 */ /* 0x000fe20002000000 */
[----:B------:R-:W-:Y:S01]  /*4e90*/  FMUL.FTZ R0, R34, UR8 ;  /* 0x0000000822007c20 */ /* 0x000fe20008410000 */
[----:B------:R-:W-:Y:S02]  /*4ea0*/  ISETP.GE.U32.AND P6, PT, R87, 0x1000000, PT ;  /* 0x010000005700780c */ /* 0x000fe40003fc6070 */
[----:B------:R-:W-:-:S02]  /*4eb0*/  LOP3.LUT P4, RZ, R78, 0xff0000, RZ, 0xc0, !PT ;  /* 0x00ff00004eff7812 */ /* 0x000fc4000788c0ff */
[----:B------:R-:W-:Y:S02]  /*4ec0*/  FSEL R35, R33, RZ, P5 ;  /* 0x000000ff21237208 */ /* 0x000fe40002800000 */
        /* <DEDUP_REMOVED lines=17> */
.L_x_356:
        /* <DEDUP_REMOVED lines=17> */
[----:B0--3--:R-:W-:Y:S01]  /*50f0*/  FSEL R26, R33, RZ, P5 ;  /* 0x000000ff211a7208 */ /* 0x009fe20002800000 */
        /* <DEDUP_REMOVED lines=27> */
.L_x_352:
[----:B------:R-:W-:Y:S05]  /*52b0*/  @!P1 BRA `(.L_x_357) ;  /* 0x00000004004c9947 */ /* 0x000fea0003800000 */
[----:B------:R-:W-:Y:S05]  /*52c0*/  BRA.U !UP0, `(.L_x_358) ;  /* 0x0000000108b07547 */ /* 0x000fea000b800000 */
[--C-:B------:R-:W-:Y:S01]  /*52d0*/  FFMA.FTZ R32, R32, UR20, R90.reuse ;  /* 0x0000001420207c23 */ /* 0x100fe2000801005a */
[----:B------:R-:W-:Y:S01]  /*52e0*/  MOV R0, R50 ;  /* 0x0000003200007202 */ /* 0x000fe20000000f00 */
[--C-:B------:R-:W-:Y:S01]  /*52f0*/  FFMA.FTZ R34, R34, UR20, R90.reuse ;  /* 0x0000001422227c23 */ /* 0x100fe2000801005a */
[----:B------:R-:W-:Y:S01]  /*5300*/  FFMA.FTZ R35, R31, UR20, R90 ;  /* 0x000000141f237c23 */ /* 0x000fe2000801005a */
[----:B------:R-:W-:Y:S01]  /*5310*/  FADD.FTZ R32, R37, -R32 ;  /* 0x8000002025207221 */ /* 0x000fe20000010000 */
[--C-:B------:R-:W-:Y:S01]  /*5320*/  SHF.R.U32.HI R37, RZ, 0x10, R51.reuse ;  /* 0x00000010ff257819 */ /* 0x100fe20000011633 */
[----:B------:R-:W-:Y:S01]  /*5330*/  FADD.FTZ R34, R39, -R34 ;  /* 0x8000002227227221 */ /* 0x000fe20000010000 */
[--C-:B0--3--:R-:W-:Y:S01]  /*5340*/  SHF.R.U64 R26, R50, 0x10, R51.reuse ;  /* 0x00000010321a7819 */ /* 0x109fe20000001233 */
[----:B------:R-:W-:Y:S02]  /*5350*/  IMAD.MOV.U32 R31, RZ, RZ, R51 ;  /* 0x000000ffff1f7224 */ /* 0x000fe400078e0033 */
[----:B------:R-:W-:Y:S01]  /*5360*/  FFMA.FTZ R33, R33, UR20, R90 ;  /* 0x0000001421217c23 */ /* 0x000fe2000801005a */
[----:B------:R-:W-:-:S02]  /*5370*/  IMAD.U32 R27, R0, 0x10000, RZ ;  /* 0x00010000001b7824 */ /* 0x000fc400078e00ff */
[----:B------:R-:W-:Y:S01]  /*5380*/  FADD.FTZ R35, R36, -R35 ;  /* 0x8000002324237221 */ /* 0x000fe20000010000 */
[----:B------:R-:W-:Y:S02]  /*5390*/  IMAD.U32 R0, R37, 0x10000, RZ ;  /* 0x0001000025007824 */ /* 0x000fe400078e00ff */
[----:B------:R-:W-:Y:S01]  /*53a0*/  FADD.FTZ R33, R38, -R33 ;  /* 0x8000002126217221 */ /* 0x000fe20000010000 */
[----:B------:R-:W-:Y:S02]  /*53b0*/  IMAD.U32 R31, R31, 0x10000, RZ ;  /* 0x000100001f1f7824 */ /* 0x000fe400078e00ff */
[----:B------:R-:W-:Y:S01]  /*53c0*/  FFMA.FTZ R27, R34, UR11, R27 ;  /* 0x0000000b221b7c23 */ /* 0x000fe2000801001b */
[----:B------:R-:W-:Y:S02]  /*53d0*/  IMAD.U32 R26, R26, 0x10000, RZ ;  /* 0x000100001a1a7824 */ /* 0x000fe400078e00ff */
[----:B------:R-:W-:Y:S01]  /*53e0*/  FFMA.FTZ R35, R35, UR11, R0 ;  /* 0x0000000b23237c23 */ /* 0x000fe20008010000 */
[----:B------:R-:W-:Y:S01]  /*53f0*/  FFMA.FTZ R32, R32, UR11, R31 ;  /* 0x0000000b20207c23 */ /* 0x000fe2000801001f */
[----:B------:R-:W-:Y:S01]  /*5400*/  FMUL.FTZ R0, R27, UR8 ;  /* 0x000000081b007c20 */ /* 0x000fe20008410000 */
[----:B------:R-:W-:Y:S01]  /*5410*/  FFMA.FTZ R26, R33, UR11, R26 ;  /* 0x0000000b211a7c23 */ /* 0x000fe2000801001a */
[C---:B------:R-:W-:Y:S01]  /*5420*/  LOP3.LUT P5, RZ, R87.reuse, 0xff, RZ, 0xc0, !PT ;  /* 0x000000ff57ff7812 */ /* 0x040fe200078ac0ff */
        /* <DEDUP_REMOVED lines=18> */
[----:B------:R-:W-:Y:S02]  /*5550*/  PRMT R26, R80, 0x7632, R26 ;  /* 0x00007632501a7816 */ /* 0x000fe4000000001a */
[C---:B------:R-:W-:Y:S02]  /*5560*/  PRMT R33, R34.reuse, 0x7632, R33 ;  /* 0x0000763222217816 */ /* 0x040fe40000000021 */
[----:B------:R-:W-:Y:S01]  /*5570*/  PRMT R82, R34, 0x7610, R82 ;  /* 0x0000761022527816 */ /* 0x000fe20000000052 */
[----:B------:R-:W-:Y:S06]  /*5580*/  BRA `(.L_x_355) ;  /* 0x0000000400a87947 */ /* 0x000fec0003800000 */
.L_x_358:
[--C-:B------:R-:W-:Y:S01]  /*5590*/  FFMA.FTZ R32, R32, UR20, R90.reuse ;  /* 0x0000001420207c23 */ /* 0x100fe2000801005a */
[----:B------:R-:W-:Y:S01]  /*55a0*/  FFMA.FTZ R34, R34, UR20, R90 ;  /* 0x0000001422227c23 */ /* 0x000fe2000801005a */
[----:B------:R-:W-:Y:S02]  /*55b0*/  IMAD.MOV.U32 R0, RZ, RZ, R50 ;  /* 0x000000ffff007224 */ /* 0x000fe400078e0032 */
[----:B------:R-:W-:Y:S01]  /*55c0*/  FFMA.FTZ R35, R31, UR20, R90 ;  /* 0x000000141f237c23 */ /* 0x000fe2000801005a */
[----:B------:R-:W-:Y:S01]  /*55d0*/  FADD.FTZ R32, R37, -R32 ;  /* 0x8000002025207221 */ /* 0x000fe20000010000 */
[----:B------:R-:W-:Y:S01]  /*55e0*/  FADD.FTZ R34, R39, -R34 ;  /* 0x8000002227227221 */ /* 0x000fe20000010000 */
[--C-:B0--3--:R-:W-:Y:S01]  /*55f0*/  SHF.R.U64 R26, R50, 0x10, R51.reuse ;  /* 0x00000010321a7819 */ /* 0x109fe20000001233 */
[----:B------:R-:W-:Y:S01]  /*5600*/  IMAD.U32 R27, R0, 0x10000, RZ ;  /* 0x00010000001b7824 */ /* 0x000fe200078e00ff */
[--C-:B------:R-:W-:Y:S01]  /*5610*/  SHF.R.U32.HI R37, RZ, 0x10, R51.reuse ;  /* 0x00000010ff257819 */ /* 0x100fe20000011633 */
[----:B------:R-:W-:Y:S01]  /*5620*/  FFMA.FTZ R33, R33, UR20, R90 ;  /* 0x0000001421217c23 */ /* 0x000fe2000801005a */
[----:B------:R-:W-:-:S02]  /*5630*/  IMAD.MOV.U32 R31, RZ, RZ, R51 ;  /* 0x000000ffff1f7224 */ /* 0x000fc400078e0033 */
[----:B------:R-:W-:Y:S01]  /*5640*/  FFMA.FTZ R27, R34, UR11, R27 ;  /* 0x0000000b221b7c23 */ /* 0x000fe2000801001b */
        /* <DEDUP_REMOVED lines=26> */
.L_x_357:
        /* <DEDUP_REMOVED lines=15> */
[----:B0--3--:R-:W-:Y:S01]  /*58e0*/  FMUL.FTZ R26, R33, UR8 ;  /* 0x00000008211a7c20 */ /* 0x009fe20008410000 */
        /* <DEDUP_REMOVED lines=22> */
.L_x_359:
        /* <DEDUP_REMOVED lines=10> */
[----:B------:R-:W-:Y:S01]  /*5af0*/  LOP3.LUT P6, RZ, R87, 0xff, RZ, 0xc0, !PT ;  /* 0x000000ff57ff7812 */ /* 0x000fe200078cc0ff */
[----:B------:R-:W-:Y:S01]  /*5b00*/  FMUL.FTZ R32, R32, UR11 ;  /* 0x0000000b20207c20 */ /* 0x000fe20008410000 */
[----:B------:R-:W-:Y:S01]  /*5b10*/  FMUL.FTZ R34, R34, UR8 ;  /* 0x0000000822227c20 */ /* 0x000fe20008410000 */
[----:B------:R-:W-:Y:S01]  /*5b20*/  FMUL.FTZ R31, R31, UR11 ;  /* 0x0000000b1f1f7c20 */ /* 0x000fe20008410000 */
        /* <DEDUP_REMOVED lines=12> */
[C---:B0--3--:R-:W-:Y:S02]  /*5bf0*/  PRMT R26, R33.reuse, 0x7632, R26 ;  /* 0x00007632211a7816 */ /* 0x049fe4000000001a */
[----:B------:R-:W-:Y:S02]  /*5c00*/  PRMT R31, R33, 0x7610, R31 ;  /* 0x00007610211f7816 */ /* 0x000fe4000000001f */
[C---:B------:R-:W-:Y:S02]  /*5c10*/  PRMT R33, R32.reuse, 0x7632, R33 ;  /* 0x0000763220217816 */ /* 0x040fe40000000021 */
[----:B------:R-:W-:-:S07]  /*5c20*/  PRMT R0, R32, 0x7610, R0 ;  /* 0x0000761020007816 */ /* 0x000fce0000000000 */
.L_x_355:
        /* <DEDUP_REMOVED lines=15> */
.L_x_360:
        /* <DEDUP_REMOVED lines=10> */
.L_x_361:
[----:B------:R-:W-:Y:S01]  /*5dc0*/  PLOP3.LUT P2, PT, P2, PT, PT, 0x8, 0x80 ;  /* 0x000000000080781c */ /* 0x000fe2000174e170 */
[----:B------:R-:W-:-:S12]  /*5dd0*/  BRA.U !UP1, `(.L_x_362) ;  /* 0xffffffa509ac7547 */ /* 0x000fd8000b83ffff */
[----:B---3--:R-:W-:Y:S02]  /*5de0*/  IMAD.MOV.U32 R33, RZ, RZ, R12 ;  /* 0x000000ffff217224 */ /* 0x008fe400078e000c */
[----:B0---4-:R-:W-:Y:S02]  /*5df0*/  IMAD.MOV.U32 R25, RZ, RZ, R23 ;  /* 0x000000ffff197224 */ /* 0x011fe400078e0017 */
        /* <DEDUP_REMOVED lines=19> */
[----:B------:R-:W-:-:S07]  /*5f30*/  IMAD.MOV.U32 R15, RZ, RZ, R18 ;  /* 0x000000ffff0f7224 */ /* 0x000fce00078e0012 */
.L_x_331:
[----:B------:R-:W0:Y:S08]  /*5f40*/  LDC R3, c[0x0][0x388] ;  /* 0x0000e200ff037b82 */ /* 0x000e300000000800 */
[----:B------:R-:W3:Y:S08]  /*5f50*/  LDC.64 R4, c[0x0][0x440] ;  /* 0x00011000ff047b82 */ /* 0x000ef00000000a00 */
[----:B------:R-:W4:Y:S01]  /*5f60*/  LDC.64 R6, c[0x0][0x448] ;  /* 0x00011200ff067b82 */ /* 0x000f220000000a00 */
[----:B0-----:R-:W-:-:S05]  /*5f70*/  IMAD R3, R3, UR7, RZ ;  /* 0x0000000703037c24 */ /* 0x001fca000f8e02ff */
[----:B------:R-:W-:-:S05]  /*5f80*/  LEA.HI R9, R3, R2, RZ, 0x1e ;  /* 0x0000000203097211 */ /* 0x000fca00078ff0ff */
[----:B---3--:R-:W-:-:S05]  /*5f90*/  IMAD.WIDE.U32 R2, R9, 0x10, R4 ;  /* 0x0000001009027825 */ /* 0x008fca00078e0004 */
[----:B--2---:R-:W-:Y:S01]  /*5fa0*/  STG.E.128 desc[UR22][R2.64], R28 ;  /* 0x0000001c02007986 */ /* 0x004fe2000c101d16 */
[----:B----4-:R-:W-:-:S05]  /*5fb0*/  IMAD.WIDE.U32 R4, R9, 0x10, R6 ;  /* 0x0000001009047825 */ /* 0x010fca00078e0006 */
[----:B------:R-:W-:Y:S04]  /*5fc0*/  STG.E.128 desc[UR22][R4.64], R24 ;  /* 0x0000001804007986 */ /* 0x000fe8000c101d16 */
[----:B------:R-:W-:Y:S04]  /*5fd0*/  STG.E.128 desc[UR22][R2.64+0x800], R32 ;  /* 0x0008002002007986 */ /* 0x000fe8000c101d16 */
[----:B------:R-:W-:Y:S04]  /*5fe0*/  STG.E.128 desc[UR22][R4.64+0x800], R20 ;  /* 0x0008001404007986 */ /* 0x000fe8000c101d16 */
[----:B------:R-:W-:Y:S04]  /*5ff0*/  STG.E.128 desc[UR22][R2.64+0x1000], R12 ;  /* 0x0010000c02007986 */ /* 0x000fe8000c101d16 */
[----:B------:R-:W-:Y:S01]  /*6000*/  STG.E.128 desc[UR22][R4.64+0x1000], R36 ;  /* 0x0010002404007986 */ /* 0x000fe2000c101d16 */
[----:B------:R-:W-:Y:S05]  /*6010*/  EXIT ;  /* 0x000000000000794d */ /* 0x000fea0003800000 */
.L_x_363:
        /* <DEDUP_REMOVED lines=14> */
.L_x_3507:


//--------------------- .text._ZN10layer_norm31ln_parallel_residual_bwd_kernelINS_13Kernel_traitsI6__halfS2_S2_S2_fjLj1536ELj1ELj1ELj4ELj8ENS_18Kernel_traits_baseILj1536ES2_S2_S2_S2_fjLj128EEEEELb0ELb0ELb0EEEvNS_9BwdParamsE --------------------------
	.section	.text._ZN10layer_norm31ln_parallel_residual_bwd_kernelINS_13Kernel_traitsI6__halfS2_S2_S2_fjLj1536ELj1ELj1ELj4ELj8ENS_18Kernel_traits_baseILj1536ES2_S2_S2_S2_fjLj128EEEEELb0ELb0ELb0EEEvNS_9BwdParamsE,"ax",@progbits
	.align	128
        .global         _ZN10layer_norm31ln_parallel_residual_bwd_kernelINS_13Kernel_traitsI6__halfS2_S2_S2_fjLj1536ELj1ELj1ELj4ELj8ENS_18Kernel_traits_baseILj1536ES2_S2_S2_S2_fjLj128EEEEELb0ELb0ELb0EEEvNS_9BwdParamsE
        .type           _ZN10layer_norm31ln_parallel_residual_bwd_kernelINS_13Kernel_traitsI6__halfS2_S2_S2_fjLj1536ELj1ELj1ELj4ELj8ENS_18Kernel_traits_baseILj1536ES2_S2_S2_S2_fjLj128EEEEELb0ELb0ELb0EEEvNS_9BwdParamsE,@function
        .size           _ZN10layer_norm31ln_parallel_residual_bwd_kernelINS_13Kernel_traitsI6__halfS2_S2_S2_fjLj1536ELj1ELj1ELj4ELj8ENS_18Kernel_traits_baseILj1536ES2_S2_S2_S2_fjLj128EEEEELb0ELb0ELb0EEEvNS_9BwdParamsE,(.L_x_3508 - _ZN10layer_norm31ln_parallel_residual_bwd_kernelINS_13Kernel_traitsI6__halfS2_S2_S2_fjLj1536ELj1ELj1ELj4ELj8ENS_18Kernel_traits_baseILj1536ES2_S2_S2_S2_fjLj128EEEEELb0ELb0ELb0EEEvNS_9BwdParamsE)
        .other          _ZN10layer_norm31ln_parallel_residual_bwd_kernelINS_13Kernel_traitsI6__halfS2_S2_S2_fjLj1536ELj1ELj1ELj4ELj8ENS_18Kernel_traits_baseILj1536ES2_S2_S2_S2_fjLj128EEEEELb0ELb0ELb0EEEvNS_9BwdParamsE,@"STO_CUDA_ENTRY STV_DEFAULT"
_ZN10layer_norm31ln_parallel_residual_bwd_kernelINS_13Kernel_traitsI6__halfS2_S2_S2_fjLj1536ELj1ELj1ELj4ELj8ENS_18Kernel_traits_baseILj1536ES2_S2_S2_S2_fjLj128EEEEELb0ELb0ELb0EEEvNS_9BwdParamsE:
.text._ZN10layer_norm31ln_parallel_residual_bwd_kernelINS_13Kernel_traitsI6__halfS2_S2_S2_fjLj1536ELj1ELj1ELj4ELj8ENS_18Kernel_traits_baseILj1536ES2_S2_S2_S2_fjLj128EEEEELb0ELb0ELb0EEEvNS_9BwdParamsE:
        /* <DEDUP_REMOVED lines=62> */
[----:B-----5:R-:W-:Y:S02]  /*03e0*/  MOV R103, R4 ;  /* 0x0000000400677202 */ /* 0x020fe40000000f00 */
[----:B------:R-:W-:Y:S02]  /*03f0*/  CS2R R64, SRZ ;  /* 0x0000000000407805 */ /* 0x000fe4000001ff00 */
[----:B------:R-:W-:Y:S02]  /*0400*/  MOV R0, R8 ;  /* 0x0000000800007202 */ /* 0x000fe40000000f00 */
[----:B------:R-:W-:Y:S02]  /*0410*/  CS2R R66, SRZ ;  /* 0x0000000000427805 */ /* 0x000fe4000001ff00 */
[----:B------:R-:W-:Y:S02]  /*0420*/  SHF.R.U64 R7, R8, 0x10, R9 ;  /* 0x0000001008077819 */ /* 0x000fe40000001209 */
[----:B------:R-:W-:-:S02]  /*0430*/  CS2R R60, SRZ ;  /* 0x00000000003c7805 */ /* 0x000fc4000001ff00 */
[----:B------:R-:W-:Y:S02]  /*0440*/  SHF.R.U64 R4, R4, 0x10, R5 ;  /* 0x0000001004047819 */ /* 0x000fe40000001205 */
[----:B------:R-:W-:Y:S02]  /*0450*/  CS2R R62, SRZ ;  /* 0x00000000003e7805 */ /* 0x000fe4000001ff00 */
[----:B------:R-:W-:Y:S02]  /*0460*/  MOV R104, R5 ;  /* 0x0000000500687202 */ /* 0x000fe40000000f00 */
[----:B------:R-:W-:Y:S02]  /*0470*/  CS2R R56, SRZ ;  /* 0x0000000000387805 */ /* 0x000fe4000001ff00 */
[----:B------:R-:W-:Y:S02]  /*0480*/  MOV R105, R2 ;  /* 0x0000000200697202 */ /* 0x000fe40000000f00 */
[----:B------:R-:W-:-:S02]  /*0490*/  CS2R R58, SRZ ;  /* 0x00000000003a7805 */ /* 0x000fc4000001ff00 */
[----:B------:R-:W-:Y:S02]  /*04a0*/  MOV R10, R9 ;  /* 0x00000009000a7202 */ /* 0x000fe40000000f00 */
[----:B------:R-:W-:Y:S02]  /*04b0*/  CS2R R52, SRZ ;  /* 0x0000000000347805 */ /* 0x000fe4000001ff00 */
[----:B------:R-:W-:Y:S02]  /*04c0*/  SHF.R.U32.HI R11, RZ, 0x10, R9 ;  /* 0x00000010ff0b7819 */ /* 0x000fe40000011609 */
[----:B------:R-:W-:Y:S02]  /*04d0*/  CS2R R54, SRZ ;  /* 0x0000000000367805 */ /* 0x000fe4000001ff00 */
[----:B------:R-:W-:Y:S01]  /*04e0*/  MOV R6, R12 ;  /* 0x0000000c00067202 */ /* 0x000fe20000000f00 */
[----:B0-----:R-:W-:Y:S01]  /*04f0*/  UISETP.NE.AND UP0, UPT, UR4, URZ, UPT ;  /* 0x000000ff0400728c */ /* 0x001fe2000bf05270 */
[----:B------:R-:W-:-:S02]  /*0500*/  SHF.R.U64 R8, R12, 0x10, R13 ;  /* 0x000000100c087819 */ /* 0x000fc4000000120d */
[----:B------:R-:W-:Y:S02]  /*0510*/  CS2R R48, SRZ ;  /* 0x0000000000307805 */ /* 0x000fe4000001ff00 */
[----:B------:R-:W-:Y:S02]  /*0520*/  SHF.R.U32.HI R5, RZ, 0x10, R5 ;  /* 0x00000010ff057819 */ /* 0x000fe40000011605 */
[----:B------:R-:W-:Y:S02]  /*0530*/  CS2R R50, SRZ ;  /* 0x0000000000327805 */ /* 0x000fe4000001ff00 */
[----:B------:R-:W-:Y:S02]  /*0540*/  SHF.R.U64 R2, R2, 0x10, R3 ;  /* 0x0000001002027819 */ /* 0x000fe40000001203 */
[----:B------:R-:W-:Y:S02]  /*0550*/  CS2R R44, SRZ ;  /* 0x00000000002c7805 */ /* 0x000fe4000001ff00 */
[----:B------:R-:W-:-:S02]  /*0560*/  MOV R9, R13 ;  /* 0x0000000d00097202 */ /* 0x000fc40000000f00 */
[----:B------:R-:W-:Y:S02]  /*0570*/  CS2R R46, SRZ ;  /* 0x00000000002e7805 */ /* 0x000fe4000001ff00 */
[----:B------:R-:W-:Y:S02]  /*0580*/  SHF.R.U32.HI R12, RZ, 0x10, R13 ;  /* 0x00000010ff0c7819 */ /* 0x000fe4000001160d */
[----:B------:R-:W-:Y:S02]  /*0590*/  CS2R R40, SRZ ;  /* 0x0000000000287805 */ /* 0x000fe4000001ff00 */
[----:B------:R-:W-:Y:S02]  /*05a0*/  MOV R99, R14 ;  /* 0x0000000e00637202 */ /* 0x000fe40000000f00 */
[----:B------:R-:W-:Y:S02]  /*05b0*/  CS2R R42, SRZ ;  /* 0x00000000002a7805 */ /* 0x000fe4000001ff00 */
[----:B------:R-:W-:-:S02]  /*05c0*/  SHF.R.U64 R13, R14, 0x10, R15 ;  /* 0x000000100e0d7819 */ /* 0x000fc4000000120f */
[----:B------:R-:W-:Y:S02]  /*05d0*/  CS2R R36, SRZ ;  /* 0x0000000000247805 */ /* 0x000fe4000001ff00 */
[----:B------:R-:W-:Y:S02]  /*05e0*/  MOV R100, R15 ;  /* 0x0000000f00647202 */ /* 0x000fe40000000f00 */
[----:B------:R-:W-:Y:S02]  /*05f0*/  CS2R R38, SRZ ;  /* 0x0000000000267805 */ /* 0x000fe4000001ff00 */
[----:B------:R-:W-:Y:S02]  /*0600*/  MOV R101, R16 ;  /* 0x0000001000657202 */ /* 0x000fe40000000f00 */
[----:B------:R-:W-:Y:S02]  /*0610*/  CS2R R32, SRZ ;  /* 0x0000000000207805 */ /* 0x000fe4000001ff00 */
[----:B------:R-:W-:-:S02]  /*0620*/  SHF.R.U64 R14, R16, 0x10, R17 ;  /* 0x00000010100e7819 */ /* 0x000fc40000001211 */
[----:B------:R-:W-:Y:S02]  /*0630*/  CS2R R34, SRZ ;  /* 0x0000000000227805 */ /* 0x000fe4000001ff00 */
[----:B------:R-:W-:Y:S02]  /*0640*/  MOV R106, R3 ;  /* 0x00000003006a7202 */ /* 0x000fe40000000f00 */
[----:B------:R-:W-:Y:S02]  /*0650*/  CS2R R28, SRZ ;  /* 0x00000000001c7805 */ /* 0x000fe4000001ff00 */
[----:B------:R-:W-:Y:S02]  /*0660*/  SHF.R.U32.HI R15, RZ, 0x10, R15 ;  /* 0x00000010ff0f7819 */ /* 0x000fe4000001160f */
[----:B------:R-:W-:Y:S02]  /*0670*/  CS2R R30, SRZ ;  /* 0x00000000001e7805 */ /* 0x000fe4000001ff00 */
[----:B------:R-:W-:-:S02]  /*0680*/  MOV R102, R17 ;  /* 0x0000001100667202 */ /* 0x000fc40000000f00 */
[----:B------:R-:W-:Y:S02]  /*0690*/  CS2R R24, SRZ ;  /* 0x0000000000187805 */ /* 0x000fe4000001ff00 */
[----:B------:R-:W-:Y:S02]  /*06a0*/  SHF.R.U32.HI R16, RZ, 0x10, R17 ;  /* 0x00000010ff107819 */ /* 0x000fe40000011611 */
[----:B------:R-:W-:Y:S02]  /*06b0*/  CS2R R26, SRZ ;  /* 0x00000000001a7805 */ /* 0x000fe4000001ff00 */
[----:B------:R-:W-:Y:S02]  /*06c0*/  SHF.R.U32.HI R3, RZ, 0x10, R3 ;  /* 0x00000010ff037819 */ /* 0x000fe40000011603 */
[----:B------:R-:W-:Y:S02]  /*06d0*/  CS2R R20, SRZ ;  /* 0x0000000000147805 */ /* 0x000fe4000001ff00 */
[----:B------:R-:W-:-:S02]  /*06e0*/  PRMT R2, R2, 0x5410, R7 ;  /* 0x0000541002027816 */ /* 0x000fc40000000007 */
[----:B------:R-:W-:Y:S02]  /*06f0*/  CS2R R22, SRZ ;  /* 0x0000000000167805 */ /* 0x000fe4000001ff00 */
[----:B------:R-:W-:Y:S01]  /*0700*/  PRMT R4, R4, 0x5410, R10 ;  /* 0x0000541004047816 */ /* 0x000fe2000000000a */
[----:B------:R-:W-:Y:S01]  /*0710*/  UPLOP3.LUT UP1, UPT, UPT, UPT, UPT, 0x40, 0x4 ;  /* 0x000000000004789c */ /* 0x000fe20003f2e870 */
[----:B------:R-:W-:Y:S01]  /*0720*/  PRMT R5, R5, 0x5410, R11 ;  /* 0x0000541005057816 */ /* 0x000fe2000000000b */
[----:B------:R-:W0:Y:S01]  /*0730*/  LDCU UR6, c[0x0][0x388] ;  /* 0x00007100ff0677ac */ /* 0x000e220008000800 */
[----:B------:R-:W-:Y:S02]  /*0740*/  PRMT R7, R7, 0x5410, R8 ;  /* 0x0000541007077816 */ /* 0x000fe40000000008 */
[----:B------:R-:W-:Y:S01]  /*0750*/  PRMT R8, R8, 0x5410, R9 ;  /* 0x0000541008087816 */ /* 0x000fe20000000009 */
[----:B------:R-:W1:Y:S01]  /*0760*/  LDCU.U8 UR27, c[0x0][0x410] ;  /* 0x00008200ff1b77ac */ /* 0x000e620008000000 */
[----:B------:R-:W-:-:S02]  /*0770*/  PRMT R0, R0, 0x5410, R0 ;  /* 0x0000541000007816 */ /* 0x000fc40000000000 */
[----:B------:R-:W-:Y:S01]  /*0780*/  PRMT R6, R6, 0x5410, R6 ;  /* 0x0000541006067816 */ /* 0x000fe20000000006 */
[----:B------:R-:W2:Y:S01]  /*0790*/  LDCU UR26, c[0x0][0x400] ;  /* 0x00008000ff1a77ac */ /* 0x000ea20008000800 */
[----:B------:R-:W-:Y:S02]  /*07a0*/  PRMT R9, R9, 0x5410, R12 ;  /* 0x0000541009097816 */ /* 0x000fe4000000000c */
[----:B------:R-:W-:Y:S01]  /*07b0*/  PRMT R99, R99, 0x5410, R13 ;  /* 0x0000541063637816 */ /* 0x000fe2000000000d */
[----:B------:R-:W3:Y:S01]  /*07c0*/  LDCU.64 UR12, c[0x0][0x470] ;  /* 0x00008e00ff0c77ac */ /* 0x000ee20008000a00 */
[----:B------:R-:W-:Y:S02]  /*07d0*/  PRMT R100, R100, 0x5410, R15 ;  /* 0x0000541064647816 */ /* 0x000fe4000000000f */
[----:B------:R-:W-:Y:S01]  /*07e0*/  PRMT R101, R101, 0x5410, R14 ;  /* 0x0000541065657816 */ /* 0x000fe2000000000e */
[----:B------:R-:W4:Y:S01]  /*07f0*/  LDCU.64 UR24, c[0x0][0x438] ;  /* 0x00008700ff1877ac */ /* 0x000f220008000a00 */
[----:B------:R-:W-:-:S02]  /*0800*/  PRMT R102, R102, 0x5410, R16 ;  /* 0x0000541066667816 */ /* 0x000fc40000000010 */
[----:B------:R-:W-:Y:S01]  /*0810*/  PRMT R103, R103, 0x5410, R4 ;  /* 0x0000541067677816 */ /* 0x000fe20000000004 */
[----:B------:R-:W0:Y:S01]  /*0820*/  LDCU.64 UR10, c[0x0][0x478] ;  /* 0x00008f00ff0a77ac */ /* 0x000e220008000a00 */
[----:B------:R-:W-:Y:S02]  /*0830*/  PRMT R104, R104, 0x5410, R5 ;  /* 0x0000541068687816 */ /* 0x000fe40000000005 */
[----:B------:R-:W-:Y:S01]  /*0840*/  PRMT R105, R105, 0x5410, R2 ;  /* 0x0000541069697816 */ /* 0x000fe20000000002 */
[----:B------:R-:W0:Y:S01]  /*0850*/  LDCU.128 UR16, c[0x0][0x3c0] ;  /* 0x00007800ff1077ac */ /* 0x000e220008000c00 */
[----:B------:R-:W-:Y:S02]  /*0860*/  PRMT R106, R106, 0x5410, R3 ;  /* 0x000054106a6a7816 */ /* 0x000fe40000000003 */
[----:B------:R-:W-:Y:S01]  /*0870*/  PLOP3.LUT P3, PT, PT, PT, UP0, 0x80, 0x8 ;  /* 0x000000000008781c */ /* 0x000fe20003f6f008 */
[----:B-12---:R-:W0:-:S12]  /*0880*/  LDCU.64 UR22, c[0x0][0x380] ;  /* 0x00007000ff1677ac */ /* 0x006e180008000a00 */
.L_x_408:
[----:B0-----:R-:W-:Y:S02]  /*0890*/  UIMAD.WIDE UR14, UR9, 0x4, UR18 ;  /* 0x00000004090e78a5 */ /* 0x001fe4000f8e0212 */
[----:B------:R-:W-:-:S04]  /*08a0*/  UIMAD.WIDE UR4, UR9, 0x4, UR16 ;  /* 0x00000004090478a5 */ /* 0x000fc8000f8e0210 */
[----:B-1234-:R-:W-:Y:S02]  /*08b0*/  MOV R68, UR14 ;  /* 0x0000000e00447c02 */ /* 0x01efe40008000f00 */
[----:B------:R-:W-:Y:S02]  /*08c0*/  MOV R69, UR15 ;  /* 0x0000000f00457c02 */ /* 0x000fe40008000f00 */
[----:B------:R-:W-:Y:S02]  /*08d0*/  MOV R70, UR4 ;  /* 0x0000000400467c02 */ /* 0x000fe40008000f00 */
[----:B------:R-:W-:Y:S01]  /*08e0*/  MOV R71, UR5 ;  /* 0x0000000500477c02 */ /* 0x000fe20008000f00 */
[----:B------:R-:W2:Y:S04]  /*08f0*/  LDG.E R68, desc[UR20][R68.64] ;  /* 0x0000001444447981 */ /* 0x000ea8000c1e1900 */
[----:B-----5:R0:W5:Y:S01]  /*0900*/  LDG.E R70, desc[UR20][R70.64] ;  /* 0x0000001446467981 */ /* 0x020162000c1e1900 */
[----:B------:R-:W-:Y:S01]  /*0910*/  UIMAD UR4, UR9, UR6, URZ ;  /* 0x00000006090472a4 */ /* 0x000fe2000f8e02ff */
[----:B------:R-:W-:Y:S01]  /*0920*/  BSSY.RECONVERGENT B0, `(.L_x_365) ;  /* 0x0000061000007945 */ /* 0x000fe20003800200 */
[----:B------:R-:W-:-:S02]  /*0930*/  ISETP.GE.U32.AND P1, PT, R96, 0x100, PT ;  /* 0x000001006000780c */ /* 0x000fc40003f26070 */
[----:B------:R-:W-:Y:S01]  /*0940*/  USHF.R.S32.HI UR5, URZ, 0x1f, UR4 ;  /* 0x0000001fff057899 */ /* 0x000fe20008011404 */
[----:B------:R-:W-:-:S03]  /*0950*/  ISETP.GE.U32.AND P2, PT, R96, 0x180, PT ;  /* 0x000001806000780c */ /* 0x000fc60003f46070 */
[----:B------:R-:W-:-:S06]  /*0960*/  ULEA.HI UR5, UR5, UR4, URZ, 0x2 ;  /* 0x0000000405057291 */ /* 0x000fcc000f8f10ff */
[----:B------:R-:W-:-:S04]  /*0970*/  MOV R72, UR5 ;  /* 0x0000000500487c02 */ /* 0x000fc80008000f00 */
[----:B------:R-:W-:-:S04]  /*0980*/  LEA.HI.SX32 R95, R72, R97, 0x1e ;  /* 0x00000061485f7211 */ /* 0x000fc800078ff2ff */
[----:B0-----:R-:W-:Y:S02]  /*0990*/  MOV R71, R95 ;  /* 0x0000005f00477202 */ /* 0x001fe40000000f00 */
[----:B--2---:R-:W-:Y:S02]  /*09a0*/  R2UR UR14, R68 ;  /* 0x00000000440e72ca */ /* 0x004fe400000e0000 */
[----:B------:R-:W-:Y:S02]  /*09b0*/  CS2R R68, SRZ ;  /* 0x0000000000447805 */ /* 0x000fe4000001ff00 */
[----:B-----5:R-:W-:Y:S01]  /*09c0*/  FSEL R70, R70, RZ, !P3 ;  /* 0x000000ff46467208 */ /* 0x020fe20005800000 */
[----:B------:R-:W-:Y:S10]  /*09d0*/  @!P0 BRA `(.L_x_366) ;  /* 0x0000000400548947 */ /* 0x000ff40003800000 */
[----:B------:R-:W0:Y:S08]  /*09e0*/  LDC.64 R72, c[0x0][0x430] ;  /* 0x00010c00ff487b82 */ /* 0x000e300000000a00 */
[----:B------:R-:W1:Y:S08]  /*09f0*/  LDC.64 R74, c[0x0][0x428] ;  /* 0x00010a00ff4a7b82 */ /* 0x000e700000000a00 */
[----:B------:R-:W2:Y:S01]  /*0a00*/  LDC.64 R68, c[0x0][0x3a8] ;  /* 0x0000ea00ff447b82 */ /* 0x000ea20000000a00 */
[----:B0-----:R-:W-:-:S06]  /*0a10*/  IMAD.WIDE.U32 R72, R95, 0x8, R72 ;  /* 0x000000085f487825 */ /* 0x001fcc00078e0048 */
[----:B------:R-:W3:Y:S01]  /*0a20*/  LDG.E.64 R72, desc[UR20][R72.64] ;  /* 0x0000001448487981 */ /* 0x000ee2000c1e1b00 */
[----:B-1----:R-:W-:-:S06]  /*0a30*/  IMAD.WIDE.U32 R74, R95, 0x8, R74 ;  /* 0x000000085f4a7825 */ /* 0x002fcc00078e004a */
[----:B------:R-:W3:Y:S01]  /*0a40*/  LDG.E.64 R74, desc[UR20][R74.64] ;  /* 0x000000144a4a7981 */ /* 0x000ee2000c1e1b00 */
[----:B--2---:R-:W-:-:S06]  /*0a50*/  IMAD.WIDE.U32 R68, R95, 0x8, R68 ;  /* 0x000000085f447825 */ /* 0x004fcc00078e0044 */
[----:B------:R-:W2:Y:S01]  /*0a60*/  LDG.E.64 R68, desc[UR20][R68.64] ;  /* 0x0000001444447981 */ /* 0x000ea2000c1e1b00 */
[----:B----4-:R-:W-:-:S04]  /*0a70*/  ISETP.NE.U32.AND P0, PT, RZ, UR24, PT ;  /* 0x00000018ff007c0c */ /* 0x010fc8000bf05070 */
[----:B------:R-:W-:-:S13]  /*0a80*/  ISETP.NE.AND.EX P0, PT, RZ, UR25, PT, P0 ;  /* 0x00000019ff007c0c */ /* 0x000fda000bf05300 */
[----:B------:R-:W0:Y:S01]  /*0a90*/  @P0 LDC.64 R82, c[0x0][0x438] ;  /* 0x00010e00ff520b82 */ /* 0x000e220000000a00 */
[----:B------:R-:W-:Y:S02]  /*0aa0*/  HADD2.F32 R86, -RZ, R6.H1_H1 ;  /* 0x30000006ff567230 */ /* 0x000fe40000004100 */
[----:B------:R-:W-:Y:S02]  /*0ab0*/  HADD2.F32 R108, -RZ, R8.H1_H1 ;  /* 0x30000008ff6c7230 */ /* 0x000fe40000004100 */
[----:B------:R-:W-:Y:S02]  /*0ac0*/  HADD2.F32 R87, -RZ, R2.H1_H1 ;  /* 0x30000002ff577230 */ /* 0x000fe40000004100 */
[----:B0-----:R-:W-:-:S05]  /*0ad0*/  @P0 IMAD.WIDE.U32 R82, R95, 0x8, R82 ;  /* 0x000000085f520825 */ /* 0x001fca00078e0052 */
[----:B------:R0:W5:Y:S01]  /*0ae0*/  @P0 LDG.E.64 R92, desc[UR20][R82.64] ;  /* 0x00000014525c0981 */ /* 0x000162000c1e1b00 */
[----:B------:R-:W-:Y:S02]  /*0af0*/  HADD2.F32 R94, -RZ, R0.H1_H1 ;  /* 0x30000000ff5e7230 */ /* 0x000fe40000004100 */
[----:B0-----:R-:W-:Y:S01]  /*0b00*/  HADD2.F32 R83, -RZ, R7.H1_H1 ;  /* 0x30000007ff537230 */ /* 0x001fe20000004100 */
[----:B---3--:R-:W-:Y:S02]  /*0b10*/  MOV R71, R72 ;  /* 0x0000004800477202 */ /* 0x008fe40000000f00 */
[----:B------:R-:W-:Y:S02]  /*0b20*/  MOV R82, R73 ;  /* 0x0000004900527202 */ /* 0x000fe40000000f00 */
[----:B------:R-:W-:Y:S01]  /*0b30*/  SHF.R.U64 R72, R72, 0x10, R73 ;  /* 0x0000001048487819 */ /* 0x000fe20000001249 */
[----:B------:R-:W-:Y:S01]  /*0b40*/  HADD2.F32 R71, -RZ, R71.H0_H0 ;  /* 0x20000047ff477230 */ /* 0x000fe20000004100 */
[----:B------:R-:W-:-:S02]  /*0b50*/  MOV R84, R74 ;  /* 0x0000004a00547202 */ /* 0x000fc40000000f00 */
[----:B------:R-:W-:Y:S02]  /*0b60*/  SHF.R.U64 R3, R74, 0x10, R75 ;  /* 0x000000104a037819 */ /* 0x000fe4000000124b */
[----:B------:R-:W-:Y:S02]  /*0b70*/  MOV R97, R75 ;  /* 0x0000004b00617202 */ /* 0x000fe40000000f00 */
[----:B------:R-:W-:Y:S01]  /*0b80*/  SHF.R.U32.HI R74, RZ, 0x10, R73 ;  /* 0x00000010ff4a7819 */ /* 0x000fe20000011649 */
[----:B------:R-:W-:Y:S02]  /*0b90*/  HADD2.F32 R73, -RZ, R82.H0_H0 ;  /* 0x20000052ff497230 */ /* 0x000fe40000004100 */
[----:B------:R-:W-:Y:S01]  /*0ba0*/  FMUL.FTZ R85, R86, R71 ;  /* 0x0000004756557220 */ /* 0x000fe20000410000 */
[----:B------:R-:W-:Y:S02]  /*0bb0*/  HADD2.F32 R72, -RZ, R72.H0_H0 ;  /* 0x20000048ff487230 */ /* 0x000fe40000004100 */
[----:B------:R-:W-:-:S02]  /*0bc0*/  HADD2.F32 R82, -RZ, R3.H0_H0 ;  /* 0x20000003ff527230 */ /* 0x000fc40000004100 */
[----:B------:R-:W-:Y:S01]  /*0bd0*/  FMUL.FTZ R3, R108, R73 ;  /* 0x000000496c037220 */ /* 0x000fe20000410000 */
[----:B------:R-:W-:Y:S02]  /*0be0*/  HADD2.F32 R86, -RZ, R4.H1_H1 ;  /* 0x30000004ff567230 */ /* 0x000fe40000004100 */
[----:B------:R-:W-:Y:S01]  /*0bf0*/  HADD2.F32 R97, -RZ, R97.H0_H0 ;  /* 0x20000061ff617230 */ /* 0x000fe20000004100 */
[----:B------:R-:W-:Y:S01]  /*0c00*/  SHF.R.U32.HI R98, RZ, 0x10, R75 ;  /* 0x00000010ff627819 */ /* 0x000fe2000001164b */
[----:B------:R-:W-:Y:S02]  /*0c10*/  HADD2.F32 R75, -RZ, R84.H0_H0 ;  /* 0x20000054ff4b7230 */ /* 0x000fe40000004100 */
[----:B------:R-:W-:Y:S01]  /*0c20*/  FMUL.FTZ R84, R83, R72 ;  /* 0x0000004853547220 */ /* 0x000fe20000410000 */
[----:B------:R-:W-:Y:S02]  /*0c30*/  HADD2.F32 R83, -RZ, R9.H1_H1 ;  /* 0x30000009ff537230 */ /* 0x000fe40000004100 */
[----:B------:R-:W-:Y:S01]  /*0c40*/  FFMA.FTZ R86, R86, R97, R3 ;  /* 0x0000006156567223 */ /* 0x000fe20000010003 */
[----:B------:R-:W-:-:S02]  /*0c50*/  HADD2.F32 R74, -RZ, R74.H0_H0 ;  /* 0x2000004aff4a7230 */ /* 0x000fc40000004100 */
[----:B--2---:R-:W-:Y:S01]  /*0c60*/  HADD2.F32 R3, -RZ, R68.H0_H0 ;  /* 0x20000044ff037230 */ /* 0x004fe20000004100 */
[----:B------:R-:W-:Y:S01]  /*0c70*/  SHF.R.U64 R68, R68, 0x10, R69 ;  /* 0x0000001044447819 */ /* 0x000fe20000001245 */
[----:B------:R-:W-:Y:S01]  /*0c80*/  FFMA.FTZ R87, R87, R82, R84 ;  /* 0x0000005257577223 */ /* 0x000fe20000010054 */
[----:B------:R-:W-:Y:S01]  /*0c90*/  FFMA.FTZ R94, R94, R75, R85 ;  /* 0x0000004b5e5e7223 */ /* 0x000fe20000010055 */
[----:B------:R-:W-:Y:S01]  /*0ca0*/  FMUL.FTZ R84, R83, R74 ;  /* 0x0000004a53547220 */ /* 0x000fe20000410000 */
[----:B------:R-:W-:Y:S02]  /*0cb0*/  HADD2.F32 R85, -RZ, R5.H1_H1 ;  /* 0x30000005ff557230 */ /* 0x000fe40000004100 */
[----:B------:R-:W-:Y:S02]  /*0cc0*/  HADD2.F32 R98, -RZ, R98.H0_H0 ;  /* 0x20000062ff627230 */ /* 0x000fe40000004100 */
[----:B------:R-:W-:Y:S01]  /*0cd0*/  HADD2.F32 R83, -RZ, R69.H0_H0 ;  /* 0x20000045ff537230 */ /* 0x000fe20000004100 */
[----:B------:R-:W-:Y:S01]  /*0ce0*/  SHF.R.U32.HI R69, RZ, 0x10, R69 ;  /* 0x00000010ff457819 */ /* 0x000fe20000011645 */
[----:B------:R-:W-:-:S02]  /*0cf0*/  HADD2.F32 R107, -RZ, R68.H0_H0 ;  /* 0x20000044ff6b7230 */ /* 0x000fc40000004100 */
[C---:B------:R-:W-:Y:S01]  /*0d00*/  FADD.FTZ R3, -R70.reuse, R3 ;  /* 0x0000000346037221 */ /* 0x040fe20000010100 */
[----:B------:R-:W-:Y:S01]  /*0d10*/  FFMA.FTZ R85, R85, R98, R84 ;  /* 0x0000006255557223 */ /* 0x000fe20000010054 */
[----:B------:R-:W-:Y:S02]  /*0d20*/  HADD2.F32 R69, -RZ, R69.H0_H0 ;  /* 0x20000045ff457230 */ /* 0x000fe40000004100 */
[----:B------:R-:W-:Y:S01]  /*0d30*/  FMUL.FTZ R3, R3, UR14 ;  /* 0x0000000e03037c20 */ /* 0x000fe20008410000 */
[----:B------:R-:W-:Y:S01]  /*0d40*/  FADD.FTZ R84, -R70, R107 ;  /* 0x0000006b46547221 */ /* 0x000fe20000010100 */
[----:B------:R-:W-:Y:S02]  /*0d50*/  FADD.FTZ R28, R28, R71 ;  /* 0x000000471c1c7221 */ /* 0x000fe40000010000 */
[C---:B------:R-:W-:Y:S01]  /*0d60*/  FFMA.FTZ R40, R3.reuse, R71, R40 ;  /* 0x0000004703287223 */ /* 0x040fe20000010028 */
[----:B------:R-:W-:Y:S01]  /*0d70*/  FMUL.FTZ R84, R84, UR14 ;  /* 0x0000000e54547c20 */ /* 0x000fe20008410000 */
[C---:B------:R-:W-:Y:S01]  /*0d80*/  FADD.FTZ R71, -R70.reuse, R69 ;  /* 0x0000004546477221 */ /* 0x040fe20000010100 */
[----:B------:R-:W-:Y:S01]  /*0d90*/  FADD.FTZ R68, RZ, R94 ;  /* 0x0000005eff447221 */ /* 0x000fe20000010000 */
[----:B------:R-:W-:Y:S01]  /*0da0*/  FADD.FTZ R83, -R70, R83 ;  /* 0x0000005346537221 */ /* 0x000fe20000010100 */
[----:B------:R-:W-:Y:S01]  /*0db0*/  FFMA.FTZ R69, R3, R94, RZ ;  /* 0x0000005e03457223 */ /* 0x000fe200000100ff */
[----:B------:R-:W-:Y:S01]  /*0dc0*/  FADD.FTZ R53, R53, R82 ;  /* 0x0000005235357221 */ /* 0x000fe20000010000 */
[----:B------:R-:W-:Y:S01]  /*0dd0*/  FFMA.FTZ R65, R84, R82, R65 ;  /* 0x0000005254417223 */ /* 0x000fe20000010041 */
[----:B------:R-:W-:Y:S01]  /*0de0*/  FMUL.FTZ R82, R71, UR14 ;  /* 0x0000000e47527c20 */ /* 0x000fe20008410000 */
[----:B------:R-:W-:Y:S01]  /*0df0*/  FADD.FTZ R71, R68, R87 ;  /* 0x0000005744477221 */ /* 0x000fe20000010000 */
[----:B------:R-:W-:Y:S01]  /*0e00*/  FMUL.FTZ R83, R83, UR14 ;  /* 0x0000000e53537c20 */ /* 0x000fe20008410000 */
[C---:B------:R-:W-:Y:S01]  /*0e10*/  FFMA.FTZ R68, R84.reuse, R87, R69 ;  /* 0x0000005754447223 */ /* 0x040fe20000010045 */
        /* <DEDUP_REMOVED lines=14> */
[----:B------:R-:W-:Y:S01]  /*0f00*/  IADD3 R71, PT, PT, R95, 0x80, RZ ;  /* 0x000000805f477810 */ /* 0x000fe20007ffe0ff */
[----:B------:R-:W-:Y:S01]  /*0f10*/  FADD.FTZ R69, R72, R85 ;  /* 0x0000005548457221 */ /* 0x000fe20000010000 */
[----:B------:R-:W-:-:S07]  /*0f20*/  FFMA.FTZ R68, R82, R85, R68 ;  /* 0x0000005552447223 */ /* 0x000fce0000010044 */
.L_x_366:
[----:B---34-:R-:W-:Y:S05]  /*0f30*/  BSYNC.RECONVERGENT B0 ;  /* 0x0000000000007941 */ /* 0x018fea0003800200 */
.L_x_365:
        /* <DEDUP_REMOVED lines=13> */
[----:B------:R-:W0:Y:S01]  /*1010*/  @P0 LDC.64 R76, c[0x0][0x438] ;  /* 0x00010e00ff4c0b82 */ /* 0x000e220000000a00 */
[----:B------:R-:W-:Y:S02]  /*1020*/  HADD2.F32 R108, -RZ, R101.H0_H0 ;  /* 0x20000065ff6c7230 */ /* 0x000fe40000004100 */
[--C-:B------:R-:W-:Y:S02]  /*1030*/  HADD2.F32 R110, -RZ, R102.reuse.H0_H0 ;  /* 0x20000066ff6e7230 */ /* 0x100fe40000004100 */
[----:B------:R-:W-:Y:S02]  /*1040*/  HADD2.F32 R80, -RZ, R99.H0_H0 ;  /* 0x20000063ff507230 */ /* 0x000fe40000004100 */
[----:B------:R-:W-:Y:S02]  /*1050*/  HADD2.F32 R109, -RZ, R102.H1_H1 ;  /* 0x30000066ff6d7230 */ /* 0x000fe40000004100 */
[----:B0-----:R-:W-:-:S05]  /*1060*/  @P0 IMAD.WIDE.U32 R76, R71, 0x8, R76 ;  /* 0x00000008474c0825 */ /* 0x001fca00078e004c */
[----:B------:R0:W5:Y:S02]  /*1070*/  @P0 LDG.E.64 R90, desc[UR20][R76.64] ;  /* 0x000000144c5a0981 */ /* 0x000164000c1e1b00 */
[----:B0-----:R-:W-:Y:S02]  /*1080*/  HADD2.F32 R77, -RZ, R101.H1_H1 ;  /* 0x30000065ff4d7230 */ /* 0x001fe40000004100 */
[----:B------:R-:W-:Y:S02]  /*1090*/  HADD2.F32 R76, -RZ, R100.H0_H0 ;  /* 0x20000064ff4c7230 */ /* 0x000fe40000004100 */
[----:B------:R-:W-:Y:S01]  /*10a0*/  HADD2.F32 R81, -RZ, R99.H1_H1 ;  /* 0x30000063ff517230 */ /* 0x000fe20000004100 */
[----:B------:R-:W-:Y:S02]  /*10b0*/  IADD3 R71, PT, PT, R71, 0x80, RZ ;  /* 0x0000008047477810 */ /* 0x000fe40007ffe0ff */
[----:B---3--:R-:W-:-:S05]  /*10c0*/  MOV R78, R72 ;  /* 0x00000048004e7202 */ /* 0x008fca0000000f00 */
[----:B------:R-:W-:Y:S01]  /*10d0*/  HADD2.F32 R97, -RZ, R78.H0_H0 ;  /* 0x2000004eff617230 */ /* 0x000fe20000004100 */
[----:B----4-:R-:W-:Y:S02]  /*10e0*/  MOV R107, R74 ;  /* 0x0000004a006b7202 */ /* 0x010fe40000000f00 */
[--C-:B------:R-:W-:Y:S02]  /*10f0*/  SHF.R.U64 R98, R74, 0x10, R75.reuse ;  /* 0x000000104a627819 */ /* 0x100fe4000000124b */
[----:B------:R-:W-:Y:S01]  /*1100*/  FMUL.FTZ R79, R108, R97 ;  /* 0x000000616c4f7220 */ /* 0x000fe20000410000 */
[----:B------:R-:W-:Y:S02]  /*1110*/  MOV R78, R75 ;  /* 0x0000004b004e7202 */ /* 0x000fe40000000f00 */
[----:B------:R-:W-:Y:S02]  /*1120*/  SHF.R.U32.HI R74, RZ, 0x10, R75 ;  /* 0x00000010ff4a7819 */ /* 0x000fe4000001164b */
[----:B------:R-:W-:-:S02]  /*1130*/  SHF.R.U64 R108, R72, 0x10, R73 ;  /* 0x00000010486c7819 */ /* 0x000fc40000001249 */
[----:B------:R-:W-:Y:S02]  /*1140*/  MOV R75, R73 ;  /* 0x00000049004b7202 */ /* 0x000fe40000000f00 */
[----:B------:R-:W-:Y:S01]  /*1150*/  SHF.R.U32.HI R72, RZ, 0x10, R73 ;  /* 0x00000010ff487819 */ /* 0x000fe20000011649 */
[----:B------:R-:W-:Y:S02]  /*1160*/  HADD2.F32 R108, -RZ, R108.H0_H0 ;  /* 0x2000006cff6c7230 */ /* 0x000fe40000004100 */
[----:B------:R-:W-:Y:S02]  /*1170*/  HADD2.F32 R73, -RZ, R75.H0_H0 ;  /* 0x2000004bff497230 */ /* 0x000fe40000004100 */
[----:B------:R-:W-:Y:S02]  /*1180*/  HADD2.F32 R107, -RZ, R107.H0_H0 ;  /* 0x2000006bff6b7230 */ /* 0x000fe40000004100 */
[----:B------:R-:W-:Y:S01]  /*1190*/  FMUL.FTZ R112, R77, R108 ;  /* 0x0000006c4d707220 */ /* 0x000fe20000410000 */
[----:B------:R-:W-:-:S02]  /*11a0*/  HADD2.F32 R75, -RZ, R78.H0_H0 ;  /* 0x2000004eff4b7230 */ /* 0x000fc40000004100 */
[----:B------:R-:W-:Y:S01]  /*11b0*/  FMUL.FTZ R77, R110, R73 ;  /* 0x000000496e4d7220 */ /* 0x000fe20000410000 */
[----:B------:R-:W-:Y:S02]  /*11c0*/  HADD2.F32 R72, -RZ, R72.H0_H0 ;  /* 0x20000048ff487230 */ /* 0x000fe40000004100 */
[----:B------:R-:W-:Y:S01]  /*11d0*/  FFMA.FTZ R80, R80, R107, R79 ;  /* 0x0000006b50507223 */ /* 0x000fe2000001004f */
[----:B------:R-:W-:Y:S02]  /*11e0*/  HADD2.F32 R79, -RZ, R100.H1_H1 ;  /* 0x30000064ff4f7230 */ /* 0x000fe40000004100 */
[----:B------:R-:W-:Y:S01]  /*11f0*/  FFMA.FTZ R78, R76, R75, R77 ;  /* 0x0000004b4c4e7223 */ /* 0x000fe2000001004d */
[----:B------:R-:W-:Y:S02]  /*1200*/  HADD2.F32 R74, -RZ, R74.H0_H0 ;  /* 0x2000004aff4a7230 */ /* 0x000fe40000004100 */
[----:B------:R-:W-:Y:S01]  /*1210*/  FMUL.FTZ R76, R109, R72 ;  /* 0x000000486d4c7220 */ /* 0x000fe20000410000 */
[----:B--2---:R-:W-:Y:S01]  /*1220*/  HADD2.F32 R77, -RZ, R18.H0_H0 ;  /* 0x20000012ff4d7230 */ /* 0x004fe20000004100 */
[----:B------:R-:W-:Y:S01]  /*1230*/  SHF.R.U64 R18, R18, 0x10, R19 ;  /* 0x0000001012127819 */ /* 0x000fe20000001213 */
[----:B------:R-:W-:-:S02]  /*1240*/  HADD2.F32 R109, -RZ, R19.H0_H0 ;  /* 0x20000013ff6d7230 */ /* 0x000fc40000004100 */
[----:B------:R-:W-:Y:S01]  /*1250*/  FFMA.FTZ R79, R79, R74, R76 ;  /* 0x0000004a4f4f7223 */ /* 0x000fe2000001004c */
[----:B------:R-:W-:Y:S02]  /*1260*/  SHF.R.U32.HI R76, RZ, 0x10, R19 ;  /* 0x00000010ff4c7819 */ /* 0x000fe40000011613 */
[----:B------:R-:W-:Y:S01]  /*1270*/  FADD.FTZ R19, -R70, R109 ;  /* 0x0000006d46137221 */ /* 0x000fe20000010100 */
[----:B------:R-:W-:-:S03]  /*1280*/  HADD2.F32 R109, -RZ, R18.H0_H0 ;  /* 0x20000012ff6d7230 */ /* 0x000fc60000004100 */
[----:B------:R-:W-:Y:S02]  /*1290*/  FMUL.FTZ R19, R19, UR14 ;  /* 0x0000000e13137c20 */ /* 0x000fe40008410000 */
[C---:B------:R-:W-:Y:S01]  /*12a0*/  FADD.FTZ R109, -R70.reuse, R109 ;  /* 0x0000006d466d7221 */ /* 0x040fe20000010100 */
[----:B------:R-:W-:Y:S01]  /*12b0*/  FADD.FTZ R77, -R70, R77 ;  /* 0x0000004d464d7221 */ /* 0x000fe20000010100 */
[----:B------:R-:W-:Y:S01]  /*12c0*/  FADD.FTZ R50, R50, R75 ;  /* 0x0000004b32327221 */ /* 0x000fe20000010000 */
[----:B------:R-:W-:Y:S01]  /*12d0*/  FFMA.FTZ R62, R19, R75, R62 ;  /* 0x0000004b133e7223 */ /* 0x000fe2000001003e */
[----:B------:R-:W-:Y:S02]  /*12e0*/  HADD2.F32 R98, -RZ, R98.H0_H0 ;  /* 0x20000062ff627230 */ /* 0x000fe40000004100 */
[----:B------:R-:W-:Y:S02]  /*12f0*/  HADD2.F32 R75, -RZ, R76.H0_H0 ;  /* 0x2000004cff4b7230 */ /* 0x000fe40000004100 */
[----:B------:R-:W-:Y:S01]  /*1300*/  FMUL.FTZ R76, R109, UR14 ;  /* 0x0000000e6d4c7c20 */ /* 0x000fe20008410000 */
[----:B------:R-:W-:Y:S01]  /*1310*/  FMUL.FTZ R77, R77, UR14 ;  /* 0x0000000e4d4d7c20 */ /* 0x000fe20008410000 */
[-C--:B------:R-:W-:Y:S01]  /*1320*/  FFMA.FTZ R81, R81, R98.reuse, R112 ;  /* 0x0000006251517223 */ /* 0x080fe20000010070 */
[----:B------:R-:W-:Y:S01]  /*1330*/  FADD.FTZ R49, R49, R98 ;  /* 0x0000006231317221 */ /* 0x000fe20000010000 */
[----:B------:R-:W-:Y:S01]  /*1340*/  FFMA.FTZ R61, R76, R98, R61 ;  /* 0x000000624c3d7223 */ /* 0x000fe2000001003d */
[----:B------:R-:W-:Y:S01]  /*1350*/  FADD.FTZ R18, -R70, R75 ;  /* 0x0000004b46127221 */ /* 0x000fe20000010100 */
[----:B------:R-:W-:Y:S01]  /*1360*/  FADD.FTZ R98, R69, R80 ;  /* 0x0000005045627221 */ /* 0x000fe20000010000 */
[----:B------:R-:W-:Y:S01]  /*1370*/  FFMA.FTZ R69, R77, R80, R68 ;  /* 0x000000504d457223 */ /* 0x000fe20000010044 */
[----:B------:R-:W-:Y:S01]  /*1380*/  FADD.FTZ R26, R26, R73 ;  /* 0x000000491a1a7221 */ /* 0x000fe20000010000 */
[----:B------:R-:W-:Y:S01]  /*1390*/  FFMA.FTZ R38, R19, R73, R38 ;  /* 0x0000004913267223 */ /* 0x000fe20000010026 */
[----:B------:R-:W-:Y:S01]  /*13a0*/  FMUL.FTZ R18, R18, UR14 ;  /* 0x0000000e12127c20 */ /* 0x000fe20008410000 */
        /* <DEDUP_REMOVED lines=15> */
[----:B------:R-:W-:-:S07]  /*14a0*/  FFMA.FTZ R68, R18, R79, R68 ;  /* 0x0000004f12447223 */ /* 0x000fce0000010044 */
.L_x_368:
[----:B------:R-:W-:Y:S05]  /*14b0*/  BSYNC.RECONVERGENT B0 ;  /* 0x0000000000007941 */ /* 0x000fea0003800200 */
.L_x_367:
[----:B------:R-:W-:Y:S04]  /*14c0*/  BSSY.RECONVERGENT B0, `(.L_x_369) ;  /* 0x0000056000007945 */ /* 0x000fe80003800200 */
[----:B------:R-:W-:Y:S05]  /*14d0*/  @!P2 BRA `(.L_x_370) ;  /* 0x000000040050a947 */ /* 0x000fea0003800000 */
[----:B------:R-:W0:Y:S08]  /*14e0*/  LDC.64 R12, c[0x0][0x430] ;  /* 0x00010c00ff0c7b82 */ /* 0x000e300000000a00 */
[----:B------:R-:W1:Y:S08]  /*14f0*/  LDC.64 R14, c[0x0][0x428] ;  /* 0x00010a00ff0e7b82 */ /* 0x000e700000000a00 */
[----:B------:R-:W2:Y:S01]  /*1500*/  LDC.64 R10, c[0x0][0x3a8] ;  /* 0x0000ea00ff0a7b82 */ /* 0x000ea20000000a00 */
[----:B0-----:R-:W-:Y:S01]  /*1510*/  IMAD.WIDE.U32 R12, R71, 0x8, R12 ;  /* 0x00000008470c7825 */ /* 0x001fe200078e000c */
[----:B------:R-:W-:-:S05]  /*1520*/  ISETP.NE.U32.AND P0, PT, RZ, UR24, PT ;  /* 0x00000018ff007c0c */ /* 0x000fca000bf05070 */
[----:B------:R-:W3:Y:S01]  /*1530*/  LDG.E.64 R12, desc[UR20][R12.64] ;  /* 0x000000140c0c7981 */ /* 0x000ee2000c1e1b00 */
[----:B-1----:R-:W-:Y:S01]  /*1540*/  IMAD.WIDE.U32 R14, R71, 0x8, R14 ;  /* 0x00000008470e7825 */ /* 0x002fe200078e000e */
[----:B------:R-:W-:-:S05]  /*1550*/  ISETP.NE.AND.EX P0, PT, RZ, UR25, PT, P0 ;  /* 0x00000019ff007c0c */ /* 0x000fca000bf05300 */
[----:B------:R-:W4:Y:S01]  /*1560*/  LDG.E.64 R14, desc[UR20][R14.64] ;  /* 0x000000140e0e7981 */ /* 0x000f22000c1e1b00 */
[----:B--2---:R-:W-:-:S06]  /*1570*/  IMAD.WIDE.U32 R10, R71, 0x8, R10 ;  /* 0x00000008470a7825 */ /* 0x004fcc00078e000a */
[----:B------:R-:W2:Y:S01]  /*1580*/  LDG.E.64 R10, desc[UR20][R10.64] ;  /* 0x000000140a0a7981 */ /* 0x000ea2000c1e1b00 */
[----:B------:R-:W0:Y:S02]  /*1590*/  @P0 LDC.64 R16, c[0x0][0x438] ;  /* 0x00010e00ff100b82 */ /* 0x000e240000000a00 */
[----:B0-----:R-:W-:-:S05]  /*15a0*/  @P0 IMAD.WIDE.U32 R112, R71, 0x8, R16 ;  /* 0x0000000847700825 */ /* 0x001fca00078e0010 */
[----:B------:R0:W5:Y:S01]  /*15b0*/  @P0 LDG.E.64 R88, desc[UR20][R112.64] ;  /* 0x0000001470580981 */ /* 0x000162000c1e1b00 */
[----:B------:R-:W-:Y:S02]  /*15c0*/  HADD2.F32 R98, -RZ, R106.H0_H0 ;  /* 0x2000006aff627230 */ /* 0x000fe40000004100 */
[----:B------:R-:W-:Y:S02]  /*15d0*/  HADD2.F32 R110, -RZ, R105.H0_H0 ;  /* 0x20000069ff6e7230 */ /* 0x000fe40000004100 */
[--C-:B------:R-:W-:Y:S02]  /*15e0*/  HADD2.F32 R16, -RZ, R103.reuse.H0_H0 ;  /* 0x20000067ff107230 */ /* 0x100fe40000004100 */
[----:B------:R-:W-:Y:S01]  /*15f0*/  HADD2.F32 R17, -RZ, R103.H1_H1 ;  /* 0x30000067ff117230 */ /* 0x000fe20000004100 */
[----:B---3--:R-:W-:Y:S02]  /*1600*/  SHF.R.U64 R72, R12, 0x10, R13 ;  /* 0x000000100c487819 */ /* 0x008fe4000000120d */
[----:B------:R-:W-:-:S02]  /*1610*/  MOV R71, R13 ;  /* 0x0000000d00477202 */ /* 0x000fc40000000f00 */
[----:B------:R-:W-:Y:S01]  /*1620*/  MOV R75, R12 ;  /* 0x0000000c004b7202 */ /* 0x000fe20000000f00 */
[----:B------:R-:W-:Y:S01]  /*1630*/  HADD2.F32 R72, -RZ, R72.H0_H0 ;  /* 0x20000048ff487230 */ /* 0x000fe20000004100 */
[--C-:B----4-:R-:W-:Y:S02]  /*1640*/  SHF.R.U64 R74, R14, 0x10, R15.reuse ;  /* 0x000000100e4a7819 */ /* 0x110fe4000000120f */
[----:B------:R-:W-:Y:S02]  /*1650*/  MOV R73, R15 ;  /* 0x0000000f00497202 */ /* 0x000fe40000000f00 */
[----:B------:R-:W-:Y:S01]  /*1660*/  SHF.R.U32.HI R108, RZ, 0x10, R15 ;  /* 0x00000010ff6c7819 */ /* 0x000fe2000001160f */
[----:B------:R-:W-:Y:S01]  /*1670*/  HADD2.F32 R15, -RZ, R105.H1_H1 ;  /* 0x30000069ff0f7230 */ /* 0x000fe20000004100 */
[----:B------:R-:W-:Y:S01]  /*1680*/  MOV R97, R14 ;  /* 0x0000000e00617202 */ /* 0x000fe20000000f00 */
[----:B------:R-:W-:Y:S02]  /*1690*/  HADD2.F32 R71, -RZ, R71.H0_H0 ;  /* 0x20000047ff477230 */ /* 0x000fe40000004100 */
[----:B------:R-:W-:-:S02]  /*16a0*/  HADD2.F32 R75, -RZ, R75.H0_H0 ;  /* 0x2000004bff4b7230 */ /* 0x000fc40000004100 */
[----:B------:R-:W-:Y:S01]  /*16b0*/  FMUL.FTZ R12, R15, R72 ;  /* 0x000000480f0c7220 */ /* 0x000fe20000410000 */
[----:B------:R-:W-:Y:S02]  /*16c0*/  HADD2.F32 R97, -RZ, R97.H0_H0 ;  /* 0x20000061ff617230 */ /* 0x000fe40000004100 */
[----:B------:R-:W-:Y:S01]  /*16d0*/  FMUL.FTZ R15, R98, R71 ;  /* 0x00000047620f7220 */ /* 0x000fe20000410000 */
[----:B------:R-:W-:Y:S01]  /*16e0*/  SHF.R.U32.HI R98, RZ, 0x10, R13 ;  /* 0x00000010ff627819 */ /* 0x000fe2000001160d */
[----:B------:R-:W-:Y:S02]  /*16f0*/  HADD2.F32 R74, -RZ, R74.H0_H0 ;  /* 0x2000004aff4a7230 */ /* 0x000fe40000004100 */
[----:B------:R-:W-:Y:S01]  /*1700*/  FMUL.FTZ R107, R110, R75 ;  /* 0x0000004b6e6b7220 */ /* 0x000fe20000410000 */
[----:B------:R-:W-:Y:S02]  /*1710*/  HADD2.F32 R13, -RZ, R106.H1_H1 ;  /* 0x3000006aff0d7230 */ /* 0x000fe40000004100 */
[----:B------:R-:W-:-:S02]  /*1720*/  HADD2.F32 R98, -RZ, R98.H0_H0 ;  /* 0x20000062ff627230 */ /* 0x000fc40000004100 */
[----:B------:R-:W-:Y:S01]  /*1730*/  FFMA.FTZ R16, R16, R97, R107 ;  /* 0x0000006110107223 */ /* 0x000fe2000001006b */
[----:B------:R-:W-:Y:S01]  /*1740*/  FFMA.FTZ R17, R17, R74, R12 ;  /* 0x0000004a11117223 */ /* 0x000fe2000001000c */
[----:B--2---:R-:W-:Y:S01]  /*1750*/  HADD2.F32 R107, -RZ, R10.H0_H0 ;  /* 0x2000000aff6b7230 */ /* 0x004fe20000004100 */
[--C-:B------:R-:W-:Y:S01]  /*1760*/  SHF.R.U64 R12, R10, 0x10, R11.reuse ;  /* 0x000000100a0c7819 */ /* 0x100fe2000000120b */
[----:B------:R-:W-:Y:S01]  /*1770*/  FMUL.FTZ R110, R13, R98 ;  /* 0x000000620d6e7220 */ /* 0x000fe20000410000 */
[----:B------:R-:W-:Y:S02]  /*1780*/  SHF.R.U32.HI R10, RZ, 0x10, R11 ;  /* 0x00000010ff0a7819 */ /* 0x000fe4000001160b */
[----:B------:R-:W-:Y:S01]  /*1790*/  FADD.FTZ R13, -R70, R107 ;  /* 0x0000006b460d7221 */ /* 0x000fe20000010100 */
[----:B------:R-:W-:Y:S02]  /*17a0*/  HADD2.F32 R107, -RZ, R12.H0_H0 ;  /* 0x2000000cff6b7230 */ /* 0x000fe40000004100 */
[----:B------:R-:W-:-:S02]  /*17b0*/  HADD2.F32 R11, -RZ, R11.H0_H0 ;  /* 0x2000000bff0b7230 */ /* 0x000fc40000004100 */
[----:B------:R-:W-:Y:S02]  /*17c0*/  HADD2.F32 R109, -RZ, R10.H0_H0 ;  /* 0x2000000aff6d7230 */ /* 0x000fe40000004100 */
[----:B------:R-:W-:Y:S01]  /*17d0*/  FMUL.FTZ R13, R13, UR14 ;  /* 0x0000000e0d0d7c20 */ /* 0x000fe20008410000 */
[C---:B------:R-:W-:Y:S01]  /*17e0*/  FADD.FTZ R12, -R70.reuse, R107 ;  /* 0x0000006b460c7221 */ /* 0x040fe20000010100 */
[--C-:B------:R-:W-:Y:S02]  /*17f0*/  HADD2.F32 R14, -RZ, R104.reuse.H0_H0 ;  /* 0x20000068ff0e7230 */ /* 0x100fe40000004100 */
[----:B------:R-:W-:Y:S02]  /*1800*/  HADD2.F32 R73, -RZ, R73.H0_H0 ;  /* 0x20000049ff497230 */ /* 0x000fe40000004100 */
[C---:B------:R-:W-:Y:S01]  /*1810*/  FADD.FTZ R11, -R70.reuse, R11 ;  /* 0x0000000b460b7221 */ /* 0x040fe20000010100 */
[----:B------:R-:W-:Y:S01]  /*1820*/  FADD.FTZ R10, -R70, R109 ;  /* 0x0000006d460a7221 */ /* 0x000fe20000010100 */
[----:B------:R-:W-:Y:S01]  /*1830*/  FMUL.FTZ R12, R12, UR14 ;  /* 0x0000000e0c0c7c20 */ /* 0x000fe20008410000 */
[----:B------:R-:W-:Y:S01]  /*1840*/  FADD.FTZ R70, R69, R16 ;  /* 0x0000001045467221 */ /* 0x000fe20000010000 */
[----:B------:R-:W-:Y:S01]  /*1850*/  FFMA.FTZ R68, R13, R16, R68 ;  /* 0x000000100d447223 */ /* 0x000fe20000010044 */
[----:B------:R-:W-:Y:S01]  /*1860*/  FFMA.FTZ R14, R14, R73, R15 ;  /* 0x000000490e0e7223 */ /* 0x000fe2000001000f */
[----:B------:R-:W-:-:S02]  /*1870*/  HADD2.F32 R15, -RZ, R104.H1_H1 ;  /* 0x30000068ff0f7230 */ /* 0x000fc40000004100 */
[----:B------:R-:W-:Y:S01]  /*1880*/  FMUL.FTZ R11, R11, UR14 ;  /* 0x0000000e0b0b7c20 */ /* 0x000fe20008410000 */
[----:B------:R-:W-:Y:S02]  /*1890*/  HADD2.F32 R108, -RZ, R108.H0_H0 ;  /* 0x2000006cff6c7230 */ /* 0x000fe40000004100 */
[----:B------:R-:W-:Y:S01]  /*18a0*/  FADD.FTZ R69, R70, R17 ;  /* 0x0000001146457221 */ /* 0x000fe20000010000 */
[----:B------:R-:W-:Y:S01]  /*18b0*/  FFMA.FTZ R68, R12, R17, R68 ;  /* 0x000000110c447223 */ /* 0x000fe20000010044 */
[----:B------:R-:W-:Y:S01]  /*18c0*/  FMUL.FTZ R10, R10, UR14 ;  /* 0x0000000e0a0a7c20 */ /* 0x000fe20008410000 */
        /* <DEDUP_REMOVED lines=20> */
[----:B0-----:R-:W-:-:S07]  /*1a10*/  FFMA.FTZ R68, R10, R15, R68 ;  /* 0x0000000f0a447223 */ /* 0x001fce0000010044 */
.L_x_370:
[----:B------:R-:W-:Y:S05]  /*1a20*/  BSYNC.RECONVERGENT B0 ;  /* 0x0000000000007941 */ /* 0x000fea0003800200 */
.L_x_369:
        /* <DEDUP_REMOVED lines=32> */
.L_x_372:
[----:B------:R-:W-:Y:S05]  /*1c30*/  BSYNC.RECONVERGENT B0 ;  /* 0x0000000000007941 */ /* 0x000fea0003800200 */
.L_x_371:
        /* <DEDUP_REMOVED lines=53> */
[----:B------:R-:W-:Y:S02]  /*1f90*/  F2FP.F16.F32.PACK_AB R69, R68, R69 ;  /* 0x000000454445723e */ /* 0x000fe400000000ff */
[----:B------:R-:W-:Y:S02]  /*1fa0*/  F2FP.F16.F32.PACK_AB R71, R70, R71 ;  /* 0x000000474647723e */ /* 0x000fe400000000ff */
[C---:B------:R-:W-:Y:S02]  /*1fb0*/  PRMT R68, R69.reuse, 0x7632, R68 ;  /* 0x0000763245447816 */ /* 0x040fe40000000044 */
[----:B------:R-:W-:Y:S02]  /*1fc0*/  PRMT R73, R69, 0x7610, R73 ;  /* 0x0000761045497816 */ /* 0x000fe40000000049 */
[----:B------:R-:W-:Y:S01]  /*1fd0*/  PRMT R70, R71, 0x7632, R70 ;  /* 0x0000763247467816 */ /* 0x000fe20000000046 */
[----:B------:R-:W-:Y:S06]  /*1fe0*/  BRA `(.L_x_378) ;  /* 0x0000000c00487947 */ /* 0x000fec0003800000 */
.L_x_377:
        /* <DEDUP_REMOVED lines=22> */
.L_x_376:
        /* <DEDUP_REMOVED lines=27> */
.L_x_379:
        /* <DEDUP_REMOVED lines=26> */
.L_x_375:
        /* <DEDUP_REMOVED lines=18> */
[----:B------:R-:W-:Y:S02]  /*25c0*/  HADD2.F32 R74, -RZ, R70.H0_H0 ;  /* 0x20000046ff4a7230 */ /* 0x000fe40000004100 */
[----:B------:R-:W-:Y:S01]  /*25d0*/  FADD.FTZ R70, R87, -R72 ;  /* 0x8000004857467221 */ /* 0x000fe20000010000 */
[----:B------:R-:W-:-:S02]  /*25e0*/  HADD2.F32 R71, -RZ, R71.H0_H0 ;  /* 0x20000047ff477230 */ /* 0x000fc40000004100 */
[----:B------:R-:W-:Y:S01]  /*25f0*/  FADD.FTZ R69, R94, -R69 ;  /* 0x800000455e457221 */ /* 0x000fe20000010000 */
[----:B------:R-:W-:Y:S02]  /*2600*/  HADD2.F32 R75, -RZ, R75.H0_H0 ;  /* 0x2000004bff4b7230 */ /* 0x000fe40000004100 */
[----:B------:R-:W-:Y:S01]  /*2610*/  FADD.FTZ R72, R86, -R107 ;  /* 0x8000006b56487221 */ /* 0x000fe20000010000 */
[----:B------:R-:W-:Y:S02]  /*2620*/  HADD2.F32 R73, -RZ, R73.H0_H0 ;  /* 0x20000049ff497230 */ /* 0x000fe40000004100 */
[----:B------:R-:W-:Y:S01]  /*2630*/  FADD.FTZ R68, R85, -R68 ;  /* 0x8000004455447221 */ /* 0x000fe20000010000 */
[----:B------:R-:W-:Y:S01]  /*2640*/  FFMA.FTZ R69, R69, UR14, R74 ;  /* 0x0000000e45457c23 */ /* 0x000fe2000801004a */
[----:B------:R-:W-:Y:S01]  /*2650*/  FFMA.FTZ R70, R70, UR14, R71 ;  /* 0x0000000e46467c23 */ /* 0x000fe20008010047 */
[----:B------:R-:W-:Y:S01]  /*2660*/  FFMA.FTZ R72, R72, UR14, R75 ;  /* 0x0000000e48487c23 */ /* 0x000fe2000801004b */
[----:B------:R-:W-:-:S03]  /*2670*/  FFMA.FTZ R73, R68, UR14, R73 ;  /* 0x0000000e44497c23 */ /* 0x000fc60008010049 */
[----:B------:R-:W-:Y:S02]  /*2680*/  F2FP.F16.F32.PACK_AB R69, R70, R69 ;  /* 0x000000454645723e */ /* 0x000fe400000000ff */
[----:B------:R-:W-:Y:S02]  /*2690*/  F2FP.F16.F32.PACK_AB R72, R73, R72 ;  /* 0x000000484948723e */ /* 0x000fe400000000ff */
[C---:B------:R-:W-:Y:S02]  /*26a0*/  PRMT R68, R69.reuse, 0x7632, R68 ;  /* 0x0000763245447816 */ /* 0x040fe40000000044 */
[----:B------:R-:W-:Y:S02]  /*26b0*/  PRMT R73, R69, 0x7610, R73 ;  /* 0x0000761045497816 */ /* 0x000fe40000000049 */
[C---:B------:R-:W-:Y:S02]  /*26c0*/  PRMT R70, R72.reuse, 0x7632, R70 ;  /* 0x0000763248467816 */ /* 0x040fe40000000046 */
[----:B------:R-:W-:Y:S01]  /*26d0*/  PRMT R71, R72, 0x7610, R71 ;  /* 0x0000761048477816 */ /* 0x000fe20000000047 */
[----:B------:R-:W-:Y:S06]  /*26e0*/  BRA `(.L_x_378) ;  /* 0x0000000400887947 */ /* 0x000fec0003800000 */
.L_x_381:
[--C-:B------:R-:W-:Y:S01]  /*26f0*/  FFMA.FTZ R69, R3, UR15, R98.reuse ;  /* 0x0000000f03457c23 */ /* 0x100fe20008010062 */
        /* <DEDUP_REMOVED lines=8> */
[----:B------:R-:W-:Y:S02]  /*2780*/  HADD2.F32 R69, -RZ, R70.H0_H0 ;  /* 0x20000046ff457230 */ /* 0x000fe40000004100 */
[----:B------:R-:W-:Y:S01]  /*2790*/  FADD.FTZ R73, R86, -R73 ;  /* 0x8000004956497221 */ /* 0x000fe20000010000 */
[----:B------:R-:W-:-:S02]  /*27a0*/  HADD2.F32 R70, -RZ, R74.H0_H0 ;  /* 0x2000004aff467230 */ /* 0x000fc40000004100 */
[----:B------:R-:W-:Y:S01]  /*27b0*/  FADD.FTZ R108, R85, -R108 ;  /* 0x8000006c556c7221 */ /* 0x000fe20000010000 */
[----:B------:R-:W-:Y:S02]  /*27c0*/  HADD2.F32 R75, -RZ, R75.H0_H0 ;  /* 0x2000004bff4b7230 */ /* 0x000fe40000004100 */
[----:B------:R-:W-:Y:S01]  /*27d0*/  FADD.FTZ R72, R87, -R72 ;  /* 0x8000004857487221 */ /* 0x000fe20000010000 */
[----:B------:R-:W-:Y:S02]  /*27e0*/  HADD2.F32 R71, -RZ, R71.H0_H0 ;  /* 0x20000047ff477230 */ /* 0x000fe40000004100 */
[----:B------:R-:W-:Y:S01]  /*27f0*/  FFMA.FTZ R70, R73, UR14, R70 ;  /* 0x0000000e49467c23 */ /* 0x000fe20008010046 */
[----:B------:R-:W-:Y:S01]  /*2800*/  FFMA.FTZ R68, R68, UR14, R69 ;  /* 0x0000000e44447c23 */ /* 0x000fe20008010045 */
[----:B------:R-:W-:Y:S01]  /*2810*/  FFMA.FTZ R75, R108, UR14, R75 ;  /* 0x0000000e6c4b7c23 */ /* 0x000fe2000801004b */
[----:B------:R-:W-:-:S04]  /*2820*/  FFMA.FTZ R71, R72, UR14, R71 ;  /* 0x0000000e48477c23 */ /* 0x000fc80008010047 */
[----:B------:R-:W-:Y:S02]  /*2830*/  F2FP.F16.F32.PACK_AB R75, R75, R70 ;  /* 0x000000464b4b723e */ /* 0x000fe400000000ff */
[----:B------:R-:W-:Y:S02]  /*2840*/  F2FP.F16.F32.PACK_AB R73, R71, R68 ;  /* 0x000000444749723e */ /* 0x000fe400000000ff */
        /* <DEDUP_REMOVED lines=8> */
.L_x_380:
        /* <DEDUP_REMOVED lines=35> */
.L_x_382:
        /* <DEDUP_REMOVED lines=33> */
.L_x_378:
        /* <DEDUP_REMOVED lines=18> */
.L_x_383:
        /* <DEDUP_REMOVED lines=12> */
.L_x_384:
[----:B------:R-:W-:-:S07]  /*2ef0*/  IADD3 R95, PT, PT, R95, 0x80, RZ ;  /* 0x000000805f5f7810 */ /* 0x000fce0007ffe0ff */
.L_x_374:
[----:B------:R-:W-:Y:S05]  /*2f00*/  BSYNC.RECONVERGENT B0 ;  /* 0x0000000000007941 */ /* 0x000fea0003800200 */
.L_x_373:
        /* <DEDUP_REMOVED lines=13> */
[--C-:B------:R-:W-:Y:S01]  /*2fe0*/  SHF.R.U64 R107, R90, 0x10, R91.reuse ;  /* 0x000000105a6b7819 */ /* 0x100fe2000000125b */
[--C-:B------:R-:W-:Y:S01]  /*2ff0*/  FFMA.FTZ R69, R77, UR15, R98.reuse ;  /* 0x0000000f4d457c23 */ /* 0x100fe20008010062 */
[----:B------:R-:W-:Y:S01]  /*3000*/  MOV R73, R91 ;  /* 0x0000005b00497202 */ /* 0x000fe20000000f00 */
[--C-:B------:R-:W-:Y:S01]  /*3010*/  FFMA.FTZ R70, R76, UR15, R98.reuse ;  /* 0x0000000f4c467c23 */ /* 0x100fe20008010062 */
[----:B------:R-:W-:Y:S01]  /*3020*/  SHF.R.U32.HI R75, RZ, 0x10, R91 ;  /* 0x00000010ff4b7819 */ /* 0x000fe2000001165b */
[----:B------:R-:W-:Y:S01]  /*3030*/  FFMA.FTZ R74, R18, UR15, R98 ;  /* 0x0000000f124a7c23 */ /* 0x000fe20008010062 */
        /* <DEDUP_REMOVED lines=26> */
.L_x_389:
[--C-:B01----:R-:W-:Y:S01]  /*31e0*/  FFMA.FTZ R69, R77, UR15, R98.reuse ;  /* 0x0000000f4d457c23 */ /* 0x103fe20008010062 */
        /* <DEDUP_REMOVED lines=29> */
.L_x_388:
[----:B------:R-:W-:-:S04]  /*33c0*/  UISETP.NE.U32.AND UP3, UPT, UR12, URZ, UPT ;  /* 0x000000ff0c00728c */ /* 0x000fc8000bf65070 */
[----:B------:R-:W-:-:S09]  /*33d0*/  UISETP.NE.AND.EX UP3, UPT, UR13, URZ, UPT, UP3 ;  /* 0x000000ff0d00728c */ /* 0x000fd2000bf65330 */
[----:B------:R-:W-:Y:S05]  /*33e0*/  BRA.U !UP3, `(.L_x_391) ;  /* 0x000000010b787547 */ /* 0x000fea000b800000 */
        /* <DEDUP_REMOVED lines=30> */
.L_x_391:
        /* <DEDUP_REMOVED lines=27> */
.L_x_387:
        /* <DEDUP_REMOVED lines=33> */
.L_x_393:
        /* <DEDUP_REMOVED lines=23> */
.L_x_392:
        /* <DEDUP_REMOVED lines=26> */
.L_x_394:
        /* <DEDUP_REMOVED lines=17> */
[----:B------:R-:W-:-:S07]  /*3db0*/  PRMT R75, R71, 0x7610, R75 ;  /* 0x00007610474b7816 */ /* 0x000fce000000004b */
.L_x_390:
        /* <DEDUP_REMOVED lines=16> */
.L_x_395:
        /* <DEDUP_REMOVED lines=10> */
.L_x_396:
[----:B------:R-:W-:-:S07]  /*3f60*/  IADD3 R95, PT, PT, R95, 0x80, RZ ;  /* 0x000000805f5f7810 */ /* 0x000fce0007ffe0ff */
.L_x_386:
[----:B------:R-:W-:Y:S05]  /*3f70*/  BSYNC.RECONVERGENT B0 ;  /* 0x0000000000007941 */ /* 0x000fea0003800200 */
.L_x_385:
        /* <DEDUP_REMOVED lines=15> */
[----:B-----5:R-:W-:Y:S01]  /*4070*/  MOV R68, R88 ;  /* 0x0000005800447202 */ /* 0x020fe20000000f00 */
[----:B------:R-:W-:Y:S01]  /*4080*/  FADD.FTZ R69, R16, -R69 ;  /* 0x8000004510457221 */ /* 0x000fe20000010000 */
[----:B------:R-:W-:Y:S01]  /*4090*/  SHF.R.U64 R98, R88, 0x10, R89 ;  /* 0x0000001058627819 */ /* 0x000fe20000001259 */
[----:B------:R-:W-:Y:S01]  /*40a0*/  FADD.FTZ R72, R14, -R71 ;  /* 0x800000470e487221 */ /* 0x000fe20000010000 */
[----:B------:R-:W-:Y:S01]  /*40b0*/  MOV R73, R89 ;  /* 0x0000005900497202 */ /* 0x000fe20000000f00 */
[----:B------:R-:W-:Y:S01]  /*40c0*/  HADD2.F32 R68, -RZ, R68.H0_H0 ;  /* 0x20000044ff447230 */ /* 0x000fe20000004100 */
[----:B------:R-:W-:Y:S01]  /*40d0*/  SHF.R.U32.HI R75, RZ, 0x10, R89 ;  /* 0x00000010ff4b7819 */ /* 0x000fe20000011659 */
        /* <DEDUP_REMOVED lines=23> */
.L_x_401:
        /* <DEDUP_REMOVED lines=30> */
.L_x_400:
        /* <DEDUP_REMOVED lines=33> */
.L_x_403:
[----:B012--5:R-:W-:Y:S01]  /*4640*/  MOV R69, R89 ;  /* 0x0000005900457202 */ /* 0x027fe20000000f00 */
[--C-:B------:R-:W-:Y:S01]  /*4650*/  FFMA.FTZ R71, R13, UR15, R98.reuse ;  /* 0x0000000f0d477c23 */ /* 0x100fe20008010062 */
[----:B------:R-:W-:Y:S01]  /*4660*/  MOV R72, R88 ;  /* 0x0000005800487202 */ /* 0x000fe20000000f00 */
[--C-:B------:R-:W-:Y:S01]  /*4670*/  FFMA.FTZ R108, R12, UR15, R98.reuse ;  /* 0x0000000f0c6c7c23 */ /* 0x100fe20008010062 */
[--C-:B------:R-:W-:Y:S01]  /*4680*/  SHF.R.U64 R73, R88, 0x10, R89.reuse ;  /* 0x0000001058497819 */ /* 0x100fe20000001259 */
        /* <DEDUP_REMOVED lines=19> */
[----:B------:R-:W-:Y:S01]  /*47c0*/  PRMT R72, R75, 0x7632, R72 ;  /* 0x000076324b487816 */ /* 0x000fe20000000048 */
[----:B------:R-:W-:Y:S06]  /*47d0*/  BRA `(.L_x_402) ;  /* 0x0000000400907947 */ /* 0x000fec0003800000 */
.L_x_399:
        /* <DEDUP_REMOVED lines=33> */
.L_x_405:
        /* <DEDUP_REMOVED lines=23> */
.L_x_404:
        /* <DEDUP_REMOVED lines=26> */
.L_x_406:
        /* <DEDUP_REMOVED lines=18> */
.L_x_402:
        /* <DEDUP_REMOVED lines=16> */
.L_x_407:
        /* <DEDUP_REMOVED lines=10> */
.L_x_398:
[----:B------:R-:W-:Y:S05]  /*4fc0*/  BSYNC.RECONVERGENT B0 ;  /* 0x0000000000007941 */ /* 0x000fea0003800200 */
.L_x_397:
[----:B------:R-:W-:Y:S01]  /*4fd0*/  UPLOP3.LUT UP1, UPT, UPT, UPT, UP1, 0x40, 0x4 ;  /* 0x000000000004789c */ /* 0x000fe20003f2e810 */
[----:B------:R-:W-:Y:S10]  /*4fe0*/  BRA.U !UP2, `(.L_x_408) ;  /* 0xffffffb90a287547 */ /* 0x000ff4000b83ffff */
.L_x_364:
        /* <DEDUP_REMOVED lines=19> */
.L_x_410:
[----:B------:R-:W-:Y:S05]  /*5120*/  BSYNC.RECONVERGENT B0 ;  /* 0x0000000000007941 */ /* 0x000fea0003800200 */
.L_x_409:
        /* <DEDUP_REMOVED lines=15> */
.L_x_412:
[----:B------:R-:W-:Y:S05]  /*5220*/  BSYNC.RECONVERGENT B0 ;  /* 0x0000000000007941 */ /* 0x000fea0003800200 */
.L_x_411:
        /* <DEDUP_REMOVED lines=14> */
.L_x_413:
        /* <DEDUP_REMOVED lines=15> */
.L_x_3508:


//--------------------- .text._ZN10layer_norm31ln_parallel_residual_bwd_kernelINS_13Kernel_traitsI6__halfS2_S2_S2_fjLj1536ELj1ELj1ELj4ELj8ENS_18Kernel_traits_baseILj1536ES2_S2_S2_S2_fjLj128EEEEELb0ELb0ELb1EEEvNS_9BwdParamsE --------------------------
	.section	.text._ZN10layer_norm31ln_parallel_residual_bwd_kernelINS_13Kernel_traitsI6__halfS2_S2_S2_fjLj1536ELj1ELj1ELj4ELj8ENS_18Kernel_traits_baseILj1536ES2_S2_S2_S2_fjLj128EEEEELb0ELb0ELb1EEEvNS_9BwdParamsE,"ax",@progbits
	.align	128
        .global         _ZN10layer_norm31ln_parallel_residual_bwd_kernelINS_13Kernel_traitsI6__halfS2_S2_S2_fjLj1536ELj1ELj1ELj4ELj8ENS_18Kernel_traits_baseILj1536ES2_S2_S2_S2_fjLj128EEEEELb0ELb0ELb1EEEvNS_9BwdParamsE
        .type           _ZN10layer_norm31ln_parallel_residual_bwd_kernelINS_13Kernel_traitsI6__halfS2_S2_S2_fjLj1536ELj1ELj1ELj4ELj8ENS_18Kernel_traits_baseILj1536ES2_S2_S2_S2_fjLj128EEEEELb0ELb0ELb1EEEvNS_9BwdParamsE,@function
        .size           _ZN10layer_norm31ln_parallel_residual_bwd_kernelINS_13Kernel_traitsI6__halfS2_S2_S2_fjLj1536ELj1ELj1ELj4ELj8ENS_18Kernel_traits_baseILj1536ES2_S2_S2_S2_fjLj128EEEEELb0ELb0ELb1EEEvNS_9BwdParamsE,(.L_x_3509 - _ZN10layer_norm31ln_parallel_residual_bwd_kernelINS_13Kernel_traitsI6__halfS2_S2_S2_fjLj1536ELj1ELj1ELj4ELj8ENS_18Kernel_traits_baseILj1536ES2_S2_S2_S2_fjLj128EEEEELb0ELb0ELb1EEEvNS_9BwdParamsE)
        .other          _ZN10layer_norm31ln_parallel_residual_bwd_kernelINS_13Kernel_traitsI6__halfS2_S2_S2_fjLj1536ELj1ELj1ELj4ELj8ENS_18Kernel_traits_baseILj1536ES2_S2_S2_S2_fjLj128EEEEELb0ELb0ELb1EEEvNS_9BwdParamsE,@"STO_CUDA_ENTRY STV_DEFAULT"
_ZN10layer_norm31ln_parallel_residual_bwd_kernelINS_13Kernel_traitsI6__halfS2_S2_S2_fjLj1536ELj1ELj1ELj4ELj8ENS_18Kernel_traits_baseILj1536ES2_S2_S2_S2_fjLj128EEEEELb0ELb0ELb1EEEvNS_9BwdParamsE:
.text._ZN10layer_norm31ln_parallel_residual_bwd_kernelINS_13Kernel_traitsI6__halfS2_S2_S2_fjLj1536ELj1ELj1ELj4ELj8ENS_18Kernel_traits_baseILj1536ES2_S2_S2_S2_fjLj128EEEEELb0ELb0ELb1EEEvNS_9BwdParamsE:
        /* <DEDUP_REMOVED lines=75> */
[----:B---3--:R-:W-:Y:S01]  /*04b0*/  HADD2.F32 R87, -RZ, R72.H0_H0 ;  /* 0x20000048ff577230 */ /* 0x008fe20000004100 */
[--C-:B------:R-:W-:Y:S01]  /*04c0*/  SHF.R.U64 R74, R72, 0x10, R73.reuse ;  /* 0x00000010484a7819 */ /* 0x100fe20000001249 */
[----:B------:R-:W-:Y:S01]  /*04d0*/  HADD2.F32 R86, -RZ, R73.H0_H0 ;  /* 0x20000049ff567230 */ /* 0x000fe20000004100 */
[----:B------:R-:W-:Y:S01]  /*04e0*/  SHF.R.U32.HI R73, RZ, 0x10, R73 ;  /* 0x00000010ff497819 */ /* 0x000fe20000011649 */
[----:B--2---:R-:W-:Y:S01]  /*04f0*/  HADD2.F32 R85, -RZ, R70.H0_H0 ;  /* 0x20000046ff557230 */ /* 0x004fe20000004100 */
[--C-:B------:R-:W-:Y:S01]  /*0500*/  SHF.R.U64 R72, R70, 0x10, R71.reuse ;  /* 0x0000001046487819 */ /* 0x100fe20000001247 */
[----:B------:R-:W-:Y:S01]  /*0510*/  HADD2.F32 R84, -RZ, R71.H0_H0 ;  /* 0x20000047ff547230 */ /* 0x000fe20000004100 */
[----:B------:R-:W-:Y:S01]  /*0520*/  SHF.R.U32.HI R71, RZ, 0x10, R71 ;  /* 0x00000010ff477819 */ /* 0x000fe20000011647 */
[----:B----4-:R-:W-:Y:S01]  /*0530*/  HADD2.F32 R83, -RZ, R66.H0_H0 ;  /* 0x20000042ff537230 */ /* 0x010fe20000004100 */
[--C-:B------:R-:W-:Y:S01]  /*0540*/  SHF.R.U64 R70, R66, 0x10, R67.reuse ;  /* 0x0000001042467819 */ /* 0x100fe20000001243 */
[----:B------:R-:W-:Y:S01]  /*0550*/  HADD2.F32 R82, -RZ, R67.H0_H0 ;  /* 0x20000043ff527230 */ /* 0x000fe20000004100 */
[----:B------:R-:W-:Y:S01]  /*0560*/  SHF.R.U32.HI R67, RZ, 0x10, R67 ;  /* 0x00000010ff437819 */ /* 0x000fe20000011643 */
[----:B-----5:R-:W-:Y:S01]  /*0570*/  HADD2.F32 R81, -RZ, R58.H0_H0 ;  /* 0x2000003aff517230 */ /* 0x020fe20000004100 */
[--C-:B------:R-:W-:Y:S01]  /*0580*/  SHF.R.U64 R66, R58, 0x10, R59.reuse ;  /* 0x000000103a427819 */ /* 0x100fe2000000123b */
[----:B------:R-:W-:Y:S01]  /*0590*/  HADD2.F32 R80, -RZ, R59.H0_H0 ;  /* 0x2000003bff507230 */ /* 0x000fe20000004100 */
[----:B------:R-:W-:Y:S01]  /*05a0*/  SHF.R.U32.HI R59, RZ, 0x10, R59 ;  /* 0x00000010ff3b7819 */ /* 0x000fe2000001163b */
[----:B------:R-:W-:Y:S01]  /*05b0*/  HADD2.F32 R79, -RZ, R56.H0_H0 ;  /* 0x20000038ff4f7230 */ /* 0x000fe20000004100 */
[--C-:B------:R-:W-:Y:S01]  /*05c0*/  SHF.R.U64 R58, R56, 0x10, R57.reuse ;  /* 0x00000010383a7819 */ /* 0x100fe20000001239 */
[----:B------:R-:W-:Y:S01]  /*05d0*/  HADD2.F32 R78, -RZ, R57.H0_H0 ;  /* 0x20000039ff4e7230 */ /* 0x000fe20000004100 */
[----:B------:R-:W-:Y:S01]  /*05e0*/  SHF.R.U32.HI R57, RZ, 0x10, R57 ;  /* 0x00000010ff397819 */ /* 0x000fe20000011639 */
[----:B------:R-:W-:Y:S01]  /*05f0*/  HADD2.F32 R76, -RZ, R51.H0_H0 ;  /* 0x20000033ff4c7230 */ /* 0x000fe20000004100 */
[--C-:B------:R-:W-:Y:S01]  /*0600*/  SHF.R.U64 R56, R50, 0x10, R51.reuse ;  /* 0x0000001032387819 */ /* 0x100fe20000001233 */
[----:B------:R-:W-:Y:S01]  /*0610*/  HADD2.F32 R77, -RZ, R50.H0_H0 ;  /* 0x20000032ff4d7230 */ /* 0x000fe20000004100 */
[----:B------:R-:W-:Y:S01]  /*0620*/  SHF.R.U32.HI R51, RZ, 0x10, R51 ;  /* 0x00000010ff337819 */ /* 0x000fe20000011633 */
[----:B------:R-:W-:-:S02]  /*0630*/  HADD2.F32 R74, -RZ, R74.H0_H0 ;  /* 0x2000004aff4a7230 */ /* 0x000fc40000004100 */
[----:B------:R-:W-:Y:S02]  /*0640*/  HADD2.F32 R73, -RZ, R73.H0_H0 ;  /* 0x20000049ff497230 */ /* 0x000fe40000004100 */
[----:B------:R-:W-:Y:S02]  /*0650*/  HADD2.F32 R72, -RZ, R72.H0_H0 ;  /* 0x20000048ff487230 */ /* 0x000fe40000004100 */
[----:B------:R-:W-:Y:S02]  /*0660*/  HADD2.F32 R71, -RZ, R71.H0_H0 ;  /* 0x20000047ff477230 */ /* 0x000fe40000004100 */
[----:B------:R-:W-:Y:S02]  /*0670*/  HADD2.F32 R70, -RZ, R70.H0_H0 ;  /* 0x20000046ff467230 */ /* 0x000fe40000004100 */
[----:B------:R-:W-:Y:S02]  /*0680*/  HADD2.F32 R67, -RZ, R67.H0_H0 ;  /* 0x20000043ff437230 */ /* 0x000fe40000004100 */
[----:B------:R-:W-:-:S02]  /*0690*/  HADD2.F32 R66, -RZ, R66.H0_H0 ;  /* 0x20000042ff427230 */ /* 0x000fc40000004100 */
[----:B------:R-:W-:Y:S02]  /*06a0*/  HADD2.F32 R59, -RZ, R59.H0_H0 ;  /* 0x2000003bff3b7230 */ /* 0x000fe40000004100 */
[----:B------:R-:W-:Y:S02]  /*06b0*/  HADD2.F32 R58, -RZ, R58.H0_H0 ;  /* 0x2000003aff3a7230 */ /* 0x000fe40000004100 */
[----:B------:R-:W-:Y:S02]  /*06c0*/  HADD2.F32 R57, -RZ, R57.H0_H0 ;  /* 0x20000039ff397230 */ /* 0x000fe40000004100 */
[----:B------:R-:W-:Y:S02]  /*06d0*/  HADD2.F32 R56, -RZ, R56.H0_H0 ;  /* 0x20000038ff387230 */ /* 0x000fe40000004100 */
[----:B01----:R-:W-:-:S07]  /*06e0*/  HADD2.F32 R51, -RZ, R51.H0_H0 ;  /* 0x20000033ff337230 */ /* 0x003fce0000004100 */
.L_x_439:
[----:B0-2---:R-:W0:Y:S01]  /*06f0*/  LDC.64 R102, c[0x0][0x428] ;  /* 0x00010a00ff667b82 */ /* 0x005e220000000a00 */
        /* <DEDUP_REMOVED lines=8> */
[----:B----4-:R-:W2:Y:S01]  /*0780*/  LDC.64 R96, c[0x0][0x430] ;  /* 0x00010c00ff607b82 */ /* 0x010ea20000000a00 */
        /* <DEDUP_REMOVED lines=26> */
[----:B------:R-:W-:Y:S02]  /*0930*/  ISETP.NE.AND P1, PT, RZ, UR16, PT ;  /* 0x00000010ff007c0c */ /* 0x000fe4000bf25270 */
[----:B------:R-:W-:-:S04]  /*0940*/  ISETP.NE.U32.AND P0, PT, RZ, UR18, PT ;  /* 0x00000012ff007c0c */ /* 0x000fc8000bf05070 */
[----:B------:R-:W-:Y:S02]  /*0950*/  ISETP.NE.AND.EX P0, PT, RZ, UR19, PT, P0 ;  /* 0x00000013ff007c0c */ /* 0x000fe4000bf05300 */
[----:B---3--:R-:W-:Y:S02]  /*0960*/  R2UR UR7, R0 ;  /* 0x00000000000772ca */ /* 0x008fe400000e0000 */
[----:B----4-:R-:W-:Y:S02]  /*0970*/  MOV R106, R100 ;  /* 0x00000064006a7202 */ /* 0x010fe40000000f00 */
[--C-:B------:R-:W-:Y:S02]  /*0980*/  SHF.R.U64 R108, R100, 0x10, R101.reuse ;  /* 0x00000010646c7819 */ /* 0x100fe40000001265 */
[----:B------:R-:W-:Y:S02]  /*0990*/  MOV R114, R101 ;  /* 0x0000006500727202 */ /* 0x000fe40000000f00 */
[----:B------:R-:W-:-:S02]  /*09a0*/  SHF.R.U32.HI R100, RZ, 0x10, R101 ;  /* 0x00000010ff647819 */ /* 0x000fc40000011665 */
[----:B------:R-:W-:Y:S01]  /*09b0*/  FSEL R23, R23, RZ, !P1 ;  /* 0x000000ff17177208 */ /* 0x000fe20004800000 */
[----:B------:R-:W-:Y:S01]  /*09c0*/  HADD2.F32 R0, -RZ, R24.H0_H0 ;  /* 0x20000018ff007230 */ /* 0x000fe20000004100 */
[----:B--2---:R-:W-:-:S04]  /*09d0*/  MOV R101, R98 ;  /* 0x0000006200657202 */ /* 0x004fc80000000f00 */
[----:B------:R-:W-:Y:S01]  /*09e0*/  FADD.FTZ R0, -R23, R0 ;  /* 0x0000000017007221 */ /* 0x000fe20000010100 */
[--C-:B------:R-:W-:Y:S02]  /*09f0*/  SHF.R.U64 R110, R98, 0x10, R99.reuse ;  /* 0x00000010626e7819 */ /* 0x100fe40000001263 */
[----:B------:R-:W-:Y:S02]  /*0a00*/  MOV R115, R99 ;  /* 0x0000006300737202 */ /* 0x000fe40000000f00 */
[----:B------:R-:W-:Y:S01]  /*0a10*/  SHF.R.U32.HI R116, RZ, 0x10, R99 ;  /* 0x00000010ff747819 */ /* 0x000fe20000011663 */
[----:B------:R-:W-:Y:S02]  /*0a20*/  HADD2.F32 R99, -RZ, R101.H0_H0 ;  /* 0x20000065ff637230 */ /* 0x000fe40000004100 */
[----:B------:R-:W-:Y:S01]  /*0a30*/  FMUL.FTZ R0, R0, UR7 ;  /* 0x0000000700007c20 */ /* 0x000fe20008410000 */
[----:B------:R-:W-:Y:S01]  /*0a40*/  HADD2.F32 R101, -RZ, R106.H0_H0 ;  /* 0x2000006aff657230 */ /* 0x000fe20000004100 */
[----:B------:R-:W-:Y:S01]  /*0a50*/  SHF.R.U64 R24, R24, 0x10, R25 ;  /* 0x0000001018187819 */ /* 0x000fe20000001219 */
[----:B------:R-:W-:-:S02]  /*0a60*/  HADD2.F32 R115, -RZ, R115.H0_H0 ;  /* 0x20000073ff737230 */ /* 0x000fc40000004100 */
[----:B------:R-:W-:Y:S01]  /*0a70*/  FMUL.FTZ R98, R83, R99 ;  /* 0x0000006353627220 */ /* 0x000fe20000410000 */
[----:B------:R-:W-:Y:S02]  /*0a80*/  HADD2.F32 R114, -RZ, R114.H0_H0 ;  /* 0x20000072ff727230 */ /* 0x000fe40000004100 */
[----:B------:R-:W-:Y:S01]  /*0a90*/  FADD.FTZ R32, R101, R32 ;  /* 0x0000002065207221 */ /* 0x000fe20000010000 */
[-C--:B------:R-:W-:Y:S01]  /*0aa0*/  FFMA.FTZ R75, R0, R101.reuse, R75 ;  /* 0x00000065004b7223 */ /* 0x080fe2000001004b */
[----:B------:R-:W-:Y:S01]  /*0ab0*/  FFMA.FTZ R101, R77, R101, R98 ;  /* 0x000000654d657223 */ /* 0x000fe20000010062 */
[----:B------:R-:W-:Y:S02]  /*0ac0*/  HADD2.F32 R98, -RZ, R25.H0_H0 ;  /* 0x20000019ff627230 */ /* 0x000fe40000004100 */
[----:B------:R-:W-:Y:S01]  /*0ad0*/  FADD.FTZ R52, R99, R52 ;  /* 0x0000003463347221 */ /* 0x000fe20000010000 */
[----:B------:R-:W-:Y:S02]  /*0ae0*/  HADD2.F32 R24, -RZ, R24.H0_H0 ;  /* 0x20000018ff187230 */ /* 0x000fe40000004100 */
[----:B------:R-:W-:Y:S01]  /*0af0*/  FMUL.FTZ R117, R82, R115 ;  /* 0x0000007352757220 */ /* 0x000fe20000410000 */
[----:B------:R-:W-:Y:S01]  /*0b00*/  FFMA.FTZ R40, R0, R99, R40 ;  /* 0x0000006300287223 */ /* 0x000fe20000010028 */
[C---:B------:R-:W-:Y:S01]  /*0b10*/  FADD.FTZ R98, -R23.reuse, R98 ;  /* 0x0000006217627221 */ /* 0x040fe20000010100 */
[----:B------:R-:W0:Y:S01]  /*0b20*/  @P0 LDC.64 R106, c[0x0][0x438] ;  /* 0x00010e00ff6a0b82 */ /* 0x000e220000000a00 */
[----:B------:R-:W-:-:S02]  /*0b30*/  FADD.FTZ R24, -R23, R24 ;  /* 0x0000001817187221 */ /* 0x000fc40000010100 */
[----:B------:R-:W-:Y:S01]  /*0b40*/  FMUL.FTZ R99, R98, UR7 ;  /* 0x0000000762637c20 */ /* 0x000fe20008410000 */
[-C--:B------:R-:W-:Y:S01]  /*0b50*/  FFMA.FTZ R98, R76, R114.reuse, R117 ;  /* 0x000000724c627223 */ /* 0x080fe20000010075 */
[----:B------:R-:W-:Y:S01]  /*0b60*/  HADD2.F32 R117, -RZ, R110.H0_H0 ;  /* 0x2000006eff757230 */ /* 0x000fe20000004100 */
[----:B------:R-:W-:Y:S01]  /*0b70*/  SHF.R.U32.HI R118, RZ, 0x10, R25 ;  /* 0x00000010ff767819 */ /* 0x000fe20000011619 */
[----:B------:R-:W-:Y:S02]  /*0b80*/  FMUL.FTZ R110, R24, UR7 ;  /* 0x00000007186e7c20 */ /* 0x000fe40008410000 */
[----:B------:R-:W1:Y:S01]  /*0b90*/  @P0 LDC.64 R24, c[0x0][0x438] ;  /* 0x00010e00ff180b82 */ /* 0x000e620000000a00 */
[----:B------:R-:W-:Y:S01]  /*0ba0*/  FADD.FTZ R34, R114, R34 ;  /* 0x0000002272227221 */ /* 0x000fe20000010000 */
[----:B------:R-:W-:Y:S01]  /*0bb0*/  FFMA.FTZ R39, R99, R114, R39 ;  /* 0x0000007263277223 */ /* 0x000fe20000010027 */
[----:B------:R-:W-:Y:S01]  /*0bc0*/  FADD.FTZ R54, R115, R54 ;  /* 0x0000003673367221 */ /* 0x000fe20000010000 */
[----:B------:R-:W-:-:S04]  /*0bd0*/  FFMA.FTZ R42, R99, R115, R42 ;  /* 0x00000073632a7223 */ /* 0x000fc8000001002a */
[----:B------:R-:W2:Y:S01]  /*0be0*/  @P0 LDC.64 R114, c[0x0][0x438] ;  /* 0x00010e00ff720b82 */ /* 0x000ea20000000a00 */
[----:B0-----:R-:W-:-:S05]  /*0bf0*/  @P0 IMAD.WIDE.U32 R106, R109, 0x8, R106 ;  /* 0x000000086d6a0825 */ /* 0x001fca00078e006a */
[----:B-----5:R0:W5:Y:S01]  /*0c00*/  @P0 LDG.E.64 R60, desc[UR14][R106.64] ;  /* 0x0000000e6a3c0981 */ /* 0x020162000c1e1b00 */
[----:B-1----:R-:W-:-:S04]  /*0c10*/  @P0 IMAD.WIDE.U32 R24, R50, 0x8, R24 ;  /* 0x0000000832180825 */ /* 0x002fc800078e0018 */
[----:B------:R-:W-:Y:S01]  /*0c20*/  FMUL.FTZ R109, R70, R117 ;  /* 0x00000075466d7220 */ /* 0x000fe20000410000 */
[----:B------:R-:W-:Y:S01]  /*0c30*/  HADD2.F32 R108, -RZ, R108.H0_H0 ;  /* 0x2000006cff6c7230 */ /* 0x000fe20000004100 */
[----:B------:R1:W5:Y:S01]  /*0c40*/  @P0 LDG.E.64 R64, desc[UR14][R24.64] ;  /* 0x0000000e18400981 */ /* 0x000362000c1e1b00 */
[----:B0-----:R-:W-:Y:S02]  /*0c50*/  HADD2.F32 R106, -RZ, R118.H0_H0 ;  /* 0x20000076ff6a7230 */ /* 0x001fe40000004100 */
[----:B------:R-:W-:-:S03]  /*0c60*/  HADD2.F32 R116, -RZ, R116.H0_H0 ;  /* 0x20000074ff747230 */ /* 0x000fc60000004100 */
[C---:B------:R-:W-:Y:S01]  /*0c70*/  FADD.FTZ R106, -R23.reuse, R106 ;  /* 0x0000006a176a7221 */ /* 0x040fe20000010100 */
[----:B-1----:R-:W-:Y:S02]  /*0c80*/  HADD2.F32 R24, -RZ, R26.H0_H0 ;  /* 0x2000001aff187230 */ /* 0x002fe40000004100 */
[----:B------:R-:W-:Y:S01]  /*0c90*/  FADD.FTZ R33, R108, R33 ;  /* 0x000000216c217221 */ /* 0x000fe20000010000 */
[-C--:B------:R-:W-:Y:S01]  /*0ca0*/  FFMA.FTZ R47, R110, R108.reuse, R47 ;  /* 0x0000006c6e2f7223 */ /* 0x080fe2000001002f */
[----:B------:R-:W-:Y:S01]  /*0cb0*/  FFMA.FTZ R109, R56, R108, R109 ;  /* 0x0000006c386d7223 */ /* 0x000fe2000001006d */
[----:B------:R-:W-:Y:S02]  /*0cc0*/  HADD2.F32 R100, -RZ, R100.H0_H0 ;  /* 0x20000064ff647230 */ /* 0x000fe40000004100 */
[----:B------:R-:W-:Y:S01]  /*0cd0*/  FMUL.FTZ R108, R106, UR7 ;  /* 0x000000076a6c7c20 */ /* 0x000fe20008410000 */
[----:B------:R-:W-:Y:S01]  /*0ce0*/  FADD.FTZ R24, -R23, R24 ;  /* 0x0000001817187221 */ /* 0x000fe20000010100 */
[----:B------:R-:W-:Y:S01]  /*0cf0*/  FMUL.FTZ R106, R67, R116 ;  /* 0x00000074436a7220 */ /* 0x000fe20000410000 */
[----:B------:R-:W-:-:S02]  /*0d00*/  SHF.R.U64 R118, R96, 0x10, R97 ;  /* 0x0000001060767819 */ /* 0x000fc40000001261 */
[----:B------:R-:W-:Y:S02]  /*0d10*/  MOV R119, R97 ;  /* 0x0000006100777202 */ /* 0x000fe40000000f00 */
[----:B------:R-:W-:Y:S01]  /*0d20*/  SHF.R.U32.HI R120, RZ, 0x10, R97 ;  /* 0x00000010ff787819 */ /* 0x000fe20000011661 */
[----:B------:R-:W-:Y:S01]  /*0d30*/  FMUL.FTZ R97, R24, UR7 ;  /* 0x0000000718617c20 */ /* 0x000fe20008410000 */
[----:B--2---:R-:W-:-:S04]  /*0d40*/  @P0 IMAD.WIDE.U32 R114, R111, 0x8, R114 ;  /* 0x000000086f720825 */ /* 0x004fc800078e0072 */
[----:B------:R-:W-:Y:S01]  /*0d50*/  FFMA.FTZ R107, R51, R100, R106 ;  /* 0x00000064336b7223 */ /* 0x000fe2000001006a */
[----:B------:R-:W-:Y:S01]  /*0d60*/  FADD.FTZ R55, R116, R55 ;  /* 0x0000003774377221 */ /* 0x000fe20000010000 */
[----:B------:R-:W-:Y:S01]  /*0d70*/  FFMA.FTZ R43, R108, R116, R43 ;  /* 0x000000746c2b7223 */ /* 0x000fe2000001002b */
[----:B------:R-:W-:Y:S02]  /*0d80*/  HADD2.F32 R24, -RZ, R27.H0_H0 ;  /* 0x2000001bff187230 */ /* 0x000fe40000004100 */
[----:B------:R-:W-:Y:S01]  /*0d90*/  FADD.FTZ R53, R117, R53 ;  /* 0x0000003575357221 */ /* 0x000fe20000010000 */
[----:B------:R-:W-:Y:S01]  /*0da0*/  FFMA.FTZ R41, R110, R117, R41 ;  /* 0x000000756e297223 */ /* 0x000fe20000010029 */
[----:B------:R-:W-:Y:S01]  /*0db0*/  MOV R116, R112 ;  /* 0x0000007000747202 */ /* 0x000fe20000000f00 */
[----:B------:R0:W5:Y:S01]  /*0dc0*/  @P0 LDG.E.64 R62, desc[UR14][R114.64] ;  /* 0x0000000e723e0981 */ /* 0x000162000c1e1b00 */
[----:B------:R-:W-:Y:S02]  /*0dd0*/  SHF.R.U64 R106, R112, 0x10, R113 ;  /* 0x00000010706a7819 */ /* 0x000fe40000001271 */
[----:B------:R-:W-:-:S02]  /*0de0*/  SHF.R.U64 R121, R102, 0x10, R103 ;  /* 0x0000001066797819 */ /* 0x000fc40000001267 */
[----:B------:R-:W-:Y:S02]  /*0df0*/  MOV R112, R103 ;  /* 0x0000006700707202 */ /* 0x000fe40000000f00 */
[----:B------:R-:W-:Y:S02]  /*0e00*/  SHF.R.U32.HI R117, RZ, 0x10, R103 ;  /* 0x00000010ff757819 */ /* 0x000fe40000011667 */
[----:B------:R-:W-:Y:S01]  /*0e10*/  MOV R103, R105 ;  /* 0x0000006900677202 */ /* 0x000fe20000000f00 */
[----:B------:R-:W-:Y:S01]  /*0e20*/  FADD.FTZ R24, -R23, R24 ;  /* 0x0000001817187221 */ /* 0x000fe20000010100 */
[----:B------:R-:W-:Y:S02]  /*0e30*/  MOV R122, R102 ;  /* 0x00000066007a7202 */ /* 0x000fe40000000f00 */
[----:B------:R-:W-:Y:S02]  /*0e40*/  SHF.R.U64 R26, R26, 0x10, R27 ;  /* 0x000000101a1a7819 */ /* 0x000fe4000000121b */
[----:B0-----:R-:W-:-:S02]  /*0e50*/  MOV R114, R104 ;  /* 0x0000006800727202 */ /* 0x001fc40000000f00 */
[--C-:B------:R-:W-:Y:S02]  /*0e60*/  SHF.R.U64 R102, R104, 0x10, R105.reuse ;  /* 0x0000001068667819 */ /* 0x100fe40000001269 */
[----:B------:R-:W-:Y:S01]  /*0e70*/  SHF.R.U32.HI R104, RZ, 0x10, R105 ;  /* 0x00000010ff687819 */ /* 0x000fe20000011669 */
[----:B------:R-:W-:Y:S02]  /*0e80*/  HADD2.F32 R105, -RZ, R103.H0_H0 ;  /* 0x20000067ff697230 */ /* 0x000fe40000004100 */
[----:B------:R-:W-:Y:S01]  /*0e90*/  FMUL.FTZ R103, R24, UR7 ;  /* 0x0000000718677c20 */ /* 0x000fe20008410000 */
[----:B------:R-:W-:Y:S01]  /*0ea0*/  HADD2.F32 R24, -RZ, R26.H0_H0 ;  /* 0x2000001aff187230 */ /* 0x000fe20000004100 */
[----:B------:R-:W-:Y:S01]  /*0eb0*/  SHF.R.U32.HI R27, RZ, 0x10, R27 ;  /* 0x00000010ff1b7819 */ /* 0x000fe2000001161b */
[----:B------:R-:W-:-:S03]  /*0ec0*/  FMUL.FTZ R115, R84, R105 ;  /* 0x0000006954737220 */ /* 0x000fc60000410000 */
[----:B------:R-:W-:Y:S01]  /*0ed0*/  FADD.FTZ R24, -R23, R24 ;  /* 0x0000001817187221 */ /* 0x000fe20000010100 */
[----:B------:R-:W-:Y:S01]  /*0ee0*/  FADD.FTZ R22, R105, R22 ;  /* 0x0000001669167221 */ /* 0x000fe20000010000 */
[----:B------:R-:W-:Y:S01]  /*0ef0*/  FFMA.FTZ R46, R103, R105, R46 ;  /* 0x00000069672e7223 */ /* 0x000fe2000001002e */
[----:B------:R-:W-:Y:S02]  /*0f00*/  HADD2.F32 R105, -RZ, R106.H0_H0 ;  /* 0x2000006aff697230 */ /* 0x000fe40000004100 */
[----:B------:R-:W-:Y:S01]  /*0f10*/  FMUL.FTZ R106, R24, UR7 ;  /* 0x00000007186a7c20 */ /* 0x000fe20008410000 */
[----:B------:R-:W-:Y:S01]  /*0f20*/  FADD.FTZ R35, R100, R35 ;  /* 0x0000002364237221 */ /* 0x000fe20000010000 */
[----:B------:R-:W-:Y:S01]  /*0f30*/  FFMA.FTZ R31, R108, R100, R31 ;  /* 0x000000646c1f7223 */ /* 0x000fe2000001001f */
[----:B------:R-:W-:Y:S01]  /*0f40*/  HADD2.F32 R25, -RZ, R114.H0_H0 ;  /* 0x20000072ff197230 */ /* 0x000fe20000004100 */
[----:B------:R-:W-:Y:S01]  /*0f50*/  MOV R100, R113 ;  /* 0x0000007100647202 */ /* 0x000fe20000000f00 */
[----:B------:R-:W-:Y:S01]  /*0f60*/  HADD2.F32 R24, -RZ, R27.H0_H0 ;  /* 0x2000001bff187230 */ /* 0x000fe20000004100 */
[----:B------:R-:W-:-:S02]  /*0f70*/  SHF.R.U32.HI R111, RZ, 0x10, R113 ;  /* 0x00000010ff6f7819 */ /* 0x000fc40000011671 */
[----:B------:R-:W-:Y:S01]  /*0f80*/  MOV R113, R96 ;  /* 0x0000006000717202 */ /* 0x000fe20000000f00 */
[-C--:B------:R-:W-:Y:S01]  /*0f90*/  FMUL.FTZ R96, R85, R25.reuse ;  /* 0x0000001955607220 */ /* 0x080fe20000410000 */
[----:B------:R-:W-:Y:S01]  /*0fa0*/  FADD.FTZ R48, R25, R48 ;  /* 0x0000003019307221 */ /* 0x000fe20000010000 */
[----:B------:R-:W-:Y:S01]  /*0fb0*/  FFMA.FTZ R44, R97, R25, R44 ;  /* 0x00000019612c7223 */ /* 0x000fe2000001002c */
[----:B------:R-:W-:Y:S01]  /*0fc0*/  FADD.FTZ R24, -R23, R24 ;  /* 0x0000001817187221 */ /* 0x000fe20000010100 */
[----:B------:R-:W-:Y:S02]  /*0fd0*/  HADD2.F32 R25, -RZ, R100.H0_H0 ;  /* 0x20000064ff197230 */ /* 0x000fe40000004100 */
[----:B------:R-:W-:Y:S02]  /*0fe0*/  HADD2.F32 R102, -RZ, R102.H0_H0 ;  /* 0x20000066ff667230 */ /* 0x000fe40000004100 */
[----:B------:R-:W-:Y:S02]  /*0ff0*/  HADD2.F32 R26, -RZ, R104.H0_H0 ;  /* 0x20000068ff1a7230 */ /* 0x000fe40000004100 */
[----:B------:R-:W-:Y:S01]  /*1000*/  FMUL.FTZ R104, R24, UR7 ;  /* 0x0000000718687c20 */ /* 0x000fe20008410000 */
[----:B------:R-:W-:-:S02]  /*1010*/  HADD2.F32 R116, -RZ, R116.H0_H0 ;  /* 0x20000074ff747230 */ /* 0x000fc40000004100 */
        /* <DEDUP_REMOVED lines=9> */
[----:B------:R-:W-:Y:S01]  /*10b0*/  FADD.FTZ R36, R116, R36 ;  /* 0x0000002474247221 */ /* 0x000fe20000010000 */
[-C--:B------:R-:W-:Y:S01]  /*10c0*/  FFMA.FTZ R28, R97, R116.reuse, R28 ;  /* 0x00000074611c7223 */ /* 0x080fe2000001001c */
[----:B------:R-:W-:Y:S01]  /*10d0*/  FFMA.FTZ R96, R79, R116, R96 ;  /* 0x000000744f607223 */ /* 0x000fe20000010060 */
[----:B------:R-:W-:Y:S01]  /*10e0*/  SHF.R.U64 R27, R68, 0x10, R69 ;  /* 0x00000010441b7819 */ /* 0x000fe20000001245 */
[----:B------:R-:W-:Y:S01]  /*10f0*/  FADD.FTZ R26, RZ, R101 ;  /* 0x00000065ff1a7221 */ /* 0x000fe20000010000 */
[----:B------:R-:W-:Y:S01]  /*1100*/  SHF.R.U32.HI R116, RZ, 0x10, R69 ;  /* 0x00000010ff747819 */ /* 0x000fe20000011645 */
[----:B------:R-:W-:Y:S01]  /*1110*/  FADD.FTZ R37, R105, R37 ;  /* 0x0000002569257221 */ /* 0x000fe20000010000 */
[-C--:B------:R-:W-:Y:S01]  /*1120*/  FFMA.FTZ R29, R106, R105.reuse, R29 ;  /* 0x000000696a1d7223 */ /* 0x080fe2000001001d */
[----:B------:R-:W-:Y:S01]  /*1130*/  FFMA.FTZ R105, R58, R105, R25 ;  /* 0x000000693a697223 */ /* 0x000fe20000010019 */
[----:B------:R-:W-:-:S02]  /*1140*/  HADD2.F32 R111, -RZ, R111.H0_H0 ;  /* 0x2000006fff6f7230 */ /* 0x000fc40000004100 */
[----:B------:R-:W-:Y:S01]  /*1150*/  FADD.FTZ R25, R109, R26 ;  /* 0x0000001a6d197221 */ /* 0x000fe20000010000 */
[----:B------:R-:W-:Y:S02]  /*1160*/  HADD2.F32 R24, -RZ, R68.H0_H0 ;  /* 0x20000044ff187230 */ /* 0x000fe40000004100 */
[----:B------:R-:W-:Y:S02]  /*1170*/  HADD2.F32 R68, -RZ, R27.H0_H0 ;  /* 0x2000001bff447230 */ /* 0x000fe40000004100 */
[----:B------:R-:W-:Y:S02]  /*1180*/  HADD2.F32 R114, -RZ, R69.H0_H0 ;  /* 0x20000045ff727230 */ /* 0x000fe40000004100 */
[----:B------:R-:W-:Y:S02]  /*1190*/  HADD2.F32 R116, -RZ, R116.H0_H0 ;  /* 0x20000074ff747230 */ /* 0x000fe40000004100 */
        /* <DEDUP_REMOVED lines=10> */
[----:B------:R-:W-:-:S03]  /*1240*/  HADD2.F32 R23, -RZ, R113.H0_H0 ;  /* 0x20000071ff177230 */ /* 0x000fc60000004100 */
[----:B------:R-:W-:Y:S01]  /*1250*/  FADD.FTZ R25, R105, R114 ;  /* 0x0000007269197221 */ /* 0x000fe20000010000 */
[----:B------:R-:W-:Y:S02]  /*1260*/  HADD2.F32 R122, -RZ, R122.H0_H0 ;  /* 0x2000007aff7a7230 */ /* 0x000fe40000004100 */
[----:B------:R-:W-:Y:S02]  /*1270*/  HADD2.F32 R26, -RZ, R112.H0_H0 ;  /* 0x20000070ff1a7230 */ /* 0x000fe40000004100 */
[----:B------:R-:W-:Y:S01]  /*1280*/  FMUL.FTZ R112, R87, R23 ;  /* 0x0000001757707220 */ /* 0x000fe20000410000 */
[----:B------:R-:W-:Y:S02]  /*1290*/  HADD2.F32 R118, -RZ, R118.H0_H0 ;  /* 0x20000076ff767230 */ /* 0x000fe40000004100 */
[----:B------:R-:W-:Y:S01]  /*12a0*/  FADD.FTZ R25, R100, R25 ;  /* 0x0000001964197221 */ /* 0x000fe20000010000 */
[----:B------:R-:W-:Y:S01]  /*12b0*/  FFMA.FTZ R27, R0, R101, RZ ;  /* 0x00000065001b7223 */ /* 0x000fe200000100ff */
[----:B------:R-:W-:Y:S01]  /*12c0*/  FFMA.FTZ R115, R81, R122, R112 ;  /* 0x0000007a51737223 */ /* 0x000fe20000010070 */
[----:B------:R-:W-:-:S02]  /*12d0*/  HADD2.F32 R121, -RZ, R121.H0_H0 ;  /* 0x20000079ff797230 */ /* 0x000fc40000004100 */
[----:B------:R-:W-:Y:S01]  /*12e0*/  FADD.FTZ R112, R102, R25 ;  /* 0x0000001966707221 */ /* 0x000fe20000010000 */
[----:B------:R-:W-:Y:S02]  /*12f0*/  HADD2.F32 R119, -RZ, R119.H0_H0 ;  /* 0x20000077ff777230 */ /* 0x000fe40000004100 */
[----:B------:R-:W-:Y:S01]  /*1300*/  FFMA.FTZ R114, R110, R109, R27 ;  /* 0x0000006d6e727223 */ /* 0x000fe2000001001b */
[----:B------:R-:W-:Y:S01]  /*1310*/  FMUL.FTZ R25, R74, R118 ;  /* 0x000000764a197220 */ /* 0x000fe20000410000 */
[----:B------:R-:W-:Y:S02]  /*1320*/  HADD2.F32 R120, -RZ, R120.H0_H0 ;  /* 0x20000078ff787230 */ /* 0x000fe40000004100 */
[----:B------:R-:W-:Y:S01]  /*1330*/  FFMA.FTZ R27, R99, R98, R114 ;  /* 0x00000062631b7223 */ /* 0x000fe20000010072 */
[----:B------:R-:W-:Y:S01]  /*1340*/  FFMA.FTZ R116, R66, R121, R25 ;  /* 0x0000007942747223 */ /* 0x000fe20000010019 */
[----:B------:R-:W-:Y:S01]  /*1350*/  FMUL.FTZ R113, R86, R119 ;  /* 0x0000007756717220 */ /* 0x000fe20000410000 */
[----:B------:R-:W-:Y:S01]  /*1360*/  FADD.FTZ R25, R115, R112 ;  /* 0x0000007073197221 */ /* 0x000fe20000010000 */
[----:B------:R-:W-:-:S02]  /*1370*/  HADD2.F32 R117, -RZ, R117.H0_H0 ;  /* 0x20000075ff757230 */ /* 0x000fc40000004100 */
        /* <DEDUP_REMOVED lines=8> */
[----:B------:R-:W-:Y:S02]  /*1400*/  FFMA.FTZ R124, R106, R105, R25 ;  /* 0x000000696a7c7223 */ /* 0x000fe40000010019 */
[----:B------:R-:W-:-:S02]  /*1410*/  FADD.FTZ R24, R27, R113 ;  /* 0x000000711b187221 */ /* 0x000fc40000010000 */
        /* <DEDUP_REMOVED lines=45> */
.L_x_416:
[----:B------:R-:W-:Y:S05]  /*16f0*/  BSYNC.RECONVERGENT B0 ;  /* 0x0000000000007941 */ /* 0x000fea0003800200 */
.L_x_415:
        /* <DEDUP_REMOVED lines=46> */
[----:B------:R-:W-:Y:S01]  /*19e0*/  FFMA.FTZ R99, R99, UR5, R117 ;  /* 0x0000000563637c23 */ /* 0x000fe20008010075 */
[----:B------:R-:W-:Y:S01]  /*19f0*/  SHF.R.U32.HI R25, RZ, 0x10, R65 ;  /* 0x00000010ff197819 */ /* 0x000fe20000011641 */
[--C-:B------:R-:W-:Y:S01]  /*1a00*/  FFMA.FTZ R108, R108, UR5, R117.reuse ;  /* 0x000000056c6c7c23 */ /* 0x100fe20008010075 */
[----:B------:R-:W-:Y:S01]  /*1a10*/  FFMA.FTZ R0, R0, UR5, R117 ;  /* 0x0000000500007c23 */ /* 0x000fe20008010075 */
[----:B------:R-:W-:Y:S02]  /*1a20*/  HADD2.F32 R24, -RZ, R24.H0_H0 ;  /* 0x20000018ff187230 */ /* 0x000fe40000004100 */
[----:B------:R-:W-:Y:S01]  /*1a30*/  FADD.FTZ R99, R98, -R99 ;  /* 0x8000006362637221 */ /* 0x000fe20000010000 */
[----:B------:R-:W-:Y:S02]  /*1a40*/  HADD2.F32 R25, -RZ, R25.H0_H0 ;  /* 0x20000019ff197230 */ /* 0x000fe40000004100 */
[----:B------:R-:W-:Y:S01]  /*1a50*/  FADD.FTZ R108, R107, -R108 ;  /* 0x8000006c6b6c7221 */ /* 0x000fe20000010000 */
[----:B------:R-:W-:Y:S01]  /*1a60*/  FADD.FTZ R0, R101, -R0 ;  /* 0x8000000065007221 */ /* 0x000fe20000010000 */
[----:B------:R-:W-:Y:S01]  /*1a70*/  FFMA.FTZ R26, R99, UR7, R24 ;  /* 0x00000007631a7c23 */ /* 0x000fe20008010018 */
[----:B------:R-:W-:Y:S01]  /*1a80*/  MOV R24, R64 ;  /* 0x0000004000187202 */ /* 0x000fe20000000f00 */
[----:B------:R-:W-:Y:S01]  /*1a90*/  FFMA.FTZ R27, R108, UR7, R25 ;  /* 0x000000076c1b7c23 */ /* 0x000fe20008010019 */
[----:B------:R-:W-:Y:S01]  /*1aa0*/  SHF.R.U64 R101, R64, 0x10, R65 ;  /* 0x0000001040657819 */ /* 0x000fe20000001241 */
[--C-:B------:R-:W-:Y:S01]  /*1ab0*/  FFMA.FTZ R103, R103, UR5, R117.reuse ;  /* 0x0000000567677c23 */ /* 0x100fe20008010075 */
[----:B------:R-:W-:Y:S01]  /*1ac0*/  FFMA.FTZ R110, R110, UR5, R117 ;  /* 0x000000056e6e7c23 */ /* 0x000fe20008010075 */
[----:B------:R-:W-:Y:S01]  /*1ad0*/  HADD2.F32 R25, -RZ, R24.H0_H0 ;  /* 0x20000018ff197230 */ /* 0x000fe20000004100 */
[----:B------:R-:W-:Y:S01]  /*1ae0*/  MOV R24, R61 ;  /* 0x0000003d00187202 */ /* 0x000fe20000000f00 */
[----:B------:R-:W-:-:S02]  /*1af0*/  HADD2.F32 R101, -RZ, R101.H0_H0 ;  /* 0x20000065ff657230 */ /* 0x000fc40000004100 */
[----:B------:R-:W-:Y:S01]  /*1b00*/  FADD.FTZ R103, R100, -R103 ;  /* 0x8000006764677221 */ /* 0x000fe20000010000 */
[----:B------:R-:W-:Y:S01]  /*1b10*/  FADD.FTZ R110, R109, -R110 ;  /* 0x8000006e6d6e7221 */ /* 0x000fe20000010000 */
[----:B------:R-:W-:Y:S01]  /*1b20*/  FFMA.FTZ R25, R0, UR7, R25 ;  /* 0x0000000700197c23 */ /* 0x000fe20008010019 */
[----:B------:R-:W-:Y:S01]  /*1b30*/  HADD2.F32 R24, -RZ, R24.H0_H0 ;  /* 0x20000018ff187230 */ /* 0x000fe20000004100 */
[----:B------:R-:W-:Y:S01]  /*1b40*/  SHF.R.U32.HI R100, RZ, 0x10, R61 ;  /* 0x00000010ff647819 */ /* 0x000fe2000001163d */
[----:B------:R-:W-:Y:S01]  /*1b50*/  FFMA.FTZ R0, R110, UR7, R101 ;  /* 0x000000076e007c23 */ /* 0x000fe20008010065 */
[----:B------:R-:W-:Y:S01]  /*1b60*/  FFMA.FTZ R101, R104, UR5, R117 ;  /* 0x0000000568657c23 */ /* 0x000fe20008010075 */
[----:B------:R0:W-:Y:S01]  /*1b70*/  F2F.F16.F32 R99, R25 ;  /* 0x0000001900637304 */ /* 0x0001e20000200800 */
[----:B------:R-:W-:Y:S01]  /*1b80*/  FFMA.FTZ R98, R103, UR7, R24 ;  /* 0x0000000767627c23 */ /* 0x000fe20008010018 */
[----:B------:R-:W-:Y:S01]  /*1b90*/  MOV R24, R60 ;  /* 0x0000003c00187202 */ /* 0x000fe20000000f00 */
[----:B------:R-:W-:-:S02]  /*1ba0*/  HADD2.F32 R100, -RZ, R100.H0_H0 ;  /* 0x20000064ff647230 */ /* 0x000fc40000004100 */
[----:B------:R-:W-:Y:S01]  /*1bb0*/  FADD.FTZ R101, R102, -R101 ;  /* 0x8000006566657221 */ /* 0x000fe20000010000 */
[--C-:B------:R-:W-:Y:S01]  /*1bc0*/  FFMA.FTZ R97, R97, UR5, R117.reuse ;  /* 0x0000000561617c23 */ /* 0x100fe20008010075 */
[----:B------:R-:W-:Y:S01]  /*1bd0*/  FFMA.FTZ R69, R69, UR5, R117 ;  /* 0x0000000545457c23 */ /* 0x000fe20008010075 */
[----:B------:R-:W-:Y:S01]  /*1be0*/  SHF.R.U64 R103, R60, 0x10, R61 ;  /* 0x000000103c677819 */ /* 0x000fe2000000123d */
[----:B------:R-:W-:Y:S01]  /*1bf0*/  FFMA.FTZ R100, R101, UR7, R100 ;  /* 0x0000000765647c23 */ /* 0x000fe20008010064 */
[----:B0-----:R-:W-:Y:S01]  /*1c00*/  HADD2.F32 R25, -RZ, R24.H0_H0 ;  /* 0x20000018ff197230 */ /* 0x001fe20000004100 */
[----:B------:R-:W-:Y:S01]  /*1c10*/  MOV R24, R63 ;  /* 0x0000003f00187202 */ /* 0x000fe20000000f00 */
[----:B------:R-:W-:Y:S01]  /*1c20*/  FADD.FTZ R96, R96, -R97 ;  /* 0x8000006160607221 */ /* 0x000fe20000010000 */
[----:B------:R-:W-:Y:S01]  /*1c30*/  FADD.FTZ R69, R114, -R69 ;  /* 0x8000004572457221 */ /* 0x000fe20000010000 */
[----:B------:R0:W-:Y:S01]  /*1c40*/  F2F.F16.F32 R97, R100 ;  /* 0x0000006400617304 */ /* 0x0001e20000200800 */
[----:B------:R-:W-:Y:S01]  /*1c50*/  FFMA.FTZ R68, R68, UR5, R117 ;  /* 0x0000000544447c23 */ /* 0x000fe20008010075 */
[----:B------:R-:W-:-:S02]  /*1c60*/  HADD2.F32 R24, -RZ, R24.H0_H0 ;  /* 0x20000018ff187230 */ /* 0x000fc40000004100 */
[----:B------:R-:W-:Y:S01]  /*1c70*/  FFMA.FTZ R25, R96, UR7, R25 ;  /* 0x0000000760197c23 */ /* 0x000fe20008010019 */
[--C-:B------:R-:W-:Y:S01]  /*1c80*/  FFMA.FTZ R106, R106, UR5, R117.reuse ;  /* 0x000000056a6a7c23 */ /* 0x100fe20008010075 */
[----:B------:R-:W-:Y:S01]  /*1c90*/  FFMA.FTZ R111, R111, UR5, R117 ;  /* 0x000000056f6f7c23 */ /* 0x000fe20008010075 */
[----:B------:R-:W-:Y:S01]  /*1ca0*/  FADD.FTZ R68, R113, -R68 ;  /* 0x8000004471447221 */ /* 0x000fe20000010000 */
[----:B------:R-:W-:Y:S01]  /*1cb0*/  FFMA.FTZ R69, R69, UR7, R24 ;  /* 0x0000000745457c23 */ /* 0x000fe20008010018 */
[--C-:B------:R-:W-:Y:S01]  /*1cc0*/  SHF.R.U64 R24, R62, 0x10, R63.reuse ;  /* 0x000000103e187819 */ /* 0x100fe2000000123f */
[----:B------:R1:W-:Y:S01]  /*1cd0*/  F2F.F16.F32 R101, R25 ;  /* 0x0000001900657304 */ /* 0x0003e20000200800 */
[----:B0-----:R-:W-:Y:S01]  /*1ce0*/  SHF.R.U32.HI R100, RZ, 0x10, R63 ;  /* 0x00000010ff647819 */ /* 0x001fe2000001163f */
[----:B------:R-:W-:Y:S02]  /*1cf0*/  HADD2.F32 R103, -RZ, R103.H0_H0 ;  /* 0x20000067ff677230 */ /* 0x000fe40000004100 */
[----:B------:R-:W-:Y:S01]  /*1d00*/  FADD.FTZ R106, R105, -R106 ;  /* 0x8000006a696a7221 */ /* 0x000fe20000010000 */
[----:B------:R-:W-:-:S02]  /*1d10*/  HADD2.F32 R24, -RZ, R24.H0_H0 ;  /* 0x20000018ff187230 */ /* 0x000fc40000004100 */
[----:B------:R-:W-:Y:S01]  /*1d20*/  FADD.FTZ R111, R116, -R111 ;  /* 0x8000006f746f7221 */ /* 0x000fe20000010000 */
[----:B------:R-:W-:Y:S01]  /*1d30*/  FFMA.FTZ R112, R112, UR5, R117 ;  /* 0x0000000570707c23 */ /* 0x000fe20008010075 */
[----:B------:R-:W-:Y:S01]  /*1d40*/  FFMA.FTZ R96, R106, UR7, R103 ;  /* 0x000000076a607c23 */ /* 0x000fe20008010067 */
[----:B------:R-:W-:Y:S01]  /*1d50*/  F2F.F16.F32 R26, R26 ;  /* 0x0000001a001a7304 */ /* 0x000fe20000200800 */
[----:B-1----:R-:W-:Y:S02]  /*1d60*/  HADD2.F32 R25, -RZ, R100.H0_H0 ;  /* 0x20000064ff197230 */ /* 0x002fe40000004100 */
[----:B------:R-:W-:Y:S01]  /*1d70*/  FFMA.FTZ R111, R111, UR7, R24 ;  /* 0x000000076f6f7c23 */ /* 0x000fe20008010018 */
[----:B------:R-:W-:Y:S02]  /*1d80*/  FADD.FTZ R112, R115, -R112 ;  /* 0x8000007073707221 */ /* 0x000fe40000010000 */
[----:B------:R-:W-:Y:S01]  /*1d90*/  FFMA.FTZ R102, R68, UR7, R25 ;  /* 0x0000000744667c23 */ /* 0x000fe20008010019 */
[----:B------:R-:W-:Y:S01]  /*1da0*/  MOV R68, R62 ;  /* 0x0000003e00447202 */ /* 0x000fe20000000f00 */
[----:B------:R-:W0:Y:S01]  /*1db0*/  LDC.64 R24, c[0x0][0x468] ;  /* 0x00011a00ff187b82 */ /* 0x000e220000000a00 */
[----:B------:R1:W-:Y:S08]  /*1dc0*/  F2F.F16.F32 R100, R69 ;  /* 0x0000004500647304 */ /* 0x0003f00000200800 */
[----:B------:R-:W2:Y:S01]  /*1dd0*/  F2F.F16.F32 R27, R27 ;  /* 0x0000001b001b7304 */ /* 0x000ea20000200800 */
[----:B-1----:R-:W-:-:S05]  /*1de0*/  HADD2.F32 R69, -RZ, R68.H0_H0 ;  /* 0x20000044ff457230 */ /* 0x002fca0000004100 */
[----:B------:R-:W-:Y:S02]  /*1df0*/  FFMA.FTZ R112, R112, UR7, R69 ;  /* 0x0000000770707c23 */ /* 0x000fe40008010045 */
[----:B------:R-:W1:Y:S01]  /*1e00*/  F2F.F16.F32 R0, R0 ;  /* 0x0000000000007304 */ /* 0x000e620000200800 */
[----:B--2---:R-:W-:-:S07]  /*1e10*/  PRMT R109, R26, 0x5410, R27 ;  /* 0x000054101a6d7816 */ /* 0x004fce000000001b */
[----:B------:R-:W2:Y:S01]  /*1e20*/  F2F.F16.F32 R96, R96 ;  /* 0x0000006000607304 */ /* 0x000ea20000200800 */
[----:B-1----:R-:W-:-:S07]  /*1e30*/  IMAD.WIDE.U32 R68, R0, 0x10000, RZ ;  /* 0x0001000000447825 */ /* 0x002fce00078e00ff */
[----:B------:R-:W1:Y:S01]  /*1e40*/  F2F.F16.F32 R98, R98 ;  /* 0x0000006200627304 */ /* 0x000e620000200800 */
[----:B------:R-:W-:Y:S02]  /*1e50*/  LOP3.LUT R68, R68, R99, RZ, 0xfc, !PT ;  /* 0x0000006344447212 */ /* 0x000fe400078efcff */
[----:B------:R-:W-:Y:S01]  /*1e60*/  LOP3.LUT R69, R109, R69, RZ, 0xfc, !PT ;  /* 0x000000456d457212 */ /* 0x000fe200078efcff */
[----:B--2---:R-:W-:-:S04]  /*1e70*/  IMAD.WIDE.U32 R26, R96, 0x10000, RZ ;  /* 0x00010000601a7825 */ /* 0x004fc800078e00ff */
[----:B------:R-:W2:Y:S01]  /*1e80*/  F2F.F16.F32 R111, R111 ;  /* 0x0000006f006f7304 */ /* 0x000ea20000200800 */
[----:B------:R-:W-:Y:S02]  /*1e90*/  LOP3.LUT R26, R26, R101, RZ, 0xfc, !PT ;  /* 0x000000651a1a7212 */ /* 0x000fe400078efcff */
[----:B-1----:R-:W-:-:S05]  /*1ea0*/  PRMT R107, R98, 0x5410, R97 ;  /* 0x00005410626b7816 */ /* 0x002fca0000000061 */
[----:B------:R-:W1:Y:S01]  /*1eb0*/  F2F.F16.F32 R105, R102 ;  /* 0x0000006600697304 */ /* 0x000e620000200800 */
[----:B0-----:R-:W-:Y:S01]  /*1ec0*/  IMAD.WIDE.U32 R98, R50, 0x8, R24 ;  /* 0x0000000832627825 */ /* 0x001fe200078e0018 */
[----:B------:R-:W-:-:S04]  /*1ed0*/  LOP3.LUT R27, R107, R27, RZ, 0xfc, !PT ;  /* 0x0000001b6b1b7212 */ /* 0x000fc800078efcff */
[----:B------:R3:W-:Y:S01]  /*1ee0*/  STG.E.64 desc[UR14][R98.64], R68 ;  /* 0x0000004462007986 */ /* 0x0007e2000c101b0e */
[----:B--2---:R-:W-:Y:S01]  /*1ef0*/  IMAD.WIDE.U32 R96, R111, 0x10000, RZ ;  /* 0x000100006f607825 */ /* 0x004fe200078e00ff */
[----:B------:R-:W0:Y:S01]  /*1f00*/  F2F.F16.F32 R103, R112 ;  /* 0x0000007000677304 */ /* 0x000e220000200800 */
[----:B-1----:R-:W-:Y:S02]  /*1f10*/  PRMT R105, R100, 0x5410, R105 ;  /* 0x0000541064697816 */ /* 0x002fe40000000069 */
[--C-:B------:R-:W-:Y:S02]  /*1f20*/  IMAD.WIDE.U32 R100, R121, 0x8, R24.reuse ;  /* 0x0000000879647825 */ /* 0x100fe400078e0018 */
[----:B------:R-:W-:Y:S02]  /*1f30*/  LOP3.LUT R97, R105, R97, RZ, 0xfc, !PT ;  /* 0x0000006169617212 */ /* 0x000fe400078efcff */
[----:B------:R-:W-:Y:S01]  /*1f40*/  IMAD.WIDE.U32 R24, R123, 0x8, R24 ;  /* 0x000000087b187825 */ /* 0x000fe200078e0018 */
[----:B------:R3:W-:Y:S01]  /*1f50*/  STG.E.64 desc[UR14][R100.64], R26 ;  /* 0x0000001a64007986 */ /* 0x0007e2000c101b0e */
[----:B0-----:R-:W-:-:S05]  /*1f60*/  LOP3.LUT R96, R96, R103, RZ, 0xfc, !PT ;  /* 0x0000006760607212 */ /* 0x001fca00078efcff */
[----:B------:R3:W-:Y:S01]  /*1f70*/  STG.E.64 desc[UR14][R24.64], R96 ;  /* 0x0000006018007986 */ /* 0x0007e2000c101b0e */
[----:B------:R-:W-:Y:S05]  /*1f80*/  BRA `(.L_x_420) ;  /* 0x0000002800a47947 */ /* 0x000fea0003800000 */
.L_x_419:
        /* <DEDUP_REMOVED lines=13> */
[--C-:B------:R-:W-:Y:S01]  /*2060*/  FFMA.FTZ R110, R110, UR5, R117.reuse ;  /* 0x000000056e6e7c23 */ /* 0x100fe20008010075 */
[----:B------:R-:W-:Y:S01]  /*2070*/  FFMA.FTZ R103, R103, UR5, R117 ;  /* 0x0000000567677c23 */ /* 0x000fe20008010075 */
[----:B------:R-:W-:Y:S01]  /*2080*/  SHF.R.U32.HI R88, RZ, 0x10, R61 ;  /* 0x00000010ff587819 */ /* 0x000fe2000001163d */
[----:B------:R-:W-:Y:S01]  /*2090*/  HADD2.F32 R25, -RZ, R24.H0_H0 ;  /* 0x20000018ff197230 */ /* 0x000fe20000004100 */
[----:B------:R-:W-:Y:S01]  /*20a0*/  SHF.R.U64 R24, R64, 0x10, R65 ;  /* 0x0000001040187819 */ /* 0x000fe20000001241 */
[----:B------:R-:W-:Y:S01]  /*20b0*/  FADD.FTZ R110, R109, -R110 ;  /* 0x8000006e6d6e7221 */ /* 0x000fe20000010000 */
[--C-:B------:R-:W-:Y:S01]  /*20c0*/  FFMA.FTZ R97, R97, UR5, R117.reuse ;  /* 0x0000000561617c23 */ /* 0x100fe20008010075 */
[----:B------:R-:W-:Y:S01]  /*20d0*/  FFMA.FTZ R27, R104, UR5, R117 ;  /* 0x00000005681b7c23 */ /* 0x000fe20008010075 */
[----:B------:R-:W-:Y:S01]  /*20e0*/  FFMA.FTZ R0, R0, UR7, R25 ;  /* 0x0000000700007c23 */ /* 0x000fe20008010019 */
[----:B------:R-:W-:Y:S01]  /*20f0*/  HADD2.F32 R25, -RZ, R24.H0_H0 ;  /* 0x20000018ff197230 */ /* 0x000fe20000004100 */
[----:B------:R-:W-:Y:S01]  /*2100*/  MOV R24, R61 ;  /* 0x0000003d00187202 */ /* 0x000fe20000000f00 */
[----:B------:R-:W-:Y:S01]  /*2110*/  FADD.FTZ R103, R100, -R103 ;  /* 0x8000006764677221 */ /* 0x000fe20000010000 */
[----:B------:R0:W-:Y:S01]  /*2120*/  F2F.F16.F32 R99, R0 ;  /* 0x0000000000637304 */ /* 0x0001e20000200800 */
[----:B------:R-:W-:-:S02]  /*2130*/  HADD2.F32 R88, -RZ, R88.H0_H0 ;  /* 0x20000058ff587230 */ /* 0x000fc40000004100 */
[----:B------:R-:W-:Y:S01]  /*2140*/  FFMA.FTZ R25, R110, UR7, R25 ;  /* 0x000000076e197c23 */ /* 0x000fe20008010019 */
[----:B------:R-:W-:Y:S02]  /*2150*/  HADD2.F32 R24, -RZ, R24.H0_H0 ;  /* 0x20000018ff187230 */ /* 0x000fe40000004100 */
[----:B------:R-:W-:Y:S01]  /*2160*/  FADD.FTZ R96, R96, -R97 ;  /* 0x8000006160607221 */ /* 0x000fe20000010000 */
[----:B------:R-:W-:Y:S01]  /*2170*/  FADD.FTZ R27, R102, -R27 ;  /* 0x8000001b661b7221 */ /* 0x000fe20000010000 */
[--C-:B------:R-:W-:Y:S01]  /*2180*/  FFMA.FTZ R106, R106, UR5, R117.reuse ;  /* 0x000000056a6a7c23 */ /* 0x100fe20008010075 */
[--C-:B------:R-:W-:Y:S01]  /*2190*/  FFMA.FTZ R111, R111, UR5, R117.reuse ;  /* 0x000000056f6f7c23 */ /* 0x100fe20008010075 */
[----:B------:R1:W2:Y:S01]  /*21a0*/  F2F.F16.F32 R26, R25 ;  /* 0x00000019001a7304 */ /* 0x0002a20000200800 */
[----:B0-----:R-:W-:Y:S01]  /*21b0*/  MOV R0, R60 ;  /* 0x0000003c00007202 */ /* 0x001fe20000000f00 */
[----:B------:R-:W-:Y:S01]  /*21c0*/  FFMA.FTZ R24, R103, UR7, R24 ;  /* 0x0000000767187c23 */ /* 0x000fe20008010018 */
[----:B------:R-:W-:Y:S01]  /*21d0*/  FFMA.FTZ R88, R27, UR7, R88 ;  /* 0x000000071b587c23 */ /* 0x000fe20008010058 */
[----:B------:R-:W-:Y:S01]  /*21e0*/  FADD.FTZ R106, R105, -R106 ;  /* 0x8000006a696a7221 */ /* 0x000fe20000010000 */
[--C-:B------:R-:W-:Y:S01]  /*21f0*/  FFMA.FTZ R69, R69, UR5, R117.reuse ;  /* 0x0000000545457c23 */ /* 0x100fe20008010075 */
[----:B------:R-:W-:Y:S01]  /*2200*/  FFMA.FTZ R68, R68, UR5, R117 ;  /* 0x0000000544447c23 */ /* 0x000fe20008010075 */
[----:B------:R-:W-:Y:S01]  /*2210*/  FADD.FTZ R111, R116, -R111 ;  /* 0x8000006f746f7221 */ /* 0x000fe20000010000 */
[----:B------:R0:W-:Y:S01]  /*2220*/  F2F.F16.F32 R98, R24 ;  /* 0x0000001800627304 */ /* 0x0001e20000200800 */
[----:B-1----:R-:W-:Y:S01]  /*2230*/  HADD2.F32 R25, -RZ, R0.H0_H0 ;  /* 0x20000000ff197230 */ /* 0x002fe20000004100 */
[----:B------:R-:W-:Y:S01]  /*2240*/  SHF.R.U64 R0, R60, 0x10, R61 ;  /* 0x000000103c007819 */ /* 0x000fe2000000123d */
[----:B------:R-:W-:Y:S01]  /*2250*/  FADD.FTZ R69, R114, -R69 ;  /* 0x8000004572457221 */ /* 0x000fe20000010000 */
[----:B------:R-:W-:Y:S01]  /*2260*/  FADD.FTZ R68, R113, -R68 ;  /* 0x8000004471447221 */ /* 0x000fe20000010000 */
[----:B------:R-:W-:Y:S01]  /*2270*/  FFMA.FTZ R112, R112, UR5, R117 ;  /* 0x0000000570707c23 */ /* 0x000fe20008010075 */
[----:B------:R-:W-:Y:S01]  /*2280*/  FFMA.FTZ R25, R96, UR7, R25 ;  /* 0x0000000760197c23 */ /* 0x000fe20008010019 */
[----:B------:R-:W-:Y:S01]  /*2290*/  HADD2.F32 R27, -RZ, R0.H0_H0 ;  /* 0x20000000ff1b7230 */ /* 0x000fe20000004100 */
[----:B------:R-:W-:Y:S01]  /*22a0*/  SHF.R.U64 R0, R62, 0x10, R63 ;  /* 0x000000103e007819 */ /* 0x000fe2000000123f */
[----:B------:R-:W-:Y:S01]  /*22b0*/  F2F.F16.F32 R90, R90 ;  /* 0x0000005a005a7304 */ /* 0x000fe20000200800 */
[----:B0-----:R-:W-:Y:S01]  /*22c0*/  MOV R24, R63 ;  /* 0x0000003f00187202 */ /* 0x001fe20000000f00 */
[----:B------:R-:W-:Y:S01]  /*22d0*/  FADD.FTZ R112, R115, -R112 ;  /* 0x8000007073707221 */ /* 0x000fe20000010000 */
[----:B------:R-:W-:Y:S01]  /*22e0*/  FFMA.FTZ R27, R106, UR7, R27 ;  /* 0x000000076a1b7c23 */ /* 0x000fe2000801001b */
[----:B------:R-:W-:-:S02]  /*22f0*/  HADD2.F32 R0, -RZ, R0.H0_H0 ;  /* 0x20000000ff007230 */ /* 0x000fc40000004100 */
[----:B------:R-:W-:Y:S02]  /*2300*/  HADD2.F32 R24, -RZ, R24.H0_H0 ;  /* 0x20000018ff187230 */ /* 0x000fe40000004100 */
[----:B------:R0:W-:Y:S01]  /*2310*/  F2F.F16.F32 R101, R25 ;  /* 0x0000001900657304 */ /* 0x0001e20000200800 */
[----:B------:R-:W-:Y:S02]  /*2320*/  FFMA.FTZ R0, R111, UR7, R0 ;  /* 0x000000076f007c23 */ /* 0x000fe40008010000 */
[----:B------:R-:W-:-:S05]  /*2330*/  FFMA.FTZ R69, R69, UR7, R24 ;  /* 0x0000000745457c23 */ /* 0x000fca0008010018 */
[----:B------:R1:W-:Y:S01]  /*2340*/  F2F.F16.F32 R96, R27 ;  /* 0x0000001b00607304 */ /* 0x0003e20000200800 */
[----:B0-----:R-:W-:-:S05]  /*2350*/  SHF.R.U32.HI R25, RZ, 0x10, R63 ;  /* 0x00000010ff197819 */ /* 0x001fca000001163f */
[----:B------:R-:W-:Y:S02]  /*2360*/  HADD2.F32 R89, -RZ, R25.H0_H0 ;  /* 0x20000019ff597230 */ /* 0x000fe40000004100 */
[----:B------:R-:W0:Y:S01]  /*2370*/  F2F.F16.F32 R91, R91 ;  /* 0x0000005b005b7304 */ /* 0x000e220000200800 */
[----:B-1----:R-:W-:Y:S01]  /*2380*/  MOV R27, R62 ;  /* 0x0000003e001b7202 */ /* 0x002fe20000000f00 */
[----:B------:R-:W1:Y:S01]  /*2390*/  LDC.64 R24, c[0x0][0x468] ;  /* 0x00011a00ff187b82 */ /* 0x000e620000000a00 */
[----:B------:R-:W-:-:S03]  /*23a0*/  FFMA.FTZ R107, R68, UR7, R89 ;  /* 0x00000007446b7c23 */ /* 0x000fc60008010059 */
[----:B------:R-:W-:Y:S02]  /*23b0*/  HADD2.F32 R27, -RZ, R27.H0_H0 ;  /* 0x2000001bff1b7230 */ /* 0x000fe40000004100 */
[----:B------:R3:W4:Y:S03]  /*23c0*/  F2F.F16.F32 R97, R88 ;  /* 0x0000005800617304 */ /* 0x0007260000200800 */
[----:B------:R-:W-:Y:S01]  /*23d0*/  FFMA.FTZ R109, R112, UR7, R27 ;  /* 0x00000007706d7c23 */ /* 0x000fe2000801001b */
[----:B--2---:R-:W-:Y:S01]  /*23e0*/  IMAD.WIDE.U32 R26, R26, 0x10000, RZ ;  /* 0x000100001a1a7825 */ /* 0x004fe200078e00ff */
[----:B0-----:R-:W-:-:S03]  /*23f0*/  PRMT R91, R90, 0x5410, R91 ;  /* 0x000054105a5b7816 */ /* 0x001fc6000000005b */
[----:B------:R-:W0:Y:S01]  /*2400*/  F2F.F16.F32 R0, R0 ;  /* 0x0000000000007304 */ /* 0x000e220000200800 */
[----:B---3--:R-:W2:Y:S01]  /*2410*/  LDC.64 R88, c[0x0][0x470] ;  /* 0x00011c00ff587b82 */ /* 0x008ea20000000a00 */
[----:B----4-:R-:W-:-:S06]  /*2420*/  PRMT R103, R98, 0x5410, R97 ;  /* 0x0000541062677816 */ /* 0x010fcc0000000061 */
[----:B------:R3:W-:Y:S01]  /*2430*/  F2F.F16.F32 R106, R69 ;  /* 0x00000045006a7304 */ /* 0x0007e20000200800 */
[----:B------:R-:W-:Y:S01]  /*2440*/  LOP3.LUT R97, R91, R27, RZ, 0xfc, !PT ;  /* 0x0000001b5b617212 */ /* 0x000fe200078efcff */
[----:B-1----:R-:W-:-:S06]  /*2450*/  IMAD.WIDE.U32 R90, R50, 0x8, R24 ;  /* 0x00000008325a7825 */ /* 0x002fcc00078e0018 */
[----:B------:R-:W1:Y:S01]  /*2460*/  F2F.F16.F32 R107, R107 ;  /* 0x0000006b006b7304 */ /* 0x000e620000200800 */
[----:B---3--:R-:W-:Y:S01]  /*2470*/  IMAD.WIDE.U32 R68, R96, 0x10000, RZ ;  /* 0x0001000060447825 */ /* 0x008fe200078e00ff */
[----:B------:R-:W-:-:S03]  /*2480*/  LOP3.LUT R96, R26, R99, RZ, 0xfc, !PT ;  /* 0x000000631a607212 */ /* 0x000fc600078efcff */
[----:B0-----:R-:W-:Y:S01]  /*2490*/  IMAD.WIDE.U32 R26, R0, 0x10000, RZ ;  /* 0x00010000001a7825 */ /* 0x001fe200078e00ff */
[----:B------:R-:W-:Y:S01]  /*24a0*/  LOP3.LUT R68, R68, R101, RZ, 0xfc, !PT ;  /* 0x0000006544447212 */ /* 0x000fe200078efcff */
[----:B------:R0:W-:Y:S01]  /*24b0*/  STG.E.64 desc[UR14][R90.64], R96 ;  /* 0x000000605a007986 */ /* 0x0001e2000c101b0e */
[----:B------:R-:W3:Y:S01]  /*24c0*/  F2F.F16.F32 R109, R109 ;  /* 0x0000006d006d7304 */ /* 0x000ee20000200800 */
[----:B--2---:R-:W-:Y:S01]  /*24d0*/  IMAD.WIDE.U32 R100, R50, 0x8, R88 ;  /* 0x0000000832647825 */ /* 0x004fe200078e0058 */
[----:B------:R-:W-:-:S03]  /*24e0*/  LOP3.LUT R69, R103, R69, RZ, 0xfc, !PT ;  /* 0x0000004567457212 */ /* 0x000fc600078efcff */
[----:B------:R-:W-:Y:S01]  /*24f0*/  IMAD.WIDE.U32 R102, R121, 0x8, R88 ;  /* 0x0000000879667825 */ /* 0x000fe200078e0058 */
[----:B------:R2:W-:Y:S01]  /*2500*/  STG.E.64 desc[UR14][R100.64], R96 ;  /* 0x0000006064007986 */ /* 0x0005e2000c101b0e */
[----:B-1----:R-:W-:Y:S02]  /*2510*/  PRMT R99, R106, 0x5410, R107 ;  /* 0x000054106a637816 */ /* 0x002fe4000000006b */
[----:B------:R-:W-:Y:S01]  /*2520*/  IMAD.WIDE.U32 R104, R123, 0x8, R88 ;  /* 0x000000087b687825 */ /* 0x000fe200078e0058 */
[----:B------:R-:W-:Y:S02]  /*2530*/  PRMT R89, R0, 0x7610, R89 ;  /* 0x0000761000597816 */ /* 0x000fe40000000059 */
[----:B------:R-:W-:Y:S01]  /*2540*/  LOP3.LUT R27, R99, R27, RZ, 0xfc, !PT ;  /* 0x0000001b631b7212 */ /* 0x000fe200078efcff */
[----:B------:R-:W-:Y:S01]  /*2550*/  IMAD.WIDE.U32 R98, R121, 0x8, R24 ;  /* 0x0000000879627825 */ /* 0x000fe200078e0018 */
[----:B0-----:R-:W-:Y:S02]  /*2560*/  PRMT R90, R106, 0x7610, R90 ;  /* 0x000076106a5a7816 */ /* 0x001fe4000000005a */
        /* <DEDUP_REMOVED lines=9> */
.L_x_418:
        /* <DEDUP_REMOVED lines=29> */
[----:B------:R-:W-:Y:S01]  /*27d0*/  FADD.FTZ R96, R96, -R97 ;  /* 0x8000006160607221 */ /* 0x000fe20000010000 */
[----:B------:R-:W-:Y:S01]  /*27e0*/  FFMA.FTZ R25, R110, UR7, R25 ;  /* 0x000000076e197c23 */ /* 0x000fe20008010019 */
[----:B------:R-:W-:-:S02]  /*27f0*/  HADD2.F32 R24, -RZ, R24.H0_H0 ;  /* 0x20000018ff187230 */ /* 0x000fc40000004100 */
[----:B------:R-:W-:Y:S01]  /*2800*/  FADD.FTZ R27, R102, -R27 ;  /* 0x8000001b661b7221 */ /* 0x000fe20000010000 */
[----:B------:R-:W-:Y:S02]  /*2810*/  HADD2.F32 R92, -RZ, R92.H0_H0 ;  /* 0x2000005cff5c7230 */ /* 0x000fe40000004100 */
        /* <DEDUP_REMOVED lines=53> */
[----:B------:R-:W-:Y:S01]  /*2b70*/  LOP3.LUT R69, R103, R69, RZ, 0xfc, !PT ;  /* 0x0000004567457212 */ /* 0x000fe200078efcff */
[----:B------:R-:W-:-:S04]  /*2b80*/  IMAD.WIDE.U32 R100, R121, 0x8, R24 ;  /* 0x0000000879647825 */ /* 0x000fc800078e0018 */
[----:B--2---:R-:W-:Y:S01]  /*2b90*/  IMAD.WIDE.U32 R102, R121, 0x8, R92 ;  /* 0x0000000879667825 */ /* 0x004fe200078e005c */
[----:B-1----:R-:W-:-:S03]  /*2ba0*/  PRMT R99, R106, 0x5410, R107 ;  /* 0x000054106a637816 */ /* 0x002fc6000000006b */
[----:B------:R-:W-:Y:S01]  /*2bb0*/  IMAD.WIDE.U32 R24, R123, 0x8, R24 ;  /* 0x000000087b187825 */ /* 0x000fe200078e0018 */
[----:B------:R-:W-:Y:S02]  /*2bc0*/  LOP3.LUT R27, R99, R27, RZ, 0xfc, !PT ;  /* 0x0000001b631b7212 */ /* 0x000fe400078efcff */
[----:B0-----:R-:W-:Y:S01]  /*2bd0*/  PRMT R94, R106, 0x7610, R94 ;  /* 0x000076106a5e7816 */ /* 0x001fe2000000005e */
[----:B------:R-:W-:Y:S01]  /*2be0*/  IMAD.WIDE.U32 R98, R50, 0x8, R92 ;  /* 0x0000000832627825 */ /* 0x000fe200078e005c */
[----:B---3--:R-:W-:Y:S02]  /*2bf0*/  LOP3.LUT R26, R26, R109, RZ, 0xfc, !PT ;  /* 0x0000006d1a1a7212 */ /* 0x008fe400078efcff */
[----:B------:R-:W-:Y:S01]  /*2c00*/  PRMT R95, R107, 0x7610, R95 ;  /* 0x000076106b5f7816 */ /* 0x000fe2000000005f */
[----:B------:R-:W-:Y:S01]  /*2c10*/  IMAD.WIDE.U32 R104, R123, 0x8, R92 ;  /* 0x000000087b687825 */ /* 0x000fe200078e005c */
[----:B------:R0:W-:Y:S01]  /*2c20*/  STG.E.64 desc[UR14][R98.64], R96 ;  /* 0x0000006062007986 */ /* 0x0001e2000c101b0e */
[----:B------:R-:W-:-:S02]  /*2c30*/  PRMT R92, R109, 0x7610, R92 ;  /* 0x000076106d5c7816 */ /* 0x000fc4000000005c */
[----:B------:R-:W-:Y:S01]  /*2c40*/  PRMT R93, R0, 0x7610, R93 ;  /* 0x00007610005d7816 */ /* 0x000fe2000000005d */
[----:B------:R0:W-:Y:S04]  /*2c50*/  STG.E.64 desc[UR14][R100.64], R68 ;  /* 0x0000004464007986 */ /* 0x0001e8000c101b0e */
[----:B------:R0:W-:Y:S04]  /*2c60*/  STG.E.64 desc[UR14][R102.64], R68 ;  /* 0x0000004466007986 */ /* 0x0001e8000c101b0e */
[----:B------:R0:W-:Y:S04]  /*2c70*/  STG.E.64 desc[UR14][R24.64], R26 ;  /* 0x0000001a18007986 */ /* 0x0001e8000c101b0e */
[----:B------:R0:W-:Y:S01]  /*2c80*/  STG.E.64 desc[UR14][R104.64], R26 ;  /* 0x0000001a68007986 */ /* 0x0001e2000c101b0e */
[----:B------:R-:W-:Y:S05]  /*2c90*/  BRA `(.L_x_420) ;  /* 0x0000001c00607947 */ /* 0x000fea0003800000 */
.L_x_421:
        /* <DEDUP_REMOVED lines=14> */
[--C-:B------:R-:W-:Y:S01]  /*2d80*/  FFMA.FTZ R103, R103, UR5, R117.reuse ;  /* 0x0000000567677c23 */ /* 0x100fe20008010075 */
[----:B------:R-:W-:Y:S01]  /*2d90*/  FFMA.FTZ R97, R97, UR5, R117 ;  /* 0x0000000561617c23 */ /* 0x000fe20008010075 */
[----:B------:R-:W-:Y:S01]  /*2da0*/  HADD2.F32 R25, -RZ, R24.H0_H0 ;  /* 0x20000018ff197230 */ /* 0x000fe20000004100 */
[----:B------:R-:W-:Y:S01]  /*2db0*/  SHF.R.U64 R24, R64, 0x10, R65 ;  /* 0x0000001040187819 */ /* 0x000fe20000001241 */
[----:B------:R-:W-:Y:S01]  /*2dc0*/  FADD.FTZ R110, R109, -R110 ;  /* 0x8000006e6d6e7221 */ /* 0x000fe20000010000 */
[----:B------:R-:W-:Y:S01]  /*2dd0*/  FADD.FTZ R103, R100, -R103 ;  /* 0x8000006764677221 */ /* 0x000fe20000010000 */
[----:B------:R-:W-:Y:S01]  /*2de0*/  SHF.R.U32.HI R26, RZ, 0x10, R61 ;  /* 0x00000010ff1a7819 */ /* 0x000fe2000001163d */
[----:B------:R-:W-:Y:S01]  /*2df0*/  FFMA.FTZ R0, R0, UR7, R25 ;  /* 0x0000000700007c23 */ /* 0x000fe20008010019 */
[----:B------:R-:W-:Y:S01]  /*2e00*/  HADD2.F32 R25, -RZ, R24.H0_H0 ;  /* 0x20000018ff197230 */ /* 0x000fe20000004100 */
[----:B------:R-:W-:Y:S01]  /*2e10*/  MOV R24, R61 ;  /* 0x0000003d00187202 */ /* 0x000fe20000000f00 */
[----:B------:R-:W-:Y:S01]  /*2e20*/  FFMA.FTZ R27, R104, UR5, R117 ;  /* 0x00000005681b7c23 */ /* 0x000fe20008010075 */
[----:B------:R0:W-:Y:S01]  /*2e30*/  F2F.F16.F32 R95, R0 ;  /* 0x00000000005f7304 */ /* 0x0001e20000200800 */
[----:B------:R-:W-:Y:S01]  /*2e40*/  FADD.FTZ R96, R96, -R97 ;  /* 0x8000006160607221 */ /* 0x000fe20000010000 */
[----:B------:R-:W-:Y:S01]  /*2e50*/  FFMA.FTZ R25, R110, UR7, R25 ;  /* 0x000000076e197c23 */ /* 0x000fe20008010019 */
[----:B------:R-:W-:-:S02]  /*2e60*/  HADD2.F32 R24, -RZ, R24.H0_H0 ;  /* 0x20000018ff187230 */ /* 0x000fc40000004100 */
[----:B------:R-:W-:Y:S01]  /*2e70*/  FADD.FTZ R27, R102, -R27 ;  /* 0x8000001b661b7221 */ /* 0x000fe20000010000 */
[----:B------:R-:W-:Y:S02]  /*2e80*/  HADD2.F32 R26, -RZ, R26.H0_H0 ;  /* 0x2000001aff1a7230 */ /* 0x000fe40000004100 */
[--C-:B------:R-:W-:Y:S01]  /*2e90*/  FFMA.FTZ R106, R106, UR5, R117.reuse ;  /* 0x000000056a6a7c23 */ /* 0x100fe20008010075 */
[----:B------:R-:W-:Y:S01]  /*2ea0*/  FFMA.FTZ R69, R69, UR5, R117 ;  /* 0x0000000545457c23 */ /* 0x000fe20008010075 */
[----:B------:R1:W-:Y:S01]  /*2eb0*/  F2F.F16.F32 R93, R25 ;  /* 0x00000019005d7304 */ /* 0x0003e20000200800 */
[----:B0-----:R-:W-:Y:S01]  /*2ec0*/  MOV R0, R60 ;  /* 0x0000003c00007202 */ /* 0x001fe20000000f00 */
[----:B------:R-:W-:Y:S01]  /*2ed0*/  FFMA.FTZ R24, R103, UR7, R24 ;  /* 0x0000000767187c23 */ /* 0x000fe20008010018 */
[----:B------:R-:W-:Y:S01]  /*2ee0*/  FFMA.FTZ R26, R27, UR7, R26 ;  /* 0x000000071b1a7c23 */ /* 0x000fe2000801001a */
[----:B------:R-:W-:Y:S01]  /*2ef0*/  FADD.FTZ R106, R105, -R106 ;  /* 0x8000006a696a7221 */ /* 0x000fe20000010000 */
[----:B------:R-:W-:Y:S01]  /*2f00*/  FADD.FTZ R69, R114, -R69 ;  /* 0x8000004572457221 */ /* 0x000fe20000010000 */
[--C-:B------:R-:W-:Y:S01]  /*2f10*/  FFMA.FTZ R111, R111, UR5, R117.reuse ;  /* 0x000000056f6f7c23 */ /* 0x100fe20008010075 */
[----:B------:R-:W-:Y:S01]  /*2f20*/  FFMA.FTZ R68, R68, UR5, R117 ;  /* 0x0000000544447c23 */ /* 0x000fe20008010075 */
[----:B------:R0:W-:Y:S01]  /*2f30*/  F2F.F16.F32 R92, R24 ;  /* 0x00000018005c7304 */ /* 0x0001e20000200800 */
[----:B-1----:R-:W-:Y:S01]  /*2f40*/  HADD2.F32 R25, -RZ, R0.H0_H0 ;  /* 0x20000000ff197230 */ /* 0x002fe20000004100 */
[----:B------:R-:W-:Y:S01]  /*2f50*/  SHF.R.U64 R0, R60, 0x10, R61 ;  /* 0x000000103c007819 */ /* 0x000fe2000000123d */
[----:B------:R-:W-:Y:S01]  /*2f60*/  FADD.FTZ R111, R116, -R111 ;  /* 0x8000006f746f7221 */ /* 0x000fe20000010000 */
[----:B------:R-:W-:Y:S01]  /*2f70*/  FADD.FTZ R113, R113, -R68 ;  /* 0x8000004471717221 */ /* 0x000fe20000010000 */
[----:B------:R-:W-:Y:S01]  /*2f80*/  MOV R68, R62 ;  /* 0x0000003e00447202 */ /* 0x000fe20000000f00 */
[----:B------:R-:W-:Y:S01]  /*2f90*/  FFMA.FTZ R25, R96, UR7, R25 ;  /* 0x0000000760197c23 */ /* 0x000fe20008010019 */
[----:B------:R-:W-:Y:S01]  /*2fa0*/  HADD2.F32 R27, -RZ, R0.H0_H0 ;  /* 0x20000000ff1b7230 */ /* 0x000fe20000004100 */
[----:B------:R-:W-:Y:S01]  /*2fb0*/  SHF.R.U64 R0, R62, 0x10, R63 ;  /* 0x000000103e007819 */ /* 0x000fe2000000123f */
[----:B------:R-:W1:Y:S01]  /*2fc0*/  F2F.F16.F32 R97, R26 ;  /* 0x0000001a00617304 */ /* 0x000e620000200800 */
[----:B0-----:R-:W-:Y:S01]  /*2fd0*/  MOV R24, R63 ;  /* 0x0000003f00187202 */ /* 0x001fe20000000f00 */
[----:B------:R-:W-:Y:S01]  /*2fe0*/  FFMA.FTZ R112, R112, UR5, R117 ;  /* 0x0000000570707c23 */ /* 0x000fe20008010075 */
[----:B------:R-:W-:Y:S01]  /*2ff0*/  FFMA.FTZ R27, R106, UR7, R27 ;  /* 0x000000076a1b7c23 */ /* 0x000fe2000801001b */
[----:B------:R-:W-:Y:S01]  /*3000*/  HADD2.F32 R0, -RZ, R0.H0_H0 ;  /* 0x20000000ff007230 */ /* 0x000fe20000004100 */
[----:B------:R-:W0:Y:S01]  /*3010*/  LDC.64 R88, c[0x0][0x470] ;  /* 0x00011c00ff587b82 */ /* 0x000e220000000a00 */
[----:B------:R-:W-:-:S02]  /*3020*/  HADD2.F32 R24, -RZ, R24.H0_H0 ;  /* 0x20000018ff187230 */ /* 0x000fc40000004100 */
[----:B------:R-:W-:Y:S01]  /*3030*/  FADD.FTZ R112, R115, -R112 ;  /* 0x8000007073707221 */ /* 0x000fe20000010000 */
[----:B------:R2:W-:Y:S01]  /*3040*/  F2F.F16.F32 R99, R25 ;  /* 0x0000001900637304 */ /* 0x0005e20000200800 */
[----:B------:R-:W-:Y:S01]  /*3050*/  FFMA.FTZ R0, R111, UR7, R0 ;  /* 0x000000076f007c23 */ /* 0x000fe20008010000 */
[----:B------:R-:W-:Y:S01]  /*3060*/  FFMA.FTZ R109, R69, UR7, R24 ;  /* 0x00000007456d7c23 */ /* 0x000fe20008010018 */
[----:B------:R-:W-:Y:S01]  /*3070*/  HADD2.F32 R69, -RZ, R68.H0_H0 ;  /* 0x20000044ff457230 */ /* 0x000fe20000004100 */
[----:B-1----:R-:W-:-:S04]  /*3080*/  PRMT R97, R92, 0x5410, R97 ;  /* 0x000054105c617816 */ /* 0x002fc80000000061 */
[----:B------:R1:W3:Y:S01]  /*3090*/  F2F.F16.F32 R94, R27 ;  /* 0x0000001b005e7304 */ /* 0x0002e20000200800 */
[----:B--2---:R-:W-:Y:S01]  /*30a0*/  SHF.R.U32.HI R25, RZ, 0x10, R63 ;  /* 0x00000010ff197819 */ /* 0x004fe2000001163f */
[----:B------:R-:W-:Y:S01]  /*30b0*/  FFMA.FTZ R111, R112, UR7, R69 ;  /* 0x00000007706f7c23 */ /* 0x000fe20008010045 */
[----:B------:R-:W-:-:S04]  /*30c0*/  IMAD.WIDE.U32 R68, R93, 0x10000, RZ ;  /* 0x000100005d447825 */ /* 0x000fc800078e00ff */
[----:B------:R-:W-:Y:S01]  /*30d0*/  HADD2.F32 R24, -RZ, R25.H0_H0 ;  /* 0x20000019ff187230 */ /* 0x000fe20000004100 */
[----:B------:R-:W-:Y:S01]  /*30e0*/  F2F.F16.F32 R90, R90 ;  /* 0x0000005a005a7304 */ /* 0x000fe20000200800 */
[----:B-1----:R-:W1:Y:S03]  /*30f0*/  LDC.64 R26, c[0x0][0x478] ;  /* 0x00011e00ff1a7b82 */ /* 0x002e660000000a00 */
[----:B------:R-:W-:Y:S01]  /*3100*/  FFMA.FTZ R108, R113, UR7, R24 ;  /* 0x00000007716c7c23 */ /* 0x000fe20008010018 */
[----:B0-----:R-:W-:-:S03]  /*3110*/  IMAD.WIDE.U32 R100, R50, 0x8, R88 ;  /* 0x0000000832647825 */ /* 0x001fc600078e0058 */
[----:B------:R-:W0:Y:S01]  /*3120*/  F2F.F16.F32 R91, R91 ;  /* 0x0000005b005b7304 */ /* 0x000e220000200800 */
[----:B------:R-:W2:Y:S01]  /*3130*/  LDC.64 R24, c[0x0][0x468] ;  /* 0x00011a00ff187b82 */ /* 0x000ea20000000a00 */
[----:B---3--:R-:W-:-:S04]  /*3140*/  IMAD.WIDE.U32 R92, R94, 0x10000, RZ ;  /* 0x000100005e5c7825 */ /* 0x008fc800078e00ff */
[--C-:B------:R-:W-:Y:S01]  /*3150*/  IMAD.WIDE.U32 R104, R121, 0x8, R88.reuse ;  /* 0x0000000879687825 */ /* 0x100fe200078e0058 */
[----:B------:R-:W-:Y:S01]  /*3160*/  LOP3.LUT R97, R97, R93, RZ, 0xfc, !PT ;  /* 0x0000005d61617212 */ /* 0x000fe200078efcff */
[----:B------:R-:W3:Y:S01]  /*3170*/  F2F.F16.F32 R0, R0 ;  /* 0x0000000000007304 */ /* 0x000ee20000200800 */
[----:B------:R-:W-:Y:S01]  /*3180*/  LOP3.LUT R96, R92, R99, RZ, 0xfc, !PT ;  /* 0x000000635c607212 */ /* 0x000fe200078efcff */
[----:B------:R-:W-:Y:S01]  /*3190*/  IMAD.WIDE.U32 R106, R123, 0x8, R88 ;  /* 0x000000087b6a7825 */ /* 0x000fe200078e0058 */
[----:B0-----:R-:W-:-:S05]  /*31a0*/  PRMT R91, R90, 0x5410, R91 ;  /* 0x000054105a5b7816 */ /* 0x001fca000000005b */
[----:B------:R-:W-:Y:S01]  /*31b0*/  F2F.F16.F32 R109, R109 ;  /* 0x0000006d006d7304 */ /* 0x000fe20000200800 */
[----:B------:R-:W-:Y:S01]  /*31c0*/  LOP3.LUT R90, R68, R95, RZ, 0xfc, !PT ;  /* 0x0000005f445a7212 */ /* 0x000fe200078efcff */
[----:B-1----:R-:W-:Y:S01]  /*31d0*/  IMAD.WIDE.U32 R102, R50, 0x8, R26 ;  /* 0x0000000832667825 */ /* 0x002fe200078e001a */
[----:B------:R-:W-:-:S03]  /*31e0*/  LOP3.LUT R91, R91, R69, RZ, 0xfc, !PT ;  /* 0x000000455b5b7212 */ /* 0x000fc600078efcff */
[C---:B---3--:R-:W-:Y:S02]  /*31f0*/  IMAD.WIDE.U32 R68, R0.reuse, 0x10000, RZ ;  /* 0x0001000000447825 */ /* 0x048fe400078e00ff */
[----:B------:R-:W0:Y:S01]  /*3200*/  F2F.F16.F32 R108, R108 ;  /* 0x0000006c006c7304 */ /* 0x000e220000200800 */
[----:B------:R-:W-:Y:S01]  /*3210*/  STG.E.64 desc[UR14][R102.64], R90 ;  /* 0x0000005a66007986 */ /* 0x000fe2000c101b0e */
[----:B------:R-:W-:Y:S01]  /*3220*/  PRMT R89, R0, 0x7610, R89 ;  /* 0x0000761000597816 */ /* 0x000fe20000000059 */
[----:B--2---:R-:W-:-:S04]  /*3230*/  IMAD.WIDE.U32 R92, R50, 0x8, R24 ;  /* 0x00000008325c7825 */ /* 0x004fc800078e0018 */
[--C-:B------:R-:W-:Y:S01]  /*3240*/  IMAD.WIDE.U32 R98, R121, 0x8, R24.reuse ;  /* 0x0000000879627825 */ /* 0x100fe200078e0018 */
[----:B------:R-:W1:Y:S01]  /*3250*/  F2F.F16.F32 R111, R111 ;  /* 0x0000006f006f7304 */ /* 0x000e620000200800 */
[----:B------:R2:W-:Y:S02]  /*3260*/  STG.E.64 desc[UR14][R92.64], R90 ;  /* 0x0000005a5c007986 */ /* 0x0005e4000c101b0e */
[----:B------:R-:W-:Y:S02]  /*3270*/  IMAD.WIDE.U32 R24, R123, 0x8, R24 ;  /* 0x000000087b187825 */ /* 0x000fe400078e0018 */
[----:B------:R3:W-:Y:S01]  /*3280*/  STG.E.64 desc[UR14][R100.64], R90 ;  /* 0x0000005a64007986 */ /* 0x0007e2000c101b0e */
[----:B0-----:R-:W-:-:S04]  /*3290*/  PRMT R95, R109, 0x5410, R108 ;  /* 0x000054106d5f7816 */ /* 0x001fc8000000006c */
[----:B------:R-:W-:Y:S01]  /*32a0*/  LOP3.LUT R69, R95, R69, RZ, 0xfc, !PT ;  /* 0x000000455f457212 */ /* 0x000fe200078efcff */
[----:B------:R-:W-:Y:S01]  /*32b0*/  IMAD.WIDE.U32 R94, R121, 0x8, R26 ;  /* 0x00000008795e7825 */ /* 0x000fe200078e001a */
[----:B-1----:R-:W-:-:S03]  /*32c0*/  LOP3.LUT R68, R68, R111, RZ, 0xfc, !PT ;  /* 0x0000006f44447212 */ /* 0x002fc600078efcff */
        /* <DEDUP_REMOVED lines=15> */
.L_x_417:
        /* <DEDUP_REMOVED lines=24> */
.L_x_423:
        /* <DEDUP_REMOVED lines=22> */
.L_x_422:
        /* <DEDUP_REMOVED lines=25> */
.L_x_425:
        /* <DEDUP_REMOVED lines=25> */
.L_x_424:
        /* <DEDUP_REMOVED lines=16> */
.L_x_426:
        /* <DEDUP_REMOVED lines=10> */
.L_x_427:
        /* <DEDUP_REMOVED lines=15> */
[----:B0-----:R-:W-:Y:S02]  /*3c50*/  F2FP.F16.F32.PACK_AB R99, R25, R0 ;  /* 0x000000001963723e */ /* 0x001fe400000000ff */
        /* <DEDUP_REMOVED lines=11> */
.L_x_429:
        /* <DEDUP_REMOVED lines=23> */
.L_x_428:
        /* <DEDUP_REMOVED lines=24> */
.L_x_431:
        /* <DEDUP_REMOVED lines=15> */
[----:B0-----:R-:W-:Y:S02]  /*40f0*/  PRMT R99, R97, 0x7610, R99 ;  /* 0x0000761061637816 */ /* 0x001fe40000000063 */
[C---:B------:R-:W-:Y:S02]  /*4100*/  PRMT R25, R103.reuse, 0x7632, R25 ;  /* 0x0000763267197816 */ /* 0x040fe40000000019 */
[----:B------:R-:W-:-:S07]  /*4110*/  PRMT R24, R103, 0x7610, R24 ;  /* 0x0000761067187816 */ /* 0x000fce0000000018 */
.L_x_430:
        /* <DEDUP_REMOVED lines=15> */
.L_x_432:
        /* <DEDUP_REMOVED lines=10> */
.L_x_433:
        /* <DEDUP_REMOVED lines=29> */
.L_x_435:
        /* <DEDUP_REMOVED lines=23> */
.L_x_434:
        /* <DEDUP_REMOVED lines=24> */
.L_x_437:
        /* <DEDUP_REMOVED lines=16> */
[C---:B0-2---:R-:W-:Y:S02]  /*4870*/  PRMT R97, R68.reuse, 0x7632, R97 ;  /* 0x0000763244617816 */ /* 0x045fe40000000061 */
[----:B------:R-:W-:-:S07]  /*4880*/  PRMT R50, R68, 0x7610, R50 ;  /* 0x0000761044327816 */ /* 0x000fce0000000032 */
.L_x_436:
        /* <DEDUP_REMOVED lines=15> */
.L_x_438:
[----:B------:R4:W-:Y:S01]  /*4980*/  STG.E.64 desc[UR14][R26.64], R96 ;  /* 0x000000601a007986 */ /* 0x0009e2000c101b0e */
[----:B------:R-:W-:Y:S05]  /*4990*/  BRA.U !UP3, `(.L_x_420) ;  /* 0x000000010b207547 */ /* 0x000fea000b800000 */
[----:B----4-:R-:W1:Y:S01]  /*49a0*/  LDC.64 R26, c[0x0][0x470] ;  /* 0x00011c00ff1a7b82 */ /* 0x010e620000000a00 */
[----:B0-----:R-:W-:Y:S02]  /*49b0*/  LOP3.LUT R24, R89, 0xffff, RZ, 0xc0, !PT ;  /* 0x0000ffff59187812 */ /* 0x001fe400078ec0ff */
[----:B------:R-:W-:-:S03]  /*49c0*/  PRMT R69, R90, 0x5410, R91 ;  /* 0x000054105a457816 */ /* 0x000fc6000000005b */
[----:B------:R-:W-:-:S05]  /*49d0*/  IMAD.WIDE.U32 R24, R24, 0x10000, RZ ;  /* 0x0001000018187825 */ /* 0x000fca00078e00ff */
[----:B------:R-:W-:Y:S02]  /*49e0*/  LOP3.LUT R25, R69, R25, RZ, 0xfc, !PT ;  /* 0x0000001945197212 */ /* 0x000fe400078efcff */
[----:B------:R-:W-:Y:S01]  /*49f0*/  LOP3.LUT R24, R24, 0xffff, R88, 0xf8, !PT ;  /* 0x0000ffff18187812 */ /* 0x000fe200078ef858 */
[----:B-1----:R-:W-:-:S05]  /*4a00*/  IMAD.WIDE.U32 R26, R123, 0x8, R26 ;  /* 0x000000087b1a7825 */ /* 0x002fca00078e001a */
[----:B------:R0:W-:Y:S02]  /*4a10*/  STG.E.64 desc[UR14][R26.64], R24 ;  /* 0x000000181a007986 */ /* 0x0001e4000c101b0e */
.L_x_420:
[----:B------:R-:W-:Y:S01]  /*4a20*/  UPLOP3.LUT UP1, UPT, UPT, UPT, UP1, 0x40, 0x4 ;  /* 0x000000000004789c */ /* 0x000fe20003f2e810 */
[----:B------:R-:W-:Y:S10]  /*4a30*/  BRA.U !UP2, `(.L_x_439) ;  /* 0xffffffbd0a2c7547 */ /* 0x000ff4000b83ffff */
[----:B0123--:R-:W-:Y:S02]  /*4a40*/  MOV R25, R47 ;  /* 0x0000002f00197202 */ /* 0x00ffe40000000f00 */
[----:B----4-:R-:W-:Y:S02]  /*4a50*/  MOV R26, R39 ;  /* 0x00000027001a7202 */ /* 0x010fe40000000f00 */
        /* <DEDUP_REMOVED lines=23> */
.L_x_414:
        /* <DEDUP_REMOVED lines=25> */
.L_x_440:
        /* <DEDUP_REMOVED lines=10> */
.L_x_3509:


//--------------------- .text._ZN10layer_norm31ln_parallel_residual_bwd_kernelINS_13Kernel_traitsI6__halfS2_S2_S2_fjLj1536ELj1ELj1ELj4ELj8ENS_18Kernel_traits_baseILj1536ES2_S2_S2_S2_fjLj128EEEEELb0ELb1ELb0EEEvNS_9BwdParamsE --------------------------
	.section	.text._ZN10layer_norm31ln_parallel_residual_bwd_kernelINS_13Kernel_traitsI6__halfS2_S2_S2_fjLj1536ELj1ELj1ELj4ELj8ENS_18Kernel_traits_baseILj1536ES2_S2_S2_S2_fjLj128EEEEELb0ELb1ELb0EEEvNS_9BwdParamsE,"ax",@progbits
	.align	128
        .global         _ZN10layer_norm31ln_parallel_residual_bwd_kernelINS_13Kernel_traitsI6__halfS2_S2_S2_fjLj1536ELj1ELj1ELj4ELj8ENS_18Kernel_traits_baseILj1536ES2_S2_S2_S2_fjLj128EEEEELb0ELb1ELb0EEEvNS_9BwdParamsE
        .type           _ZN10layer_norm31ln_parallel_residual_bwd_kernelINS_13Kernel_traitsI6__halfS2_S2_S2_fjLj1536ELj1ELj1ELj4ELj8ENS_18Kernel_traits_baseILj1536ES2_S2_S2_S2_fjLj128EEEEELb0ELb1ELb0EEEvNS_9BwdParamsE,@function
        .size           _ZN10layer_norm31ln_parallel_residual_bwd_kernelINS_13Kernel_traitsI6__halfS2_S2_S2_fjLj1536ELj1ELj1ELj4ELj8ENS_18Kernel_traits_baseILj1536ES2_S2_S2_S2_fjLj128EEEEELb0ELb1ELb0EEEvNS_9BwdParamsE,(.L_x_3510 - _ZN10layer_norm31ln_parallel_residual_bwd_kernelINS_13Kernel_traitsI6__halfS2_S2_S2_fjLj1536ELj1ELj1ELj4ELj8ENS_18Kernel_traits_baseILj1536ES2_S2_S2_S2_fjLj128EEEEELb0ELb1ELb0EEEvNS_9BwdParamsE)
        .other          _ZN10layer_norm31ln_parallel_residual_bwd_kernelINS_13Kernel_traitsI6__halfS2_S2_S2_fjLj1536ELj1ELj1ELj4ELj8ENS_18Kernel_traits_baseILj1536ES2_S2_S2_S2_fjLj128EEEEELb0ELb1ELb0EEEvNS_9BwdParamsE,@"STO_CUDA_ENTRY STV_DEFAULT"
_ZN10layer_norm31ln_parallel_residual_bwd_kernelINS_13Kernel_traitsI6__halfS2_S2_S2_fjLj1536ELj1ELj1ELj4ELj8ENS_18Kernel_traits_baseILj1536ES2_S2_S2_S2_fjLj128EEEEELb0ELb1ELb0EEEvNS_9BwdParamsE:
.text._ZN10layer_norm31ln_parallel_residual_bwd_kernelINS_13Kernel_traitsI6__halfS2_S2_S2_fjLj1536ELj1ELj1ELj4ELj8ENS_18Kernel_traits_baseILj1536ES2_S2_S2_S2_fjLj128EEEEELb0ELb1ELb0EEEvNS_9BwdParamsE:
[----:B------:R-:W-:Y:S01]  /*0000*/  LDC R1, c[0x0][0x37c] ;  /* 0x0000df00ff017b82 */ /* 0x000fe20000000800 */
[----:B------:R-:W0:Y:S01]  /*0010*/  S2R R0, SR_TID.X ;  /* 0x0000000000007919 */ /* 0x000e220000002100 */
[----:B------:R-:W1:Y:S01]  /*0020*/  LDCU UR6, c[0x0][0x388] ;  /* 0x00007100ff0677ac */ /* 0x000e620008000800 */
[----:B------:R-:W2:Y:S01]  /*0030*/  LDCU.64 UR20, c[0x0][0x358] ;  /* 0x00006b00ff1477ac */ /* 0x000ea20008000a00 */
[----:B-1----:R-:W-:-:S04]  /*0040*/  USHF.R.S32.HI UR4, URZ, 0x1f, UR6 ;  /* 0x0000001fff047899 */ /* 0x002fc80008011406 */
[----:B------:R-:W-:-:S06]  /*0050*/  ULEA.HI UR4, UR4, UR6, URZ, 0x2 ;  /* 0x0000000604047291 */ /* 0x000fcc000f8f10ff */
[----:B------:R-:W-:Y:S02]  /*0060*/  MOV R3, UR4 ;  /* 0x0000000400037c02 */ /* 0x000fe40008000f00 */
[----:B0-----:R-:W-:Y:S01]  /*0070*/  LOP3.LUT R2, R0, 0x7f, RZ, 0x3c, !PT ;  /* 0x0000007f00027812 */ /* 0x001fe200078e3cff */
[----:B------:R-:W0:Y:S02]  /*0080*/  S2UR UR9, SR_CTAID.X ;  /* 0x00000000000979c3 */ /* 0x000e240000002500 */
[----:B------:R-:W0:Y:S01]  /*0090*/  LDCU UR4, c[0x0][0x384] ;  /* 0x00007080ff0477ac */ /* 0x000e220008000800 */
[----:B------:R-:W-:Y:S02]  /*00a0*/  LEA.HI.SX32 R2, R3, R2, 0x1e ;  /* 0x0000000203027211 */ /* 0x000fe400078ff2ff */
[----:B------:R-:W-:Y:S02]  /*00b0*/  MOV R3, R0 ;  /* 0x0000000000037202 */ /* 0x000fe40000000f00 */
        /* <DEDUP_REMOVED lines=29> */
[----:B-----5:R-:W-:Y:S02]  /*0290*/  MOV R59, R6 ;  /* 0x00000006003b7202 */ /* 0x020fe40000000f00 */
[----:B------:R-:W-:Y:S02]  /*02a0*/  CS2R R36, SRZ ;  /* 0x0000000000247805 */ /* 0x000fe4000001ff00 */
[----:B------:R-:W-:Y:S02]  /*02b0*/  SHF.R.U64 R61, R6, 0x10, R7 ;  /* 0x00000010063d7819 */ /* 0x000fe40000001207 */
[----:B------:R-:W-:Y:S02]  /*02c0*/  CS2R R38, SRZ ;  /* 0x0000000000267805 */ /* 0x000fe4000001ff00 */
[----:B------:R-:W-:Y:S02]  /*02d0*/  MOV R68, R7 ;  /* 0x0000000700447202 */ /* 0x000fe40000000f00 */
[----:B------:R-:W-:-:S02]  /*02e0*/  CS2R R32, SRZ ;  /* 0x0000000000207805 */ /* 0x000fc4000001ff00 */
[----:B------:R-:W-:Y:S02]  /*02f0*/  SHF.R.U32.HI R69, RZ, 0x10, R7 ;  /* 0x00000010ff457819 */ /* 0x000fe40000011607 */
[----:B------:R-:W-:Y:S02]  /*0300*/  CS2R R34, SRZ ;  /* 0x0000000000227805 */ /* 0x000fe4000001ff00 */
[----:B------:R-:W-:Y:S02]  /*0310*/  MOV R70, R8 ;  /* 0x0000000800467202 */ /* 0x000fe40000000f00 */
[----:B------:R-:W-:Y:S02]  /*0320*/  CS2R R28, SRZ ;  /* 0x00000000001c7805 */ /* 0x000fe4000001ff00 */
[----:B------:R-:W-:Y:S02]  /*0330*/  SHF.R.U64 R71, R8, 0x10, R9 ;  /* 0x0000001008477819 */ /* 0x000fe40000001209 */
        /* <DEDUP_REMOVED lines=9> */
[----:B------:R-:W-:Y:S02]  /*03d0*/  MOV R76, R13 ;  /* 0x0000000d004c7202 */ /* 0x000fe40000000f00 */
        /* <DEDUP_REMOVED lines=19> */
[----:B------:R-:W-:Y:S01]  /*0510*/  PLOP3.LUT P3, PT, PT, PT, UP0, 0x80, 0x8 ;  /* 0x000000000008781c */ /* 0x000fe20003f6f008 */
[----:B------:R-:W4:Y:S01]  /*0520*/  LDCU.64 UR24, c[0x0][0x438] ;  /* 0x00008700ff1877ac */ /* 0x000f220008000a00 */
[----:B------:R-:W0:Y:S01]  /*0530*/  LDCU.64 UR10, c[0x0][0x478] ;  /* 0x00008f00ff0a77ac */ /* 0x000e220008000a00 */
[----:B------:R-:W0:Y:S01]  /*0540*/  LDCU.128 UR12, c[0x0][0x3c0] ;  /* 0x00007800ff0c77ac */ /* 0x000e220008000c00 */
[----:B------:R-:W0:Y:S09]  /*0550*/  LDCU.64 UR22, c[0x0][0x380] ;  /* 0x00007000ff1677ac */ /* 0x000e320008000a00 */
.L_x_485:
[----:B0-----:R-:W-:Y:S02]  /*0560*/  UIMAD.WIDE UR18, UR9, 0x4, UR14 ;  /* 0x00000004091278a5 */ /* 0x001fe4000f8e020e */
[----:B------:R-:W-:-:S04]  /*0570*/  UIMAD.WIDE UR4, UR9, 0x4, UR12 ;  /* 0x00000004090478a5 */ /* 0x000fc8000f8e020c */
[----:B-1234-:R-:W-:Y:S02]  /*0580*/  MOV R40, UR18 ;  /* 0x0000001200287c02 */ /* 0x01efe40008000f00 */
[----:B------:R-:W-:Y:S02]  /*0590*/  MOV R41, UR19 ;  /* 0x0000001300297c02 */ /* 0x000fe40008000f00 */
[----:B------:R-:W-:Y:S02]  /*05a0*/  MOV R42, UR4 ;  /* 0x00000004002a7c02 */ /* 0x000fe40008000f00 */
[----:B------:R-:W-:Y:S01]  /*05b0*/  MOV R43, UR5 ;  /* 0x00000005002b7c02 */ /* 0x000fe20008000f00 */
[----:B-----5:R-:W5:Y:S04]  /*05c0*/  LDG.E R40, desc[UR20][R40.64] ;  /* 0x0000001428287981 */ /* 0x020f68000c1e1900 */
[----:B------:R-:W2:Y:S01]  /*05d0*/  LDG.E R42, desc[UR20][R42.64] ;  /* 0x000000142a2a7981 */ /* 0x000ea2000c1e1900 */
[----:B------:R-:W-:Y:S01]  /*05e0*/  UIMAD UR4, UR9, UR6, URZ ;  /* 0x00000006090472a4 */ /* 0x000fe2000f8e02ff */
[----:B------:R-:W-:Y:S01]  /*05f0*/  BSSY.RECONVERGENT B0, `(.L_x_442) ;  /* 0x0000046000007945 */ /* 0x000fe20003800200 */
[----:B------:R-:W-:-:S02]  /*0600*/  ISETP.GE.U32.AND P1, PT, R2, 0x100, PT ;  /* 0x000001000200780c */ /* 0x000fc40003f26070 */
[----:B------:R-:W-:Y:S01]  /*0610*/  CS2R R46, SRZ ;  /* 0x00000000002e7805 */ /* 0x000fe2000001ff00 */
[----:B------:R-:W-:Y:S01]  /*0620*/  USHF.R.S32.HI UR5, URZ, 0x1f, UR4 ;  /* 0x0000001fff057899 */ /* 0x000fe20008011404 */
[----:B------:R-:W-:-:S03]  /*0630*/  ISETP.GE.U32.AND P2, PT, R2, 0x180, PT ;  /* 0x000001800200780c */ /* 0x000fc60003f46070 */
        /* <DEDUP_REMOVED lines=15> */
[----:B------:R-:W0:Y:S02]  /*0730*/  @P0 LDC.64 R40, c[0x0][0x438] ;  /* 0x00010e00ff280b82 */ /* 0x000e240000000a00 */
[----:B0-----:R-:W-:-:S05]  /*0740*/  @P0 IMAD.WIDE.U32 R40, R4, 0x8, R40 ;  /* 0x0000000804280825 */ /* 0x001fca00078e0028 */
[----:B------:R0:W5:Y:S02]  /*0750*/  @P0 LDG.E.64 R66, desc[UR20][R40.64] ;  /* 0x0000001428420981 */ /* 0x000164000c1e1b00 */
[----:B0-----:R-:W-:Y:S01]  /*0760*/  HADD2.F32 R40, -RZ, R61.H1_H1 ;  /* 0x3000003dff287230 */ /* 0x001fe20000004100 */
[----:B------:R-:W-:Y:S01]  /*0770*/  IADD3 R77, PT, PT, R4, 0x80, RZ ;  /* 0x00000080044d7810 */ /* 0x000fe20007ffe0ff */
[----:B---3--:R-:W-:Y:S01]  /*0780*/  HADD2.F32 R3, -RZ, R6.H0_H0 ;  /* 0x20000006ff037230 */ /* 0x008fe20000004100 */
[----:B------:R-:W-:Y:S01]  /*0790*/  SHF.R.U64 R43, R6, 0x10, R7 ;  /* 0x00000010062b7819 */ /* 0x000fe20000001207 */
[----:B------:R-:W-:-:S03]  /*07a0*/  HADD2.F32 R6, -RZ, R59.H1_H1 ;  /* 0x3000003bff067230 */ /* 0x000fc60000004100 */
[----:B------:R-:W-:Y:S01]  /*07b0*/  FADD.FTZ R3, -R0, R3 ;  /* 0x0000000300037221 */ /* 0x000fe20000010100 */
[----:B--2---:R-:W-:Y:S02]  /*07c0*/  MOV R5, R8 ;  /* 0x0000000800057202 */ /* 0x004fe40000000f00 */
[--C-:B------:R-:W-:Y:S02]  /*07d0*/  SHF.R.U64 R12, R8, 0x10, R9.reuse ;  /* 0x00000010080c7819 */ /* 0x100fe40000001209 */
[----:B------:R-:W-:Y:S02]  /*07e0*/  MOV R42, R9 ;  /* 0x00000009002a7202 */ /* 0x000fe40000000f00 */
[----:B------:R-:W-:Y:S02]  /*07f0*/  SHF.R.U32.HI R10, RZ, 0x10, R9 ;  /* 0x00000010ff0a7819 */ /* 0x000fe40000011609 */
[----:B------:R-:W-:Y:S01]  /*0800*/  SHF.R.U32.HI R9, RZ, 0x10, R7 ;  /* 0x00000010ff097819 */ /* 0x000fe20000011607 */
[----:B------:R-:W-:-:S02]  /*0810*/  HADD2.F32 R7, -RZ, R7.H0_H0 ;  /* 0x20000007ff077230 */ /* 0x000fc40000004100 */
[----:B------:R-:W-:Y:S01]  /*0820*/  FMUL.FTZ R3, R3, UR18 ;  /* 0x0000001203037c20 */ /* 0x000fe20008410000 */
[----:B------:R-:W-:Y:S02]  /*0830*/  HADD2.F32 R5, -RZ, R5.H0_H0 ;  /* 0x20000005ff057230 */ /* 0x000fe40000004100 */
[----:B------:R-:W-:-:S03]  /*0840*/  FADD.FTZ R7, -R0, R7 ;  /* 0x0000000700077221 */ /* 0x000fc60000010100 */
[-C--:B------:R-:W-:Y:S01]  /*0850*/  FMUL.FTZ R6, R6, R5.reuse ;  /* 0x0000000506067220 */ /* 0x080fe20000410000 */
[----:B------:R-:W-:Y:S01]  /*0860*/  FADD.FTZ R24, R24, R5 ;  /* 0x0000000518187221 */ /* 0x000fe20000010000 */
[----:B------:R-:W-:Y:S01]  /*0870*/  FFMA.FTZ R36, R3, R5, R36 ;  /* 0x0000000503247223 */ /* 0x000fe20000010024 */
[----:B------:R-:W-:Y:S01]  /*0880*/  FMUL.FTZ R5, R7, UR18 ;  /* 0x0000001207057c20 */ /* 0x000fe20008410000 */
[----:B------:R-:W-:Y:S02]  /*0890*/  HADD2.F32 R7, -RZ, R43.H0_H0 ;  /* 0x2000002bff077230 */ /* 0x000fe40000004100 */
[----:B------:R-:W-:-:S03]  /*08a0*/  HADD2.F32 R8, -RZ, R68.H1_H1 ;  /* 0x30000044ff087230 */ /* 0x000fc60000004100 */
[----:B------:R-:W-:Y:S01]  /*08b0*/  FADD.FTZ R7, -R0, R7 ;  /* 0x0000000700077221 */ /* 0x000fe20000010100 */
[----:B------:R-:W-:Y:S02]  /*08c0*/  HADD2.F32 R41, -RZ, R42.H0_H0 ;  /* 0x2000002aff297230 */ /* 0x000fe40000004100 */
[----:B------:R-:W-:Y:S02]  /*08d0*/  HADD2.F32 R12, -RZ, R12.H0_H0 ;  /* 0x2000000cff0c7230 */ /* 0x000fe40000004100 */
[----:B------:R-:W-:Y:S02]  /*08e0*/  HADD2.F32 R44, -RZ, R10.H0_H0 ;  /* 0x2000000aff2c7230 */ /* 0x000fe40000004100 */
[----:B------:R-:W-:Y:S01]  /*08f0*/  FMUL.FTZ R10, R7, UR18 ;  /* 0x00000012070a7c20 */ /* 0x000fe20008410000 */
[----:B------:R-:W-:Y:S02]  /*0900*/  HADD2.F32 R9, -RZ, R9.H0_H0 ;  /* 0x20000009ff097230 */ /* 0x000fe40000004100 */
[----:B------:R-:W-:Y:S01]  /*0910*/  FMUL.FTZ R8, R8, R41 ;  /* 0x0000002908087220 */ /* 0x000fe20000410000 */
[----:B------:R-:W-:-:S02]  /*0920*/  HADD2.F32 R43, -RZ, R69.H1_H1 ;  /* 0x30000045ff2b7230 */ /* 0x000fc40000004100 */
[----:B------:R-:W-:Y:S01]  /*0930*/  FADD.FTZ R26, R26, R41 ;  /* 0x000000291a1a7221 */ /* 0x000fe20000010000 */
[----:B------:R-:W-:Y:S01]  /*0940*/  FFMA.FTZ R38, R5, R41, R38 ;  /* 0x0000002905267223 */ /* 0x000fe20000010026 */
[-C--:B------:R-:W-:Y:S01]  /*0950*/  FMUL.FTZ R7, R40, R12.reuse ;  /* 0x0000000c28077220 */ /* 0x080fe20000410000 */
[----:B------:R-:W-:Y:S01]  /*0960*/  FADD.FTZ R25, R25, R12 ;  /* 0x0000000c19197221 */ /* 0x000fe20000010000 */
[----:B------:R-:W-:Y:S01]  /*0970*/  FFMA.FTZ R37, R10, R12, R37 ;  /* 0x0000000c0a257223 */ /* 0x000fe20000010025 */
[----:B------:R-:W-:Y:S01]  /*0980*/  FADD.FTZ R12, RZ, R6 ;  /* 0x00000006ff0c7221 */ /* 0x000fe20000010000 */
[----:B------:R-:W-:Y:S01]  /*0990*/  FFMA.FTZ R41, R3, R6, RZ ;  /* 0x0000000603297223 */ /* 0x000fe200000100ff */
[----:B------:R-:W-:Y:S01]  /*09a0*/  FADD.FTZ R42, -R0, R9 ;  /* 0x00000009002a7221 */ /* 0x000fe20000010100 */
[----:B------:R-:W-:Y:S01]  /*09b0*/  FMUL.FTZ R9, R43, R44 ;  /* 0x0000002c2b097220 */ /* 0x000fe20000410000 */
[----:B------:R-:W-:Y:S01]  /*09c0*/  FADD.FTZ R43, R12, R7 ;  /* 0x000000070c2b7221 */ /* 0x000fe20000010000 */
[----:B------:R-:W-:Y:S01]  /*09d0*/  FFMA.FTZ R40, R10, R7, R41 ;  /* 0x000000070a287223 */ /* 0x000fe20000010029 */
[----:B------:R-:W-:-:S02]  /*09e0*/  FMUL.FTZ R12, R42, UR18 ;  /* 0x000000122a0c7c20 */ /* 0x000fc40008410000 */
[----:B------:R-:W-:Y:S01]  /*09f0*/  FADD.FTZ R42, R43, R8 ;  /* 0x000000082b2a7221 */ /* 0x000fe20000010000 */
[----:B------:R-:W-:Y:S01]  /*0a00*/  FFMA.FTZ R40, R5, R8, R40 ;  /* 0x0000000805287223 */ /* 0x000fe20000010028 */
[----:B------:R-:W-:Y:S01]  /*0a10*/  FADD.FTZ R27, R27, R44 ;  /* 0x0000002c1b1b7221 */ /* 0x000fe20000010000 */
[----:B------:R-:W-:Y:S01]  /*0a20*/  FFMA.FTZ R39, R12, R44, R39 ;  /* 0x0000002c0c277223 */ /* 0x000fe20000010027 */
[----:B------:R-:W-:Y:S01]  /*0a30*/  FADD.FTZ R47, R42, R9 ;  /* 0x000000092a2f7221 */ /* 0x000fe20000010000 */
[----:B------:R-:W-:-:S07]  /*0a40*/  FFMA.FTZ R46, R12, R9, R40 ;  /* 0x000000090c2e7223 */ /* 0x000fce0000010028 */
.L_x_443:
[----:B-1-34-:R-:W-:Y:S05]  /*0a50*/  BSYNC.RECONVERGENT B0 ;  /* 0x0000000000007941 */ /* 0x01afea0003800200 */
.L_x_442:
        /* <DEDUP_REMOVED lines=11> */
[----:B------:R-:W-:Y:S02]  /*0b10*/  HADD2.F32 R48, -RZ, R72.H1_H1 ;  /* 0x30000048ff307230 */ /* 0x000fe40000004100 */
[----:B0-----:R-:W-:-:S05]  /*0b20*/  @P0 IMAD.WIDE.U32 R42, R77, 0x8, R42 ;  /* 0x000000084d2a0825 */ /* 0x001fca00078e002a */
[----:B------:R0:W5:Y:S02]  /*0b30*/  @P0 LDG.E.64 R64, desc[UR20][R42.64] ;  /* 0x000000142a400981 */ /* 0x000164000c1e1b00 */
[----:B0-----:R-:W-:Y:S01]  /*0b40*/  HADD2.F32 R42, -RZ, R71.H1_H1 ;  /* 0x30000047ff2a7230 */ /* 0x001fe20000004100 */
[----:B------:R-:W-:Y:S01]  /*0b50*/  IADD3 R77, PT, PT, R77, 0x80, RZ ;  /* 0x000000804d4d7810 */ /* 0x000fe20007ffe0ff */
[----:B--2---:R-:W-:Y:S01]  /*0b60*/  HADD2.F32 R11, -RZ, R40.H0_H0 ;  /* 0x20000028ff0b7230 */ /* 0x004fe20000004100 */
[----:B------:R-:W-:-:S04]  /*0b70*/  SHF.R.U64 R40, R40, 0x10, R41 ;  /* 0x0000001028287819 */ /* 0x000fc80000001229 */
[----:B------:R-:W-:Y:S01]  /*0b80*/  FADD.FTZ R11, -R0, R11 ;  /* 0x0000000b000b7221 */ /* 0x000fe20000010100 */
[----:B---3--:R-:W-:Y:S02]  /*0b90*/  MOV R13, R14 ;  /* 0x0000000e000d7202 */ /* 0x008fe40000000f00 */
[--C-:B------:R-:W-:Y:S02]  /*0ba0*/  SHF.R.U64 R44, R14, 0x10, R15.reuse ;  /* 0x000000100e2c7819 */ /* 0x100fe4000000120f */
[----:B------:R-:W-:Y:S02]  /*0bb0*/  MOV R49, R15 ;  /* 0x0000000f00317202 */ /* 0x000fe40000000f00 */
[----:B------:R-:W-:Y:S02]  /*0bc0*/  SHF.R.U32.HI R45, RZ, 0x10, R15 ;  /* 0x00000010ff2d7819 */ /* 0x000fe4000001160f */
[----:B------:R-:W-:Y:S01]  /*0bd0*/  SHF.R.U32.HI R15, RZ, 0x10, R41 ;  /* 0x00000010ff0f7819 */ /* 0x000fe20000011629 */
[----:B------:R-:W-:-:S02]  /*0be0*/  HADD2.F32 R41, -RZ, R41.H0_H0 ;  /* 0x20000029ff297230 */ /* 0x000fc40000004100 */
[----:B------:R-:W-:Y:S01]  /*0bf0*/  FMUL.FTZ R11, R11, UR18 ;  /* 0x000000120b0b7c20 */ /* 0x000fe20008410000 */
[----:B------:R-:W-:Y:S02]  /*0c00*/  HADD2.F32 R14, -RZ, R70.H1_H1 ;  /* 0x30000046ff0e7230 */ /* 0x000fe40000004100 */
[----:B------:R-:W-:Y:S02]  /*0c10*/  HADD2.F32 R13, -RZ, R13.H0_H0 ;  /* 0x2000000dff0d7230 */ /* 0x000fe40000004100 */
[----:B------:R-:W-:-:S03]  /*0c20*/  FADD.FTZ R41, -R0, R41 ;  /* 0x0000002900297221 */ /* 0x000fc60000010100 */
[-C--:B------:R-:W-:Y:S01]  /*0c30*/  FMUL.FTZ R14, R14, R13.reuse ;  /* 0x0000000d0e0e7220 */ /* 0x080fe20000410000 */
[----:B------:R-:W-:Y:S01]  /*0c40*/  FADD.FTZ R20, R20, R13 ;  /* 0x0000000d14147221 */ /* 0x000fe20000010000 */
[----:B------:R-:W-:Y:S01]  /*0c50*/  FFMA.FTZ R32, R11, R13, R32 ;  /* 0x0000000d0b207223 */ /* 0x000fe20000010020 */
[----:B------:R-:W-:Y:S01]  /*0c60*/  FMUL.FTZ R13, R41, UR18 ;  /* 0x00000012290d7c20 */ /* 0x000fe20008410000 */
[----:B------:R-:W-:Y:S02]  /*0c70*/  HADD2.F32 R41, -RZ, R40.H0_H0 ;  /* 0x20000028ff297230 */ /* 0x000fe40000004100 */
[----:B------:R-:W-:-:S03]  /*0c80*/  HADD2.F32 R44, -RZ, R44.H0_H0 ;  /* 0x2000002cff2c7230 */ /* 0x000fc60000004100 */
[----:B------:R-:W-:Y:S01]  /*0c90*/  FADD.FTZ R41, -R0, R41 ;  /* 0x0000002900297221 */ /* 0x000fe20000010100 */
[----:B------:R-:W-:Y:S02]  /*0ca0*/  HADD2.F32 R49, -RZ, R49.H0_H0 ;  /* 0x20000031ff317230 */ /* 0x000fe40000004100 */
[----:B------:R-:W-:Y:S02]  /*0cb0*/  HADD2.F32 R43, -RZ, R15.H0_H0 ;  /* 0x2000000fff2b7230 */ /* 0x000fe40000004100 */
[----:B------:R-:W-:Y:S01]  /*0cc0*/  FMUL.FTZ R15, R42, R44 ;  /* 0x0000002c2a0f7220 */ /* 0x000fe20000410000 */
[----:B------:R-:W-:Y:S01]  /*0cd0*/  FMUL.FTZ R50, R41, UR18 ;  /* 0x0000001229327c20 */ /* 0x000fe20008410000 */
[----:B------:R-:W-:Y:S01]  /*0ce0*/  FADD.FTZ R42, R47, R14 ;  /* 0x0000000e2f2a7221 */ /* 0x000fe20000010000 */
[----:B------:R-:W-:Y:S01]  /*0cf0*/  FFMA.FTZ R41, R11, R14, R46 ;  /* 0x0000000e0b297223 */ /* 0x000fe2000001002e */
[-C--:B------:R-:W-:Y:S01]  /*0d00*/  FMUL.FTZ R48, R48, R49.reuse ;  /* 0x0000003130307220 */ /* 0x080fe20000410000 */
[----:B------:R-:W-:Y:S01]  /*0d10*/  FADD.FTZ R22, R22, R49 ;  /* 0x0000003116167221 */ /* 0x000fe20000010000 */
[----:B------:R-:W-:Y:S01]  /*0d20*/  FFMA.FTZ R34, R13, R49, R34 ;  /* 0x000000310d227223 */ /* 0x000fe20000010022 */
[----:B------:R-:W-:Y:S01]  /*0d30*/  FADD.FTZ R52, -R0, R43 ;  /* 0x0000002b00347221 */ /* 0x000fe20000010100 */
[----:B------:R-:W-:-:S02]  /*0d40*/  HADD2.F32 R49, -RZ, R73.H1_H1 ;  /* 0x30000049ff317230 */ /* 0x000fc40000004100 */
[----:B------:R-:W-:Y:S01]  /*0d50*/  FADD.FTZ R43, R42, R15 ;  /* 0x0000000f2a2b7221 */ /* 0x000fe20000010000 */
[----:B------:R-:W-:Y:S02]  /*0d60*/  HADD2.F32 R40, -RZ, R45.H0_H0 ;  /* 0x2000002dff287230 */ /* 0x000fe40000004100 */
[C---:B------:R-:W-:Y:S01]  /*0d70*/  FFMA.FTZ R42, R50.reuse, R15, R41 ;  /* 0x0000000f322a7223 */ /* 0x040fe20000010029 */
[----:B------:R-:W-:Y:S01]  /*0d80*/  FADD.FTZ R21, R21, R44 ;  /* 0x0000002c15157221 */ /* 0x000fe20000010000 */
[----:B------:R-:W-:Y:S01]  /*0d90*/  FFMA.FTZ R33, R50, R44, R33 ;  /* 0x0000002c32217223 */ /* 0x000fe20000010021 */
[----:B------:R-:W-:Y:S01]  /*0da0*/  FMUL.FTZ R52, R52, UR18 ;  /* 0x0000001234347c20 */ /* 0x000fe20008410000 */
[----:B------:R-:W-:Y:S01]  /*0db0*/  FMUL.FTZ R49, R49, R40 ;  /* 0x0000002831317220 */ /* 0x000fe20000410000 */
[----:B------:R-:W-:Y:S01]  /*0dc0*/  FADD.FTZ R44, R43, R48 ;  /* 0x000000302b2c7221 */ /* 0x000fe20000010000 */
[----:B------:R-:W-:Y:S01]  /*0dd0*/  FFMA.FTZ R42, R13, R48, R42 ;  /* 0x000000300d2a7223 */ /* 0x000fe2000001002a */
[----:B------:R-:W-:Y:S01]  /*0de0*/  FADD.FTZ R23, R23, R40 ;  /* 0x0000002817177221 */ /* 0x000fe20000010000 */
[----:B------:R-:W-:Y:S01]  /*0df0*/  FFMA.FTZ R35, R52, R40, R35 ;  /* 0x0000002834237223 */ /* 0x000fe20000010023 */
[----:B------:R-:W-:Y:S01]  /*0e00*/  FADD.FTZ R47, R44, R49 ;  /* 0x000000312c2f7221 */ /* 0x000fe20000010000 */
[----:B------:R-:W-:-:S07]  /*0e10*/  FFMA.FTZ R46, R52, R49, R42 ;  /* 0x00000031342e7223 */ /* 0x000fce000001002a */
.L_x_445:
[----:B------:R-:W-:Y:S05]  /*0e20*/  BSYNC.RECONVERGENT B0 ;  /* 0x0000000000007941 */ /* 0x000fea0003800200 */
.L_x_444:
        /* <DEDUP_REMOVED lines=11> */
[----:B------:R-:W-:Y:S02]  /*0ee0*/  HADD2.F32 R54, -RZ, R75.H0_H0 ;  /* 0x2000004bff367230 */ /* 0x000fe40000004100 */
[----:B0-----:R-:W-:-:S05]  /*0ef0*/  @P0 IMAD.WIDE.U32 R44, R77, 0x8, R44 ;  /* 0x000000084d2c0825 */ /* 0x001fca00078e002c */
[----:B------:R0:W5:Y:S01]  /*0f00*/  @P0 LDG.E.64 R62, desc[UR20][R44.64] ;  /* 0x000000142c3e0981 */ /* 0x000162000c1e1b00 */
[--C-:B--2---:R-:W-:Y:S02]  /*0f10*/  SHF.R.U64 R56, R40, 0x10, R41.reuse ;  /* 0x0000001028387819 */ /* 0x104fe40000001229 */
[----:B------:R-:W-:Y:S02]  /*0f20*/  MOV R74, R41 ;  /* 0x00000029004a7202 */ /* 0x000fe40000000f00 */
[----:B------:R-:W-:Y:S02]  /*0f30*/  SHF.R.U32.HI R55, RZ, 0x10, R41 ;  /* 0x00000010ff377819 */ /* 0x000fe40000011629 */
[----:B------:R-:W-:Y:S01]  /*0f40*/  MOV R51, R40 ;  /* 0x0000002800337202 */ /* 0x000fe20000000f00 */
[----:B---3--:R-:W-:Y:S01]  /*0f50*/  HADD2.F32 R41, -RZ, R42.H0_H0 ;  /* 0x2000002aff297230 */ /* 0x008fe20000004100 */
[--C-:B------:R-:W-:Y:S02]  /*0f60*/  SHF.R.U64 R53, R42, 0x10, R43.reuse ;  /* 0x000000102a357819 */ /* 0x100fe4000000122b */
[----:B------:R-:W-:Y:S01]  /*0f70*/  SHF.R.U32.HI R40, RZ, 0x10, R43 ;  /* 0x00000010ff287819 */ /* 0x000fe2000001162b */
[----:B------:R-:W-:-:S02]  /*0f80*/  HADD2.F32 R57, -RZ, R43.H0_H0 ;  /* 0x2000002bff397230 */ /* 0x000fc40000004100 */
[C---:B------:R-:W-:Y:S01]  /*0f90*/  FADD.FTZ R41, -R0.reuse, R41 ;  /* 0x0000002900297221 */ /* 0x040fe20000010100 */
[----:B------:R-:W-:Y:S02]  /*0fa0*/  HADD2.F32 R53, -RZ, R53.H0_H0 ;  /* 0x20000035ff357230 */ /* 0x000fe40000004100 */
[----:B0-----:R-:W-:Y:S02]  /*0fb0*/  HADD2.F32 R45, -RZ, R40.H0_H0 ;  /* 0x20000028ff2d7230 */ /* 0x001fe40000004100 */
[----:B------:R-:W-:Y:S02]  /*0fc0*/  HADD2.F32 R43, -RZ, R51.H0_H0 ;  /* 0x20000033ff2b7230 */ /* 0x000fe40000004100 */
[----:B------:R-:W-:Y:S01]  /*0fd0*/  FMUL.FTZ R51, R41, UR18 ;  /* 0x0000001229337c20 */ /* 0x000fe20008410000 */
[----:B------:R-:W-:Y:S02]  /*0fe0*/  HADD2.F32 R42, -RZ, R76.H0_H0 ;  /* 0x2000004cff2a7230 */ /* 0x000fe40000004100 */
[----:B------:R-:W-:Y:S01]  /*0ff0*/  FADD.FTZ R57, -R0, R57 ;  /* 0x0000003900397221 */ /* 0x000fe20000010100 */
[----:B------:R-:W-:-:S02]  /*1000*/  HADD2.F32 R41, -RZ, R74.H0_H0 ;  /* 0x2000004aff297230 */ /* 0x000fc40000004100 */
[C---:B------:R-:W-:Y:S01]  /*1010*/  FADD.FTZ R58, -R0.reuse, R53 ;  /* 0x00000035003a7221 */ /* 0x040fe20000010100 */
[----:B------:R-:W-:Y:S01]  /*1020*/  FADD.FTZ R60, -R0, R45 ;  /* 0x0000002d003c7221 */ /* 0x000fe20000010100 */
[----:B------:R-:W-:Y:S02]  /*1030*/  HADD2.F32 R0, -RZ, R75.H1_H1 ;  /* 0x3000004bff007230 */ /* 0x000fe40000004100 */
[----:B------:R-:W-:Y:S02]  /*1040*/  HADD2.F32 R40, -RZ, R56.H0_H0 ;  /* 0x20000038ff287230 */ /* 0x000fe40000004100 */
[----:B------:R-:W-:Y:S01]  /*1050*/  FMUL.FTZ R54, R54, R43 ;  /* 0x0000002b36367220 */ /* 0x000fe20000410000 */
[-C--:B------:R-:W-:Y:S01]  /*1060*/  FMUL.FTZ R56, R42, R41.reuse ;  /* 0x000000292a387220 */ /* 0x080fe20000410000 */
[----:B------:R-:W-:Y:S02]  /*1070*/  HADD2.F32 R42, -RZ, R55.H0_H0 ;  /* 0x20000037ff2a7230 */ /* 0x000fe40000004100 */
[----:B------:R-:W-:Y:S01]  /*1080*/  FMUL.FTZ R53, R57, UR18 ;  /* 0x0000001239357c20 */ /* 0x000fe20008410000 */
[----:B------:R-:W-:Y:S01]  /*1090*/  FMUL.FTZ R55, R0, R40 ;  /* 0x0000002800377220 */ /* 0x000fe20000410000 */
[----:B------:R-:W-:Y:S01]  /*10a0*/  FMUL.FTZ R58, R58, UR18 ;  /* 0x000000123a3a7c20 */ /* 0x000fe20008410000 */
[----:B------:R-:W-:Y:S01]  /*10b0*/  FADD.FTZ R0, R47, R54 ;  /* 0x000000362f007221 */ /* 0x000fe20000010000 */
[----:B------:R-:W-:Y:S01]  /*10c0*/  FFMA.FTZ R46, R51, R54, R46 ;  /* 0x00000036332e7223 */ /* 0x000fe2000001002e */
[----:B------:R-:W-:Y:S01]  /*10d0*/  FADD.FTZ R18, R18, R41 ;  /* 0x0000002912127221 */ /* 0x000fe20000010000 */
[----:B------:R-:W-:Y:S01]  /*10e0*/  FFMA.FTZ R30, R53, R41, R30 ;  /* 0x00000029351e7223 */ /* 0x000fe2000001001e */
[----:B------:R-:W-:-:S02]  /*10f0*/  HADD2.F32 R57, -RZ, R76.H1_H1 ;  /* 0x3000004cff397230 */ /* 0x000fc40000004100 */
        /* <DEDUP_REMOVED lines=14> */
.L_x_447:
[----:B------:R-:W-:Y:S05]  /*11e0*/  BSYNC.RECONVERGENT B0 ;  /* 0x0000000000007941 */ /* 0x000fea0003800200 */
.L_x_446:
[----:B------:R-:W0:Y:S01]  /*11f0*/  SHFL.DOWN PT, R0, R47, 0x10, 0x1f ;  /* 0x0a001f002f007f89 */ /* 0x000e2200000e0000 */
[----:B------:R-:W-:Y:S03]  /*1200*/  BSSY.RECONVERGENT B0, `(.L_x_448) ;  /* 0x000001f000007945 */ /* 0x000fe60003800200 */
        /* <DEDUP_REMOVED lines=9> */
[----:B0-----:R-:W-:Y:S02]  /*12a0*/  FADD.FTZ R44, R43, R0 ;  /* 0x000000002b2c7221 */ /* 0x001fe40000010000 */
[----:B------:R-:W0:Y:S01]  /*12b0*/  S2R R0, SR_TID.X ;  /* 0x0000000000007919 */ /* 0x000e220000002100 */
[----:B-1----:R-:W-:Y:S02]  /*12c0*/  FADD.FTZ R45, R42, R45 ;  /* 0x0000002d2a2d7221 */ /* 0x002fe40000010000 */
[----:B------:R-:W1:Y:S04]  /*12d0*/  SHFL.DOWN PT, R47, R44, 0x2, 0x1f ;  /* 0x08401f002c2f7f89 */ /* 0x000e6800000e0000 */
[----:B------:R-:W2:Y:S01]  /*12e0*/  SHFL.DOWN PT, R46, R45, 0x2, 0x1f ;  /* 0x08401f002d2e7f89 */ /* 0x000ea200000e0000 */
[----:B-1----:R-:W-:Y:S01]  /*12f0*/  FADD.FTZ R47, R44, R47 ;  /* 0x0000002f2c2f7221 */ /* 0x002fe20000010000 */
[----:B--2---:R-:W-:-:S04]  /*1300*/  FADD.FTZ R46, R45, R46 ;  /* 0x0000002e2d2e7221 */ /* 0x004fc80000010000 */
[----:B------:R-:W1:Y:S01]  /*1310*/  SHFL.DOWN PT, R40, R47, 0x1, 0x1f ;  /* 0x08201f002f287f89 */ /* 0x000e6200000e0000 */
[----:B0-----:R-:W-:-:S03]  /*1320*/  LOP3.LUT P0, RZ, R0, 0x1f, RZ, 0xc0, !PT ;  /* 0x0000001f00ff7812 */ /* 0x001fc6000780c0ff */
[----:B------:R-:W0:Y:S01]  /*1330*/  SHFL.DOWN PT, R41, R46, 0x1, 0x1f ;  /* 0x08201f002e297f89 */ /* 0x000e2200000e0000 */
[----:B-1----:R-:W-:Y:S01]  /*1340*/  FADD.FTZ R40, R47, R40 ;  /* 0x000000282f287221 */ /* 0x002fe20000010000 */
[----:B0-----:R-:W-:-:S08]  /*1350*/  FADD.FTZ R41, R46, R41 ;  /* 0x000000292e297221 */ /* 0x001fd00000010000 */
        /* <DEDUP_REMOVED lines=9> */
.L_x_449:
[----:B------:R-:W-:Y:S05]  /*13f0*/  BSYNC.RECONVERGENT B0 ;  /* 0x0000000000007941 */ /* 0x000fea0003800200 */
.L_x_448:
        /* <DEDUP_REMOVED lines=59> */
.L_x_454:
        /* <DEDUP_REMOVED lines=22> */
.L_x_453:
        /* <DEDUP_REMOVED lines=27> */
.L_x_456:
        /* <DEDUP_REMOVED lines=26> */
.L_x_452:
        /* <DEDUP_REMOVED lines=36> */
.L_x_458:
        /* <DEDUP_REMOVED lines=30> */
.L_x_457:
        /* <DEDUP_REMOVED lines=35> */
.L_x_459:
        /* <DEDUP_REMOVED lines=33> */
.L_x_455:
        /* <DEDUP_REMOVED lines=18> */
.L_x_460:
        /* <DEDUP_REMOVED lines=12> */
.L_x_461:
[----:B------:R-:W-:-:S07]  /*26a0*/  IADD3 R4, PT, PT, R4, 0x80, RZ ;  /* 0x0000008004047810 */ /* 0x000fce0007ffe0ff */
.L_x_451:
[----:B------:R-:W-:Y:S05]  /*26b0*/  BSYNC.RECONVERGENT B0 ;  /* 0x0000000000007941 */ /* 0x000fea0003800200 */
.L_x_450:
        /* <DEDUP_REMOVED lines=45> */
.L_x_466:
        /* <DEDUP_REMOVED lines=30> */
.L_x_465:
        /* <DEDUP_REMOVED lines=33> */
.L_x_468:
        /* <DEDUP_REMOVED lines=26> */
.L_x_464:
        /* <DEDUP_REMOVED lines=33> */
.L_x_470:
        /* <DEDUP_REMOVED lines=23> */
.L_x_469:
        /* <DEDUP_REMOVED lines=26> */
.L_x_471:
        /* <DEDUP_REMOVED lines=18> */
.L_x_467:
        /* <DEDUP_REMOVED lines=16> */
.L_x_472:
        /* <DEDUP_REMOVED lines=10> */
.L_x_473:
[----:B------:R-:W-:-:S07]  /*3700*/  IADD3 R4, PT, PT, R4, 0x80, RZ ;  /* 0x0000008004047810 */ /* 0x000fce0007ffe0ff */
.L_x_463:
[----:B------:R-:W-:Y:S05]  /*3710*/  BSYNC.RECONVERGENT B0 ;  /* 0x0000000000007941 */ /* 0x000fea0003800200 */
.L_x_462:
        /* <DEDUP_REMOVED lines=45> */
.L_x_478:
[----:B012--5:R-:W-:Y:S01]  /*39f0*/  MOV R40, R62 ;  /* 0x0000003e00287202 */ /* 0x027fe20000000f00 */
        /* <DEDUP_REMOVED lines=29> */
.L_x_477:
[----:B------:R-:W-:-:S04]  /*3bd0*/  UISETP.NE.U32.AND UP3, UPT, UR16, URZ, UPT ;  /* 0x000000ff1000728c */ /* 0x000fc8000bf65070 */
[----:B------:R-:W-:-:S09]  /*3be0*/  UISETP.NE.AND.EX UP3, UPT, UR17, URZ, UPT, UP3 ;  /* 0x000000ff1100728c */ /* 0x000fd2000bf65330 */
[----:B------:R-:W-:Y:S05]  /*3bf0*/  BRA.U !UP3, `(.L_x_480) ;  /* 0x000000010b787547 */ /* 0x000fea000b800000 */
        /* <DEDUP_REMOVED lines=30> */
.L_x_480:
        /* <DEDUP_REMOVED lines=26> */
.L_x_476:
        /* <DEDUP_REMOVED lines=33> */
.L_x_482:
        /* <DEDUP_REMOVED lines=23> */
.L_x_481:
        /* <DEDUP_REMOVED lines=26> */
.L_x_483:
        /* <DEDUP_REMOVED lines=18> */
.L_x_479:
        /* <DEDUP_REMOVED lines=16> */
.L_x_484:
        /* <DEDUP_REMOVED lines=10> */
.L_x_475:
[----:B------:R-:W-:Y:S05]  /*4760*/  BSYNC.RECONVERGENT B0 ;  /* 0x0000000000007941 */ /* 0x000fea0003800200 */
.L_x_474:
[----:B------:R-:W-:Y:S01]  /*4770*/  UPLOP3.LUT UP1, UPT, UPT, UPT, UP1, 0x40, 0x4 ;  /* 0x000000000004789c */ /* 0x000fe20003f2e810 */
[----:B------:R-:W-:Y:S10]  /*4780*/  BRA.U !UP2, `(.L_x_485) ;  /* 0xffffffbd0a747547 */ /* 0x000ff4000b83ffff */
.L_x_441:
[----:B------:R-:W0:Y:S08]  /*4790*/  S2UR UR4, SR_CTAID.X ;  /* 0x00000000000479c3 */ /* 0x000e300000002500 */
[----:B------:R-:W1:Y:S08]  /*47a0*/  LDC.64 R2, c[0x0][0x440] ;  /* 0x00011000ff027b82 */ /* 0x000e700000000a00 */
[----:B------:R-:W2:Y:S08]  /*47b0*/  LDC.64 R4, c[0x0][0x448] ;  /* 0x00011200ff047b82 */ /* 0x000eb00000000a00 */
[----:B-----5:R-:W3:Y:S01]  /*47c0*/  LDC.64 R6, c[0x0][0x440] ;  /* 0x00011000ff067b82 */ /* 0x020ee20000000a00 */
        /* <DEDUP_REMOVED lines=22> */
.L_x_486:
        /* <DEDUP_REMOVED lines=13> */
.L_x_3510:


//--------------------- .text._ZN10layer_norm31ln_parallel_residual_bwd_kernelINS_13Kernel_traitsI6__halfS2_S2_S2_fjLj1536ELj1ELj1ELj4ELj8ENS_18Kernel_traits_baseILj1536ES2_S2_S2_S2_fjLj128EEEEELb0ELb1ELb1EEEvNS_9BwdParamsE --------------------------
	.section	.text._ZN10layer_norm31ln_parallel_residual_bwd_kernelINS_13Kernel_traitsI6__halfS2_S2_S2_fjLj1536ELj1ELj1ELj4ELj8ENS_18Kernel_traits_baseILj1536ES2_S2_S2_S2_fjLj128EEEEELb0ELb1ELb1EEEvNS_9BwdParamsE,"ax",@progbits
	.align	128
        .global         _ZN10layer_norm31ln_parallel_residual_bwd_kernelINS_13Kernel_traitsI6__halfS2_S2_S2_fjLj1536ELj1ELj1ELj4ELj8ENS_18Kernel_traits_baseILj1536ES2_S2_S2_S2_fjLj128EEEEELb0ELb1ELb1EEEvNS_9BwdParamsE
        .type           _ZN10layer_norm31ln_parallel_residual_bwd_kernelINS_13Kernel_traitsI6__halfS2_S2_S2_fjLj1536ELj1ELj1ELj4ELj8ENS_18Kernel_traits_baseILj1536ES2_S2_S2_S2_fjLj128EEEEELb0ELb1ELb1EEEvNS_9BwdParamsE,@function
        .size           _ZN10layer_norm31ln_parallel_residual_bwd_kernelINS_13Kernel_traitsI6__halfS2_S2_S2_fjLj1536ELj1ELj1ELj4ELj8ENS_18Kernel_traits_baseILj1536ES2_S2_S2_S2_fjLj128EEEEELb0ELb1ELb1EEEvNS_9BwdParamsE,(.L_x_3511 - _ZN10layer_norm31ln_parallel_residual_bwd_kernelINS_13Kernel_traitsI6__halfS2_S2_S2_fjLj1536ELj1ELj1ELj4ELj8ENS_18Kernel_traits_baseILj1536ES2_S2_S2_S2_fjLj128EEEEELb0ELb1ELb1EEEvNS_9BwdParamsE)
        .other          _ZN10layer_norm31ln_parallel_residual_bwd_kernelINS_13Kernel_traitsI6__halfS2_S2_S2_fjLj1536ELj1ELj1ELj4ELj8ENS_18Kernel_traits_baseILj1536ES2_S2_S2_S2_fjLj128EEEEELb0ELb1ELb1EEEvNS_9BwdParamsE,@"STO_CUDA_ENTRY STV_DEFAULT"
_ZN10layer_norm31ln_parallel_residual_bwd_kernelINS_13Kernel_traitsI6__halfS2_S2_S2_fjLj1536ELj1ELj1ELj4ELj8ENS_18Kernel_traits_baseILj1536ES2_S2_S2_S2_fjLj128EEEEELb0ELb1ELb1EEEvNS_9BwdParamsE:
.text._ZN10layer_norm31ln_parallel_residual_bwd_kernelINS_13Kernel_traitsI6__halfS2_S2_S2_fjLj1536ELj1ELj1ELj4ELj8ENS_18Kernel_traits_baseILj1536ES2_S2_S2_S2_fjLj128EEEEELb0ELb1ELb1EEEvNS_9BwdParamsE:
        /* <DEDUP_REMOVED lines=29> */
[----:B------:R-:W-:Y:S01]  /*01d0*/  CS2R R38, SRZ ;  /* 0x0000000000267805 */ /* 0x000fe2000001ff00 */
[----:B------:R-:W-:Y:S01]  /*01e0*/  UPLOP3.LUT UP4, UPT, UPT, UPT, UPT, 0x40, 0x4 ;  /* 0x000000000004789c */ /* 0x000fe20003f8e870 */
[----:B------:R-:W4:Y:S01]  /*01f0*/  LDCU UR15, c[0x0][0x388] ;  /* 0x00007100ff0f77ac */ /* 0x000f220008000800 */
[----:B------:R-:W0:Y:S02]  /*0200*/  LDCU UR16, c[0x0][0x400] ;  /* 0x00008000ff1077ac */ /* 0x000e240008000800 */
[----:B0-----:R-:W-:Y:S01]  /*0210*/  IMAD.WIDE.U32 R4, R24, 0x8, R4 ;  /* 0x0000000818047825 */ /* 0x001fe200078e0004 */
[----:B------:R-:W0:Y:S04]  /*0220*/  LDCU.64 UR6, c[0x0][0x470] ;  /* 0x00008e00ff0677ac */ /* 0x000e280008000a00 */
[----:B--2---:R-:W2:Y:S01]  /*0230*/  LDG.E.64 R2, desc[UR12][R4.64+0x800] ;  /* 0x0008000c04027981 */ /* 0x004ea2000c1e1b00 */
[----:B------:R-:W0:Y:S03]  /*0240*/  LDCU.64 UR18, c[0x0][0x438] ;  /* 0x00008700ff1277ac */ /* 0x000e260008000a00 */
[----:B------:R-:W5:Y:S01]  /*0250*/  LDG.E.64 R12, desc[UR12][R4.64+0x400] ;  /* 0x0004000c040c7981 */ /* 0x000f62000c1e1b00 */
[----:B------:R-:W0:Y:S03]  /*0260*/  LDCU.64 UR8, c[0x0][0x478] ;  /* 0x00008f00ff0877ac */ /* 0x000e260008000a00 */
[----:B------:R-:W4:Y:S01]  /*0270*/  LDG.E.64 R14, desc[UR12][R4.64] ;  /* 0x0000000c040e7981 */ /* 0x000f22000c1e1b00 */
[----:B-1----:R-:W-:Y:S01]  /*0280*/  UISETP.NE.AND UP1, UPT, UR14, URZ, UPT ;  /* 0x000000ff0e00728c */ /* 0x002fe2000bf25270 */
[----:B------:R-:W-:Y:S01]  /*0290*/  CS2R R40, SRZ ;  /* 0x0000000000287805 */ /* 0x000fe2000001ff00 */
[----:B---3--:R-:W-:Y:S01]  /*02a0*/  UISETP.NE.U32.AND UP0, UPT, UR4, URZ, UPT ;  /* 0x000000ff0400728c */ /* 0x008fe2000bf05070 */
[----:B------:R-:W-:-:S02]  /*02b0*/  CS2R R42, SRZ ;  /* 0x00000000002a7805 */ /* 0x000fc4000001ff00 */
[----:B------:R-:W-:Y:S02]  /*02c0*/  CS2R R44, SRZ ;  /* 0x00000000002c7805 */ /* 0x000fe4000001ff00 */
[----:B------:R-:W-:Y:S02]  /*02d0*/  CS2R R46, SRZ ;  /* 0x00000000002e7805 */ /* 0x000fe4000001ff00 */
[----:B------:R-:W-:Y:S01]  /*02e0*/  PLOP3.LUT P0, PT, PT, PT, UP1, 0x80, 0x8 ;  /* 0x000000000008781c */ /* 0x000fe20003f0f018 */
[----:B------:R-:W-:Y:S01]  /*02f0*/  UISETP.NE.AND.EX UP0, UPT, UR5, URZ, UPT, UP0 ;  /* 0x000000ff0500728c */ /* 0x000fe2000bf05300 */
[----:B------:R-:W-:Y:S02]  /*0300*/  MOV R48, RZ ;  /* 0x000000ff00307202 */ /* 0x000fe40000000f00 */
[----:B------:R-:W-:Y:S02]  /*0310*/  MOV R49, UR11 ;  /* 0x0000000b00317c02 */ /* 0x000fe40008000f00 */
[----:B--2---:R-:W-:-:S02]  /*0320*/  SHF.R.U64 R52, R2, 0x10, R3 ;  /* 0x0000001002347819 */ /* 0x004fc40000001203 */
[----:B------:R-:W-:Y:S02]  /*0330*/  SHF.R.U32.HI R54, RZ, 0x10, R3 ;  /* 0x00000010ff367819 */ /* 0x000fe40000011603 */
[--C-:B-----5:R-:W-:Y:S02]  /*0340*/  SHF.R.U64 R55, R12, 0x10, R13.reuse ;  /* 0x000000100c377819 */ /* 0x120fe4000000120d */
[----:B------:R-:W-:Y:S02]  /*0350*/  SHF.R.U32.HI R56, RZ, 0x10, R13 ;  /* 0x00000010ff387819 */ /* 0x000fe4000001160d */
[--C-:B----4-:R-:W-:Y:S02]  /*0360*/  SHF.R.U64 R0, R14, 0x10, R15.reuse ;  /* 0x000000100e007819 */ /* 0x110fe4000000120f */
[----:B------:R-:W-:Y:S02]  /*0370*/  SHF.R.U32.HI R57, RZ, 0x10, R15 ;  /* 0x00000010ff397819 */ /* 0x000fe4000001160f */
[----:B------:R-:W-:-:S02]  /*0380*/  PRMT R52, R52, 0x5410, R52 ;  /* 0x0000541034347816 */ /* 0x000fc40000000034 */
[----:B------:R-:W-:Y:S02]  /*0390*/  PRMT R54, R54, 0x5410, R54 ;  /* 0x0000541036367816 */ /* 0x000fe40000000036 */
[----:B------:R-:W-:Y:S02]  /*03a0*/  PRMT R55, R55, 0x5410, R55 ;  /* 0x0000541037377816 */ /* 0x000fe40000000037 */
[----:B------:R-:W-:Y:S02]  /*03b0*/  PRMT R56, R56, 0x5410, R0 ;  /* 0x0000541038387816 */ /* 0x000fe40000000000 */
[----:B0-----:R-:W-:-:S07]  /*03c0*/  PRMT R57, R57, 0x5410, R57 ;  /* 0x0000541039397816 */ /* 0x001fce0000000039 */
.L_x_522:
        /* <DEDUP_REMOVED lines=28> */
[----:B------:R-:W-:-:S02]  /*0590*/  HADD2.F32 R99, -RZ, R2.H0_H0 ;  /* 0x20000002ff637230 */ /* 0x000fc40000004100 */
[----:B------:R-:W-:Y:S02]  /*05a0*/  HADD2.F32 R101, -RZ, R52.H1_H1 ;  /* 0x30000034ff657230 */ /* 0x000fe40000004100 */
[----:B------:R-:W-:Y:S02]  /*05b0*/  HADD2.F32 R105, -RZ, R3.H0_H0 ;  /* 0x20000003ff697230 */ /* 0x000fe40000004100 */
[----:B------:R-:W-:Y:S01]  /*05c0*/  HADD2.F32 R107, -RZ, R54.H1_H1 ;  /* 0x30000036ff6b7230 */ /* 0x000fe20000004100 */
[--C-:B--2---:R-:W-:Y:S01]  /*05d0*/  SHF.R.U64 R62, R8, 0x10, R9.reuse ;  /* 0x00000010083e7819 */ /* 0x104fe20000001209 */
[----:B------:R-:W-:Y:S01]  /*05e0*/  HADD2.F32 R63, -RZ, R8.H0_H0 ;  /* 0x20000008ff3f7230 */ /* 0x000fe20000004100 */
[----:B------:R-:W-:Y:S01]  /*05f0*/  SHF.R.U32.HI R95, RZ, 0x10, R9 ;  /* 0x00000010ff5f7819 */ /* 0x000fe20000011609 */
[----:B------:R-:W-:Y:S01]  /*0600*/  HADD2.F32 R65, -RZ, R9.H0_H0 ;  /* 0x20000009ff417230 */ /* 0x000fe20000004100 */
[--C-:B---3--:R-:W-:Y:S01]  /*0610*/  SHF.R.U64 R60, R10, 0x10, R11.reuse ;  /* 0x000000100a3c7819 */ /* 0x108fe2000000120b */
[----:B------:R-:W-:Y:S01]  /*0620*/  HADD2.F32 R73, -RZ, R10.H0_H0 ;  /* 0x2000000aff497230 */ /* 0x000fe20000004100 */
[----:B------:R-:W-:Y:S01]  /*0630*/  SHF.R.U32.HI R58, RZ, 0x10, R11 ;  /* 0x00000010ff3a7819 */ /* 0x000fe2000001160b */
[----:B------:R-:W-:Y:S01]  /*0640*/  HADD2.F32 R67, -RZ, R11.H0_H0 ;  /* 0x2000000bff437230 */ /* 0x000fe20000004100 */
[--C-:B----4-:R-:W-:Y:S01]  /*0650*/  SHF.R.U64 R10, R22, 0x10, R23.reuse ;  /* 0x00000010160a7819 */ /* 0x110fe20000001217 */
[----:B------:R-:W-:Y:S01]  /*0660*/  HADD2.F32 R69, -RZ, R22.H0_H0 ;  /* 0x20000016ff457230 */ /* 0x000fe20000004100 */
[----:B------:R-:W-:Y:S01]  /*0670*/  SHF.R.U32.HI R8, RZ, 0x10, R23 ;  /* 0x00000010ff087819 */ /* 0x000fe20000011617 */
[----:B------:R-:W-:-:S02]  /*0680*/  HADD2.F32 R77, -RZ, R23.H0_H0 ;  /* 0x20000017ff4d7230 */ /* 0x000fc40000004100 */
[C---:B------:R-:W-:Y:S01]  /*0690*/  FADD.FTZ R75, -R0.reuse, R67 ;  /* 0x00000043004b7221 */ /* 0x040fe20000010100 */
[----:B------:R-:W-:Y:S02]  /*06a0*/  HADD2.F32 R9, -RZ, R62.H0_H0 ;  /* 0x2000003eff097230 */ /* 0x000fe40000004100 */
[----:B------:R-:W-:Y:S01]  /*06b0*/  FADD.FTZ R97, -R0, R69 ;  /* 0x0000004500617221 */ /* 0x000fe20000010100 */
[----:B------:R-:W-:Y:S01]  /*06c0*/  HADD2.F32 R95, -RZ, R95.H0_H0 ;  /* 0x2000005fff5f7230 */ /* 0x000fe20000004100 */
[----:B------:R-:W-:Y:S01]  /*06d0*/  SHF.R.U64 R88, R80, 0x10, R81 ;  /* 0x0000001050587819 */ /* 0x000fe20000001251 */
[----:B------:R-:W-:Y:S02]  /*06e0*/  HADD2.F32 R11, -RZ, R60.H0_H0 ;  /* 0x2000003cff0b7230 */ /* 0x000fe40000004100 */
[C---:B------:R-:W-:Y:S01]  /*06f0*/  FADD.FTZ R93, -R0.reuse, R9 ;  /* 0x00000009005d7221 */ /* 0x040fe20000010100 */
[----:B------:R-:W-:Y:S02]  /*0700*/  HADD2.F32 R23, -RZ, R58.H0_H0 ;  /* 0x2000003aff177230 */ /* 0x000fe40000004100 */
[----:B------:R-:W-:Y:S01]  /*0710*/  FADD.FTZ R63, -R0, R63 ;  /* 0x0000003f003f7221 */ /* 0x000fe20000010100 */
[----:B------:R-:W-:-:S02]  /*0720*/  HADD2.F32 R67, -RZ, R10.H0_H0 ;  /* 0x2000000aff437230 */ /* 0x000fc40000004100 */
[C---:B------:R-:W-:Y:S01]  /*0730*/  FADD.FTZ R65, -R0.reuse, R65 ;  /* 0x0000004100417221 */ /* 0x040fe20000010100 */
[----:B------:R-:W-:Y:S02]  /*0740*/  HADD2.F32 R69, -RZ, R8.H0_H0 ;  /* 0x20000008ff457230 */ /* 0x000fe40000004100 */
[C---:B------:R-:W-:Y:S01]  /*0750*/  FADD.FTZ R73, -R0.reuse, R73 ;  /* 0x0000004900497221 */ /* 0x040fe20000010100 */
[C---:B------:R-:W-:Y:S01]  /*0760*/  FADD.FTZ R103, -R0.reuse, R77 ;  /* 0x0000004d00677221 */ /* 0x040fe20000010100 */
[C---:B------:R-:W-:Y:S01]  /*0770*/  FADD.FTZ R95, -R0.reuse, R95 ;  /* 0x0000005f005f7221 */ /* 0x040fe20000010100 */
[C---:B------:R-:W-:Y:S01]  /*0780*/  FADD.FTZ R11, -R0.reuse, R11 ;  /* 0x0000000b000b7221 */ /* 0x040fe20000010100 */
[C---:B------:R-:W-:Y:S01]  /*0790*/  FADD.FTZ R9, -R0.reuse, R23 ;  /* 0x0000001700097221 */ /* 0x040fe20000010100 */
[C---:B------:R-:W-:Y:S01]  /*07a0*/  FADD.FTZ R67, -R0.reuse, R67 ;  /* 0x0000004300437221 */ /* 0x040fe20000010100 */
[----:B------:R-:W-:Y:S01]  /*07b0*/  FADD.FTZ R69, -R0, R69 ;  /* 0x0000004500457221 */ /* 0x000fe20000010100 */
[----:B------:R-:W-:Y:S01]  /*07c0*/  HADD2.F32 R23, -RZ, R80.H0_H0 ;  /* 0x20000050ff177230 */ /* 0x000fe20000004100 */
[--C-:B------:R-:W-:Y:S01]  /*07d0*/  SHF.R.U64 R84, R4, 0x10, R5.reuse ;  /* 0x0000001004547819 */ /* 0x100fe20000001205 */
[----:B------:R-:W-:Y:S01]  /*07e0*/  HADD2.F32 R0, -RZ, R14.H0_H0 ;  /* 0x2000000eff007230 */ /* 0x000fe20000004100 */
[----:B------:R-:W-:Y:S01]  /*07f0*/  SHF.R.U32.HI R82, RZ, 0x10, R5 ;  /* 0x00000010ff527819 */ /* 0x000fe20000011605 */
[----:B------:R-:W-:Y:S01]  /*0800*/  HADD2.F32 R90, -RZ, R5.H0_H0 ;  /* 0x20000005ff5a7230 */ /* 0x000fe20000004100 */
[----:B------:R-:W-:Y:S01]  /*0810*/  SHF.R.U32.HI R86, RZ, 0x10, R81 ;  /* 0x00000010ff567819 */ /* 0x000fe20000011651 */
[----:B------:R-:W-:-:S02]  /*0820*/  HADD2.F32 R78, -RZ, R4.H0_H0 ;  /* 0x20000004ff4e7230 */ /* 0x000fc40000004100 */
[----:B------:R-:W-:Y:S01]  /*0830*/  FMUL.FTZ R87, R0, R23 ;  /* 0x0000001700577220 */ /* 0x000fe20000410000 */
[----:B------:R-:W-:Y:S02]  /*0840*/  HADD2.F32 R5, -RZ, R56.H1_H1 ;  /* 0x30000038ff057230 */ /* 0x000fe40000004100 */
[----:B-----5:R-:W-:Y:S01]  /*0850*/  FMUL.FTZ R0, R50, R63 ;  /* 0x0000003f32007220 */ /* 0x020fe20000410000 */
[----:B------:R-:W-:Y:S01]  /*0860*/  HADD2.F32 R88, -RZ, R88.H0_H0 ;  /* 0x20000058ff587230 */ /* 0x000fe20000004100 */
[--C-:B------:R-:W-:Y:S01]  /*0870*/  SHF.R.U64 R91, R6, 0x10, R7.reuse ;  /* 0x00000010065b7819 */ /* 0x100fe20000001207 */
[----:B------:R-:W-:Y:S01]  /*0880*/  HADD2.F32 R83, -RZ, R6.H0_H0 ;  /* 0x20000006ff537230 */ /* 0x000fe20000004100 */
[----:B------:R-:W-:Y:S01]  /*0890*/  SHF.R.U32.HI R89, RZ, 0x10, R7 ;  /* 0x00000010ff597819 */ /* 0x000fe20000011607 */
[----:B------:R-:W-:Y:S02]  /*08a0*/  HADD2.F32 R4, -RZ, R12.H0_H0 ;  /* 0x2000000cff047230 */ /* 0x000fe40000004100 */
[----:B------:R-:W-:Y:S01]  /*08b0*/  FMUL.FTZ R94, R5, R88 ;  /* 0x00000058055e7220 */ /* 0x000fe20000410000 */
[----:B------:R-:W-:-:S02]  /*08c0*/  HADD2.F32 R85, -RZ, R7.H0_H0 ;  /* 0x20000007ff557230 */ /* 0x000fc40000004100 */
[----:B------:R-:W-:Y:S01]  /*08d0*/  FADD.FTZ R5, RZ, R87 ;  /* 0x00000057ff057221 */ /* 0x000fe20000010000 */
[----:B------:R-:W-:Y:S02]  /*08e0*/  HADD2.F32 R81, -RZ, R81.H0_H0 ;  /* 0x20000051ff517230 */ /* 0x000fe40000004100 */
[----:B------:R-:W-:Y:S01]  /*08f0*/  FMUL.FTZ R79, R4, R83 ;  /* 0x00000053044f7220 */ /* 0x000fe20000410000 */
[----:B------:R-:W-:Y:S02]  /*0900*/  HADD2.F32 R22, -RZ, R15.H0_H0 ;  /* 0x2000000fff167230 */ /* 0x000fe40000004100 */
[----:B------:R-:W-:Y:S01]  /*0910*/  FMUL.FTZ R93, R50, R93 ;  /* 0x0000005d325d7220 */ /* 0x000fe20000410000 */
[----:B------:R-:W-:Y:S02]  /*0920*/  HADD2.F32 R7, -RZ, R57.H1_H1 ;  /* 0x30000039ff077230 */ /* 0x000fe40000004100 */
[----:B------:R-:W-:Y:S01]  /*0930*/  FFMA.FTZ R4, R0, R87, RZ ;  /* 0x0000005700047223 */ /* 0x000fe200000100ff */
[----:B------:R-:W-:-:S02]  /*0940*/  HADD2.F32 R86, -RZ, R86.H0_H0 ;  /* 0x20000056ff567230 */ /* 0x000fc40000004100 */
[----:B------:R-:W-:Y:S01]  /*0950*/  FMUL.FTZ R22, R22, R81 ;  /* 0x0000005116167220 */ /* 0x000fe20000410000 */
[----:B------:R-:W-:Y:S01]  /*0960*/  FADD.FTZ R5, R5, R94 ;  /* 0x0000005e05057221 */ /* 0x000fe20000010000 */
[C---:B------:R-:W-:Y:S01]  /*0970*/  FMUL.FTZ R80, R50.reuse, R65 ;  /* 0x0000004132507220 */ /* 0x040fe20000410000 */
[----:B------:R-:W-:Y:S02]  /*0980*/  HADD2.F32 R6, -RZ, R55.H1_H1 ;  /* 0x30000037ff067230 */ /* 0x000fe40000004100 */
[----:B------:R-:W-:Y:S01]  /*0990*/  FMUL.FTZ R92, R7, R86 ;  /* 0x00000056075c7220 */ /* 0x000fe20000410000 */
[----:B------:R-:W-:Y:S01]  /*09a0*/  FFMA.FTZ R7, R93, R94, R4 ;  /* 0x0000005e5d077223 */ /* 0x000fe20000010004 */
[----:B------:R-:W-:Y:S02]  /*09b0*/  HADD2.F32 R91, -RZ, R91.H0_H0 ;  /* 0x2000005bff5b7230 */ /* 0x000fe40000004100 */
[----:B------:R-:W-:Y:S01]  /*09c0*/  FADD.FTZ R5, R5, R22 ;  /* 0x0000001605057221 */ /* 0x000fe20000010000 */
[----:B------:R-:W-:Y:S01]  /*09d0*/  FMUL.FTZ R95, R50, R95 ;  /* 0x0000005f325f7220 */ /* 0x000fe20000410000 */
[----:B------:R-:W-:Y:S01]  /*09e0*/  FFMA.FTZ R4, R80, R22, R7 ;  /* 0x0000001650047223 */ /* 0x000fe20000010007 */
[----:B------:R-:W-:Y:S01]  /*09f0*/  FMUL.FTZ R70, R50, R75 ;  /* 0x0000004b32467220 */ /* 0x000fe20000410000 */
[----:B------:R-:W-:Y:S01]  /*0a00*/  FMUL.FTZ R75, R6, R91 ;  /* 0x0000005b064b7220 */ /* 0x000fe20000410000 */
[----:B------:R-:W-:Y:S01]  /*0a10*/  FADD.FTZ R6, R5, R92 ;  /* 0x0000005c05067221 */ /* 0x000fe20000010000 */
[----:B------:R-:W-:Y:S01]  /*0a20*/  FMUL.FTZ R72, R50, R73 ;  /* 0x0000004932487220 */ /* 0x000fe20000410000 */
[----:B------:R-:W-:Y:S01]  /*0a30*/  FFMA.FTZ R5, R95, R92, R4 ;  /* 0x0000005c5f057223 */ /* 0x000fe20000010004 */
[----:B------:R-:W-:-:S02]  /*0a40*/  HADD2.F32 R8, -RZ, R13.H0_H0 ;  /* 0x2000000dff087230 */ /* 0x000fc40000004100 */
[----:B------:R-:W-:Y:S01]  /*0a50*/  FMUL.FTZ R68, R50, R11 ;  /* 0x0000000b32447220 */ /* 0x000fe20000410000 */
[----:B------:R-:W-:Y:S01]  /*0a60*/  FADD.FTZ R6, R6, R79 ;  /* 0x0000004f06067221 */ /* 0x000fe20000010000 */
[----:B------:R-:W-:Y:S01]  /*0a70*/  FFMA.FTZ R5, R72, R79, R5 ;  /* 0x0000004f48057223 */ /* 0x000fe20000010005 */
[----:B------:R-:W-:Y:S02]  /*0a80*/  HADD2.F32 R10, -RZ, R56.H0_H0 ;  /* 0x20000038ff0a7230 */ /* 0x000fe40000004100 */
[----:B------:R-:W-:Y:S01]  /*0a90*/  FMUL.FTZ R77, R8, R85 ;  /* 0x00000055084d7220 */ /* 0x000fe20000410000 */
[----:B------:R-:W-:Y:S02]  /*0aa0*/  HADD2.F32 R89, -RZ, R89.H0_H0 ;  /* 0x20000059ff597230 */ /* 0x000fe40000004100 */
[----:B------:R-:W-:Y:S01]  /*0ab0*/  FADD.FTZ R6, R6, R75 ;  /* 0x0000004b06067221 */ /* 0x000fe20000010000 */
[----:B------:R-:W-:Y:S01]  /*0ac0*/  FFMA.FTZ R5, R68, R75, R5 ;  /* 0x0000004b44057223 */ /* 0x000fe20000010005 */
[----:B------:R-:W-:Y:S01]  /*0ad0*/  FMUL.FTZ R66, R50, R9 ;  /* 0x0000000932427220 */ /* 0x000fe20000410000 */
[----:B------:R-:W-:-:S02]  /*0ae0*/  HADD2.F32 R84, -RZ, R84.H0_H0 ;  /* 0x20000054ff547230 */ /* 0x000fc40000004100 */
[----:B------:R-:W-:Y:S01]  /*0af0*/  FMUL.FTZ R73, R10, R89 ;  /* 0x000000590a497220 */ /* 0x000fe20000410000 */
        /* <DEDUP_REMOVED lines=10> */
[----:B------:R-:W-:-:S02]  /*0ba0*/  HADD2.F32 R82, -RZ, R82.H0_H0 ;  /* 0x20000052ff527230 */ /* 0x000fc40000004100 */
        /* <DEDUP_REMOVED lines=23> */
.L_x_488:
        /* <DEDUP_REMOVED lines=23> */
[----:B------:R-:W-:-:S02]  /*0e90*/  HADD2.F32 R99, -RZ, R2.H0_H0 ;  /* 0x20000002ff637230 */ /* 0x000fc40000004100 */
[----:B------:R-:W-:Y:S02]  /*0ea0*/  HADD2.F32 R101, -RZ, R52.H1_H1 ;  /* 0x30000034ff657230 */ /* 0x000fe40000004100 */
[----:B------:R-:W-:Y:S02]  /*0eb0*/  HADD2.F32 R105, -RZ, R3.H0_H0 ;  /* 0x20000003ff697230 */ /* 0x000fe40000004100 */
[----:B------:R-:W-:Y:S01]  /*0ec0*/  HADD2.F32 R107, -RZ, R54.H1_H1 ;  /* 0x30000036ff6b7230 */ /* 0x000fe20000004100 */
[--C-:B---3--:R-:W-:Y:S01]  /*0ed0*/  SHF.R.U64 R22, R6, 0x10, R7.reuse ;  /* 0x0000001006167819 */ /* 0x108fe20000001207 */
[----:B------:R-:W-:Y:S01]  /*0ee0*/  HADD2.F32 R23, -RZ, R6.H0_H0 ;  /* 0x20000006ff177230 */ /* 0x000fe20000004100 */
[----:B------:R-:W-:Y:S02]  /*0ef0*/  SHF.R.U32.HI R6, RZ, 0x10, R7 ;  /* 0x00000010ff067819 */ /* 0x000fe40000011607 */
[--C-:B----4-:R-:W-:Y:S01]  /*0f00*/  SHF.R.U64 R58, R10, 0x10, R11.reuse ;  /* 0x000000100a3a7819 */ /* 0x110fe2000000120b */
[----:B------:R-:W-:Y:S01]  /*0f10*/  HADD2.F32 R65, -RZ, R10.H0_H0 ;  /* 0x2000000aff417230 */ /* 0x000fe20000004100 */
[----:B------:R-:W-:Y:S01]  /*0f20*/  SHF.R.U32.HI R10, RZ, 0x10, R11 ;  /* 0x00000010ff0a7819 */ /* 0x000fe2000001160b */
[----:B------:R-:W-:Y:S01]  /*0f30*/  HADD2.F32 R67, -RZ, R11.H0_H0 ;  /* 0x2000000bff437230 */ /* 0x000fe20000004100 */
[--C-:B------:R-:W-:Y:S01]  /*0f40*/  SHF.R.U64 R60, R8, 0x10, R9.reuse ;  /* 0x00000010083c7819 */ /* 0x100fe20000001209 */
[----:B------:R-:W-:Y:S01]  /*0f50*/  HADD2.F32 R69, -RZ, R8.H0_H0 ;  /* 0x20000008ff457230 */ /* 0x000fe20000004100 */
[----:B------:R-:W-:Y:S01]  /*0f60*/  SHF.R.U32.HI R8, RZ, 0x10, R9 ;  /* 0x00000010ff087819 */ /* 0x000fe20000011609 */
[----:B------:R-:W-:-:S02]  /*0f70*/  HADD2.F32 R63, -RZ, R7.H0_H0 ;  /* 0x20000007ff3f7230 */ /* 0x000fc40000004100 */
[C---:B------:R-:W-:Y:S01]  /*0f80*/  FADD.FTZ R11, -R0.reuse, R23 ;  /* 0x00000017000b7221 */ /* 0x040fe20000010100 */
[----:B------:R-:W-:Y:S02]  /*0f90*/  HADD2.F32 R73, -RZ, R9.H0_H0 ;  /* 0x20000009ff497230 */ /* 0x000fe40000004100 */
[C---:B------:R-:W-:Y:S01]  /*0fa0*/  FADD.FTZ R75, -R0.reuse, R67 ;  /* 0x00000043004b7221 */ /* 0x040fe20000010100 */
[----:B------:R-:W-:Y:S02]  /*0fb0*/  HADD2.F32 R7, -RZ, R22.H0_H0 ;  /* 0x20000016ff077230 */ /* 0x000fe40000004100 */
[----:B------:R-:W-:Y:S01]  /*0fc0*/  FADD.FTZ R97, -R0, R69 ;  /* 0x0000004500617221 */ /* 0x000fe20000010100 */
[----:B------:R-:W-:Y:S02]  /*0fd0*/  HADD2.F32 R95, -RZ, R6.H0_H0 ;  /* 0x20000006ff5f7230 */ /* 0x000fe40000004100 */
[----:B------:R-:W-:Y:S02]  /*0fe0*/  HADD2.F32 R9, -RZ, R58.H0_H0 ;  /* 0x2000003aff097230 */ /* 0x000fe40000004100 */
[----:B------:R-:W-:-:S02]  /*0ff0*/  HADD2.F32 R23, -RZ, R10.H0_H0 ;  /* 0x2000000aff177230 */ /* 0x000fc40000004100 */
[----:B------:R-:W-:Y:S02]  /*1000*/  HADD2.F32 R67, -RZ, R60.H0_H0 ;  /* 0x2000003cff437230 */ /* 0x000fe40000004100 */
[----:B------:R-:W-:Y:S02]  /*1010*/  HADD2.F32 R69, -RZ, R8.H0_H0 ;  /* 0x20000008ff457230 */ /* 0x000fe40000004100 */
[----:B------:R-:W-:Y:S01]  /*1020*/  FADD.FTZ R93, -R0, R7 ;  /* 0x00000007005d7221 */ /* 0x000fe20000010100 */
[----:B------:R-:W-:Y:S01]  /*1030*/  SHF.R.U64 R88, R80, 0x10, R81 ;  /* 0x0000001050587819 */ /* 0x000fe20000001251 */
[C---:B------:R-:W-:Y:S01]  /*1040*/  FADD.FTZ R63, -R0.reuse, R63 ;  /* 0x0000003f003f7221 */ /* 0x040fe20000010100 */
        /* <DEDUP_REMOVED lines=8> */
[----:B------:R-:W-:Y:S01]  /*10d0*/  SHF.R.U64 R91, R84, 0x10, R85 ;  /* 0x00000010545b7819 */ /* 0x000fe20000001255 */
[----:B------:R-:W-:Y:S01]  /*10e0*/  HADD2.F32 R0, -RZ, R14.H0_H0 ;  /* 0x2000000eff007230 */ /* 0x000fe20000004100 */
[--C-:B------:R-:W-:Y:S01]  /*10f0*/  SHF.R.U32.HI R82, RZ, 0x10, R5.reuse ;  /* 0x00000010ff527819 */ /* 0x100fe20000011605 */
[----:B------:R-:W-:Y:S01]  /*1100*/  HADD2.F32 R83, -RZ, R84.H0_H0 ;  /* 0x20000054ff537230 */ /* 0x000fe20000004100 */
[----:B------:R-:W-:Y:S01]  /*1110*/  SHF.R.U64 R84, R4, 0x10, R5 ;  /* 0x0000001004547819 */ /* 0x000fe20000001205 */
[----:B------:R-:W-:-:S02]  /*1120*/  HADD2.F32 R90, -RZ, R5.H0_H0 ;  /* 0x20000005ff5a7230 */ /* 0x000fc40000004100 */
[----:B------:R-:W-:Y:S02]  /*1130*/  HADD2.F32 R78, -RZ, R4.H0_H0 ;  /* 0x20000004ff4e7230 */ /* 0x000fe40000004100 */
[----:B------:R-:W-:Y:S02]  /*1140*/  HADD2.F32 R5, -RZ, R56.H1_H1 ;  /* 0x30000038ff057230 */ /* 0x000fe40000004100 */
[----:B------:R-:W-:Y:S02]  /*1150*/  HADD2.F32 R88, -RZ, R88.H0_H0 ;  /* 0x20000058ff587230 */ /* 0x000fe40000004100 */
[----:B------:R-:W-:Y:S01]  /*1160*/  FMUL.FTZ R87, R0, R23 ;  /* 0x0000001700577220 */ /* 0x000fe20000410000 */
[----:B------:R-:W-:Y:S02]  /*1170*/  HADD2.F32 R4, -RZ, R12.H0_H0 ;  /* 0x2000000cff047230 */ /* 0x000fe40000004100 */
[----:B-----5:R-:W-:Y:S01]  /*1180*/  FMUL.FTZ R0, R50, R11 ;  /* 0x0000000b32007220 */ /* 0x020fe20000410000 */
[----:B------:R-:W-:Y:S01]  /*1190*/  SHF.R.U32.HI R86, RZ, 0x10, R81 ;  /* 0x00000010ff567819 */ /* 0x000fe20000011651 */
[----:B------:R-:W-:-:S02]  /*11a0*/  HADD2.F32 R81, -RZ, R81.H0_H0 ;  /* 0x20000051ff517230 */ /* 0x000fc40000004100 */
[----:B------:R-:W-:Y:S01]  /*11b0*/  FMUL.FTZ R94, R5, R88 ;  /* 0x00000058055e7220 */ /* 0x000fe20000410000 */
[----:B------:R-:W-:Y:S02]  /*11c0*/  HADD2.F32 R22, -RZ, R15.H0_H0 ;  /* 0x2000000fff167230 */ /* 0x000fe40000004100 */
[----:B------:R-:W-:Y:S01]  /*11d0*/  FMUL.FTZ R79, R4, R83 ;  /* 0x00000053044f7220 */ /* 0x000fe20000410000 */
[----:B------:R-:W-:Y:S01]  /*11e0*/  FADD.FTZ R5, RZ, R87 ;  /* 0x00000057ff057221 */ /* 0x000fe20000010000 */
[----:B------:R-:W-:Y:S01]  /*11f0*/  FMUL.FTZ R93, R50, R93 ;  /* 0x0000005d325d7220 */ /* 0x000fe20000410000 */
[----:B------:R-:W-:Y:S01]  /*1200*/  FFMA.FTZ R4, R0, R87, RZ ;  /* 0x0000005700047223 */ /* 0x000fe200000100ff */
[----:B------:R-:W-:Y:S02]  /*1210*/  HADD2.F32 R73, -RZ, R57.H1_H1 ;  /* 0x30000039ff497230 */ /* 0x000fe40000004100 */
[----:B------:R-:W-:Y:S01]  /*1220*/  FMUL.FTZ R22, R22, R81 ;  /* 0x0000005116167220 */ /* 0x000fe20000410000 */
[----:B------:R-:W-:-:S02]  /*1230*/  HADD2.F32 R86, -RZ, R86.H0_H0 ;  /* 0x20000056ff567230 */ /* 0x000fc40000004100 */
[----:B------:R-:W-:Y:S01]  /*1240*/  FADD.FTZ R5, R5, R94 ;  /* 0x0000005e05057221 */ /* 0x000fe20000010000 */
[C---:B------:R-:W-:Y:S01]  /*1250*/  FMUL.FTZ R80, R50.reuse, R63 ;  /* 0x0000003f32507220 */ /* 0x040fe20000410000 */
[----:B------:R-:W-:Y:S01]  /*1260*/  FFMA.FTZ R11, R93, R94, R4 ;  /* 0x0000005e5d0b7223 */ /* 0x000fe20000010004 */
[----:B------:R-:W-:Y:S02]  /*1270*/  HADD2.F32 R6, -RZ, R55.H1_H1 ;  /* 0x30000037ff067230 */ /* 0x000fe40000004100 */
[----:B------:R-:W-:Y:S02]  /*1280*/  HADD2.F32 R91, -RZ, R91.H0_H0 ;  /* 0x2000005bff5b7230 */ /* 0x000fe40000004100 */
[----:B------:R-:W-:Y:S01]  /*1290*/  FMUL.FTZ R92, R73, R86 ;  /* 0x00000056495c7220 */ /* 0x000fe20000410000 */
        /* <DEDUP_REMOVED lines=8> */
[----:B------:R-:W-:Y:S01]  /*1320*/  SHF.R.U32.HI R89, RZ, 0x10, R85 ;  /* 0x00000010ff597819 */ /* 0x000fe20000011655 */
[----:B------:R-:W-:-:S02]  /*1330*/  HADD2.F32 R85, -RZ, R85.H0_H0 ;  /* 0x20000055ff557230 */ /* 0x000fc40000004100 */
[----:B------:R-:W-:Y:S01]  /*1340*/  FMUL.FTZ R68, R50, R9 ;  /* 0x0000000932447220 */ /* 0x000fe20000410000 */
[----:B------:R-:W-:Y:S02]  /*1350*/  HADD2.F32 R8, -RZ, R13.H0_H0 ;  /* 0x2000000dff087230 */ /* 0x000fe40000004100 */
[----:B------:R-:W-:Y:S01]  /*1360*/  FADD.FTZ R6, R6, R79 ;  /* 0x0000004f06067221 */ /* 0x000fe20000010000 */
[----:B------:R-:W-:Y:S01]  /*1370*/  FFMA.FTZ R5, R72, R79, R5 ;  /* 0x0000004f48057223 */ /* 0x000fe20000010005 */
[----:B------:R-:W-:Y:S02]  /*1380*/  HADD2.F32 R10, -RZ, R56.H0_H0 ;  /* 0x20000038ff0a7230 */ /* 0x000fe40000004100 */
[----:B------:R-:W-:Y:S02]  /*1390*/  HADD2.F32 R89, -RZ, R89.H0_H0 ;  /* 0x20000059ff597230 */ /* 0x000fe40000004100 */
        /* <DEDUP_REMOVED lines=9> */
[----:B------:R-:W-:Y:S01]  /*1430*/  FMUL.FTZ R63, R50, R97 ;  /* 0x00000061323f7220 */ /* 0x000fe20000410000 */
[----:B------:R-:W-:Y:S01]  /*1440*/  FADD.FTZ R7, R6, R73 ;  /* 0x0000004906077221 */ /* 0x000fe20000010000 */
[----:B------:R-:W-:Y:S01]  /*1450*/  FFMA.FTZ R4, R66, R73, R5 ;  /* 0x0000004942047223 */ /* 0x000fe20000010005 */
[----:B------:R-:W-:Y:S01]  /*1460*/  FMUL.FTZ R62, R101, R84 ;  /* 0x00000054653e7220 */ /* 0x000fe20000410000 */
[C---:B------:R-:W-:Y:S01]  /*1470*/  FMUL.FTZ R67, R50.reuse, R67 ;  /* 0x0000004332437220 */ /* 0x040fe20000410000 */
[----:B------:R-:W-:Y:S01]  /*1480*/  FADD.FTZ R7, R7, R58 ;  /* 0x0000003a07077221 */ /* 0x000fe20000010000 */
[----:B------:R-:W-:Y:S01]  /*1490*/  FFMA.FTZ R4, R63, R58, R4 ;  /* 0x0000003a3f047223 */ /* 0x000fe20000010004 */
[----:B------:R-:W-:Y:S02]  /*14a0*/  HADD2.F32 R82, -RZ, R82.H0_H0 ;  /* 0x20000052ff527230 */ /* 0x000fe40000004100 */
        /* <DEDUP_REMOVED lines=22> */
.L_x_489:
        /* <DEDUP_REMOVED lines=32> */
.L_x_491:
[----:B------:R-:W-:Y:S05]  /*1810*/  BSYNC.RECONVERGENT B0 ;  /* 0x0000000000007941 */ /* 0x000fea0003800200 */
.L_x_490:
        /* <DEDUP_REMOVED lines=69> */
[----:B------:R-:W-:Y:S02]  /*1c70*/  F2FP.F16.F32.PACK_AB R87, R0, R87 ;  /* 0x000000570057723e */ /* 0x000fe400000000ff */
[----:B------:R-:W-:Y:S02]  /*1c80*/  F2FP.F16.F32.PACK_AB R4, R4, R5 ;  /* 0x000000050404723e */ /* 0x000fe400000000ff */
[C---:B------:R-:W-:Y:S02]  /*1c90*/  PRMT R0, R87.reuse, 0x7632, R0 ;  /* 0x0000763257007816 */ /* 0x040fe40000000000 */
[----:B------:R-:W-:Y:S02]  /*1ca0*/  PRMT R9, R87, 0x7610, R9 ;  /* 0x0000761057097816 */ /* 0x000fe40000000009 */
[C---:B------:R-:W-:Y:S02]  /*1cb0*/  PRMT R11, R4.reuse, 0x7632, R11 ;  /* 0x00007632040b7816 */ /* 0x040fe4000000000b */
[----:B------:R-:W-:Y:S01]  /*1cc0*/  PRMT R8, R4, 0x7610, R8 ;  /* 0x0000761004087816 */ /* 0x000fe20000000008 */
[----:B------:R-:W-:Y:S06]  /*1cd0*/  BRA `(.L_x_495) ;  /* 0x0000000c003c7947 */ /* 0x000fec0003800000 */
.L_x_494:
        /* <DEDUP_REMOVED lines=23> */
.L_x_493:
        /* <DEDUP_REMOVED lines=26> */
.L_x_496:
        /* <DEDUP_REMOVED lines=27> */
.L_x_492:
        /* <DEDUP_REMOVED lines=18> */
[----:B------:R-:W-:-:S02]  /*22c0*/  HADD2.F32 R5, -RZ, R0.H0_H0 ;  /* 0x20000000ff057230 */ /* 0x000fc40000004100 */
[----:B------:R-:W-:Y:S01]  /*22d0*/  FADD.FTZ R94, -R93, R94 ;  /* 0x0000005e5d5e7221 */ /* 0x000fe20000010100 */
[----:B------:R-:W-:Y:S02]  /*22e0*/  HADD2.F32 R7, -RZ, R7.H0_H0 ;  /* 0x20000007ff077230 */ /* 0x000fe40000004100 */
[----:B------:R-:W-:Y:S02]  /*22f0*/  HADD2.F32 R9, -RZ, R4.H0_H0 ;  /* 0x20000004ff097230 */ /* 0x000fe40000004100 */
[----:B------:R-:W-:Y:S01]  /*2300*/  FADD.FTZ R4, -R95, R92 ;  /* 0x0000005c5f047221 */ /* 0x000fe20000010100 */
[----:B------:R-:W-:Y:S02]  /*2310*/  HADD2.F32 R11, -RZ, R11.H0_H0 ;  /* 0x2000000bff0b7230 */ /* 0x000fe40000004100 */
[C---:B------:R-:W-:Y:S01]  /*2320*/  FFMA.FTZ R5, R50.reuse, R87, R5 ;  /* 0x0000005732057223 */ /* 0x040fe20000010005 */
[C---:B------:R-:W-:Y:S01]  /*2330*/  FFMA.FTZ R0, R50.reuse, R94, R7 ;  /* 0x0000005e32007223 */ /* 0x040fe20000010007 */
[C---:B------:R-:W-:Y:S01]  /*2340*/  FFMA.FTZ R9, R50.reuse, R22, R9 ;  /* 0x0000001632097223 */ /* 0x040fe20000010009 */
[----:B------:R-:W-:-:S03]  /*2350*/  FFMA.FTZ R4, R50, R4, R11 ;  /* 0x0000000432047223 */ /* 0x000fc6000001000b */
[----:B------:R-:W-:Y:S02]  /*2360*/  F2FP.F16.F32.PACK_AB R5, R0, R5 ;  /* 0x000000050005723e */ /* 0x000fe400000000ff */
[----:B------:R-:W-:Y:S02]  /*2370*/  F2FP.F16.F32.PACK_AB R4, R4, R9 ;  /* 0x000000090404723e */ /* 0x000fe400000000ff */
[C---:B------:R-:W-:Y:S02]  /*2380*/  PRMT R0, R5.reuse, 0x7632, R0 ;  /* 0x0000763205007816 */ /* 0x040fe40000000000 */
[----:B------:R-:W-:Y:S02]  /*2390*/  PRMT R9, R5, 0x7610, R9 ;  /* 0x0000761005097816 */ /* 0x000fe40000000009 */
[C---:B------:R-:W-:Y:S02]  /*23a0*/  PRMT R11, R4.reuse, 0x7632, R11 ;  /* 0x00007632040b7816 */ /* 0x040fe4000000000b */
[----:B------:R-:W-:Y:S01]  /*23b0*/  PRMT R8, R4, 0x7610, R8 ;  /* 0x0000761004087816 */ /* 0x000fe20000000008 */
[----:B------:R-:W-:Y:S06]  /*23c0*/  BRA `(.L_x_495) ;  /* 0x0000000400807947 */ /* 0x000fec0003800000 */
.L_x_498:
        /* <DEDUP_REMOVED lines=9> */
[----:B------:R-:W-:Y:S02]  /*2460*/  HADD2.F32 R7, -RZ, R6.H0_H0 ;  /* 0x20000006ff077230 */ /* 0x000fe40000004100 */
[----:B------:R-:W-:Y:S01]  /*2470*/  FADD.FTZ R5, -R5, R22 ;  /* 0x0000001605057221 */ /* 0x000fe20000010100 */
[----:B------:R-:W-:-:S02]  /*2480*/  HADD2.F32 R8, -RZ, R8.H0_H0 ;  /* 0x20000008ff087230 */ /* 0x000fc40000004100 */
[----:B------:R-:W-:Y:S01]  /*2490*/  FADD.FTZ R95, -R95, R92 ;  /* 0x0000005c5f5f7221 */ /* 0x000fe20000010100 */
        /* <DEDUP_REMOVED lines=17> */
.L_x_497:
        /* <DEDUP_REMOVED lines=33> */
.L_x_499:
        /* <DEDUP_REMOVED lines=33> */
.L_x_495:
        /* <DEDUP_REMOVED lines=19> */
.L_x_500:
        /* <DEDUP_REMOVED lines=13> */
.L_x_501:
        /* <DEDUP_REMOVED lines=18> */
[----:B------:R-:W-:Y:S01]  /*2cf0*/  FADD.FTZ R75, -R68, R75 ;  /* 0x0000004b444b7221 */ /* 0x000fe20000010100 */
        /* <DEDUP_REMOVED lines=19> */
.L_x_504:
        /* <DEDUP_REMOVED lines=31> */
.L_x_503:
        /* <DEDUP_REMOVED lines=32> */
.L_x_506:
[----:B------:R-:W-:Y:S01]  /*3220*/  MOV R0, R18 ;  /* 0x0000001200007202 */ /* 0x000fe20000000f00 */
[C-C-:B------:R-:W-:Y:S01]  /*3230*/  FFMA.FTZ R72, R81.reuse, R72, R78.reuse ;  /* 0x0000004851487223 */ /* 0x140fe2000001004e */
[--C-:B-1----:R-:W-:Y:S01]  /*3240*/  SHF.R.U64 R6, R18, 0x10, R19.reuse ;  /* 0x0000001012067819 */ /* 0x102fe20000001213 */
[C-C-:B------:R-:W-:Y:S01]  /*3250*/  FFMA.FTZ R68, R81.reuse, R68, R78.reuse ;  /* 0x0000004451447223 */ /* 0x140fe2000001004e */
[----:B------:R-:W-:Y:S01]  /*3260*/  MOV R8, R19 ;  /* 0x0000001300087202 */ /* 0x000fe20000000f00 */
[C-C-:B------:R-:W-:Y:S01]  /*3270*/  FFMA.FTZ R70, R81.reuse, R70, R78.reuse ;  /* 0x0000004651467223 */ /* 0x140fe2000001004e */
[----:B------:R-:W-:Y:S01]  /*3280*/  SHF.R.U32.HI R9, RZ, 0x10, R19 ;  /* 0x00000010ff097819 */ /* 0x000fe20000011613 */
        /* <DEDUP_REMOVED lines=16> */
[----:B0-----:R-:W-:Y:S02]  /*3390*/  PRMT R11, R6, 0x7610, R11 ;  /* 0x00007610060b7816 */ /* 0x001fe4000000000b */
[C---:B------:R-:W-:Y:S02]  /*33a0*/  PRMT R7, R73.reuse, 0x7632, R7 ;  /* 0x0000763249077816 */ /* 0x040fe40000000007 */
[----:B------:R-:W-:Y:S01]  /*33b0*/  PRMT R6, R73, 0x7610, R6 ;  /* 0x0000761049067816 */ /* 0x000fe20000000006 */
[----:B------:R-:W-:Y:S06]  /*33c0*/  BRA `(.L_x_505) ;  /* 0x0000000400647947 */ /* 0x000fec0003800000 */
.L_x_502:
        /* <DEDUP_REMOVED lines=27> */
.L_x_508:
        /* <DEDUP_REMOVED lines=12> */
[----:B------:R-:W-:Y:S02]  /*3640*/  F2FP.F16.F32.PACK_AB R6, R6, R77 ;  /* 0x0000004d0606723e */ /* 0x000fe400000000ff */
[----:B------:R-:W-:Y:S02]  /*3650*/  F2FP.F16.F32.PACK_AB R79, R0, R79 ;  /* 0x0000004f004f723e */ /* 0x000fe400000000ff */
        /* <DEDUP_REMOVED lines=8> */
.L_x_507:
        /* <DEDUP_REMOVED lines=23> */
.L_x_509:
        /* <DEDUP_REMOVED lines=12> */
[----:B------:R-:W-:Y:S02]  /*3910*/  F2FP.F16.F32.PACK_AB R79, R0, R79 ;  /* 0x0000004f004f723e */ /* 0x000fe400000000ff */
[----:B------:R-:W-:Y:S02]  /*3920*/  F2FP.F16.F32.PACK_AB R6, R6, R77 ;  /* 0x0000004d0606723e */ /* 0x000fe400000000ff */
[C---:B------:R-:W-:Y:S02]  /*3930*/  PRMT R0, R79.reuse, 0x7632, R0 ;  /* 0x000076324f007816 */ /* 0x040fe40000000000 */
[----:B0-----:R-:W-:Y:S02]  /*3940*/  PRMT R11, R79, 0x7610, R11 ;  /* 0x000076104f0b7816 */ /* 0x001fe4000000000b */
[----:B------:R-:W-:-:S07]  /*3950*/  PRMT R7, R6, 0x7632, R7 ;  /* 0x0000763206077816 */ /* 0x000fce0000000007 */
.L_x_505:
        /* <DEDUP_REMOVED lines=15> */
.L_x_510:
        /* <DEDUP_REMOVED lines=10> */
.L_x_511:
        /* <DEDUP_REMOVED lines=37> */
.L_x_514:
        /* <DEDUP_REMOVED lines=30> */
.L_x_513:
        /* <DEDUP_REMOVED lines=31> */
.L_x_516:
        /* <DEDUP_REMOVED lines=8> */
[----:B------:R-:W-:Y:S02]  /*4190*/  HADD2.F32 R7, -RZ, R0.H0_H0 ;  /* 0x20000000ff077230 */ /* 0x000fe40000004100 */
[----:B------:R-:W-:Y:S01]  /*41a0*/  FADD.FTZ R63, -R63, R58 ;  /* 0x0000003a3f3f7221 */ /* 0x000fe20000010100 */
[----:B------:R-:W-:-:S02]  /*41b0*/  HADD2.F32 R6, -RZ, R6.H0_H0 ;  /* 0x20000006ff067230 */ /* 0x000fc40000004100 */
[----:B------:R-:W-:Y:S01]  /*41c0*/  FADD.FTZ R67, -R67, R62 ;  /* 0x0000003e43437221 */ /* 0x000fe20000010100 */
[----:B0-----:R-:W-:Y:S02]  /*41d0*/  HADD2.F32 R10, -RZ, R9.H0_H0 ;  /* 0x20000009ff0a7230 */ /* 0x001fe40000004100 */
        /* <DEDUP_REMOVED lines=14> */
.L_x_512:
        /* <DEDUP_REMOVED lines=29> */
.L_x_518:
        /* <DEDUP_REMOVED lines=23> */
.L_x_517:
        /* <DEDUP_REMOVED lines=24> */
.L_x_519:
        /* <DEDUP_REMOVED lines=15> */
[----:B0-----:R-:W-:Y:S02]  /*4870*/  PRMT R11, R63, 0x7610, R11 ;  /* 0x000076103f0b7816 */ /* 0x001fe4000000000b */
[C---:B-12---:R-:W-:Y:S02]  /*4880*/  PRMT R9, R50.reuse, 0x7632, R9 ;  /* 0x0000763232097816 */ /* 0x046fe40000000009 */
[----:B------:R-:W-:-:S07]  /*4890*/  PRMT R8, R50, 0x7610, R8 ;  /* 0x0000761032087816 */ /* 0x000fce0000000008 */
.L_x_515:
        /* <DEDUP_REMOVED lines=15> */
.L_x_520:
        /* <DEDUP_REMOVED lines=10> */
.L_x_521:
        /* <DEDUP_REMOVED lines=28> */
.L_x_487:
        /* <DEDUP_REMOVED lines=14> */
.L_x_523:
        /* <DEDUP_REMOVED lines=11> */
.L_x_3511:


//--------------------- .text._ZN10layer_norm31ln_parallel_residual_bwd_kernelINS_13Kernel_traitsI6__halfS2_S2_S2_fjLj1536ELj1ELj1ELj4ELj8ENS_18Kernel_traits_baseILj1536ES2_S2_S2_S2_fjLj128EEEEELb1ELb0ELb0EEEvNS_9BwdParamsE --------------------------
	.section	.text._ZN10layer_norm31ln_parallel_residual_bwd_kernelINS_13Kernel_traitsI6__halfS2_S2_S2_fjLj1536ELj1ELj1ELj4ELj8ENS_18Kernel_traits_baseILj1536ES2_S2_S2_S2_fjLj128EEEEELb1ELb0ELb0EEEvNS_9BwdParamsE,"ax",@progbits
	.align	128
        .global         _ZN10layer_norm31ln_parallel_residual_bwd_kernelINS_13Kernel_traitsI6__halfS2_S2_S2_fjLj1536ELj1ELj1ELj4ELj8ENS_18Kernel_traits_baseILj1536ES2_S2_S2_S2_fjLj128EEEEELb1ELb0ELb0EEEvNS_9BwdParamsE
        .type           _ZN10layer_norm31ln_parallel_residual_bwd_kernelINS_13Kernel_traitsI6__halfS2_S2_S2_fjLj1536ELj1ELj1ELj4ELj8ENS_18Kernel_traits_baseILj1536ES2_S2_S2_S2_fjLj128EEEEELb1ELb0ELb0EEEvNS_9BwdParamsE,@function
        .size           _ZN10layer_norm31ln_parallel_residual_bwd_kernelINS_13Kernel_traitsI6__halfS2_S2_S2_fjLj1536ELj1ELj1ELj4ELj8ENS_18Kernel_traits_baseILj1536ES2_S2_S2_S2_fjLj128EEEEELb1ELb0ELb0EEEvNS_9BwdParamsE,(.L_x_3512 - _ZN10layer_norm31ln_parallel_residual_bwd_kernelINS_13Kernel_traitsI6__halfS2_S2_S2_fjLj1536ELj1ELj1ELj4ELj8ENS_18Kernel_traits_baseILj1536ES2_S2_S2_S2_fjLj128EEEEELb1ELb0ELb0EEEvNS_9BwdParamsE)
        .other          _ZN10layer_norm31ln_parallel_residual_bwd_kernelINS_13Kernel_traitsI6__halfS2_S2_S2_fjLj1536ELj1ELj1ELj4ELj8ENS_18Kernel_traits_baseILj1536ES2_S2_S2_S2_fjLj128EEEEELb1ELb0ELb0EEEvNS_9BwdParamsE,@"STO_CUDA_ENTRY STV_DEFAULT"
_ZN10layer_norm31ln_parallel_residual_bwd_kernelINS_13Kernel_traitsI6__halfS2_S2_S2_fjLj1536ELj1ELj1ELj4ELj8ENS_18Kernel_traits_baseILj1536ES2_S2_S2_S2_fjLj128EEEEELb1ELb0ELb0EEEvNS_9BwdParamsE:
.text._ZN10layer_norm31ln_parallel_residual_bwd_kernelINS_13Kernel_traitsI6__halfS2_S2_S2_fjLj1536ELj1ELj1ELj4ELj8ENS_18Kernel_traits_baseILj1536ES2_S2_S2_S2_fjLj128EEEEELb1ELb0ELb0EEEvNS_9BwdParamsE:
        /* <DEDUP_REMOVED lines=11> */
[----:B0-----:R-:W-:Y:S01]  /*00b0*/  LOP3.LUT R90, R91, 0x7f, RZ, 0x3c, !PT ;  /* 0x0000007f5b5a7812 */ /* 0x001fe200078e3cff */
[----:B------:R-:W-:-:S03]  /*00c0*/  IMAD.MOV.U32 R15, RZ, RZ, R91 ;  /* 0x000000ffff0f7224 */ /* 0x000fc600078e005b */
[----:B------:R-:W0:Y:S01]  /*00d0*/  S2UR UR7, SR_CTAID.X ;  /* 0x00000000000779c3 */ /* 0x000e220000002500 */
[----:B------:R-:W0:Y:S01]  /*00e0*/  LDCU UR4, c[0x0][0x384] ;  /* 0x00007080ff0477ac */ /* 0x000e220008000800 */
[----:B------:R-:W-:-:S04]  /*00f0*/  LEA.HI.SX32 R90, R3, R90, 0x1e ;  /* 0x0000005a035a7211 */ /* 0x000fc800078ff2ff */
[C---:B------:R-:W-:Y:S02]  /*0100*/  ISETP.GE.U32.AND P0, PT, R90.reuse, 0x80, PT ;  /* 0x000000805a00780c */ /* 0x040fe40003f06070 */
[----:B------:R-:W1:Y:S01]  /*0110*/  LDC.64 R2, c[0x0][0x3d0] ;  /* 0x0000f400ff027b82 */ /* 0x000e620000000a00 */
[C---:B------:R-:W-:Y:S02]  /*0120*/  ISETP.GE.U32.AND P2, PT, R90.reuse, 0x100, PT ;  /* 0x000001005a00780c */ /* 0x040fe40003f46070 */
[----:B------:R-:W-:-:S05]  /*0130*/  ISETP.GE.U32.AND P3, PT, R90, 0x180, PT ;  /* 0x000001805a00780c */ /* 0x000fca0003f66070 */
[----:B------:R-:W1:Y:S03]  /*0140*/  LDC.64 R4, c[0x0][0x3d8] ;  /* 0x0000f600ff047b82 */ /* 0x000e660000000a00 */
[----:B------:R-:W-:-:S05]  /*0150*/  @P0 LOP3.LUT R15, R91, 0x80, RZ, 0xfc, !PT ;  /* 0x000000805b0f0812 */ /* 0x000fca00078efcff */
[----:B--2---:R-:W-:Y:S01]  /*0160*/  @P2 IMAD.WIDE.U32 R6, R15, 0x8, R6 ;  /* 0x000000080f062825 */ /* 0x004fe200078e0006 */
[----:B0-----:R-:W-:-:S03]  /*0170*/  UISETP.GE.AND UP0, UPT, UR7, UR4, UPT ;  /* 0x000000040700728c */ /* 0x001fc6000bf06270 */
[----:B----4-:R-:W-:Y:S01]  /*0180*/  @P2 IMAD.WIDE.U32 R8, R15, 0x8, R8 ;  /* 0x000000080f082825 */ /* 0x010fe200078e0008 */
[----:B---3--:R-:W5:Y:S03]  /*0190*/  @P2 LDG.E.64 R52, desc[UR20][R6.64] ;  /* 0x0000001406342981 */ /* 0x008f66000c1e1b00 */
[----:B-1----:R-:W-:Y:S01]  /*01a0*/  @P0 IMAD.WIDE.U32 R2, R91, 0x8, R2 ;  /* 0x000000085b020825 */ /* 0x002fe200078e0002 */
[----:B------:R-:W5:Y:S03]  /*01b0*/  @P2 LDG.E.64 R54, desc[UR20][R8.64] ;  /* 0x0000001408362981 */ /* 0x000f66000c1e1b00 */
[----:B------:R-:W-:Y:S01]  /*01c0*/  @P2 VIADD R15, R15, 0x80 ;  /* 0x000000800f0f2836 */ /* 0x000fe20000000000 */
[----:B------:R-:W5:Y:S03]  /*01d0*/  @P0 LDG.E.64 R60, desc[UR20][R2.64] ;  /* 0x00000014023c0981 */ /* 0x000f66000c1e1b00 */
[----:B------:R-:W-:-:S04]  /*01e0*/  @P3 IMAD.WIDE.U32 R10, R15, 0x8, R10 ;  /* 0x000000080f0a3825 */ /* 0x000fc800078e000a */
[----:B------:R-:W-:Y:S01]  /*01f0*/  @P3 IMAD.WIDE.U32 R12, R15, 0x8, R12 ;  /* 0x000000080f0c3825 */ /* 0x000fe200078e000c */
[----:B------:R-:W5:Y:S03]  /*0200*/  @P3 LDG.E.64 R56, desc[UR20][R10.64] ;  /* 0x000000140a383981 */ /* 0x000f66000c1e1b00 */
[----:B------:R-:W-:Y:S01]  /*0210*/  @P0 IMAD.WIDE.U32 R4, R91, 0x8, R4 ;  /* 0x000000085b040825 */ /* 0x000fe200078e0004 */
[----:B------:R0:W5:Y:S01]  /*0220*/  @P3 LDG.E.64 R58, desc[UR20][R12.64] ;  /* 0x000000140c3a3981 */ /* 0x000162000c1e1b00 */
[----:B------:R-:W-:Y:S02]  /*0230*/  CS2R R48, SRZ ;  /* 0x0000000000307805 */ /* 0x000fe4000001ff00 */
[----:B------:R-:W-:Y:S02]  /*0240*/  CS2R R50, SRZ ;  /* 0x0000000000327805 */ /* 0x000fe4000001ff00 */
[----:B------:R-:W-:Y:S01]  /*0250*/  CS2R R44, SRZ ;  /* 0x00000000002c7805 */ /* 0x000fe2000001ff00 */
[----:B------:R1:W5:Y:S01]  /*0260*/  @P0 LDG.E.64 R62, desc[UR20][R4.64] ;  /* 0x00000014043e0981 */ /* 0x000362000c1e1b00 */
        /* <DEDUP_REMOVED lines=15> */
[----:B0-----:R-:W-:Y:S02]  /*0360*/  CS2R R12, SRZ ;  /* 0x00000000000c7805 */ /* 0x001fe4000001ff00 */
[----:B------:R-:W-:Y:S02]  /*0370*/  CS2R R14, SRZ ;  /* 0x00000000000e7805 */ /* 0x000fe4000001ff00 */
[----:B------:R-:W-:Y:S02]  /*0380*/  CS2R R8, SRZ ;  /* 0x0000000000087805 */ /* 0x000fe4000001ff00 */
[----:B------:R-:W-:-:S02]  /*0390*/  CS2R R10, SRZ ;  /* 0x00000000000a7805 */ /* 0x000fc4000001ff00 */
[----:B-1----:R-:W-:Y:S02]  /*03a0*/  CS2R R4, SRZ ;  /* 0x0000000000047805 */ /* 0x002fe4000001ff00 */
[----:B------:R-:W-:Y:S01]  /*03b0*/  CS2R R6, SRZ ;  /* 0x0000000000067805 */ /* 0x000fe2000001ff00 */
[----:B------:R-:W-:Y:S06]  /*03c0*/  BRA.U UP0, `(.L_x_524) ;  /* 0x0000006500ec7547 */ /* 0x000fec000b800000 */
[----:B------:R-:W0:Y:S01]  /*03d0*/  LDCU.U8 UR22, c[0x0][0x410] ;  /* 0x00008200ff1677ac */ /* 0x000e220008000000 */
[----:B-----5:R-:W-:Y:S01]  /*03e0*/  IMAD.MOV.U32 R103, RZ, RZ, R52 ;  /* 0x000000ffff677224 */ /* 0x020fe200078e0034 */
[----:B------:R-:W-:Y:S01]  /*03f0*/  SHF.R.U64 R0, R52, 0x10, R53 ;  /* 0x0000001034007819 */ /* 0x000fe20000001235 */
[----:B------:R-:W-:Y:S01]  /*0400*/  IMAD.MOV.U32 R100, RZ, RZ, R55 ;  /* 0x000000ffff647224 */ /* 0x000fe200078e0037 */
[----:B------:R-:W-:Y:S01]  /*0410*/  MOV R101, R54 ;  /* 0x0000003600657202 */ /* 0x000fe20000000f00 */
[----:B------:R-:W-:Y:S01]  /*0420*/  IMAD.MOV.U32 R102, RZ, RZ, R53 ;  /* 0x000000ffff667224 */ /* 0x000fe200078e0035 */
[--C-:B------:R-:W-:Y:S01]  /*0430*/  SHF.R.U64 R2, R54, 0x10, R55.reuse ;  /* 0x0000001036027819 */ /* 0x100fe20000001237 */
[----:B------:R-:W-:Y:S01]  /*0440*/  IMAD.MOV.U32 R99, RZ, RZ, R56 ;  /* 0x000000ffff637224 */ /* 0x000fe200078e0038 */
[----:B------:R-:W-:Y:S01]  /*0450*/  SHF.R.U32.HI R4, RZ, 0x10, R55 ;  /* 0x00000010ff047819 */ /* 0x000fe20000011637 */
[----:B------:R-:W-:Y:S01]  /*0460*/  IMAD.MOV.U32 R97, RZ, RZ, R57 ;  /* 0x000000ffff617224 */ /* 0x000fe200078e0039 */
[----:B------:R-:W-:Y:S01]  /*0470*/  PRMT R103, R0, 0x5410, R103 ;  /* 0x0000541000677816 */ /* 0x000fe20000000067 */
[----:B------:R-:W-:Y:S01]  /*0480*/  IMAD.MOV.U32 R95, RZ, RZ, R58 ;  /* 0x000000ffff5f7224 */ /* 0x000fe200078e003a */
[----:B------:R-:W-:Y:S01]  /*0490*/  PRMT R101, R2, 0x5410, R101 ;  /* 0x0000541002657816 */ /* 0x000fe20000000065 */
[----:B------:R-:W-:Y:S01]  /*04a0*/  IMAD.MOV.U32 R93, RZ, RZ, R59 ;  /* 0x000000ffff5d7224 */ /* 0x000fe200078e003b */
[----:B------:R-:W-:-:S02]  /*04b0*/  SHF.R.U32.HI R3, RZ, 0x10, R53 ;  /* 0x00000010ff037819 */ /* 0x000fc40000011635 */
[----:B------:R-:W-:Y:S02]  /*04c0*/  CS2R R48, SRZ ;  /* 0x0000000000307805 */ /* 0x000fe4000001ff00 */
[--C-:B------:R-:W-:Y:S02]  /*04d0*/  SHF.R.U64 R98, R56, 0x10, R57.reuse ;  /* 0x0000001038627819 */ /* 0x100fe40000001239 */
[----:B------:R-:W-:Y:S01]  /*04e0*/  CS2R R50, SRZ ;  /* 0x0000000000327805 */ /* 0x000fe2000001ff00 */
[----:B0-----:R-:W-:Y:S01]  /*04f0*/  UISETP.NE.AND UP0, UPT, UR22, URZ, UPT ;  /* 0x000000ff1600728c */ /* 0x001fe2000bf05270 */
[----:B------:R-:W-:Y:S02]  /*0500*/  SHF.R.U32.HI R96, RZ, 0x10, R57 ;  /* 0x00000010ff607819 */ /* 0x000fe40000011639 */
[----:B------:R-:W-:Y:S02]  /*0510*/  CS2R R44, SRZ ;  /* 0x00000000002c7805 */ /* 0x000fe4000001ff00 */
[----:B------:R-:W-:-:S02]  /*0520*/  SHF.R.U64 R94, R58, 0x10, R59 ;  /* 0x000000103a5e7819 */ /* 0x000fc4000000123b */
[----:B------:R-:W-:Y:S02]  /*0530*/  CS2R R46, SRZ ;  /* 0x00000000002e7805 */ /* 0x000fe4000001ff00 */
[----:B------:R-:W-:Y:S02]  /*0540*/  SHF.R.U32.HI R92, RZ, 0x10, R59 ;  /* 0x00000010ff5c7819 */ /* 0x000fe4000001163b */
[----:B------:R-:W-:Y:S02]  /*0550*/  CS2R R40, SRZ ;  /* 0x0000000000287805 */ /* 0x000fe4000001ff00 */
[----:B------:R-:W-:Y:S02]  /*0560*/  SHF.R.U64 R114, R60, 0x10, R61 ;  /* 0x000000103c727819 */ /* 0x000fe4000000123d */
[----:B------:R-:W-:Y:S02]  /*0570*/  CS2R R42, SRZ ;  /* 0x00000000002a7805 */ /* 0x000fe4000001ff00 */
[----:B------:R-:W-:-:S02]  /*0580*/  SHF.R.U64 R0, R62, 0x10, R63 ;  /* 0x000000103e007819 */ /* 0x000fc4000000123f */
[----:B------:R-:W-:Y:S02]  /*0590*/  CS2R R36, SRZ ;  /* 0x0000000000247805 */ /* 0x000fe4000001ff00 */
[----:B------:R-:W-:Y:S02]  /*05a0*/  SHF.R.U32.HI R115, RZ, 0x10, R61 ;  /* 0x00000010ff737819 */ /* 0x000fe4000001163d */
[----:B------:R-:W-:Y:S02]  /*05b0*/  CS2R R38, SRZ ;  /* 0x0000000000267805 */ /* 0x000fe4000001ff00 */
[----:B------:R-:W-:Y:S02]  /*05c0*/  SHF.R.U32.HI R2, RZ, 0x10, R63 ;  /* 0x00000010ff027819 */ /* 0x000fe4000001163f */
[----:B------:R-:W-:Y:S02]  /*05d0*/  CS2R R32, SRZ ;  /* 0x0000000000207805 */ /* 0x000fe4000001ff00 */
[----:B------:R-:W-:-:S02]  /*05e0*/  PRMT R100, R4, 0x5410, R100 ;  /* 0x0000541004647816 */ /* 0x000fc40000000064 */
[----:B------:R-:W-:Y:S02]  /*05f0*/  CS2R R34, SRZ ;  /* 0x0000000000227805 */ /* 0x000fe4000001ff00 */
[----:B------:R-:W-:Y:S02]  /*0600*/  PRMT R102, R3, 0x5410, R102 ;  /* 0x0000541003667816 */ /* 0x000fe40000000066 */
[----:B------:R-:W-:Y:S02]  /*0610*/  CS2R R28, SRZ ;  /* 0x00000000001c7805 */ /* 0x000fe4000001ff00 */
[----:B------:R-:W-:Y:S02]  /*0620*/  PRMT R99, R99, 0x5410, R99 ;  /* 0x0000541063637816 */ /* 0x000fe40000000063 */
        /* <DEDUP_REMOVED lines=19> */
[----:B------:R-:W-:-:S02]  /*0760*/  PLOP3.LUT P1, PT, PT, PT, UP0, 0x80, 0x8 ;  /* 0x000000000008781c */ /* 0x000fc40003f2f008 */
[----:B------:R-:W-:Y:S02]  /*0770*/  CS2R R10, SRZ ;  /* 0x00000000000a7805 */ /* 0x000fe4000001ff00 */
[----:B------:R-:W-:Y:S02]  /*0780*/  CS2R R4, SRZ ;  /* 0x0000000000047805 */ /* 0x000fe4000001ff00 */
[----:B------:R-:W-:Y:S01]  /*0790*/  CS2R R6, SRZ ;  /* 0x0000000000067805 */ /* 0x000fe2000001ff00 */
        /* <DEDUP_REMOVED lines=10> */
.L_x_568:
[----:B0-----:R-:W-:Y:S02]  /*0840*/  UIMAD.WIDE UR18, UR4, 0x4, UR14 ;  /* 0x00000004041278a5 */ /* 0x001fe4000f8e020e */
[----:B------:R-:W-:-:S04]  /*0850*/  UIMAD.WIDE UR16, UR4, 0x4, UR12 ;  /* 0x00000004041078a5 */ /* 0x000fc8000f8e020c */
[----:B----4-:R-:W-:Y:S01]  /*0860*/  MOV R52, UR18 ;  /* 0x0000001200347c02 */ /* 0x010fe20008000f00 */
[----:B------:R-:W-:Y:S02]  /*0870*/  IMAD.U32 R53, RZ, RZ, UR19 ;  /* 0x00000013ff357e24 */ /* 0x000fe4000f8e00ff */
[----:B-12---:R-:W-:Y:S02]  /*0880*/  IMAD.U32 R57, RZ, RZ, UR17 ;  /* 0x00000011ff397e24 */ /* 0x006fe4000f8e00ff */
[----:B------:R-:W-:Y:S01]  /*0890*/  IMAD.U32 R56, RZ, RZ, UR16 ;  /* 0x00000010ff387e24 */ /* 0x000fe2000f8e00ff */
[----:B-----5:R-:W5:Y:S04]  /*08a0*/  LDG.E R52, desc[UR20][R52.64] ;  /* 0x0000001434347981 */ /* 0x020f68000c1e1900 */
[----:B------:R0:W2:Y:S01]  /*08b0*/  LDG.E R57, desc[UR20][R56.64] ;  /* 0x0000001438397981 */ /* 0x0000a2000c1e1900 */
[----:B-1----:R-:W-:Y:S01]  /*08c0*/  UIMAD UR5, UR4, UR8, URZ ;  /* 0x00000008040572a4 */ /* 0x002fe2000f8e02ff */
[----:B------:R-:W-:Y:S01]  /*08d0*/  BSSY.RECONVERGENT B0, `(.L_x_525) ;  /* 0x000006c000007945 */ /* 0x000fe20003800200 */
[----:B------:R-:W-:-:S02]  /*08e0*/  ISETP.GE.U32.AND P2, PT, R90, 0x100, PT ;  /* 0x000001005a00780c */ /* 0x000fc40003f46070 */
[----:B------:R-:W-:Y:S01]  /*08f0*/  USHF.R.S32.HI UR6, URZ, 0x1f, UR5 ;  /* 0x0000001fff067899 */ /* 0x000fe20008011405 */
[----:B------:R-:W-:-:S03]  /*0900*/  ISETP.GE.U32.AND P3, PT, R90, 0x180, PT ;  /* 0x000001805a00780c */ /* 0x000fc60003f66070 */
[----:B------:R-:W-:Y:S01]  /*0910*/  ULEA.HI UR6, UR6, UR5, URZ, 0x2 ;  /* 0x0000000506067291 */ /* 0x000fe2000f8f10ff */
[----:B0-----:R-:W-:-:S05]  /*0920*/  HFMA2 R56, -RZ, RZ, 0, 0 ;  /* 0x00000000ff387431 */ /* 0x001fca00000001ff */
[----:B---3--:R-:W-:-:S05]  /*0930*/  IMAD.U32 R54, RZ, RZ, UR6 ;  /* 0x00000006ff367e24 */ /* 0x008fca000f8e00ff */
[----:B------:R-:W-:Y:S01]  /*0940*/  LEA.HI.SX32 R89, R54, R91, 0x1e ;  /* 0x0000005b36597211 */ /* 0x000fe200078ff2ff */
[----:B------:R-:W-:-:S04]  /*0950*/  IMAD.MOV.U32 R54, RZ, RZ, RZ ;  /* 0x000000ffff367224 */ /* 0x000fc800078e00ff */
        /* <DEDUP_REMOVED lines=8> */
[----:B----4-:R-:W-:-:S06]  /*09e0*/  ISETP.NE.U32.AND P0, PT, RZ, UR30, PT ;  /* 0x0000001eff007c0c */ /* 0x010fcc000bf05070 */
[----:B------:R-:W0:Y:S01]  /*09f0*/  LDC.64 R58, c[0x0][0x3b0] ;  /* 0x0000ec00ff3a7b82 */ /* 0x000e220000000a00 */
[----:B------:R-:W4:Y:S01]  /*0a00*/  LDG.E.64 R82, desc[UR20][R82.64] ;  /* 0x0000001452527981 */ /* 0x000f22000c1e1b00 */
[----:B-1----:R-:W-:-:S06]  /*0a10*/  IMAD.WIDE.U32 R116, R89, 0x8, R116 ;  /* 0x0000000859747825 */ /* 0x002fcc00078e0074 */
[----:B------:R-:W3:Y:S01]  /*0a20*/  LDG.E.64 R116, desc[UR20][R116.64] ;  /* 0x0000001474747981 */ /* 0x000ee2000c1e1b00 */
[----:B--2---:R-:W-:-:S06]  /*0a30*/  IMAD.WIDE.U32 R52, R89, 0x8, R52 ;  /* 0x0000000859347825 */ /* 0x004fcc00078e0034 */
[----:B------:R-:W2:Y:S01]  /*0a40*/  LDG.E.64 R52, desc[UR20][R52.64] ;  /* 0x0000001434347981 */ /* 0x000ea2000c1e1b00 */
[----:B------:R-:W-:Y:S02]  /*0a50*/  ISETP.NE.U32.AND P1, PT, RZ, UR26, PT ;  /* 0x0000001aff007c0c */ /* 0x000fe4000bf25070 */
[----:B------:R-:W-:Y:S02]  /*0a60*/  ISETP.NE.AND.EX P0, PT, RZ, UR31, PT, P0 ;  /* 0x0000001fff007c0c */ /* 0x000fe4000bf05300 */
[----:B------:R-:W-:-:S11]  /*0a70*/  ISETP.NE.AND.EX P1, PT, RZ, UR27, PT, P1 ;  /* 0x0000001bff007c0c */ /* 0x000fd6000bf25310 */
[----:B------:R-:W1:Y:S08]  /*0a80*/  @P0 LDC.64 R80, c[0x0][0x438] ;  /* 0x00010e00ff500b82 */ /* 0x000e700000000a00 */
[----:B------:R-:W1:Y:S01]  /*0a90*/  @P1 LDC.64 R54, c[0x0][0x3b8] ;  /* 0x0000ee00ff361b82 */ /* 0x000e620000000a00 */
[----:B0-----:R-:W-:-:S05]  /*0aa0*/  IMAD.WIDE.U32 R122, R89, 0x4, R58 ;  /* 0x00000004597a7825 */ /* 0x001fca00078e003a */
[----:B------:R0:W5:Y:S01]  /*0ab0*/  LDG.E R85, desc[UR20][R122.64] ;  /* 0x000000147a557981 */ /* 0x000162000c1e1900 */
[----:B-1----:R-:W-:-:S05]  /*0ac0*/  @P0 IMAD.WIDE.U32 R118, R89, 0x8, R80 ;  /* 0x0000000859760825 */ /* 0x002fca00078e0050 */
[----:B------:R0:W5:Y:S01]  /*0ad0*/  @P0 LDG.E.64 R68, desc[UR20][R118.64] ;  /* 0x0000001476440981 */ /* 0x000162000c1e1b00 */
[----:B------:R-:W-:-:S05]  /*0ae0*/  @P1 IMAD.WIDE.U32 R120, R89, 0x4, R54 ;  /* 0x0000000459781825 */ /* 0x000fca00078e0036 */
[----:B------:R0:W5:Y:S01]  /*0af0*/  @P1 LDG.E R87, desc[UR20][R120.64] ;  /* 0x0000001478571981 */ /* 0x000162000c1e1900 */
[----:B------:R-:W-:Y:S02]  /*0b00*/  HADD2.F32 R88, -RZ, R62.H0_H0 ;  /* 0x2000003eff587230 */ /* 0x000fe40000004100 */
[----:B------:R-:W-:Y:S02]  /*0b10*/  HADD2.F32 R113, -RZ, R60.H0_H0 ;  /* 0x2000003cff717230 */ /* 0x000fe40000004100 */
[----:B----4-:R-:W-:Y:S01]  /*0b20*/  IMAD.MOV.U32 R86, RZ, RZ, R82 ;  /* 0x000000ffff567224 */ /* 0x010fe200078e0052 */
[----:B------:R-:W-:Y:S02]  /*0b30*/  SHF.R.U64 R56, R82, 0x10, R83 ;  /* 0x0000001052387819 */ /* 0x000fe40000001253 */
[----:B---3--:R-:W-:-:S05]  /*0b40*/  MOV R82, R116 ;  /* 0x0000007400527202 */ /* 0x008fca0000000f00 */
[----:B------:R-:W-:Y:S01]  /*0b50*/  HADD2.F32 R82, -RZ, R82.H0_H0 ;  /* 0x20000052ff527230 */ /* 0x000fe20000004100 */
[----:B------:R-:W-:Y:S01]  /*0b60*/  SHF.R.U64 R80, R116, 0x10, R117 ;  /* 0x0000001074507819 */ /* 0x000fe20000001275 */
[----:B------:R-:W-:Y:S01]  /*0b70*/  IMAD.MOV.U32 R81, RZ, RZ, R83 ;  /* 0x000000ffff517224 */ /* 0x000fe200078e0053 */
[----:B--2---:R-:W-:Y:S01]  /*0b80*/  SHF.R.U64 R58, R52, 0x10, R53 ;  /* 0x00000010343a7819 */ /* 0x004fe20000001235 */
[----:B------:R-:W-:Y:S02]  /*0b90*/  IMAD.MOV.U32 R84, RZ, RZ, R52 ;  /* 0x000000ffff547224 */ /* 0x000fe400078e0034 */
[----:B------:R-:W-:Y:S01]  /*0ba0*/  FADD.FTZ R3, -R57, R82 ;  /* 0x0000005239037221 */ /* 0x000fe20000010100 */
[----:B------:R-:W-:Y:S01]  /*0bb0*/  SHF.R.U32.HI R52, RZ, 0x10, R83 ;  /* 0x00000010ff347819 */ /* 0x000fe20000011653 */
[----:B------:R-:W-:Y:S02]  /*0bc0*/  HADD2.F32 R83, -RZ, R86.H0_H0 ;  /* 0x20000056ff537230 */ /* 0x000fe40000004100 */
[----:B------:R-:W-:Y:S01]  /*0bd0*/  FMUL.FTZ R3, R3, UR16 ;  /* 0x0000001003037c20 */ /* 0x000fe20008410000 */
[----:B------:R-:W-:-:S02]  /*0be0*/  HADD2.F32 R80, -RZ, R80.H0_H0 ;  /* 0x20000050ff507230 */ /* 0x000fc40000004100 */
[-C--:B------:R-:W-:Y:S01]  /*0bf0*/  FMUL.FTZ R88, R88, R83.reuse ;  /* 0x0000005358587220 */ /* 0x080fe20000410000 */
[----:B------:R-:W-:Y:S01]  /*0c00*/  FADD.FTZ R12, R12, R83 ;  /* 0x000000530c0c7221 */ /* 0x000fe20000010000 */
[----:B------:R-:W-:Y:S01]  /*0c10*/  FFMA.FTZ R24, R3, R83, R24 ;  /* 0x0000005303187223 */ /* 0x000fe20000010018 */
[----:B------:R-:W-:Y:S02]  /*0c20*/  HADD2.F32 R56, -RZ, R56.H0_H0 ;  /* 0x20000038ff387230 */ /* 0x000fe40000004100 */
[----:B------:R-:W-:Y:S01]  /*0c30*/  FADD.FTZ R80, -R57, R80 ;  /* 0x0000005039507221 */ /* 0x000fe20000010100 */
[----:B------:R-:W-:Y:S02]  /*0c40*/  HADD2.F32 R83, -RZ, R114.H1_H1 ;  /* 0x30000072ff537230 */ /* 0x000fe40000004100 */
[----:B------:R-:W-:Y:S02]  /*0c50*/  HADD2.F32 R111, -RZ, R84.H0_H0 ;  /* 0x20000054ff6f7230 */ /* 0x000fe40000004100 */
[----:B------:R-:W-:Y:S01]  /*0c60*/  FMUL.FTZ R86, R80, UR16 ;  /* 0x0000001050567c20 */ /* 0x000fe20008410000 */
[----:B------:R-:W-:-:S02]  /*0c70*/  HADD2.F32 R58, -RZ, R58.H0_H0 ;  /* 0x2000003aff3a7230 */ /* 0x000fc40000004100 */
[----:B------:R-:W-:Y:S01]  /*0c80*/  FMUL.FTZ R83, R83, R56 ;  /* 0x0000003853537220 */ /* 0x000fe20000410000 */
[----:B------:R-:W-:Y:S02]  /*0c90*/  HADD2.F32 R84, -RZ, R114.H0_H0 ;  /* 0x20000072ff547230 */ /* 0x000fe40000004100 */
[----:B------:R-:W-:Y:S02]  /*0ca0*/  IMAD.MOV.U32 R59, RZ, RZ, R117 ;  /* 0x000000ffff3b7224 */ /* 0x000fe400078e0075 */
[----:B------:R-:W-:Y:S01]  /*0cb0*/  FADD.FTZ R37, R37, R58 ;  /* 0x0000003a25257221 */ /* 0x000fe20000010000 */
[-C--:B------:R-:W-:Y:S01]  /*0cc0*/  FFMA.FTZ R49, R86, R58.reuse, R49 ;  /* 0x0000003a56317223 */ /* 0x080fe20000010031 */
[----:B------:R-:W-:Y:S01]  /*0cd0*/  FFMA.FTZ R84, R84, R58, R83 ;  /* 0x0000003a54547223 */ /* 0x000fe20000010053 */
[----:B------:R-:W-:Y:S02]  /*0ce0*/  HADD2.F32 R58, -RZ, R59.H0_H0 ;  /* 0x2000003bff3a7230 */ /* 0x000fe40000004100 */
[----:B------:R-:W-:Y:S01]  /*0cf0*/  FADD.FTZ R13, R13, R56 ;  /* 0x000000380d0d7221 */ /* 0x000fe20000010000 */
[----:B------:R-:W-:-:S02]  /*0d00*/  IMAD.MOV.U32 R55, RZ, RZ, R53 ;  /* 0x000000ffff377224 */ /* 0x000fc400078e0035 */
[----:B------:R-:W-:Y:S01]  /*0d10*/  FFMA.FTZ R25, R86, R56, R25 ;  /* 0x0000003856197223 */ /* 0x000fe20000010019 */
[----:B------:R-:W-:Y:S02]  /*0d20*/  HADD2.F32 R56, -RZ, R63.H0_H0 ;  /* 0x2000003fff387230 */ /* 0x000fe40000004100 */
[----:B------:R-:W-:Y:S01]  /*0d30*/  FADD.FTZ R58, -R57, R58 ;  /* 0x0000003a393a7221 */ /* 0x000fe20000010100 */
[----:B------:R-:W-:Y:S01]  /*0d40*/  HADD2.F32 R59, -RZ, R81.H0_H0 ;  /* 0x20000051ff3b7230 */ /* 0x000fe20000004100 */
[----:B------:R-:W-:Y:S01]  /*0d50*/  SHF.R.U32.HI R54, RZ, 0x10, R117 ;  /* 0x00000010ff367819 */ /* 0x000fe20000011675 */
[----:B------:R-:W-:Y:S02]  /*0d60*/  HADD2.F32 R55, -RZ, R55.H0_H0 ;  /* 0x20000037ff377230 */ /* 0x000fe40000004100 */
[----:B------:R-:W-:Y:S01]  /*0d70*/  FMUL.FTZ R83, R58, UR16 ;  /* 0x000000103a537c20 */ /* 0x000fe20008410000 */
[----:B------:R-:W-:Y:S02]  /*0d80*/  HADD2.F32 R82, -RZ, R61.H0_H0 ;  /* 0x2000003dff527230 */ /* 0x000fe40000004100 */
[----:B------:R-:W-:Y:S01]  /*0d90*/  FMUL.FTZ R81, R56, R59 ;  /* 0x0000003b38517220 */ /* 0x000fe20000410000 */
[----:B------:R-:W-:Y:S01]  /*0da0*/  SHF.R.U32.HI R53, RZ, 0x10, R53 ;  /* 0x00000010ff357819 */ /* 0x000fe20000011635 */
[----:B------:R-:W-:Y:S01]  /*0db0*/  FADD.FTZ R38, R38, R55 ;  /* 0x0000003726267221 */ /* 0x000fe20000010000 */
[-C--:B------:R-:W-:Y:S01]  /*0dc0*/  FFMA.FTZ R50, R83, R55.reuse, R50 ;  /* 0x0000003753327223 */ /* 0x080fe20000010032 */
[----:B------:R-:W-:Y:S01]  /*0dd0*/  FFMA.FTZ R82, R82, R55, R81 ;  /* 0x0000003752527223 */ /* 0x000fe20000010051 */
[----:B------:R-:W-:-:S02]  /*0de0*/  HADD2.F32 R54, -RZ, R54.H0_H0 ;  /* 0x20000036ff367230 */ /* 0x000fc40000004100 */
[----:B------:R-:W-:Y:S01]  /*0df0*/  FFMA.FTZ R88, R113, R111, R88 ;  /* 0x0000006f71587223 */ /* 0x000fe20000010058 */
[----:B------:R-:W-:Y:S02]  /*0e00*/  HADD2.F32 R55, -RZ, R115.H1_H1 ;  /* 0x30000073ff377230 */ /* 0x000fe40000004100 */
[----:B------:R-:W-:Y:S02]  /*0e10*/  HADD2.F32 R52, -RZ, R52.H0_H0 ;  /* 0x20000034ff347230 */ /* 0x000fe40000004100 */
[----:B------:R-:W-:Y:S01]  /*0e20*/  FADD.FTZ R54, -R57, R54 ;  /* 0x0000003639367221 */ /* 0x000fe20000010100 */
[----:B------:R-:W-:Y:S02]  /*0e30*/  HADD2.F32 R56, -RZ, R53.H0_H0 ;  /* 0x20000035ff387230 */ /* 0x000fe40000004100 */
[----:B------:R-:W-:Y:S01]  /*0e40*/  FADD.FTZ R53, RZ, R88 ;  /* 0x00000058ff357221 */ /* 0x000fe20000010000 */
[----:B------:R-:W-:Y:S01]  /*0e50*/  FMUL.FTZ R58, R55, R52 ;  /* 0x00000034373a7220 */ /* 0x000fe20000410000 */
[----:B------:R-:W-:Y:S01]  /*0e60*/  FFMA.FTZ R55, R3, R88, RZ ;  /* 0x0000005803377223 */ /* 0x000fe200000100ff */
[----:B------:R-:W-:-:S02]  /*0e70*/  HADD2.F32 R81, -RZ, R115.H0_H0 ;  /* 0x20000073ff517230 */ /* 0x000fc40000004100 */
[----:B------:R-:W-:Y:S01]  /*0e80*/  FMUL.FTZ R80, R54, UR16 ;  /* 0x0000001036507c20 */ /* 0x000fe20008410000 */
[----:B------:R-:W-:Y:S01]  /*0e90*/  FADD.FTZ R53, R53, R84 ;  /* 0x0000005435357221 */ /* 0x000fe20000010000 */
[----:B------:R-:W-:Y:S01]  /*0ea0*/  FFMA.FTZ R54, R86, R84, R55 ;  /* 0x0000005456367223 */ /* 0x000fe20000010037 */
[----:B------:R-:W-:Y:S01]  /*0eb0*/  FADD.FTZ R39, R39, R56 ;  /* 0x0000003827277221 */ /* 0x000fe20000010000 */
[-C--:B------:R-:W-:Y:S01]  /*0ec0*/  FFMA.FTZ R81, R81, R56.reuse, R58 ;  /* 0x0000003851517223 */ /* 0x080fe2000001003a */
[----:B------:R-:W-:Y:S01]  /*0ed0*/  FFMA.FTZ R51, R80, R56, R51 ;  /* 0x0000003850337223 */ /* 0x000fe20000010033 */
[----:B------:R-:W-:Y:S01]  /*0ee0*/  FADD.FTZ R56, R53, R82 ;  /* 0x0000005235387221 */ /* 0x000fe20000010000 */
[----:B------:R-:W-:Y:S01]  /*0ef0*/  FFMA.FTZ R58, R83, R82, R54 ;  /* 0x00000052533a7223 */ /* 0x000fe20000010036 */
[----:B------:R-:W-:Y:S01]  /*0f00*/  FADD.FTZ R36, R36, R111 ;  /* 0x0000006f24247221 */ /* 0x000fe20000010000 */
[----:B------:R-:W-:Y:S01]  /*0f10*/  FFMA.FTZ R48, R3, R111, R48 ;  /* 0x0000006f03307223 */ /* 0x000fe20000010030 */
[----:B------:R-:W-:Y:S01]  /*0f20*/  FADD.FTZ R54, R56, R81 ;  /* 0x0000005138367221 */ /* 0x000fe20000010000 */
[----:B------:R-:W-:Y:S01]  /*0f30*/  FADD.FTZ R14, R14, R59 ;  /* 0x0000003b0e0e7221 */ /* 0x000fe20000010000 */
[----:B------:R-:W-:Y:S01]  /*0f40*/  FFMA.FTZ R26, R83, R59, R26 ;  /* 0x0000003b531a7223 */ /* 0x000fe2000001001a */
[----:B------:R-:W-:Y:S01]  /*0f50*/  FADD.FTZ R15, R15, R52 ;  /* 0x000000340f0f7221 */ /* 0x000fe20000010000 */
[----:B------:R-:W-:Y:S01]  /*0f60*/  FFMA.FTZ R27, R80, R52, R27 ;  /* 0x00000034501b7223 */ /* 0x000fe2000001001b */
[----:B------:R-:W-:-:S02]  /*0f70*/  VIADD R55, R89, 0x80 ;  /* 0x0000008059377836 */ /* 0x000fc40000000000 */
[----:B0-----:R-:W-:-:S07]  /*0f80*/  FFMA.FTZ R56, R80, R81, R58 ;  /* 0x0000005150387223 */ /* 0x001fce000001003a */
.L_x_526:
[----:B---34-:R-:W-:Y:S05]  /*0f90*/  BSYNC.RECONVERGENT B0 ;  /* 0x0000000000007941 */ /* 0x018fea0003800200 */
.L_x_525:
        /* <DEDUP_REMOVED lines=24> */
[----:B------:R-:W-:Y:S02]  /*1120*/  VIADD R55, R55, 0x80 ;  /* 0x0000008037377836 */ /* 0x000fe40000000000 */
[----:B---3--:R-:W-:Y:S01]  /*1130*/  IMAD.MOV.U32 R76, RZ, RZ, R116 ;  /* 0x000000ffff4c7224 */ /* 0x008fe200078e0074 */
[----:B------:R-:W-:Y:S01]  /*1140*/  SHF.R.U64 R70, R116, 0x10, R117 ;  /* 0x0000001074467819 */ /* 0x000fe20000001275 */
[----:B----4-:R-:W-:-:S05]  /*1150*/  IMAD.MOV.U32 R116, RZ, RZ, R74 ;  /* 0x000000ffff747224 */ /* 0x010fca00078e004a */
[----:B------:R-:W-:Y:S01]  /*1160*/  HADD2.F32 R116, -RZ, R116.H0_H0 ;  /* 0x20000074ff747230 */ /* 0x000fe20000004100 */
[--C-:B------:R-:W-:Y:S01]  /*1170*/  SHF.R.U64 R74, R74, 0x10, R75.reuse ;  /* 0x000000104a4a7819 */ /* 0x100fe2000000124b */
[----:B------:R-:W-:Y:S02]  /*1180*/  HADD2.F32 R111, -RZ, R76.H0_H0 ;  /* 0x2000004cff6f7230 */ /* 0x000fe40000004100 */
[----:B--2---:R-:W-:Y:S02]  /*1190*/  IMAD.MOV.U32 R118, RZ, RZ, R52 ;  /* 0x000000ffff767224 */ /* 0x004fe400078e0034 */
[----:B------:R-:W-:Y:S01]  /*11a0*/  FADD.FTZ R77, -R57, R116 ;  /* 0x00000074394d7221 */ /* 0x000fe20000010100 */
[----:B------:R-:W-:Y:S01]  /*11b0*/  HADD2.F32 R76, -RZ, R101.H1_H1 ;  /* 0x30000065ff4c7230 */ /* 0x000fe20000004100 */
[--C-:B------:R-:W-:Y:S01]  /*11c0*/  SHF.R.U32.HI R58, RZ, 0x10, R75.reuse ;  /* 0x00000010ff3a7819 */ /* 0x100fe2000001164b */
[----:B------:R-:W-:Y:S02]  /*11d0*/  IMAD.MOV.U32 R73, RZ, RZ, R75 ;  /* 0x000000ffff497224 */ /* 0x000fe400078e004b */
[----:B------:R-:W-:Y:S01]  /*11e0*/  FMUL.FTZ R77, R77, UR16 ;  /* 0x000000104d4d7c20 */ /* 0x000fe20008410000 */
[----:B------:R-:W-:-:S02]  /*11f0*/  HADD2.F32 R113, -RZ, R118.H0_H0 ;  /* 0x20000076ff717230 */ /* 0x000fc40000004100 */
[-C--:B------:R-:W-:Y:S01]  /*1200*/  FMUL.FTZ R76, R76, R111.reuse ;  /* 0x0000006f4c4c7220 */ /* 0x080fe20000410000 */
[----:B------:R-:W-:Y:S02]  /*1210*/  HADD2.F32 R75, -RZ, R103.H1_H1 ;  /* 0x30000067ff4b7230 */ /* 0x000fe40000004100 */
[----:B------:R-:W-:Y:S01]  /*1220*/  HADD2.F32 R74, -RZ, R74.H0_H0 ;  /* 0x2000004aff4a7230 */ /* 0x000fe20000004100 */
[----:B------:R-:W-:Y:S01]  /*1230*/  SHF.R.U64 R72, R52, 0x10, R53 ;  /* 0x0000001034487819 */ /* 0x000fe20000001235 */
[----:B------:R-:W-:Y:S01]  /*1240*/  FADD.FTZ R8, R8, R111 ;  /* 0x0000006f08087221 */ /* 0x000fe20000010000 */
[----:B------:R-:W-:Y:S01]  /*1250*/  FFMA.FTZ R20, R77, R111, R20 ;  /* 0x0000006f4d147223 */ /* 0x000fe20000010014 */
[----:B------:R-:W-:Y:S01]  /*1260*/  FFMA.FTZ R75, R75, R113, R76 ;  /* 0x000000714b4b7223 */ /* 0x000fe2000001004c */
[----:B------:R-:W-:Y:S02]  /*1270*/  HADD2.F32 R70, -RZ, R70.H0_H0 ;  /* 0x20000046ff467230 */ /* 0x000fe40000004100 */
[----:B------:R-:W-:Y:S01]  /*1280*/  FADD.FTZ R76, -R57, R74 ;  /* 0x0000004a394c7221 */ /* 0x000fe20000010100 */
[----:B------:R-:W-:-:S02]  /*1290*/  HADD2.F32 R111, -RZ, R101.H0_H0 ;  /* 0x20000065ff6f7230 */ /* 0x000fc40000004100 */
[----:B------:R-:W-:Y:S02]  /*12a0*/  HADD2.F32 R72, -RZ, R72.H0_H0 ;  /* 0x20000048ff487230 */ /* 0x000fe40000004100 */
[----:B------:R-:W-:Y:S01]  /*12b0*/  FMUL.FTZ R76, R76, UR16 ;  /* 0x000000104c4c7c20 */ /* 0x000fe20008410000 */
[----:B------:R-:W-:Y:S02]  /*12c0*/  HADD2.F32 R74, -RZ, R103.H0_H0 ;  /* 0x20000067ff4a7230 */ /* 0x000fe40000004100 */
[----:B------:R-:W-:Y:S01]  /*12d0*/  FMUL.FTZ R111, R111, R70 ;  /* 0x000000466f6f7220 */ /* 0x000fe20000410000 */
[----:B------:R-:W-:Y:S01]  /*12e0*/  MOV R59, R117 ;  /* 0x00000075003b7202 */ /* 0x000fe20000000f00 */
[----:B------:R-:W-:Y:S01]  /*12f0*/  FADD.FTZ R33, R33, R72 ;  /* 0x0000004821217221 */ /* 0x000fe20000010000 */
[-C--:B------:R-:W-:Y:S01]  /*1300*/  FFMA.FTZ R45, R76, R72.reuse, R45 ;  /* 0x000000484c2d7223 */ /* 0x080fe2000001002d */
[----:B------:R-:W-:Y:S01]  /*1310*/  FFMA.FTZ R74, R74, R72, R111 ;  /* 0x000000484a4a7223 */ /* 0x000fe2000001006f */
[----:B------:R-:W-:-:S02]  /*1320*/  IMAD.MOV.U32 R71, RZ, RZ, R53 ;  /* 0x000000ffff477224 */ /* 0x000fc400078e0035 */
[----:B------:R-:W-:Y:S01]  /*1330*/  FADD.FTZ R9, R9, R70 ;  /* 0x0000004609097221 */ /* 0x000fe20000010000 */
[----:B------:R-:W-:Y:S02]  /*1340*/  HADD2.F32 R72, -RZ, R73.H0_H0 ;  /* 0x20000049ff487230 */ /* 0x000fe40000004100 */
[----:B------:R-:W-:Y:S01]  /*1350*/  FFMA.FTZ R21, R76, R70, R21 ;  /* 0x000000464c157223 */ /* 0x000fe20000010015 */
[----:B------:R-:W-:Y:S02]  /*1360*/  HADD2.F32 R59, -RZ, R59.H0_H0 ;  /* 0x2000003bff3b7230 */ /* 0x000fe40000004100 */
[----:B------:R-:W-:Y:S02]  /*1370*/  HADD2.F32 R70, -RZ, R100.H1_H1 ;  /* 0x30000064ff467230 */ /* 0x000fe40000004100 */
[----:B------:R-:W-:Y:S01]  /*1380*/  FADD.FTZ R72, -R57, R72 ;  /* 0x0000004839487221 */ /* 0x000fe20000010100 */
[----:B------:R-:W-:Y:S02]  /*1390*/  HADD2.F32 R111, -RZ, R71.H0_H0 ;  /* 0x20000047ff6f7230 */ /* 0x000fe40000004100 */
[----:B------:R-:W-:-:S02]  /*13a0*/  HADD2.F32 R71, -RZ, R102.H1_H1 ;  /* 0x30000066ff477230 */ /* 0x000fc40000004100 */
[----:B------:R-:W-:Y:S01]  /*13b0*/  FMUL.FTZ R70, R70, R59 ;  /* 0x0000003b46467220 */ /* 0x000fe20000410000 */
[----:B------:R-:W-:Y:S01]  /*13c0*/  SHF.R.U32.HI R52, RZ, 0x10, R117 ;  /* 0x00000010ff347819 */ /* 0x000fe20000011675 */
[----:B------:R-:W-:Y:S02]  /*13d0*/  FMUL.FTZ R73, R72, UR16 ;  /* 0x0000001048497c20 */ /* 0x000fe40008410000 */
[----:B------:R-:W-:Y:S01]  /*13e0*/  FFMA.FTZ R71, R71, R111, R70 ;  /* 0x0000006f47477223 */ /* 0x000fe20000010046 */
[----:B------:R-:W-:Y:S01]  /*13f0*/  HADD2.F32 R70, -RZ, R58.H0_H0 ;  /* 0x2000003aff467230 */ /* 0x000fe20000004100 */
[----:B------:R-:W-:Y:S01]  /*1400*/  SHF.R.U32.HI R53, RZ, 0x10, R53 ;  /* 0x00000010ff357819 */ /* 0x000fe20000011635 */
[----:B------:R-:W-:Y:S01]  /*1410*/  FADD.FTZ R10, R10, R59 ;  /* 0x0000003b0a0a7221 */ /* 0x000fe20000010000 */
[----:B------:R-:W-:Y:S01]  /*1420*/  FFMA.FTZ R22, R73, R59, R22 ;  /* 0x0000003b49167223 */ /* 0x000fe20000010016 */
[----:B------:R-:W-:Y:S02]  /*1430*/  HADD2.F32 R52, -RZ, R52.H0_H0 ;  /* 0x20000034ff347230 */ /* 0x000fe40000004100 */
[----:B------:R-:W-:-:S02]  /*1440*/  HADD2.F32 R59, -RZ, R100.H0_H0 ;  /* 0x20000064ff3b7230 */ /* 0x000fc40000004100 */
[----:B------:R-:W-:Y:S01]  /*1450*/  FADD.FTZ R72, -R57, R70 ;  /* 0x0000004639487221 */ /* 0x000fe20000010100 */
[----:B------:R-:W-:Y:S02]  /*1460*/  HADD2.F32 R58, -RZ, R53.H0_H0 ;  /* 0x20000035ff3a7230 */ /* 0x000fe40000004100 */
[----:B------:R-:W-:Y:S02]  /*1470*/  HADD2.F32 R70, -RZ, R102.H0_H0 ;  /* 0x20000066ff467230 */ /* 0x000fe40000004100 */
[----:B------:R-:W-:Y:S01]  /*1480*/  FMUL.FTZ R53, R59, R52 ;  /* 0x000000343b357220 */ /* 0x000fe20000410000 */
[----:B------:R-:W-:-:S03]  /*1490*/  FFMA.FTZ R59, R77, R75, R56 ;  /* 0x0000004b4d3b7223 */ /* 0x000fc60000010038 */
[----:B------:R-:W-:Y:S01]  /*14a0*/  FFMA.FTZ R70, R70, R58, R53 ;  /* 0x0000003a46467223 */ /* 0x000fe20000010035 */
[----:B------:R-:W-:Y:S01]  /*14b0*/  FADD.FTZ R53, R54, R75 ;  /* 0x0000004b36357221 */ /* 0x000fe20000010000 */
[----:B------:R-:W-:-:S03]  /*14c0*/  FFMA.FTZ R56, R76, R74, R59 ;  /* 0x0000004a4c387223 */ /* 0x000fc6000001003b */
[----:B------:R-:W-:Y:S01]  /*14d0*/  FADD.FTZ R54, R53, R74 ;  /* 0x0000004a35367221 */ /* 0x000fe20000010000 */
[----:B------:R-:W-:Y:S01]  /*14e0*/  FMUL.FTZ R72, R72, UR16 ;  /* 0x0000001048487c20 */ /* 0x000fe20008410000 */
[----:B------:R-:W-:Y:S02]  /*14f0*/  FFMA.FTZ R59, R73, R71, R56 ;  /* 0x00000047493b7223 */ /* 0x000fe40000010038 */
[----:B------:R-:W-:Y:S01]  /*1500*/  FADD.FTZ R53, R54, R71 ;  /* 0x0000004736357221 */ /* 0x000fe20000010000 */
[----:B------:R-:W-:Y:S01]  /*1510*/  FADD.FTZ R32, R32, R113 ;  /* 0x0000007120207221 */ /* 0x000fe20000010000 */
[----:B------:R-:W-:Y:S01]  /*1520*/  FFMA.FTZ R44, R77, R113, R44 ;  /* 0x000000714d2c7223 */ /* 0x000fe2000001002c */
[----:B------:R-:W-:Y:S01]  /*1530*/  FADD.FTZ R34, R34, R111 ;  /* 0x0000006f22227221 */ /* 0x000fe20000010000 */
[----:B------:R-:W-:Y:S01]  /*1540*/  FFMA.FTZ R46, R73, R111, R46 ;  /* 0x0000006f492e7223 */ /* 0x000fe2000001002e */
[----:B------:R-:W-:Y:S01]  /*1550*/  FADD.FTZ R35, R35, R58 ;  /* 0x0000003a23237221 */ /* 0x000fe20000010000 */
[C---:B------:R-:W-:Y:S01]  /*1560*/  FFMA.FTZ R47, R72.reuse, R58, R47 ;  /* 0x0000003a482f7223 */ /* 0x040fe2000001002f */
[----:B------:R-:W-:Y:S01]  /*1570*/  FADD.FTZ R11, R11, R52 ;  /* 0x000000340b0b7221 */ /* 0x000fe20000010000 */
[C---:B------:R-:W-:Y:S01]  /*1580*/  FFMA.FTZ R23, R72.reuse, R52, R23 ;  /* 0x0000003448177223 */ /* 0x040fe20000010017 */
[----:B------:R-:W-:Y:S01]  /*1590*/  FADD.FTZ R54, R53, R70 ;  /* 0x0000004635367221 */ /* 0x000fe20000010000 */
[----:B0-----:R-:W-:-:S07]  /*15a0*/  FFMA.FTZ R56, R72, R70, R59 ;  /* 0x0000004648387223 */ /* 0x001fce000001003b */
.L_x_528:
[----:B------:R-:W-:Y:S05]  /*15b0*/  BSYNC.RECONVERGENT B0 ;  /* 0x0000000000007941 */ /* 0x000fea0003800200 */
.L_x_527:
        /* <DEDUP_REMOVED lines=13> */
[----:B------:R-:W-:-:S13]  /*1690*/  ISETP.NE.AND.EX P1, PT, RZ, UR27, PT, P1 ;  /* 0x0000001bff007c0c */ /* 0x000fda000bf25310 */
[----:B------:R-:W1:Y:S02]  /*16a0*/  @P1 LDC.64 R58, c[0x0][0x3b8] ;  /* 0x0000ee00ff3a1b82 */ /* 0x000e640000000a00 */
[----:B-1----:R-:W-:-:S05]  /*16b0*/  @P1 IMAD.WIDE.U32 R120, R55, 0x4, R58 ;  /* 0x0000000437781825 */ /* 0x002fca00078e003a */
[----:B------:R-:W5:Y:S01]  /*16c0*/  @P1 LDG.E R0, desc[UR20][R120.64] ;  /* 0x0000001478001981 */ /* 0x000f62000c1e1900 */
[----:B------:R-:W-:-:S04]  /*16d0*/  ISETP.NE.U32.AND P0, PT, RZ, UR30, PT ;  /* 0x0000001eff007c0c */ /* 0x000fc8000bf05070 */
[----:B------:R-:W-:-:S13]  /*16e0*/  ISETP.NE.AND.EX P0, PT, RZ, UR31, PT, P0 ;  /* 0x0000001fff007c0c */ /* 0x000fda000bf05300 */
[----:B------:R-:W1:Y:S01]  /*16f0*/  @P0 LDC.64 R106, c[0x0][0x438] ;  /* 0x00010e00ff6a0b82 */ /* 0x000e620000000a00 */
[----:B0-----:R-:W-:-:S05]  /*1700*/  IMAD.WIDE.U32 R116, R55, 0x4, R104 ;  /* 0x0000000437747825 */ /* 0x001fca00078e0068 */
[----:B------:R-:W5:Y:S01]  /*1710*/  LDG.E R2, desc[UR20][R116.64] ;  /* 0x0000001474027981 */ /* 0x000f62000c1e1900 */
[----:B-1----:R-:W-:-:S05]  /*1720*/  @P0 IMAD.WIDE.U32 R112, R55, 0x8, R106 ;  /* 0x0000000837700825 */ /* 0x002fca00078e006a */
[----:B------:R0:W5:Y:S02]  /*1730*/  @P0 LDG.E.64 R64, desc[UR20][R112.64] ;  /* 0x0000001470400981 */ /* 0x000164000c1e1b00 */
[----:B0-----:R-:W-:Y:S01]  /*1740*/  HADD2.F32 R113, -RZ, R99.H1_H1 ;  /* 0x30000063ff717230 */ /* 0x001fe20000004100 */
[--C-:B---3--:R-:W-:Y:S01]  /*1750*/  SHF.R.U64 R107, R108, 0x10, R109.reuse ;  /* 0x000000106c6b7819 */ /* 0x108fe2000000126d */
[----:B------:R-:W-:Y:S01]  /*1760*/  IMAD.MOV.U32 R104, RZ, RZ, R108 ;  /* 0x000000ffff687224 */ /* 0x000fe200078e006c */
[----:B------:R-:W-:Y:S02]  /*1770*/  MOV R59, R109 ;  /* 0x0000006d003b7202 */ /* 0x000fe40000000f00 */
[----:B------:R-:W-:Y:S01]  /*1780*/  SHF.R.U32.HI R55, RZ, 0x10, R109 ;  /* 0x00000010ff377819 */ /* 0x000fe2000001166d */
[----:B----4-:R-:W-:Y:S01]  /*1790*/  IMAD.MOV.U32 R118, RZ, RZ, R110 ;  /* 0x000000ffff767224 */ /* 0x010fe200078e006e */
[--C-:B------:R-:W-:Y:S01]  /*17a0*/  SHF.R.U64 R110, R110, 0x10, R111.reuse ;  /* 0x000000106e6e7819 */ /* 0x100fe2000000126f */
[--C-:B------:R-:W-:Y:S01]  /*17b0*/  IMAD.MOV.U32 R109, RZ, RZ, R111.reuse ;  /* 0x000000ffff6d7224 */ /* 0x100fe200078e006f */
[----:B------:R-:W-:-:S02]  /*17c0*/  SHF.R.U32.HI R108, RZ, 0x10, R111 ;  /* 0x00000010ff6c7819 */ /* 0x000fc4000001166f */
[----:B------:R-:W-:Y:S02]  /*17d0*/  HADD2.F32 R118, -RZ, R118.H0_H0 ;  /* 0x20000076ff767230 */ /* 0x000fe40000004100 */
[----:B------:R-:W-:Y:S02]  /*17e0*/  HADD2.F32 R112, -RZ, R109.H0_H0 ;  /* 0x2000006dff707230 */ /* 0x000fe40000004100 */
[----:B------:R-:W-:Y:S02]  /*17f0*/  HADD2.F32 R110, -RZ, R110.H0_H0 ;  /* 0x2000006eff6e7230 */ /* 0x000fe40000004100 */
[----:B------:R-:W-:Y:S02]  /*1800*/  HADD2.F32 R116, -RZ, R108.H0_H0 ;  /* 0x2000006cff747230 */ /* 0x000fe40000004100 */
[----:B--2---:R-:W-:Y:S01]  /*1810*/  IMAD.MOV.U32 R105, RZ, RZ, R52 ;  /* 0x000000ffff697224 */ /* 0x004fe200078e0034 */
[--C-:B------:R-:W-:Y:S01]  /*1820*/  SHF.R.U64 R106, R52, 0x10, R53.reuse ;  /* 0x00000010346a7819 */ /* 0x100fe20000001235 */
[C---:B------:R-:W-:Y:S01]  /*1830*/  FADD.FTZ R108, -R57.reuse, R118 ;  /* 0x00000076396c7221 */ /* 0x040fe20000010100 */
[--C-:B------:R-:W-:Y:S01]  /*1840*/  IMAD.MOV.U32 R58, RZ, RZ, R53.reuse ;  /* 0x000000ffff3a7224 */ /* 0x100fe200078e0035 */
[----:B------:R-:W-:Y:S01]  /*1850*/  SHF.R.U32.HI R52, RZ, 0x10, R53 ;  /* 0x00000010ff347819 */ /* 0x000fe20000011635 */
[C---:B------:R-:W-:Y:S01]  /*1860*/  FADD.FTZ R109, -R57.reuse, R112 ;  /* 0x00000070396d7221 */ /* 0x040fe20000010100 */
[C---:B------:R-:W-:Y:S01]  /*1870*/  FADD.FTZ R53, -R57.reuse, R110 ;  /* 0x0000006e39357221 */ /* 0x040fe20000010100 */
[----:B------:R-:W-:Y:S01]  /*1880*/  FADD.FTZ R112, -R57, R116 ;  /* 0x0000007439707221 */ /* 0x000fe20000010100 */
[----:B------:R-:W-:-:S02]  /*1890*/  HADD2.F32 R57, -RZ, R105.H0_H0 ;  /* 0x20000069ff397230 */ /* 0x000fc40000004100 */
[----:B------:R-:W-:Y:S01]  /*18a0*/  FMUL.FTZ R105, R108, UR16 ;  /* 0x000000106c697c20 */ /* 0x000fe20008410000 */
[----:B------:R-:W-:Y:S02]  /*18b0*/  HADD2.F32 R110, -RZ, R95.H1_H1 ;  /* 0x3000005fff6e7230 */ /* 0x000fe40000004100 */
[----:B------:R-:W-:Y:S02]  /*18c0*/  HADD2.F32 R111, -RZ, R104.H0_H0 ;  /* 0x20000068ff6f7230 */ /* 0x000fe40000004100 */
[----:B------:R-:W-:Y:S01]  /*18d0*/  FADD.FTZ R4, R4, R57 ;  /* 0x0000003904047221 */ /* 0x000fe20000010000 */
[-C--:B------:R-:W-:Y:S01]  /*18e0*/  FFMA.FTZ R16, R105, R57.reuse, R16 ;  /* 0x0000003969107223 */ /* 0x080fe20000010010 */
[----:B------:R-:W-:Y:S01]  /*18f0*/  FMUL.FTZ R104, R110, R57 ;  /* 0x000000396e687220 */ /* 0x000fe20000410000 */
[----:B------:R-:W-:Y:S02]  /*1900*/  HADD2.F32 R108, -RZ, R106.H0_H0 ;  /* 0x2000006aff6c7230 */ /* 0x000fe40000004100 */
[----:B------:R-:W-:Y:S01]  /*1910*/  FMUL.FTZ R106, R53, UR16 ;  /* 0x00000010356a7c20 */ /* 0x000fe20008410000 */
[----:B------:R-:W-:-:S02]  /*1920*/  HADD2.F32 R57, -RZ, R94.H1_H1 ;  /* 0x3000005eff397230 */ /* 0x000fc40000004100 */
[----:B------:R-:W-:Y:S02]  /*1930*/  HADD2.F32 R110, -RZ, R107.H0_H0 ;  /* 0x2000006bff6e7230 */ /* 0x000fe40000004100 */
[----:B------:R-:W-:Y:S01]  /*1940*/  FADD.FTZ R5, R5, R108 ;  /* 0x0000006c05057221 */ /* 0x000fe20000010000 */
[-C--:B------:R-:W-:Y:S01]  /*1950*/  FFMA.FTZ R17, R106, R108.reuse, R17 ;  /* 0x0000006c6a117223 */ /* 0x080fe20000010011 */
[----:B------:R-:W-:Y:S01]  /*1960*/  FMUL.FTZ R107, R57, R108 ;  /* 0x0000006c396b7220 */ /* 0x000fe20000410000 */
[----:B------:R-:W-:Y:S02]  /*1970*/  HADD2.F32 R53, -RZ, R58.H0_H0 ;  /* 0x2000003aff357230 */ /* 0x000fe40000004100 */
[----:B------:R-:W-:Y:S02]  /*1980*/  HADD2.F32 R108, -RZ, R93.H1_H1 ;  /* 0x3000005dff6c7230 */ /* 0x000fe40000004100 */
[----:B------:R-:W-:Y:S02]  /*1990*/  HADD2.F32 R59, -RZ, R59.H0_H0 ;  /* 0x2000003bff3b7230 */ /* 0x000fe40000004100 */
[----:B------:R-:W-:-:S02]  /*19a0*/  HADD2.F32 R57, -RZ, R97.H1_H1 ;  /* 0x30000061ff397230 */ /* 0x000fc40000004100 */
[----:B------:R-:W-:Y:S01]  /*19b0*/  FMUL.FTZ R108, R108, R53 ;  /* 0x000000356c6c7220 */ /* 0x000fe20000410000 */
[----:B------:R-:W-:Y:S02]  /*19c0*/  HADD2.F32 R116, -RZ, R98.H1_H1 ;  /* 0x30000062ff747230 */ /* 0x000fe40000004100 */
[----:B------:R-:W-:Y:S01]  /*19d0*/  FMUL.FTZ R109, R109, UR16 ;  /* 0x000000106d6d7c20 */ /* 0x000fe20008410000 */
[----:B------:R-:W-:Y:S02]  /*19e0*/  HADD2.F32 R52, -RZ, R52.H0_H0 ;  /* 0x20000034ff347230 */ /* 0x000fe40000004100 */
[----:B------:R-:W-:Y:S01]  /*19f0*/  FFMA.FTZ R108, R57, R59, R108 ;  /* 0x0000003b396c7223 */ /* 0x000fe2000001006c */
[----:B------:R-:W-:Y:S02]  /*1a00*/  HADD2.F32 R57, -RZ, R92.H1_H1 ;  /* 0x3000005cff397230 */ /* 0x000fe40000004100 */
[----:B------:R-:W-:Y:S01]  /*1a10*/  FFMA.FTZ R104, R113, R111, R104 ;  /* 0x0000006f71687223 */ /* 0x000fe20000010068 */
[----:B------:R-:W-:Y:S01]  /*1a20*/  FADD.FTZ R6, R6, R53 ;  /* 0x0000003506067221 */ /* 0x000fe20000010000 */
[----:B------:R-:W-:Y:S01]  /*1a30*/  FFMA.FTZ R18, R109, R53, R18 ;  /* 0x000000356d127223 */ /* 0x000fe20000010012 */
[-C--:B------:R-:W-:Y:S01]  /*1a40*/  FFMA.FTZ R107, R116, R110.reuse, R107 ;  /* 0x0000006e746b7223 */ /* 0x080fe2000001006b */
[----:B------:R-:W-:Y:S01]  /*1a50*/  FADD.FTZ R29, R29, R110 ;  /* 0x0000006e1d1d7221 */ /* 0x000fe20000010000 */
[----:B------:R-:W-:Y:S01]  /*1a60*/  FFMA.FTZ R41, R106, R110, R41 ;  /* 0x0000006e6a297223 */ /* 0x000fe20000010029 */
[----:B------:R-:W-:-:S02]  /*1a70*/  HADD2.F32 R58, -RZ, R55.H0_H0 ;  /* 0x20000037ff3a7230 */ /* 0x000fc40000004100 */
[----:B------:R-:W-:Y:S01]  /*1a80*/  FMUL.FTZ R110, R57, R52 ;  /* 0x00000034396e7220 */ /* 0x000fe20000410000 */
[----:B------:R-:W-:Y:S02]  /*1a90*/  HADD2.F32 R53, -RZ, R96.H1_H1 ;  /* 0x30000060ff357230 */ /* 0x000fe40000004100 */
[----:B------:R-:W-:Y:S01]  /*1aa0*/  FADD.FTZ R54, R54, R104 ;  /* 0x0000006836367221 */ /* 0x000fe20000010000 */
[----:B------:R-:W-:Y:S02]  /*1ab0*/  FFMA.FTZ R55, R105, R104, R56 ;  /* 0x0000006869377223 */ /* 0x000fe40000010038 */
[----:B------:R-:W-:Y:S01]  /*1ac0*/  FFMA.FTZ R110, R53, R58, R110 ;  /* 0x0000003a356e7223 */ /* 0x000fe2000001006e */
[----:B------:R-:W-:Y:S01]  /*1ad0*/  FADD.FTZ R53, R54, R107 ;  /* 0x0000006b36357221 */ /* 0x000fe20000010000 */
[----:B------:R-:W-:Y:S01]  /*1ae0*/  FFMA.FTZ R54, R106, R107, R55 ;  /* 0x0000006b6a367223 */ /* 0x000fe20000010037 */
[----:B------:R-:W-:Y:S02]  /*1af0*/  FMUL.FTZ R112, R112, UR16 ;  /* 0x0000001070707c20 */ /* 0x000fe40008410000 */
        /* <DEDUP_REMOVED lines=11> */
[----:B------:R-:W-:-:S07]  /*1bb0*/  FFMA.FTZ R56, R112, R110, R55 ;  /* 0x0000006e70387223 */ /* 0x000fce0000010037 */
.L_x_530:
[----:B------:R-:W-:Y:S05]  /*1bc0*/  BSYNC.RECONVERGENT B0 ;  /* 0x0000000000007941 */ /* 0x000fea0003800200 */
.L_x_529:
        /* <DEDUP_REMOVED lines=32> */
.L_x_532:
[----:B------:R-:W-:Y:S05]  /*1dd0*/  BSYNC.RECONVERGENT B0 ;  /* 0x0000000000007941 */ /* 0x000fea0003800200 */
.L_x_531:
        /* <DEDUP_REMOVED lines=63> */
[----:B------:R-:W-:-:S02]  /*21d0*/  F2FP.F16.F32.PACK_AB R55, R58, R55 ;  /* 0x000000373a37723e */ /* 0x000fc400000000ff */
[----:B------:R-:W-:Y:S02]  /*21e0*/  F2FP.F16.F32.PACK_AB R57, R53, R54 ;  /* 0x000000363539723e */ /* 0x000fe400000000ff */
[C---:B------:R-:W-:Y:S02]  /*21f0*/  PRMT R56, R55.reuse, 0x7632, R56 ;  /* 0x0000763237387816 */ /* 0x040fe40000000038 */
[----:B------:R-:W-:Y:S02]  /*2200*/  PRMT R53, R55, 0x7610, R53 ;  /* 0x0000761037357816 */ /* 0x000fe40000000035 */
[C---:B------:R-:W-:Y:S02]  /*2210*/  PRMT R54, R57.reuse, 0x7632, R54 ;  /* 0x0000763239367816 */ /* 0x040fe40000000036 */
[----:B------:R-:W-:Y:S01]  /*2220*/  PRMT R55, R57, 0x7610, R55 ;  /* 0x0000761039377816 */ /* 0x000fe20000000037 */
[----:B------:R-:W-:Y:S06]  /*2230*/  BRA `(.L_x_538) ;  /* 0x00000014003c7947 */ /* 0x000fec0003800000 */
.L_x_537:
        /* <DEDUP_REMOVED lines=9> */
[----:B------:R-:W-:-:S03]  /*22d0*/  LOP3.LUT P5, RZ, R85, 0xff0000, RZ, 0xc0, !PT ;  /* 0x00ff000055ff7812 */ /* 0x000fc600078ac0ff */
[----:B------:R-:W-:-:S05]  /*22e0*/  FMUL.FTZ R53, R55, UR28 ;  /* 0x0000001c37357c20 */ /* 0x000fca0008410000 */
[----:B------:R-:W-:Y:S01]  /*22f0*/  FSEL R54, R53, RZ, P4 ;  /* 0x000000ff35367208 */ /* 0x000fe20002000000 */
[----:B------:R-:W-:Y:S01]  /*2300*/  FMUL.FTZ R53, R57, UR16 ;  /* 0x0000001039357c20 */ /* 0x000fe20008410000 */
[----:B------:R-:W-:Y:S01]  /*2310*/  FADD.FTZ R57, R81, -R56 ;  /* 0x8000003851397221 */ /* 0x000fe20000010000 */
[----:B------:R-:W-:Y:S02]  /*2320*/  LOP3.LUT P4, RZ, R85, 0xff00, RZ, 0xc0, !PT ;  /* 0x0000ff0055ff7812 */ /* 0x000fe4000788c0ff */
[----:B------:R-:W-:Y:S01]  /*2330*/  F2FP.F16.F32.PACK_AB R55, R54, R55 ;  /* 0x000000373637723e */ /* 0x000fe200000000ff */
[----:B------:R-:W-:Y:S01]  /*2340*/  FMUL.FTZ R56, R53, UR28 ;  /* 0x0000001c35387c20 */ /* 0x000fe20008410000 */
[----:B------:R-:W-:Y:S01]  /*2350*/  FMUL.FTZ R54, R59, UR16 ;  /* 0x000000103b367c20 */ /* 0x000fe20008410000 */
[----:B------:R-:W-:Y:S01]  /*2360*/  FMUL.FTZ R57, R57, UR16 ;  /* 0x0000001039397c20 */ /* 0x000fe20008410000 */
[----:B------:R-:W-:Y:S02]  /*2370*/  PRMT R92, R55, 0x7610, R92 ;  /* 0x00007610375c7816 */ /* 0x000fe4000000005c */
[----:B------:R-:W-:Y:S01]  /*2380*/  FMUL.FTZ R59, R54, UR28 ;  /* 0x0000001c363b7c20 */ /* 0x000fe20008410000 */
[----:B------:R-:W-:Y:S01]  /*2390*/  FSEL R58, R56, RZ, P4 ;  /* 0x000000ff383a7208 */ /* 0x000fe20002000000 */
[----:B------:R-:W-:Y:S01]  /*23a0*/  FMUL.FTZ R56, R57, UR28 ;  /* 0x0000001c39387c20 */ /* 0x000fe20008410000 */
[----:B------:R-:W-:-:S02]  /*23b0*/  ISETP.GE.U32.AND P4, PT, R85, 0x1000000, PT ;  /* 0x010000005500780c */ /* 0x000fc40003f86070 */
[----:B------:R-:W-:Y:S02]  /*23c0*/  FSEL R59, R59, RZ, P5 ;  /* 0x000000ff3b3b7208 */ /* 0x000fe40002800000 */
[----:B------:R-:W-:Y:S02]  /*23d0*/  FSEL R56, R56, RZ, P4 ;  /* 0x000000ff38387208 */ /* 0x000fe40002000000 */
[----:B------:R-:W-:Y:S02]  /*23e0*/  F2FP.F16.F32.PACK_AB R54, R59, R54 ;  /* 0x000000363b36723e */ /* 0x000fe400000000ff */
[----:B------:R-:W-:Y:S02]  /*23f0*/  F2FP.F16.F32.PACK_AB R58, R58, R53 ;  /* 0x000000353a3a723e */ /* 0x000fe400000000ff */
[----:B------:R-:W-:Y:S02]  /*2400*/  F2FP.F16.F32.PACK_AB R57, R56, R57 ;  /* 0x000000393839723e */ /* 0x000fe400000000ff */
        /* <DEDUP_REMOVED lines=8> */
.L_x_536:
        /* <DEDUP_REMOVED lines=8> */
[----:B------:R-:W-:Y:S01]  /*2510*/  SHF.R.U64 R54, R68, 0x10, R69 ;  /* 0x0000001044367819 */ /* 0x000fe20000001245 */
[----:B------:R-:W-:Y:S01]  /*2520*/  FADD.FTZ R56, R88, -R55 ;  /* 0x8000003758387221 */ /* 0x000fe20000010000 */
[--C-:B------:R-:W-:Y:S01]  /*2530*/  FFMA.FTZ R55, R86, UR9, R52.reuse ;  /* 0x0000000956377c23 */ /* 0x100fe20008010034 */
[----:B------:R-:W-:Y:S02]  /*2540*/  HADD2.F32 R53, -RZ, R53.H0_H0 ;  /* 0x20000035ff357230 */ /* 0x000fe40000004100 */
[----:B------:R-:W-:Y:S01]  /*2550*/  FFMA.FTZ R58, R80, UR9, R52 ;  /* 0x00000009503a7c23 */ /* 0x000fe20008010034 */
[----:B------:R-:W-:Y:S02]  /*2560*/  HADD2.F32 R54, -RZ, R54.H0_H0 ;  /* 0x20000036ff367230 */ /* 0x000fe40000004100 */
[----:B------:R-:W-:Y:S01]  /*2570*/  FADD.FTZ R55, R84, -R55 ;  /* 0x8000003754377221 */ /* 0x000fe20000010000 */
[----:B------:R-:W-:Y:S01]  /*2580*/  LOP3.LUT P6, RZ, R85, 0xff, RZ, 0xc0, !PT ;  /* 0x000000ff55ff7812 */ /* 0x000fe200078cc0ff */
[----:B------:R-:W-:Y:S01]  /*2590*/  FFMA.FTZ R53, R56, UR16, R53 ;  /* 0x0000001038357c23 */ /* 0x000fe20008010035 */
[----:B------:R-:W-:Y:S01]  /*25a0*/  FADD.FTZ R56, R82, -R57 ;  /* 0x8000003952387221 */ /* 0x000fe20000010000 */
[----:B------:R-:W-:Y:S01]  /*25b0*/  FFMA.FTZ R54, R55, UR16, R54 ;  /* 0x0000001037367c23 */ /* 0x000fe20008010036 */
[--C-:B------:R-:W-:Y:S01]  /*25c0*/  IMAD.MOV.U32 R55, RZ, RZ, R69.reuse ;  /* 0x000000ffff377224 */ /* 0x100fe200078e0045 */
[----:B------:R-:W-:Y:S01]  /*25d0*/  SHF.R.U32.HI R57, RZ, 0x10, R69 ;  /* 0x00000010ff397819 */ /* 0x000fe20000011645 */
[----:B------:R-:W-:Y:S01]  /*25e0*/  FADD.FTZ R58, R81, -R58 ;  /* 0x8000003a513a7221 */ /* 0x000fe20000010000 */
[----:B------:R-:W-:Y:S01]  /*25f0*/  FMUL.FTZ R53, R53, UR28 ;  /* 0x0000001c35357c20 */ /* 0x000fe20008410000 */
[----:B------:R-:W-:Y:S01]  /*2600*/  FMUL.FTZ R54, R54, UR28 ;  /* 0x0000001c36367c20 */ /* 0x000fe20008410000 */
[----:B------:R-:W-:Y:S01]  /*2610*/  HADD2.F32 R55, -RZ, R55.H0_H0 ;  /* 0x20000037ff377230 */ /* 0x000fe20000004100 */
[----:B------:R-:W-:Y:S01]  /*2620*/  LOP3.LUT P5, RZ, R85, 0xff00, RZ, 0xc0, !PT ;  /* 0x0000ff0055ff7812 */ /* 0x000fe200078ac0ff */
[----:B------:R-:W-:Y:S01]  /*2630*/  HADD2.F32 R57, -RZ, R57.H0_H0 ;  /* 0x20000039ff397230 */ /* 0x000fe20000004100 */
[----:B------:R-:W-:-:S02]  /*2640*/  FSEL R53, R53, RZ, P6 ;  /* 0x000000ff35357208 */ /* 0x000fc40003000000 */
[----:B------:R-:W-:Y:S01]  /*2650*/  FFMA.FTZ R55, R56, UR16, R55 ;  /* 0x0000001038377c23 */ /* 0x000fe20008010037 */
[C---:B------:R-:W-:Y:S01]  /*2660*/  LOP3.LUT P4, RZ, R85.reuse, 0xff0000, RZ, 0xc0, !PT ;  /* 0x00ff000055ff7812 */ /* 0x040fe2000788c0ff */
[----:B------:R-:W-:Y:S01]  /*2670*/  FFMA.FTZ R57, R58, UR16, R57 ;  /* 0x000000103a397c23 */ /* 0x000fe20008010039 */
[----:B------:R-:W-:Y:S01]  /*2680*/  ISETP.GE.U32.AND P6, PT, R85, 0x1000000, PT ;  /* 0x010000005500780c */ /* 0x000fe20003fc6070 */
[----:B------:R-:W-:Y:S01]  /*2690*/  FMUL.FTZ R55, R55, UR28 ;  /* 0x0000001c37377c20 */ /* 0x000fe20008410000 */
[----:B------:R-:W-:Y:S01]  /*26a0*/  FSEL R54, R54, RZ, P5 ;  /* 0x000000ff36367208 */ /* 0x000fe20002800000 */
[----:B------:R-:W-:-:S03]  /*26b0*/  FMUL.FTZ R57, R57, UR28 ;  /* 0x0000001c39397c20 */ /* 0x000fc60008410000 */
[----:B------:R-:W-:Y:S02]  /*26c0*/  FSEL R55, R55, RZ, P4 ;  /* 0x000000ff37377208 */ /* 0x000fe40002000000 */
[----:B------:R-:W-:Y:S02]  /*26d0*/  FSEL R56, R57, RZ, P6 ;  /* 0x000000ff39387208 */ /* 0x000fe40003000000 */
[----:B------:R-:W-:Y:S02]  /*26e0*/  F2FP.F16.F32.PACK_AB R53, R54, R53 ;  /* 0x000000353635723e */ /* 0x000fe400000000ff */
[----:B------:R-:W-:Y:S02]  /*26f0*/  F2FP.F16.F32.PACK_AB R55, R56, R55 ;  /* 0x000000373837723e */ /* 0x000fe400000000ff */
[----:B------:R-:W-:Y:S02]  /*2700*/  PRMT R56, R53, 0x7632, R56 ;  /* 0x0000763235387816 */ /* 0x000fe40000000038 */
[----:B------:R-:W-:Y:S01]  /*2710*/  PRMT R54, R55, 0x7632, R54 ;  /* 0x0000763237367816 */ /* 0x000fe20000000036 */
[----:B------:R-:W-:Y:S06]  /*2720*/  BRA `(.L_x_538) ;  /* 0x0000001000007947 */ /* 0x000fec0003800000 */
.L_x_539:
[----:B-----5:R-:W-:Y:S01]  /*2730*/  IMAD.MOV.U32 R54, RZ, RZ, R68 ;  /* 0x000000ffff367224 */ /* 0x020fe200078e0044 */
[----:B------:R-:W-:Y:S01]  /*2740*/  SHF.R.U64 R56, R68, 0x10, R69 ;  /* 0x0000001044387819 */ /* 0x000fe20000001245 */
[--C-:B------:R-:W-:Y:S01]  /*2750*/  FFMA.FTZ R53, R3, UR9, R52.reuse ;  /* 0x0000000903357c23 */ /* 0x100fe20008010034 */
[--C-:B------:R-:W-:Y:S01]  /*2760*/  FFMA.FTZ R55, R86, UR9, R52.reuse ;  /* 0x0000000956377c23 */ /* 0x100fe20008010034 */
[----:B------:R-:W-:Y:S01]  /*2770*/  FFMA.FTZ R59, R83, UR9, R52 ;  /* 0x00000009533b7c23 */ /* 0x000fe20008010034 */
[----:B------:R-:W-:Y:S02]  /*2780*/  HADD2.F32 R54, -RZ, R54.H0_H0 ;  /* 0x20000036ff367230 */ /* 0x000fe40000004100 */
[----:B------:R-:W-:Y:S01]  /*2790*/  FADD.FTZ R53, R88, -R53 ;  /* 0x8000003558357221 */ /* 0x000fe20000010000 */
[----:B------:R-:W-:Y:S02]  /*27a0*/  HADD2.F32 R57, -RZ, R56.H0_H0 ;  /* 0x20000038ff397230 */ /* 0x000fe40000004100 */
[----:B------:R-:W-:Y:S01]  /*27b0*/  FADD.FTZ R56, R84, -R55 ;  /* 0x8000003754387221 */ /* 0x000fe20000010000 */
[----:B------:R-:W-:Y:S01]  /*27c0*/  SHF.R.U32.HI R111, RZ, 0x10, R69 ;  /* 0x00000010ff6f7819 */ /* 0x000fe20000011645 */
[----:B------:R-:W-:Y:S01]  /*27d0*/  FFMA.FTZ R55, R53, UR16, R54 ;  /* 0x0000001035377c23 */ /* 0x000fe20008010036 */
[----:B------:R-:W-:Y:S01]  /*27e0*/  FFMA.FTZ R54, R80, UR9, R52 ;  /* 0x0000000950367c23 */ /* 0x000fe20008010034 */
[----:B------:R-:W-:Y:S01]  /*27f0*/  FFMA.FTZ R53, R56, UR16, R57 ;  /* 0x0000001038357c23 */ /* 0x000fe20008010039 */
[----:B------:R-:W-:-:S02]  /*2800*/  IMAD.MOV.U32 R57, RZ, RZ, R69 ;  /* 0x000000ffff397224 */ /* 0x000fc400078e0045 */
[----:B------:R-:W-:Y:S01]  /*2810*/  FADD.FTZ R56, R82, -R59 ;  /* 0x8000003b52387221 */ /* 0x000fe20000010000 */
[----:B------:R-:W-:Y:S01]  /*2820*/  FMUL.FTZ R58, R55, UR28 ;  /* 0x0000001c373a7c20 */ /* 0x000fe20008410000 */
[----:B------:R-:W-:Y:S01]  /*2830*/  LOP3.LUT P4, RZ, R85, 0xff, RZ, 0xc0, !PT ;  /* 0x000000ff55ff7812 */ /* 0x000fe2000788c0ff */
[----:B------:R-:W-:Y:S01]  /*2840*/  FADD.FTZ R116, R81, -R54 ;  /* 0x8000003651747221 */ /* 0x000fe20000010000 */
[----:B------:R-:W-:Y:S01]  /*2850*/  HADD2.F32 R59, -RZ, R57.H0_H0 ;  /* 0x20000039ff3b7230 */ /* 0x000fe20000004100 */
[----:B------:R-:W-:Y:S01]  /*2860*/  LOP3.LUT P5, RZ, R85, 0xff0000, RZ, 0xc0, !PT ;  /* 0x00ff000055ff7812 */ /* 0x000fe200078ac0ff */
[----:B------:R-:W-:-:S03]  /*2870*/  HADD2.F32 R57, -RZ, R111.H0_H0 ;  /* 0x2000006fff397230 */ /* 0x000fc60000004100 */
[----:B------:R-:W-:Y:S01]  /*2880*/  FFMA.FTZ R54, R56, UR16, R59 ;  /* 0x0000001038367c23 */ /* 0x000fe2000801003b */
[----:B------:R-:W-:Y:S01]  /*2890*/  FSEL R56, R58, RZ, P4 ;  /* 0x000000ff3a387208 */ /* 0x000fe20002000000 */
[----:B------:R-:W-:Y:S01]  /*28a0*/  FMUL.FTZ R58, R53, UR28 ;  /* 0x0000001c353a7c20 */ /* 0x000fe20008410000 */
[----:B------:R-:W-:Y:S01]  /*28b0*/  FFMA.FTZ R57, R116, UR16, R57 ;  /* 0x0000001074397c23 */ /* 0x000fe20008010039 */
[----:B------:R-:W-:Y:S01]  /*28c0*/  LOP3.LUT P4, RZ, R85, 0xff00, RZ, 0xc0, !PT ;  /* 0x0000ff0055ff7812 */ /* 0x000fe2000788c0ff */
[----:B------:R-:W-:Y:S01]  /*28d0*/  FMUL.FTZ R59, R54, UR28 ;  /* 0x0000001c363b7c20 */ /* 0x000fe20008410000 */
[----:B------:R-:W-:Y:S01]  /*28e0*/  F2FP.F16.F32.PACK_AB R56, R56, R55 ;  /* 0x000000373838723e */ /* 0x000fe200000000ff */
[----:B------:R-:W-:Y:S01]  /*28f0*/  FMUL.FTZ R111, R57, UR28 ;  /* 0x0000001c396f7c20 */ /* 0x000fe20008410000 */
[----:B------:R-:W-:Y:S02]  /*2900*/  FSEL R58, R58, RZ, P4 ;  /* 0x000000ff3a3a7208 */ /* 0x000fe40002000000 */
[----:B------:R-:W-:-:S02]  /*2910*/  ISETP.GE.U32.AND P4, PT, R85, 0x1000000, PT ;  /* 0x010000005500780c */ /* 0x000fc40003f86070 */
[----:B------:R-:W-:Y:S02]  /*2920*/  F2FP.F16.F32.PACK_AB R55, R58, R53 ;  /* 0x000000353a37723e */ /* 0x000fe400000000ff */
[----:B------:R-:W-:Y:S02]  /*2930*/  FSEL R59, R59, RZ, P5 ;  /* 0x000000ff3b3b7208 */ /* 0x000fe40002800000 */
[----:B------:R-:W-:Y:S02]  /*2940*/  FSEL R58, R111, RZ, P4 ;  /* 0x000000ff6f3a7208 */ /* 0x000fe40002000000 */
[----:B------:R-:W-:Y:S02]  /*2950*/  F2FP.F16.F32.PACK_AB R54, R59, R54 ;  /* 0x000000363b36723e */ /* 0x000fe400000000ff */
[----:B------:R-:W-:Y:S02]  /*2960*/  F2FP.F16.F32.PACK_AB R57, R58, R57 ;  /* 0x000000393a39723e */ /* 0x000fe400000000ff */
[----:B------:R-:W-:-:S02]  /*2970*/  PRMT R53, R56, 0x7632, R53 ;  /* 0x0000763238357816 */ /* 0x000fc40000000035 */
[----:B------:R-:W-:Y:S02]  /*2980*/  PRMT R92, R56, 0x7610, R92 ;  /* 0x00007610385c7816 */ /* 0x000fe4000000005c */
[C---:B------:R-:W-:Y:S02]  /*2990*/  PRMT R56, R55.reuse, 0x7632, R56 ;  /* 0x0000763237387816 */ /* 0x040fe40000000038 */
[----:B------:R-:W-:Y:S02]  /*29a0*/  PRMT R93, R55, 0x7610, R93 ;  /* 0x00007610375d7816 */ /* 0x000fe4000000005d */
[C---:B------:R-:W-:Y:S02]  /*29b0*/  PRMT R55, R54.reuse, 0x7632, R55 ;  /* 0x0000763236377816 */ /* 0x040fe40000000037 */
[----:B------:R-:W-:Y:S02]  /*29c0*/  PRMT R94, R54, 0x7610, R94 ;  /* 0x00007610365e7816 */ /* 0x000fe4000000005e */
[----:B------:R-:W-:-:S02]  /*29d0*/  PRMT R54, R57, 0x7632, R54 ;  /* 0x0000763239367816 */ /* 0x000fc40000000036 */
[----:B------:R-:W-:Y:S01]  /*29e0*/  PRMT R95, R57, 0x7610, R95 ;  /* 0x00007610395f7816 */ /* 0x000fe2000000005f */
[----:B------:R-:W-:Y:S06]  /*29f0*/  BRA `(.L_x_538) ;  /* 0x0000000c004c7947 */ /* 0x000fec0003800000 */
.L_x_535:
        /* <DEDUP_REMOVED lines=10> */
[--C-:B------:R-:W-:Y:S01]  /*2aa0*/  FFMA.FTZ R57, R83, UR9, R52.reuse ;  /* 0x0000000953397c23 */ /* 0x100fe20008010034 */
[C---:B------:R-:W-:Y:S01]  /*2ab0*/  LOP3.LUT P4, RZ, R87.reuse, 0xff00, RZ, 0xc0, !PT ;  /* 0x0000ff0057ff7812 */ /* 0x040fe2000788c0ff */
[----:B------:R-:W-:Y:S01]  /*2ac0*/  FADD.FTZ R53, R84, -R53 ;  /* 0x8000003554357221 */ /* 0x000fe20000010000 */
[----:B------:R-:W-:Y:S01]  /*2ad0*/  FFMA.FTZ R54, R80, UR9, R52 ;  /* 0x0000000950367c23 */ /* 0x000fe20008010034 */
[----:B------:R-:W-:Y:S01]  /*2ae0*/  FADD.FTZ R57, R82, -R57 ;  /* 0x8000003952397221 */ /* 0x000fe20000010000 */
[----:B------:R-:W-:Y:S01]  /*2af0*/  LOP3.LUT P6, RZ, R87, 0xff, RZ, 0xc0, !PT ;  /* 0x000000ff57ff7812 */ /* 0x000fe200078cc0ff */
[----:B------:R-:W-:Y:S02]  /*2b00*/  FMUL.FTZ R53, R53, UR16 ;  /* 0x0000001035357c20 */ /* 0x000fe40008410000 */
[----:B------:R-:W-:-:S02]  /*2b10*/  FMUL.FTZ R57, R57, UR16 ;  /* 0x0000001039397c20 */ /* 0x000fc40008410000 */
[----:B------:R-:W-:Y:S01]  /*2b20*/  FMUL.FTZ R56, R53, UR28 ;  /* 0x0000001c35387c20 */ /* 0x000fe20008410000 */
[----:B------:R-:W-:Y:S01]  /*2b30*/  FFMA.FTZ R53, R3, UR9, R52 ;  /* 0x0000000903357c23 */ /* 0x000fe20008010034 */
[----:B------:R-:W-:-:S03]  /*2b40*/  FMUL.FTZ R58, R57, UR28 ;  /* 0x0000001c393a7c20 */ /* 0x000fc60008410000 */
[----:B------:R-:W-:Y:S01]  /*2b50*/  FSEL R55, R56, RZ, P5 ;  /* 0x000000ff38377208 */ /* 0x000fe20002800000 */
[----:B------:R-:W-:Y:S01]  /*2b60*/  FADD.FTZ R53, R88, -R53 ;  /* 0x8000003558357221 */ /* 0x000fe20000010000 */
[----:B------:R-:W-:Y:S02]  /*2b70*/  FSEL R56, R56, RZ, P4 ;  /* 0x000000ff38387208 */ /* 0x000fe40002000000 */
[----:B------:R-:W-:Y:S01]  /*2b80*/  LOP3.LUT P4, RZ, R85, 0xff, RZ, 0xc0, !PT ;  /* 0x000000ff55ff7812 */ /* 0x000fe2000788c0ff */
[----:B------:R-:W-:Y:S01]  /*2b90*/  FMUL.FTZ R53, R53, UR16 ;  /* 0x0000001035357c20 */ /* 0x000fe20008410000 */
[----:B------:R-:W-:Y:S01]  /*2ba0*/  F2FP.F16.F32.PACK_AB R56, R56, R55 ;  /* 0x000000373838723e */ /* 0x000fe200000000ff */
[----:B------:R-:W-:Y:S01]  /*2bb0*/  FADD.FTZ R55, R81, -R54 ;  /* 0x8000003651377221 */ /* 0x000fe20000010000 */
[----:B------:R-:W-:Y:S01]  /*2bc0*/  LOP3.LUT P5, RZ, R85, 0xff0000, RZ, 0xc0, !PT ;  /* 0x00ff000055ff7812 */ /* 0x000fe200078ac0ff */
[----:B------:R-:W-:Y:S01]  /*2bd0*/  FMUL.FTZ R54, R53, UR28 ;  /* 0x0000001c35367c20 */ /* 0x000fe20008410000 */
[----:B------:R-:W-:Y:S01]  /*2be0*/  PRMT R97, R56, 0x7632, R97 ;  /* 0x0000763238617816 */ /* 0x000fe20000000061 */
[----:B------:R-:W-:Y:S01]  /*2bf0*/  FMUL.FTZ R53, R55, UR16 ;  /* 0x0000001037357c20 */ /* 0x000fe20008410000 */
[----:B------:R-:W-:-:S02]  /*2c00*/  FSEL R55, R58, RZ, P5 ;  /* 0x000000ff3a377208 */ /* 0x000fc40002800000 */
[C---:B------:R-:W-:Y:S01]  /*2c10*/  FSEL R57, R54.reuse, RZ, P4 ;  /* 0x000000ff36397208 */ /* 0x040fe20002000000 */
[----:B------:R-:W-:Y:S01]  /*2c20*/  FMUL.FTZ R53, R53, UR28 ;  /* 0x0000001c35357c20 */ /* 0x000fe20008410000 */
[----:B------:R-:W-:Y:S02]  /*2c30*/  FSEL R54, R54, RZ, P6 ;  /* 0x000000ff36367208 */ /* 0x000fe40003000000 */
[----:B------:R-:W-:Y:S02]  /*2c40*/  LOP3.LUT P4, RZ, R87, 0xff0000, RZ, 0xc0, !PT ;  /* 0x00ff000057ff7812 */ /* 0x000fe4000788c0ff */
[----:B------:R-:W-:Y:S02]  /*2c50*/  ISETP.GE.U32.AND P6, PT, R85, 0x1000000, PT ;  /* 0x010000005500780c */ /* 0x000fe40003fc6070 */
[----:B------:R-:W-:Y:S02]  /*2c60*/  ISETP.GE.U32.AND P5, PT, R87, 0x1000000, PT ;  /* 0x010000005700780c */ /* 0x000fe40003fa6070 */
[----:B------:R-:W-:-:S02]  /*2c70*/  F2FP.F16.F32.PACK_AB R59, R54, R57 ;  /* 0x00000039363b723e */ /* 0x000fc400000000ff */
[----:B------:R-:W-:Y:S02]  /*2c80*/  FSEL R58, R58, RZ, P4 ;  /* 0x000000ff3a3a7208 */ /* 0x000fe40002000000 */
[C---:B------:R-:W-:Y:S02]  /*2c90*/  FSEL R54, R53.reuse, RZ, P6 ;  /* 0x000000ff35367208 */ /* 0x040fe40003000000 */
[----:B------:R-:W-:Y:S02]  /*2ca0*/  FSEL R57, R53, RZ, P5 ;  /* 0x000000ff35397208 */ /* 0x000fe40002800000 */
[----:B------:R-:W-:Y:S02]  /*2cb0*/  F2FP.F16.F32.PACK_AB R55, R58, R55 ;  /* 0x000000373a37723e */ /* 0x000fe400000000ff */
[----:B------:R-:W-:Y:S02]  /*2cc0*/  F2FP.F16.F32.PACK_AB R54, R57, R54 ;  /* 0x000000363936723e */ /* 0x000fe400000000ff */
[----:B------:R-:W-:-:S02]  /*2cd0*/  PRMT R96, R59, 0x7632, R96 ;  /* 0x000076323b607816 */ /* 0x000fc40000000060 */
[----:B------:R-:W-:Y:S02]  /*2ce0*/  PRMT R53, R59, 0x7610, R53 ;  /* 0x000076103b357816 */ /* 0x000fe40000000035 */
[----:B------:R-:W-:Y:S02]  /*2cf0*/  PRMT R98, R55, 0x7632, R98 ;  /* 0x0000763237627816 */ /* 0x000fe40000000062 */
[----:B------:R-:W-:Y:S01]  /*2d00*/  PRMT R99, R54, 0x7632, R99 ;  /* 0x0000763236637816 */ /* 0x000fe20000000063 */
[----:B------:R-:W-:Y:S06]  /*2d10*/  BRA `(.L_x_538) ;  /* 0x0000000800847947 */ /* 0x000fec0003800000 */
.L_x_541:
        /* <DEDUP_REMOVED lines=12> */
[----:B------:R-:W-:-:S05]  /*2de0*/  FMUL.FTZ R54, R53, UR28 ;  /* 0x0000001c35367c20 */ /* 0x000fca0008410000 */
[C---:B------:R-:W-:Y:S02]  /*2df0*/  FSEL R56, R54.reuse, RZ, P4 ;  /* 0x000000ff36387208 */ /* 0x040fe40002000000 */
[----:B------:R-:W-:Y:S01]  /*2e00*/  FSEL R58, R54, RZ, P5 ;  /* 0x000000ff363a7208 */ /* 0x000fe20002800000 */
[----:B------:R-:W-:Y:S01]  /*2e10*/  FMUL.FTZ R54, R57, UR28 ;  /* 0x0000001c39367c20 */ /* 0x000fe20008410000 */
[----:B------:R-:W-:Y:S02]  /*2e20*/  F2FP.F16.F32.PACK_AB R56, R56, R53 ;  /* 0x000000353838723e */ /* 0x000fe400000000ff */
[----:B------:R-:W-:Y:S02]  /*2e30*/  LOP3.LUT P4, RZ, R85, 0xff0000, RZ, 0xc0, !PT ;  /* 0x00ff000055ff7812 */ /* 0x000fe4000788c0ff */
[----:B------:R-:W-:Y:S01]  /*2e40*/  F2FP.F16.F32.PACK_AB R59, R55, R58 ;  /* 0x0000003a373b723e */ /* 0x000fe200000000ff */
[----:B------:R-:W-:Y:S01]  /*2e50*/  FFMA.FTZ R58, R80, UR9, R52 ;  /* 0x00000009503a7c23 */ /* 0x000fe20008010034 */
[----:B------:R-:W-:-:S02]  /*2e60*/  PRMT R53, R56, 0x7632, R53 ;  /* 0x0000763238357816 */ /* 0x000fc40000000035 */
[----:B------:R-:W-:Y:S01]  /*2e70*/  PRMT R92, R56, 0x7610, R92 ;  /* 0x00007610385c7816 */ /* 0x000fe2000000005c */
[----:B------:R-:W-:Y:S01]  /*2e80*/  FADD.FTZ R58, R81, -R58 ;  /* 0x8000003a513a7221 */ /* 0x000fe20000010000 */
[----:B------:R-:W-:Y:S02]  /*2e90*/  FSEL R56, R54, RZ, P4 ;  /* 0x000000ff36387208 */ /* 0x000fe40002000000 */
[----:B------:R-:W-:Y:S02]  /*2ea0*/  LOP3.LUT P5, RZ, R85, 0xff00, RZ, 0xc0, !PT ;  /* 0x0000ff0055ff7812 */ /* 0x000fe400078ac0ff */
[----:B------:R-:W-:Y:S01]  /*2eb0*/  F2FP.F16.F32.PACK_AB R57, R56, R57 ;  /* 0x000000393839723e */ /* 0x000fe200000000ff */
[----:B------:R-:W-:Y:S01]  /*2ec0*/  FMUL.FTZ R56, R55, UR28 ;  /* 0x0000001c37387c20 */ /* 0x000fe20008410000 */
[----:B------:R-:W-:Y:S01]  /*2ed0*/  FMUL.FTZ R55, R58, UR16 ;  /* 0x000000103a377c20 */ /* 0x000fe20008410000 */
[C---:B------:R-:W-:Y:S02]  /*2ee0*/  PRMT R93, R59.reuse, 0x7632, R93 ;  /* 0x000076323b5d7816 */ /* 0x040fe4000000005d */
[----:B------:R-:W-:-:S02]  /*2ef0*/  PRMT R96, R59, 0x7610, R96 ;  /* 0x000076103b607816 */ /* 0x000fc40000000060 */
[C---:B------:R-:W-:Y:S02]  /*2f00*/  FSEL R58, R56.reuse, RZ, P5 ;  /* 0x000000ff383a7208 */ /* 0x040fe40002800000 */
[----:B------:R-:W-:Y:S01]  /*2f10*/  FSEL R59, R56, RZ, P6 ;  /* 0x000000ff383b7208 */ /* 0x000fe20003000000 */
[----:B------:R-:W-:Y:S01]  /*2f20*/  FMUL.FTZ R56, R55, UR28 ;  /* 0x0000001c37387c20 */ /* 0x000fe20008410000 */
        /* <DEDUP_REMOVED lines=15> */
[----:B------:R-:W-:Y:S01]  /*3020*/  PRMT R99, R54, 0x7632, R99 ;  /* 0x0000763236637816 */ /* 0x000fe20000000063 */
[----:B------:R-:W-:Y:S06]  /*3030*/  BRA `(.L_x_538) ;  /* 0x0000000400bc7947 */ /* 0x000fec0003800000 */
.L_x_540:
[----:B------:R-:W-:Y:S01]  /*3040*/  UMOV UR5, UR10 ;  /* 0x0000000a00057c82 */ /* 0x000fe20008000000 */
[----:B------:R-:W-:Y:S01]  /*3050*/  UMOV UR6, UR11 ;  /* 0x0000000b00067c82 */ /* 0x000fe20008000000 */
[----:B------:R-:W-:-:S04]  /*3060*/  UISETP.NE.U32.AND UP0, UPT, UR5, URZ, UPT ;  /* 0x000000ff0500728c */ /* 0x000fc8000bf05070 */
[----:B------:R-:W-:-:S09]  /*3070*/  UISETP.NE.AND.EX UP0, UPT, UR6, URZ, UPT, UP0 ;  /* 0x000000ff0600728c */ /* 0x000fd2000bf05300 */
[----:B------:R-:W-:Y:S05]  /*3080*/  BRA.U UP0, `(.L_x_542) ;  /* 0x0000000100c87547 */ /* 0x000fea000b800000 */
[----:B-----5:R-:W-:Y:S01]  /*3090*/  SHF.R.U64 R56, R68, 0x10, R69 ;  /* 0x0000001044387819 */ /* 0x020fe20000001245 */
[----:B------:R-:W-:Y:S01]  /*30a0*/  FFMA.FTZ R55, R86, UR9, R52 ;  /* 0x0000000956377c23 */ /* 0x000fe20008010034 */
[----:B------:R-:W-:Y:S02]  /*30b0*/  IMAD.MOV.U32 R54, RZ, RZ, R68 ;  /* 0x000000ffff367224 */ /* 0x000fe400078e0044 */
[--C-:B------:R-:W-:Y:S01]  /*30c0*/  FFMA.FTZ R53, R3, UR9, R52.reuse ;  /* 0x0000000903357c23 */ /* 0x100fe20008010034 */
[----:B------:R-:W-:Y:S01]  /*30d0*/  FFMA.FTZ R57, R83, UR9, R52 ;  /* 0x0000000953397c23 */ /* 0x000fe20008010034 */
[----:B------:R-:W-:Y:S02]  /*30e0*/  HADD2.F32 R56, -RZ, R56.H0_H0 ;  /* 0x20000038ff387230 */ /* 0x000fe40000004100 */
[----:B------:R-:W-:Y:S01]  /*30f0*/  FADD.FTZ R55, R84, -R55 ;  /* 0x8000003754377221 */ /* 0x000fe20000010000 */
[----:B------:R-:W-:Y:S02]  /*3100*/  HADD2.F32 R54, -RZ, R54.H0_H0 ;  /* 0x20000036ff367230 */ /* 0x000fe40000004100 */
[----:B------:R-:W-:Y:S01]  /*3110*/  FADD.FTZ R53, R88, -R53 ;  /* 0x8000003558357221 */ /* 0x000fe20000010000 */
[----:B------:R-:W-:Y:S01]  /*3120*/  MOV R58, R69 ;  /* 0x00000045003a7202 */ /* 0x000fe20000000f00 */
[----:B------:R-:W-:Y:S01]  /*3130*/  FFMA.FTZ R55, R55, UR16, R56 ;  /* 0x0000001037377c23 */ /* 0x000fe20008010038 */
[----:B------:R-:W-:Y:S01]  /*3140*/  LOP3.LUT P4, RZ, R85, 0xff00, RZ, 0xc0, !PT ;  /* 0x0000ff0055ff7812 */ /* 0x000fe2000788c0ff */
[----:B------:R-:W-:Y:S01]  /*3150*/  FFMA.FTZ R53, R53, UR16, R54 ;  /* 0x0000001035357c23 */ /* 0x000fe20008010036 */
[----:B------:R-:W-:Y:S01]  /*3160*/  SHF.R.U32.HI R54, RZ, 0x10, R69 ;  /* 0x00000010ff367819 */ /* 0x000fe20000011645 */
[----:B------:R-:W-:Y:S01]  /*3170*/  FMUL.FTZ R55, R55, UR28 ;  /* 0x0000001c37377c20 */ /* 0x000fe20008410000 */
[----:B------:R-:W-:Y:S01]  /*3180*/  LOP3.LUT P5, RZ, R87, 0xff00, RZ, 0xc0, !PT ;  /* 0x0000ff0057ff7812 */ /* 0x000fe200078ac0ff */
[----:B------:R-:W-:Y:S01]  /*3190*/  FADD.FTZ R56, R82, -R57 ;  /* 0x8000003952387221 */ /* 0x000fe20000010000 */
[----:B------:R-:W-:Y:S01]  /*31a0*/  FFMA.FTZ R116, R80, UR9, R52 ;  /* 0x0000000950747c23 */ /* 0x000fe20008010034 */
[----:B------:R-:W-:Y:S01]  /*31b0*/  HADD2.F32 R57, -RZ, R58.H0_H0 ;  /* 0x2000003aff397230 */ /* 0x000fe20000004100 */
[----:B------:R-:W-:Y:S01]  /*31c0*/  LOP3.LUT P6, RZ, R85, 0xff, RZ, 0xc0, !PT ;  /* 0x000000ff55ff7812 */ /* 0x000fe200078cc0ff */
[----:B------:R-:W-:Y:S01]  /*31d0*/  HADD2.F32 R59, -RZ, R54.H0_H0 ;  /* 0x20000036ff3b7230 */ /* 0x000fe20000004100 */
[----:B------:R-:W-:Y:S01]  /*31e0*/  FSEL R54, R55, RZ, P4 ;  /* 0x000000ff37367208 */ /* 0x000fe20002000000 */
[----:B------:R-:W-:Y:S01]  /*31f0*/  FADD.FTZ R58, R81, -R116 ;  /* 0x80000074513a7221 */ /* 0x000fe20000010000 */
[----:B------:R-:W-:Y:S01]  /*3200*/  FSEL R55, R55, RZ, P5 ;  /* 0x000000ff37377208 */ /* 0x000fe20002800000 */
[----:B------:R-:W-:Y:S01]  /*3210*/  FFMA.FTZ R57, R56, UR16, R57 ;  /* 0x0000001038397c23 */ /* 0x000fe20008010039 */
[----:B------:R-:W-:Y:S01]  /*3220*/  LOP3.LUT P4, RZ, R85, 0xff0000, RZ, 0xc0, !PT ;  /* 0x00ff000055ff7812 */ /* 0x000fe2000788c0ff */
[----:B------:R-:W-:Y:S01]  /*3230*/  FFMA.FTZ R59, R58, UR16, R59 ;  /* 0x000000103a3b7c23 */ /* 0x000fe2000801003b */
[----:B------:R-:W-:Y:S01]  /*3240*/  F2FP.F16.F32.PACK_AB R56, R55, R54 ;  /* 0x000000363738723e */ /* 0x000fe200000000ff */
[----:B------:R-:W-:Y:S01]  /*3250*/  FMUL.FTZ R54, R53, UR28 ;  /* 0x0000001c35367c20 */ /* 0x000fe20008410000 */
[----:B------:R-:W-:Y:S01]  /*3260*/  FMUL.FTZ R58, R57, UR28 ;  /* 0x0000001c393a7c20 */ /* 0x000fe20008410000 */
[----:B------:R-:W-:Y:S01]  /*3270*/  LOP3.LUT P5, RZ, R87, 0xff, RZ, 0xc0, !PT ;  /* 0x000000ff57ff7812 */ /* 0x000fe200078ac0ff */
[----:B------:R-:W-:Y:S01]  /*3280*/  FMUL.FTZ R53, R59, UR28 ;  /* 0x0000001c3b357c20 */ /* 0x000fe20008410000 */
[----:B------:R-:W-:-:S02]  /*3290*/  PRMT R97, R56, 0x7632, R97 ;  /* 0x0000763238617816 */ /* 0x000fc40000000061 */
[C---:B------:R-:W-:Y:S02]  /*32a0*/  FSEL R57, R54.reuse, RZ, P6 ;  /* 0x000000ff36397208 */ /* 0x040fe40003000000 */
[----:B------:R-:W-:Y:S02]  /*32b0*/  FSEL R54, R54, RZ, P5 ;  /* 0x000000ff36367208 */ /* 0x000fe40002800000 */
[----:B------:R-:W-:Y:S02]  /*32c0*/  FSEL R55, R58, RZ, P4 ;  /* 0x000000ff3a377208 */ /* 0x000fe40002000000 */
[----:B------:R-:W-:Y:S02]  /*32d0*/  LOP3.LUT P6, RZ, R87, 0xff0000, RZ, 0xc0, !PT ;  /* 0x00ff000057ff7812 */ /* 0x000fe400078cc0ff */
[----:B------:R-:W-:Y:S02]  /*32e0*/  ISETP.GE.U32.AND P4, PT, R85, 0x1000000, PT ;  /* 0x010000005500780c */ /* 0x000fe40003f86070 */
[----:B------:R-:W-:-:S02]  /*32f0*/  ISETP.GE.U32.AND P5, PT, R87, 0x1000000, PT ;  /* 0x010000005700780c */ /* 0x000fc40003fa6070 */
[----:B------:R-:W-:Y:S02]  /*3300*/  F2FP.F16.F32.PACK_AB R59, R54, R57 ;  /* 0x00000039363b723e */ /* 0x000fe400000000ff */
[----:B------:R-:W-:Y:S02]  /*3310*/  FSEL R58, R58, RZ, P6 ;  /* 0x000000ff3a3a7208 */ /* 0x000fe40003000000 */
[C---:B------:R-:W-:Y:S02]  /*3320*/  FSEL R54, R53.reuse, RZ, P4 ;  /* 0x000000ff35367208 */ /* 0x040fe40002000000 */
[----:B------:R-:W-:Y:S02]  /*3330*/  FSEL R57, R53, RZ, P5 ;  /* 0x000000ff35397208 */ /* 0x000fe40002800000 */
[----:B------:R-:W-:Y:S02]  /*3340*/  F2FP.F16.F32.PACK_AB R55, R58, R55 ;  /* 0x000000373a37723e */ /* 0x000fe400000000ff */
[----:B------:R-:W-:-:S02]  /*3350*/  F2FP.F16.F32.PACK_AB R54, R57, R54 ;  /* 0x000000363936723e */ /* 0x000fc400000000ff */
[C---:B------:R-:W-:Y:S02]  /*3360*/  PRMT R96, R59.reuse, 0x7632, R96 ;  /* 0x000076323b607816 */ /* 0x040fe40000000060 */
[----:B------:R-:W-:Y:S02]  /*3370*/  PRMT R53, R59, 0x7610, R53 ;  /* 0x000076103b357816 */ /* 0x000fe40000000035 */
[----:B------:R-:W-:Y:S02]  /*3380*/  PRMT R98, R55, 0x7632, R98 ;  /* 0x0000763237627816 */ /* 0x000fe40000000062 */
[----:B------:R-:W-:Y:S01]  /*3390*/  PRMT R99, R54, 0x7632, R99 ;  /* 0x0000763236637816 */ /* 0x000fe20000000063 */
[----:B------:R-:W-:Y:S06]  /*33a0*/  BRA `(.L_x_538) ;  /* 0x0000000000e07947 */ /* 0x000fec0003800000 */
.L_x_542:
[----:B-----5:R-:W-:Y:S02]  /*33b0*/  IMAD.MOV.U32 R54, RZ, RZ, R68 ;  /* 0x000000ffff367224 */ /* 0x020fe400078e0044 */
[--C-:B------:R-:W-:Y:S01]  /*33c0*/  FFMA.FTZ R53, R3, UR9, R52.reuse ;  /* 0x0000000903357c23 */ /* 0x100fe20008010034 */
[--C-:B------:R-:W-:Y:S02]  /*33d0*/  IMAD.MOV.U32 R56, RZ, RZ, R69.reuse ;  /* 0x000000ffff387224 */ /* 0x100fe400078e0045 */
[----:B------:R-:W-:Y:S01]  /*33e0*/  FFMA.FTZ R55, R83, UR9, R52 ;  /* 0x0000000953377c23 */ /* 0x000fe20008010034 */
[----:B------:R-:W-:Y:S01]  /*33f0*/  SHF.R.U32.HI R111, RZ, 0x10, R69 ;  /* 0x00000010ff6f7819 */ /* 0x000fe20000011645 */
[----:B------:R-:W-:Y:S02]  /*3400*/  HADD2.F32 R54, -RZ, R54.H0_H0 ;  /* 0x20000036ff367230 */ /* 0x000fe40000004100 */
[----:B------:R-:W-:Y:S01]  /*3410*/  FADD.FTZ R53, R88, -R53 ;  /* 0x8000003558357221 */ /* 0x000fe20000010000 */
[----:B------:R-:W-:-:S02]  /*3420*/  HADD2.F32 R56, -RZ, R56.H0_H0 ;  /* 0x20000038ff387230 */ /* 0x000fc40000004100 */
[----:B------:R-:W-:Y:S01]  /*3430*/  FADD.FTZ R55, R82, -R55 ;  /* 0x8000003752377221 */ /* 0x000fe20000010000 */
[----:B------:R-:W-:Y:S01]  /*3440*/  FFMA.FTZ R57, R86, UR9, R52 ;  /* 0x0000000956397c23 */ /* 0x000fe20008010034 */
[----:B------:R-:W-:Y:S01]  /*3450*/  FFMA.FTZ R53, R53, UR16, R54 ;  /* 0x0000001035357c23 */ /* 0x000fe20008010036 */
[----:B------:R-:W-:Y:S01]  /*3460*/  FFMA.FTZ R58, R80, UR9, R52 ;  /* 0x00000009503a7c23 */ /* 0x000fe20008010034 */
[----:B------:R-:W-:Y:S01]  /*3470*/  FFMA.FTZ R55, R55, UR16, R56 ;  /* 0x0000001037377c23 */ /* 0x000fe20008010038 */
[----:B------:R-:W-:Y:S01]  /*3480*/  SHF.R.U64 R56, R68, 0x10, R69 ;  /* 0x0000001044387819 */ /* 0x000fe20000001245 */
[----:B------:R-:W-:Y:S01]  /*3490*/  FMUL.FTZ R54, R53, UR28 ;  /* 0x0000001c35367c20 */ /* 0x000fe20008410000 */
[----:B------:R-:W-:Y:S01]  /*34a0*/  LOP3.LUT P4, RZ, R85, 0xff, RZ, 0xc0, !PT ;  /* 0x000000ff55ff7812 */ /* 0x000fe2000788c0ff */
[----:B------:R-:W-:Y:S02]  /*34b0*/  HADD2.F32 R116, -RZ, R111.H0_H0 ;  /* 0x2000006fff747230 */ /* 0x000fe40000004100 */
[----:B------:R-:W-:Y:S01]  /*34c0*/  FADD.FTZ R111, R81, -R58 ;  /* 0x8000003a516f7221 */ /* 0x000fe20000010000 */
[----:B------:R-:W-:-:S02]  /*34d0*/  HADD2.F32 R59, -RZ, R56.H0_H0 ;  /* 0x20000038ff3b7230 */ /* 0x000fc40000004100 */
[----:B------:R-:W-:Y:S01]  /*34e0*/  FADD.FTZ R56, R84, -R57 ;  /* 0x8000003954387221 */ /* 0x000fe20000010000 */
[----:B------:R-:W-:Y:S02]  /*34f0*/  FSEL R58, R54, RZ, P4 ;  /* 0x000000ff363a7208 */ /* 0x000fe40002000000 */
[----:B------:R-:W-:Y:S01]  /*3500*/  LOP3.LUT P5, RZ, R87, 0xff, RZ, 0xc0, !PT ;  /* 0x000000ff57ff7812 */ /* 0x000fe200078ac0ff */
[----:B------:R-:W-:Y:S01]  /*3510*/  FFMA.FTZ R56, R56, UR16, R59 ;  /* 0x0000001038387c23 */ /* 0x000fe2000801003b */
[----:B------:R-:W-:Y:S01]  /*3520*/  F2FP.F16.F32.PACK_AB R59, R58, R53 ;  /* 0x000000353a3b723e */ /* 0x000fe200000000ff */
[----:B------:R-:W-:Y:S01]  /*3530*/  FMUL.FTZ R58, R55, UR28 ;  /* 0x0000001c373a7c20 */ /* 0x000fe20008410000 */
[----:B------:R-:W-:Y:S01]  /*3540*/  FSEL R57, R54, RZ, P5 ;  /* 0x000000ff36397208 */ /* 0x000fe20002800000 */
[----:B------:R-:W-:Y:S01]  /*3550*/  FFMA.FTZ R54, R111, UR16, R116 ;  /* 0x000000106f367c23 */ /* 0x000fe20008010074 */
[C---:B------:R-:W-:Y:S02]  /*3560*/  LOP3.LUT P4, RZ, R85.reuse, 0xff0000, RZ, 0xc0, !PT ;  /* 0x00ff000055ff7812 */ /* 0x040fe4000788c0ff */
[C---:B------:R-:W-:Y:S01]  /*3570*/  F2FP.F16.F32.PACK_AB R57, R56.reuse, R57 ;  /* 0x000000393839723e */ /* 0x040fe200000000ff */
[----:B------:R-:W-:Y:S01]  /*3580*/  FMUL.FTZ R56, R56, UR28 ;  /* 0x0000001c38387c20 */ /* 0x000fe20008410000 */
[----:B------:R-:W-:Y:S01]  /*3590*/  FSEL R116, R58, RZ, P4 ;  /* 0x000000ff3a747208 */ /* 0x000fe20002000000 */
[----:B------:R-:W-:Y:S01]  /*35a0*/  FMUL.FTZ R111, R54, UR28 ;  /* 0x0000001c366f7c20 */ /* 0x000fe20008410000 */
[----:B------:R-:W-:-:S02]  /*35b0*/  LOP3.LUT P5, RZ, R85, 0xff00, RZ, 0xc0, !PT ;  /* 0x0000ff0055ff7812 */ /* 0x000fc400078ac0ff */
[----:B------:R-:W-:Y:S02]  /*35c0*/  LOP3.LUT P6, RZ, R87, 0xff00, RZ, 0xc0, !PT ;  /* 0x0000ff0057ff7812 */ /* 0x000fe400078cc0ff */
[C---:B------:R-:W-:Y:S02]  /*35d0*/  PRMT R93, R57.reuse, 0x7632, R93 ;  /* 0x00007632395d7816 */ /* 0x040fe4000000005d */
[----:B------:R-:W-:Y:S02]  /*35e0*/  PRMT R96, R57, 0x7610, R96 ;  /* 0x0000761039607816 */ /* 0x000fe40000000060 */
[----:B------:R-:W-:Y:S02]  /*35f0*/  F2FP.F16.F32.PACK_AB R57, R116, R55 ;  /* 0x000000377439723e */ /* 0x000fe400000000ff */
[----:B------:R-:W-:Y:S02]  /*3600*/  FSEL R55, R56, RZ, P5 ;  /* 0x000000ff38377208 */ /* 0x000fe40002800000 */
[----:B------:R-:W-:-:S02]  /*3610*/  LOP3.LUT P4, RZ, R87, 0xff0000, RZ, 0xc0, !PT ;  /* 0x00ff000057ff7812 */ /* 0x000fc4000788c0ff */
[----:B------:R-:W-:Y:S02]  /*3620*/  FSEL R56, R56, RZ, P6 ;  /* 0x000000ff38387208 */ /* 0x000fe40003000000 */
[----:B------:R-:W-:Y:S02]  /*3630*/  ISETP.GE.U32.AND P5, PT, R85, 0x1000000, PT ;  /* 0x010000005500780c */ /* 0x000fe40003fa6070 */
[----:B------:R-:W-:Y:S02]  /*3640*/  ISETP.GE.U32.AND P6, PT, R87, 0x1000000, PT ;  /* 0x010000005700780c */ /* 0x000fe40003fc6070 */
[C---:B------:R-:W-:Y:S02]  /*3650*/  PRMT R53, R59.reuse, 0x7632, R53 ;  /* 0x000076323b357816 */ /* 0x040fe40000000035 */
[----:B------:R-:W-:Y:S02]  /*3660*/  PRMT R92, R59, 0x7610, R92 ;  /* 0x000076103b5c7816 */ /* 0x000fe4000000005c */
[----:B------:R-:W-:-:S02]  /*3670*/  F2FP.F16.F32.PACK_AB R56, R56, R55 ;  /* 0x000000373838723e */ /* 0x000fc400000000ff */
[----:B------:R-:W-:Y:S02]  /*3680*/  FSEL R59, R58, RZ, P4 ;  /* 0x000000ff3a3b7208 */ /* 0x000fe40002000000 */
[C---:B------:R-:W-:Y:S02]  /*3690*/  FSEL R55, R111.reuse, RZ, P5 ;  /* 0x000000ff6f377208 */ /* 0x040fe40002800000 */
[----:B------:R-:W-:Y:S02]  /*36a0*/  FSEL R116, R111, RZ, P6 ;  /* 0x000000ff6f747208 */ /* 0x000fe40003000000 */
[----:B------:R-:W-:Y:S02]  /*36b0*/  F2FP.F16.F32.PACK_AB R58, R54, R59 ;  /* 0x0000003b363a723e */ /* 0x000fe400000000ff */
[----:B------:R-:W-:Y:S02]  /*36c0*/  F2FP.F16.F32.PACK_AB R54, R116, R55 ;  /* 0x000000377436723e */ /* 0x000fe400000000ff */
[----:B------:R-:W-:-:S02]  /*36d0*/  PRMT R97, R56, 0x7632, R97 ;  /* 0x0000763238617816 */ /* 0x000fc40000000061 */
[C---:B------:R-:W-:Y:S02]  /*36e0*/  PRMT R55, R57.reuse, 0x7632, R55 ;  /* 0x0000763239377816 */ /* 0x040fe40000000037 */
[----:B------:R-:W-:Y:S02]  /*36f0*/  PRMT R94, R57, 0x7610, R94 ;  /* 0x00007610395e7816 */ /* 0x000fe4000000005e */
[C---:B------:R-:W-:Y:S02]  /*3700*/  PRMT R95, R58.reuse, 0x7632, R95 ;  /* 0x000076323a5f7816 */ /* 0x040fe4000000005f */
[----:B------:R-:W-:Y:S02]  /*3710*/  PRMT R98, R58, 0x7610, R98 ;  /* 0x000076103a627816 */ /* 0x000fe40000000062 */
[----:B------:R-:W-:-:S07]  /*3720*/  PRMT R99, R54, 0x7632, R99 ;  /* 0x0000763236637816 */ /* 0x000fce0000000063 */
.L_x_538:
        /* <DEDUP_REMOVED lines=11> */
[----:B------:R-:W-:-:S05]  /*37e0*/  LOP3.LUT R53, R93, 0xffff, RZ, 0xc0, !PT ;  /* 0x0000ffff5d357812 */ /* 0x000fca00078ec0ff */
[----:B------:R-:W-:Y:S01]  /*37f0*/  IMAD.WIDE.U32 R116, R53, 0x10000, RZ ;  /* 0x0001000035747825 */ /* 0x000fe200078e00ff */
[----:B------:R-:W-:-:S04]  /*3800*/  PRMT R53, R94, 0x5410, R95 ;  /* 0x000054105e357816 */ /* 0x000fc8000000005f */
[----:B------:R-:W-:Y:S02]  /*3810*/  LOP3.LUT R117, R53, R117, RZ, 0xfc, !PT ;  /* 0x0000007535757212 */ /* 0x000fe400078efcff */
[----:B------:R-:W-:Y:S01]  /*3820*/  LOP3.LUT R116, R116, 0xffff, R92, 0xf8, !PT ;  /* 0x0000ffff74747812 */ /* 0x000fe200078ef85c */
[----:B0-----:R-:W-:-:S05]  /*3830*/  IMAD.WIDE.U32 R56, R89, 0x8, R56 ;  /* 0x0000000859387825 */ /* 0x001fca00078e0038 */
[----:B------:R0:W-:Y:S02]  /*3840*/  STG.E.64 desc[UR20][R56.64], R116 ;  /* 0x0000007438007986 */ /* 0x0001e4000c101b14 */
.L_x_543:
[----:B------:R1:W-:Y:S01]  /*3850*/  STG.E.64 desc[UR20][R58.64], R54 ;  /* 0x000000363a007986 */ /* 0x0003e2000c101b14 */
[----:B------:R-:W-:-:S04]  /*3860*/  UISETP.NE.U32.AND UP0, UPT, UR26, URZ, UPT ;  /* 0x000000ff1a00728c */ /* 0x000fc8000bf05070 */
[----:B------:R-:W-:-:S09]  /*3870*/  UISETP.NE.AND.EX UP0, UPT, UR27, URZ, UPT, UP0 ;  /* 0x000000ff1b00728c */ /* 0x000fd2000bf05300 */
[----:B-1----:R-:W-:Y:S05]  /*3880*/  BRA.U !UP0, `(.L_x_544) ;  /* 0x0000000108207547 */ /* 0x002fea000b800000 */
[----:B------:R-:W1:Y:S01]  /*3890*/  LDC.64 R54, c[0x0][0x470] ;  /* 0x00011c00ff367b82 */ /* 0x000e620000000a00 */
[----:B0-----:R-:W-:Y:S02]  /*38a0*/  LOP3.LUT R56, R97, 0xffff, RZ, 0xc0, !PT ;  /* 0x0000ffff61387812 */ /* 0x001fe400078ec0ff */
[----:B------:R-:W-:-:S03]  /*38b0*/  PRMT R53, R98, 0x5410, R99 ;  /* 0x0000541062357816 */ /* 0x000fc60000000063 */
[----:B------:R-:W-:-:S05]  /*38c0*/  IMAD.WIDE.U32 R56, R56, 0x10000, RZ ;  /* 0x0001000038387825 */ /* 0x000fca00078e00ff */
[----:B------:R-:W-:Y:S02]  /*38d0*/  LOP3.LUT R57, R53, R57, RZ, 0xfc, !PT ;  /* 0x0000003935397212 */ /* 0x000fe400078efcff */
[----:B------:R-:W-:Y:S01]  /*38e0*/  LOP3.LUT R56, R56, 0xffff, R96, 0xf8, !PT ;  /* 0x0000ffff38387812 */ /* 0x000fe200078ef860 */
[----:B-1----:R-:W-:-:S05]  /*38f0*/  IMAD.WIDE.U32 R54, R89, 0x8, R54 ;  /* 0x0000000859367825 */ /* 0x002fca00078e0036 */
[----:B------:R1:W-:Y:S02]  /*3900*/  STG.E.64 desc[UR20][R54.64], R56 ;  /* 0x0000003836007986 */ /* 0x0003e4000c101b14 */
.L_x_544:
[----:B------:R-:W-:-:S07]  /*3910*/  VIADD R89, R89, 0x80 ;  /* 0x0000008059597836 */ /* 0x000fce0000000000 */
.L_x_534:
[----:B------:R-:W-:Y:S05]  /*3920*/  BSYNC.RECONVERGENT B0 ;  /* 0x0000000000007941 */ /* 0x000fea0003800200 */
.L_x_533:
        /* <DEDUP_REMOVED lines=11> */
[--C-:B-1---5:R-:W-:Y:S02]  /*39e0*/  IMAD.MOV.U32 R55, RZ, RZ, R67.reuse ;  /* 0x000000ffff377224 */ /* 0x122fe400078e0043 */
[--C-:B0-----:R-:W-:Y:S01]  /*39f0*/  FFMA.FTZ R56, R73, UR9, R52.reuse ;  /* 0x0000000949387c23 */ /* 0x101fe20008010034 */
[----:B------:R-:W-:Y:S01]  /*3a00*/  MOV R53, R66 ;  /* 0x0000004200357202 */ /* 0x000fe20000000f00 */
[----:B------:R-:W-:Y:S01]  /*3a10*/  FFMA.FTZ R54, R77, UR9, R52 ;  /* 0x000000094d367c23 */ /* 0x000fe20008010034 */
[----:B------:R-:W-:Y:S01]  /*3a20*/  SHF.R.U64 R59, R66, 0x10, R67 ;  /* 0x00000010423b7819 */ /* 0x000fe20000001243 */
[----:B------:R-:W-:Y:S02]  /*3a30*/  HADD2.F32 R58, -RZ, R55.H0_H0 ;  /* 0x20000037ff3a7230 */ /* 0x000fe40000004100 */
[----:B------:R-:W-:Y:S01]  /*3a40*/  FADD.FTZ R55, R71, -R56 ;  /* 0x8000003847377221 */ /* 0x000fe20000010000 */
[----:B------:R-:W-:Y:S02]  /*3a50*/  HADD2.F32 R56, -RZ, R53.H0_H0 ;  /* 0x20000035ff387230 */ /* 0x000fe40000004100 */
[----:B------:R-:W-:Y:S01]  /*3a60*/  FADD.FTZ R53, R75, -R54 ;  /* 0x800000364b357221 */ /* 0x000fe20000010000 */
[----:B------:R-:W-:Y:S01]  /*3a70*/  FFMA.FTZ R57, R76, UR9, R52 ;  /* 0x000000094c397c23 */ /* 0x000fe20008010034 */
[----:B------:R-:W-:Y:S01]  /*3a80*/  LOP3.LUT P4, RZ, R78, 0xff, RZ, 0xc0, !PT ;  /* 0x000000ff4eff7812 */ /* 0x000fe2000788c0ff */
[----:B------:R-:W-:-:S02]  /*3a90*/  HADD2.F32 R59, -RZ, R59.H0_H0 ;  /* 0x2000003bff3b7230 */ /* 0x000fc40000004100 */
[----:B------:R-:W-:Y:S01]  /*3aa0*/  FFMA.FTZ R53, R53, UR16, R56 ;  /* 0x0000001035357c23 */ /* 0x000fe20008010038 */
[----:B------:R-:W-:Y:S01]  /*3ab0*/  FFMA.FTZ R55, R55, UR16, R58 ;  /* 0x0000001037377c23 */ /* 0x000fe2000801003a */
[----:B------:R-:W-:Y:S01]  /*3ac0*/  SHF.R.U32.HI R116, RZ, 0x10, R67 ;  /* 0x00000010ff747819 */ /* 0x000fe20000011643 */
[----:B------:R-:W-:Y:S01]  /*3ad0*/  FADD.FTZ R56, R74, -R57 ;  /* 0x800000394a387221 */ /* 0x000fe20000010000 */
[----:B------:R-:W-:Y:S01]  /*3ae0*/  FMUL.FTZ R54, R53, UR28 ;  /* 0x0000001c35367c20 */ /* 0x000fe20008410000 */
[----:B------:R-:W-:Y:S01]  /*3af0*/  LOP3.LUT P5, RZ, R79, 0xff, RZ, 0xc0, !PT ;  /* 0x000000ff4fff7812 */ /* 0x000fe200078ac0ff */
[----:B------:R-:W-:Y:S01]  /*3b00*/  FFMA.FTZ R111, R72, UR9, R52 ;  /* 0x00000009486f7c23 */ /* 0x000fe20008010034 */
[----:B------:R-:W-:Y:S01]  /*3b10*/  FFMA.FTZ R56, R56, UR16, R59 ;  /* 0x0000001038387c23 */ /* 0x000fe2000801003b */
[----:B------:R-:W-:Y:S01]  /*3b20*/  HADD2.F32 R116, -RZ, R116.H0_H0 ;  /* 0x20000074ff747230 */ /* 0x000fe20000004100 */
[----:B------:R-:W-:Y:S01]  /*3b30*/  FSEL R58, R54, RZ, P4 ;  /* 0x000000ff363a7208 */ /* 0x000fe20002000000 */
[----:B------:R-:W-:Y:S01]  /*3b40*/  FADD.FTZ R111, R70, -R111 ;  /* 0x8000006f466f7221 */ /* 0x000fe20000010000 */
[----:B------:R-:W-:-:S02]  /*3b50*/  FSEL R57, R54, RZ, P5 ;  /* 0x000000ff36397208 */ /* 0x000fc40002800000 */
[----:B------:R-:W-:Y:S01]  /*3b60*/  F2FP.F16.F32.PACK_AB R59, R58, R53 ;  /* 0x000000353a3b723e */ /* 0x000fe200000000ff */
[----:B------:R-:W-:Y:S01]  /*3b70*/  FMUL.FTZ R58, R55, UR28 ;  /* 0x0000001c373a7c20 */ /* 0x000fe20008410000 */
[----:B------:R-:W-:Y:S01]  /*3b80*/  LOP3.LUT P4, RZ, R78, 0xff0000, RZ, 0xc0, !PT ;  /* 0x00ff00004eff7812 */ /* 0x000fe2000788c0ff */
[----:B------:R-:W-:Y:S01]  /*3b90*/  FFMA.FTZ R54, R111, UR16, R116 ;  /* 0x000000106f367c23 */ /* 0x000fe20008010074 */
[C---:B------:R-:W-:Y:S01]  /*3ba0*/  F2FP.F16.F32.PACK_AB R57, R56.reuse, R57 ;  /* 0x000000393839723e */ /* 0x040fe200000000ff */
[----:B------:R-:W-:Y:S01]  /*3bb0*/  FMUL.FTZ R56, R56, UR28 ;  /* 0x0000001c38387c20 */ /* 0x000fe20008410000 */
[----:B------:R-:W-:Y:S01]  /*3bc0*/  FSEL R116, R58, RZ, P4 ;  /* 0x000000ff3a747208 */ /* 0x000fe20002000000 */
[----:B------:R-:W-:Y:S01]  /*3bd0*/  FMUL.FTZ R111, R54, UR28 ;  /* 0x0000001c366f7c20 */ /* 0x000fe20008410000 */
[----:B------:R-:W-:Y:S02]  /*3be0*/  LOP3.LUT P5, RZ, R78, 0xff00, RZ, 0xc0, !PT ;  /* 0x0000ff004eff7812 */ /* 0x000fe400078ac0ff */
[----:B------:R-:W-:-:S02]  /*3bf0*/  LOP3.LUT P6, RZ, R79, 0xff00, RZ, 0xc0, !PT ;  /* 0x0000ff004fff7812 */ /* 0x000fc400078cc0ff */
[C---:B------:R-:W-:Y:S02]  /*3c00*/  PRMT R93, R57.reuse, 0x7632, R93 ;  /* 0x00007632395d7816 */ /* 0x040fe4000000005d */
[----:B------:R-:W-:Y:S02]  /*3c10*/  PRMT R96, R57, 0x7610, R96 ;  /* 0x0000761039607816 */ /* 0x000fe40000000060 */
[----:B------:R-:W-:Y:S02]  /*3c20*/  F2FP.F16.F32.PACK_AB R57, R116, R55 ;  /* 0x000000377439723e */ /* 0x000fe400000000ff */
[C---:B------:R-:W-:Y:S02]  /*3c30*/  FSEL R55, R56.reuse, RZ, P5 ;  /* 0x000000ff38377208 */ /* 0x040fe40002800000 */
[----:B------:R-:W-:Y:S02]  /*3c40*/  LOP3.LUT P4, RZ, R79, 0xff0000, RZ, 0xc0, !PT ;  /* 0x00ff00004fff7812 */ /* 0x000fe4000788c0ff */
[----:B------:R-:W-:-:S02]  /*3c50*/  FSEL R56, R56, RZ, P6 ;  /* 0x000000ff38387208 */ /* 0x000fc40003000000 */
[----:B------:R-:W-:Y:S02]  /*3c60*/  ISETP.GE.U32.AND P5, PT, R78, 0x1000000, PT ;  /* 0x010000004e00780c */ /* 0x000fe40003fa6070 */
[----:B------:R-:W-:Y:S02]  /*3c70*/  ISETP.GE.U32.AND P6, PT, R79, 0x1000000, PT ;  /* 0x010000004f00780c */ /* 0x000fe40003fc6070 */
[C---:B------:R-:W-:Y:S02]  /*3c80*/  PRMT R53, R59.reuse, 0x7632, R53 ;  /* 0x000076323b357816 */ /* 0x040fe40000000035 */
[----:B------:R-:W-:Y:S02]  /*3c90*/  PRMT R92, R59, 0x7610, R92 ;  /* 0x000076103b5c7816 */ /* 0x000fe4000000005c */
[----:B------:R-:W-:Y:S02]  /*3ca0*/  F2FP.F16.F32.PACK_AB R56, R56, R55 ;  /* 0x000000373838723e */ /* 0x000fe400000000ff */
[----:B------:R-:W-:-:S02]  /*3cb0*/  FSEL R59, R58, RZ, P4 ;  /* 0x000000ff3a3b7208 */ /* 0x000fc40002000000 */
[C---:B------:R-:W-:Y:S02]  /*3cc0*/  FSEL R55, R111.reuse, RZ, P5 ;  /* 0x000000ff6f377208 */ /* 0x040fe40002800000 */
[----:B------:R-:W-:Y:S02]  /*3cd0*/  FSEL R116, R111, RZ, P6 ;  /* 0x000000ff6f747208 */ /* 0x000fe40003000000 */
[----:B------:R-:W-:Y:S02]  /*3ce0*/  F2FP.F16.F32.PACK_AB R58, R54, R59 ;  /* 0x0000003b363a723e */ /* 0x000fe400000000ff */
[----:B------:R-:W-:Y:S02]  /*3cf0*/  F2FP.F16.F32.PACK_AB R54, R116, R55 ;  /* 0x000000377436723e */ /* 0x000fe400000000ff */
[----:B------:R-:W-:Y:S02]  /*3d00*/  PRMT R97, R56, 0x7632, R97 ;  /* 0x0000763238617816 */ /* 0x000fe40000000061 */
[----:B------:R-:W-:-:S02]  /*3d10*/  PRMT R55, R57, 0x7632, R55 ;  /* 0x0000763239377816 */ /* 0x000fc40000000037 */
[----:B------:R-:W-:Y:S02]  /*3d20*/  PRMT R94, R57, 0x7610, R94 ;  /* 0x00007610395e7816 */ /* 0x000fe4000000005e */
[C---:B------:R-:W-:Y:S02]  /*3d30*/  PRMT R95, R58.reuse, 0x7632, R95 ;  /* 0x000076323a5f7816 */ /* 0x040fe4000000005f */
[----:B------:R-:W-:Y:S02]  /*3d40*/  PRMT R98, R58, 0x7610, R98 ;  /* 0x000076103a627816 */ /* 0x000fe40000000062 */
[----:B------:R-:W-:Y:S01]  /*3d50*/  PRMT R99, R54, 0x7632, R99 ;  /* 0x0000763236637816 */ /* 0x000fe20000000063 */
[----:B------:R-:W-:Y:S06]  /*3d60*/  BRA `(.L_x_550) ;  /* 0x0000001000bc7947 */ /* 0x000fec0003800000 */
.L_x_549:
[--C-:B01---5:R-:W-:Y:S01]  /*3d70*/  SHF.R.U64 R56, R66, 0x10, R67.reuse ;  /* 0x0000001042387819 */ /* 0x123fe20000001243 */
[----:B------:R-:W-:Y:S01]  /*3d80*/  FFMA.FTZ R55, R76, UR9, R52 ;  /* 0x000000094c377c23 */ /* 0x000fe20008010034 */
[----:B------:R-:W-:Y:S02]  /*3d90*/  IMAD.MOV.U32 R53, RZ, RZ, R66 ;  /* 0x000000ffff357224 */ /* 0x000fe400078e0042 */
[--C-:B------:R-:W-:Y:S01]  /*3da0*/  FFMA.FTZ R54, R77, UR9, R52.reuse ;  /* 0x000000094d367c23 */ /* 0x100fe20008010034 */
[----:B------:R-:W-:Y:S02]  /*3db0*/  IMAD.MOV.U32 R57, RZ, RZ, R67 ;  /* 0x000000ffff397224 */ /* 0x000fe400078e0043 */
[----:B------:R-:W-:Y:S01]  /*3dc0*/  FADD.FTZ R55, R74, -R55 ;  /* 0x800000374a377221 */ /* 0x000fe20000010000 */
[----:B------:R-:W-:Y:S02]  /*3dd0*/  HADD2.F32 R58, -RZ, R56.H0_H0 ;  /* 0x20000038ff3a7230 */ /* 0x000fe40000004100 */
[----:B------:R-:W-:Y:S01]  /*3de0*/  FFMA.FTZ R59, R72, UR9, R52 ;  /* 0x00000009483b7c23 */ /* 0x000fe20008010034 */
[----:B------:R-:W-:-:S02]  /*3df0*/  HADD2.F32 R56, -RZ, R53.H0_H0 ;  /* 0x20000035ff387230 */ /* 0x000fc40000004100 */
[----:B------:R-:W-:Y:S01]  /*3e00*/  FADD.FTZ R53, R75, -R54 ;  /* 0x800000364b357221 */ /* 0x000fe20000010000 */
[----:B------:R-:W-:Y:S01]  /*3e10*/  SHF.R.U32.HI R54, RZ, 0x10, R67 ;  /* 0x00000010ff367819 */ /* 0x000fe20000011643 */
[----:B------:R-:W-:Y:S01]  /*3e20*/  FFMA.FTZ R55, R55, UR16, R58 ;  /* 0x0000001037377c23 */ /* 0x000fe2000801003a */
[----:B------:R-:W-:Y:S01]  /*3e30*/  LOP3.LUT P4, RZ, R78, 0xff00, RZ, 0xc0, !PT ;  /* 0x0000ff004eff7812 */ /* 0x000fe2000788c0ff */
[----:B------:R-:W-:Y:S01]  /*3e40*/  FFMA.FTZ R53, R53, UR16, R56 ;  /* 0x0000001035357c23 */ /* 0x000fe20008010038 */
[----:B------:R-:W-:Y:S01]  /*3e50*/  FFMA.FTZ R56, R73, UR9, R52 ;  /* 0x0000000949387c23 */ /* 0x000fe20008010034 */
[----:B------:R-:W-:Y:S01]  /*3e60*/  FMUL.FTZ R55, R55, UR28 ;  /* 0x0000001c37377c20 */ /* 0x000fe20008410000 */
[----:B------:R-:W-:Y:S01]  /*3e70*/  LOP3.LUT P5, RZ, R79, 0xff00, RZ, 0xc0, !PT ;  /* 0x0000ff004fff7812 */ /* 0x000fe200078ac0ff */
[----:B------:R-:W-:Y:S02]  /*3e80*/  HADD2.F32 R57, -RZ, R57.H0_H0 ;  /* 0x20000039ff397230 */ /* 0x000fe40000004100 */
[----:B------:R-:W-:Y:S01]  /*3e90*/  FADD.FTZ R58, R70, -R59 ;  /* 0x8000003b463a7221 */ /* 0x000fe20000010000 */
[----:B------:R-:W-:Y:S01]  /*3ea0*/  FADD.FTZ R56, R71, -R56 ;  /* 0x8000003847387221 */ /* 0x000fe20000010000 */
[----:B------:R-:W-:Y:S01]  /*3eb0*/  HADD2.F32 R59, -RZ, R54.H0_H0 ;  /* 0x20000036ff3b7230 */ /* 0x000fe20000004100 */
[----:B------:R-:W-:-:S02]  /*3ec0*/  FSEL R54, R55, RZ, P4 ;  /* 0x000000ff37367208 */ /* 0x000fc40002000000 */
[----:B------:R-:W-:Y:S01]  /*3ed0*/  FSEL R55, R55, RZ, P5 ;  /* 0x000000ff37377208 */ /* 0x000fe20002800000 */
[----:B------:R-:W-:Y:S01]  /*3ee0*/  FFMA.FTZ R57, R56, UR16, R57 ;  /* 0x0000001038397c23 */ /* 0x000fe20008010039 */
[----:B------:R-:W-:Y:S01]  /*3ef0*/  FFMA.FTZ R58, R58, UR16, R59 ;  /* 0x000000103a3a7c23 */ /* 0x000fe2000801003b */
[C---:B------:R-:W-:Y:S02]  /*3f00*/  LOP3.LUT P6, RZ, R78.reuse, 0xff, RZ, 0xc0, !PT ;  /* 0x000000ff4eff7812 */ /* 0x040fe400078cc0ff */
[----:B------:R-:W-:Y:S01]  /*3f10*/  F2FP.F16.F32.PACK_AB R56, R55, R54 ;  /* 0x000000363738723e */ /* 0x000fe200000000ff */
[----:B------:R-:W-:Y:S01]  /*3f20*/  FMUL.FTZ R54, R53, UR28 ;  /* 0x0000001c35367c20 */ /* 0x000fe20008410000 */
[----:B------:R-:W-:Y:S01]  /*3f30*/  LOP3.LUT P5, RZ, R79, 0xff, RZ, 0xc0, !PT ;  /* 0x000000ff4fff7812 */ /* 0x000fe200078ac0ff */
[----:B------:R-:W-:Y:S01]  /*3f40*/  FMUL.FTZ R57, R57, UR28 ;  /* 0x0000001c39397c20 */ /* 0x000fe20008410000 */
[----:B------:R-:W-:Y:S01]  /*3f50*/  LOP3.LUT P4, RZ, R78, 0xff0000, RZ, 0xc0, !PT ;  /* 0x00ff00004eff7812 */ /* 0x000fe2000788c0ff */
[----:B------:R-:W-:Y:S01]  /*3f60*/  FMUL.FTZ R53, R58, UR28 ;  /* 0x0000001c3a357c20 */ /* 0x000fe20008410000 */
[----:B------:R-:W-:-:S02]  /*3f70*/  FSEL R55, R54, RZ, P6 ;  /* 0x000000ff36377208 */ /* 0x000fc40003000000 */
[----:B------:R-:W-:Y:S02]  /*3f80*/  FSEL R58, R54, RZ, P5 ;  /* 0x000000ff363a7208 */ /* 0x000fe40002800000 */
[----:B------:R-:W-:Y:S02]  /*3f90*/  LOP3.LUT P6, RZ, R79, 0xff0000, RZ, 0xc0, !PT ;  /* 0x00ff00004fff7812 */ /* 0x000fe400078cc0ff */
[----:B------:R-:W-:Y:S02]  /*3fa0*/  FSEL R54, R57, RZ, P4 ;  /* 0x000000ff39367208 */ /* 0x000fe40002000000 */
        /* <DEDUP_REMOVED lines=11> */
[----:B------:R-:W-:Y:S02]  /*4060*/  PRMT R98, R55, 0x7632, R98 ;  /* 0x0000763237627816 */ /* 0x000fe40000000062 */
[----:B------:R-:W-:Y:S01]  /*4070*/  PRMT R99, R54, 0x7632, R99 ;  /* 0x0000763236637816 */ /* 0x000fe20000000063 */
[----:B------:R-:W-:Y:S06]  /*4080*/  BRA `(.L_x_550) ;  /* 0x0000000c00f47947 */ /* 0x000fec0003800000 */
.L_x_548:
[----:B------:R-:W-:-:S04]  /*4090*/  UISETP.NE.U32.AND UP3, UPT, UR10, URZ, UPT ;  /* 0x000000ff0a00728c */ /* 0x000fc8000bf65070 */
[----:B------:R-:W-:-:S09]  /*40a0*/  UISETP.NE.AND.EX UP3, UPT, UR11, URZ, UPT, UP3 ;  /* 0x000000ff0b00728c */ /* 0x000fd2000bf65330 */
[----:B------:R-:W-:Y:S05]  /*40b0*/  BRA.U !UP3, `(.L_x_551) ;  /* 0x000000010bc87547 */ /* 0x000fea000b800000 */
[--C-:B-1----:R-:W-:Y:S01]  /*40c0*/  FFMA.FTZ R54, R77, UR9, R52.reuse ;  /* 0x000000094d367c23 */ /* 0x102fe20008010034 */
[--C-:B0-----:R-:W-:Y:S01]  /*40d0*/  FFMA.FTZ R56, R73, UR9, R52.reuse ;  /* 0x0000000949387c23 */ /* 0x101fe20008010034 */
        /* <DEDUP_REMOVED lines=8> */
[----:B------:R-:W-:Y:S01]  /*4160*/  FFMA.FTZ R59, R72, UR9, R52 ;  /* 0x00000009483b7c23 */ /* 0x000fe20008010034 */
[----:B------:R-:W-:Y:S01]  /*4170*/  FMUL.FTZ R55, R55, UR16 ;  /* 0x0000001037377c20 */ /* 0x000fe20008410000 */
[----:B------:R-:W-:Y:S01]  /*4180*/  FMUL.FTZ R54, R53, UR28 ;  /* 0x0000001c35367c20 */ /* 0x000fe20008410000 */
[----:B------:R-:W-:Y:S01]  /*4190*/  LOP3.LUT P6, RZ, R79, 0xff00, RZ, 0xc0, !PT ;  /* 0x0000ff004fff7812 */ /* 0x000fe200078cc0ff */
[----:B------:R-:W-:-:S03]  /*41a0*/  FADD.FTZ R59, R70, -R59 ;  /* 0x8000003b463b7221 */ /* 0x000fc60000010000 */
[C---:B------:R-:W-:Y:S02]  /*41b0*/  FSEL R56, R54.reuse, RZ, P4 ;  /* 0x000000ff36387208 */ /* 0x040fe40002000000 */
[----:B------:R-:W-:Y:S01]  /*41c0*/  FSEL R58, R54, RZ, P5 ;  /* 0x000000ff363a7208 */ /* 0x000fe20002800000 */
[----:B------:R-:W-:Y:S01]  /*41d0*/  FMUL.FTZ R54, R57, UR28 ;  /* 0x0000001c39367c20 */ /* 0x000fe20008410000 */
[----:B------:R-:W-:Y:S02]  /*41e0*/  F2FP.F16.F32.PACK_AB R56, R56, R53 ;  /* 0x000000353838723e */ /* 0x000fe400000000ff */
[----:B------:R-:W-:Y:S02]  /*41f0*/  LOP3.LUT P4, RZ, R78, 0xff0000, RZ, 0xc0, !PT ;  /* 0x00ff00004eff7812 */ /* 0x000fe4000788c0ff */
[C---:B------:R-:W-:Y:S02]  /*4200*/  PRMT R53, R56.reuse, 0x7632, R53 ;  /* 0x0000763238357816 */ /* 0x040fe40000000035 */
[----:B------:R-:W-:-:S02]  /*4210*/  PRMT R92, R56, 0x7610, R92 ;  /* 0x00007610385c7816 */ /* 0x000fc4000000005c */
[----:B------:R-:W-:Y:S02]  /*4220*/  FSEL R56, R54, RZ, P4 ;  /* 0x000000ff36387208 */ /* 0x000fe40002000000 */
[C---:B------:R-:W-:Y:S02]  /*4230*/  F2FP.F16.F32.PACK_AB R58, R55.reuse, R58 ;  /* 0x0000003a373a723e */ /* 0x040fe400000000ff */
[----:B------:R-:W-:Y:S01]  /*4240*/  F2FP.F16.F32.PACK_AB R57, R56, R57 ;  /* 0x000000393839723e */ /* 0x000fe200000000ff */
[----:B------:R-:W-:Y:S01]  /*4250*/  FMUL.FTZ R56, R55, UR28 ;  /* 0x0000001c37387c20 */ /* 0x000fe20008410000 */
[----:B------:R-:W-:Y:S01]  /*4260*/  LOP3.LUT P5, RZ, R78, 0xff00, RZ, 0xc0, !PT ;  /* 0x0000ff004eff7812 */ /* 0x000fe200078ac0ff */
[----:B------:R-:W-:Y:S01]  /*4270*/  FMUL.FTZ R55, R59, UR16 ;  /* 0x000000103b377c20 */ /* 0x000fe20008410000 */
[C---:B------:R-:W-:Y:S02]  /*4280*/  PRMT R93, R58.reuse, 0x7632, R93 ;  /* 0x000076323a5d7816 */ /* 0x040fe4000000005d */
[----:B------:R-:W-:-:S02]  /*4290*/  PRMT R96, R58, 0x7610, R96 ;  /* 0x000076103a607816 */ /* 0x000fc40000000060 */
[C---:B------:R-:W-:Y:S02]  /*42a0*/  FSEL R58, R56.reuse, RZ, P5 ;  /* 0x000000ff383a7208 */ /* 0x040fe40002800000 */
[----:B------:R-:W-:Y:S01]  /*42b0*/  FSEL R59, R56, RZ, P6 ;  /* 0x000000ff383b7208 */ /* 0x000fe20003000000 */
[----:B------:R-:W-:Y:S01]  /*42c0*/  FMUL.FTZ R56, R55, UR28 ;  /* 0x0000001c37387c20 */ /* 0x000fe20008410000 */
[C---:B------:R-:W-:Y:S02]  /*42d0*/  LOP3.LUT P4, RZ, R79.reuse, 0xff0000, RZ, 0xc0, !PT ;  /* 0x00ff00004fff7812 */ /* 0x040fe4000788c0ff */
        /* <DEDUP_REMOVED lines=16> */
.L_x_551:
[--C-:B------:R-:W-:Y:S01]  /*43e0*/  FFMA.FTZ R53, R76, UR9, R52.reuse ;  /* 0x000000094c357c23 */ /* 0x100fe20008010034 */
[----:B-----5:R-:W-:Y:S01]  /*43f0*/  LOP3.LUT P4, RZ, R78, 0xff00, RZ, 0xc0, !PT ;  /* 0x0000ff004eff7812 */ /* 0x020fe2000788c0ff */
[--C-:B-1----:R-:W-:Y:S01]  /*4400*/  FFMA.FTZ R54, R77, UR9, R52.reuse ;  /* 0x000000094d367c23 */ /* 0x102fe20008010034 */
        /* <DEDUP_REMOVED lines=11> */
[C---:B0-----:R-:W-:Y:S01]  /*44c0*/  FSEL R56, R53.reuse, RZ, P4 ;  /* 0x000000ff35387208 */ /* 0x041fe20002000000 */
[----:B------:R-:W-:Y:S01]  /*44d0*/  FMUL.FTZ R57, R58, UR28 ;  /* 0x0000001c3a397c20 */ /* 0x000fe20008410000 */
[----:B------:R-:W-:Y:S02]  /*44e0*/  FSEL R53, R53, RZ, P5 ;  /* 0x000000ff35357208 */ /* 0x000fe40002800000 */
[----:B------:R-:W-:Y:S02]  /*44f0*/  LOP3.LUT P5, RZ, R79, 0xff, RZ, 0xc0, !PT ;  /* 0x000000ff4fff7812 */ /* 0x000fe400078ac0ff */
[----:B------:R-:W-:Y:S01]  /*4500*/  F2FP.F16.F32.PACK_AB R56, R53, R56 ;  /* 0x000000383538723e */ /* 0x000fe200000000ff */
[----:B------:R-:W-:Y:S01]  /*4510*/  FFMA.FTZ R53, R72, UR9, R52 ;  /* 0x0000000948357c23 */ /* 0x000fe20008010034 */
[----:B------:R-:W-:Y:S02]  /*4520*/  LOP3.LUT P4, RZ, R78, 0xff0000, RZ, 0xc0, !PT ;  /* 0x00ff00004eff7812 */ /* 0x000fe4000788c0ff */
[----:B------:R-:W-:Y:S01]  /*4530*/  FSEL R55, R54, RZ, P6 ;  /* 0x000000ff36377208 */ /* 0x000fe20003000000 */
[----:B------:R-:W-:Y:S01]  /*4540*/  FADD.FTZ R53, R70, -R53 ;  /* 0x8000003546357221 */ /* 0x000fe20000010000 */
[----:B------:R-:W-:-:S02]  /*4550*/  FSEL R58, R54, RZ, P5 ;  /* 0x000000ff363a7208 */ /* 0x000fc40002800000 */
[----:B------:R-:W-:Y:S01]  /*4560*/  LOP3.LUT P6, RZ, R79, 0xff0000, RZ, 0xc0, !PT ;  /* 0x00ff00004fff7812 */ /* 0x000fe200078cc0ff */
[----:B------:R-:W-:Y:S01]  /*4570*/  FMUL.FTZ R53, R53, UR16 ;  /* 0x0000001035357c20 */ /* 0x000fe20008410000 */
[----:B------:R-:W-:Y:S02]  /*4580*/  FSEL R54, R57, RZ, P4 ;  /* 0x000000ff39367208 */ /* 0x000fe40002000000 */
[----:B------:R-:W-:Y:S01]  /*4590*/  ISETP.GE.U32.AND P4, PT, R78, 0x1000000, PT ;  /* 0x010000004e00780c */ /* 0x000fe20003f86070 */
[----:B------:R-:W-:Y:S01]  /*45a0*/  FMUL.FTZ R53, R53, UR28 ;  /* 0x0000001c35357c20 */ /* 0x000fe20008410000 */
[----:B------:R-:W-:Y:S02]  /*45b0*/  ISETP.GE.U32.AND P5, PT, R79, 0x1000000, PT ;  /* 0x010000004f00780c */ /* 0x000fe40003fa6070 */
[----:B------:R-:W-:Y:S02]  /*45c0*/  F2FP.F16.F32.PACK_AB R59, R58, R55 ;  /* 0x000000373a3b723e */ /* 0x000fe400000000ff */
[----:B------:R-:W-:-:S02]  /*45d0*/  FSEL R55, R57, RZ, P6 ;  /* 0x000000ff39377208 */ /* 0x000fc40003000000 */
[C---:B------:R-:W-:Y:S02]  /*45e0*/  FSEL R57, R53.reuse, RZ, P4 ;  /* 0x000000ff35397208 */ /* 0x040fe40002000000 */
[----:B------:R-:W-:Y:S02]  /*45f0*/  FSEL R58, R53, RZ, P5 ;  /* 0x000000ff353a7208 */ /* 0x000fe40002800000 */
[----:B------:R-:W-:Y:S02]  /*4600*/  F2FP.F16.F32.PACK_AB R55, R55, R54 ;  /* 0x000000363737723e */ /* 0x000fe400000000ff */
[----:B------:R-:W-:Y:S02]  /*4610*/  F2FP.F16.F32.PACK_AB R54, R58, R57 ;  /* 0x000000393a36723e */ /* 0x000fe400000000ff */
[C---:B------:R-:W-:Y:S02]  /*4620*/  PRMT R96, R59.reuse, 0x7632, R96 ;  /* 0x000076323b607816 */ /* 0x040fe40000000060 */
[----:B------:R-:W-:-:S02]  /*4630*/  PRMT R53, R59, 0x7610, R53 ;  /* 0x000076103b357816 */ /* 0x000fc40000000035 */
[----:B------:R-:W-:Y:S02]  /*4640*/  PRMT R97, R56, 0x7632, R97 ;  /* 0x0000763238617816 */ /* 0x000fe40000000061 */
[----:B------:R-:W-:Y:S02]  /*4650*/  PRMT R98, R55, 0x7632, R98 ;  /* 0x0000763237627816 */ /* 0x000fe40000000062 */
[----:B------:R-:W-:Y:S01]  /*4660*/  PRMT R99, R54, 0x7632, R99 ;  /* 0x0000763236637816 */ /* 0x000fe20000000063 */
[----:B------:R-:W-:Y:S06]  /*4670*/  BRA `(.L_x_550) ;  /* 0x0000000800787947 */ /* 0x000fec0003800000 */
.L_x_547:
[----:B------:R-:W-:-:S04]  /*4680*/  UISETP.NE.U32.AND UP3, UPT, UR30, URZ, UPT ;  /* 0x000000ff1e00728c */ /* 0x000fc8000bf65070 */
[----:B------:R-:W-:-:S09]  /*4690*/  UISETP.NE.AND.EX UP3, UPT, UR31, URZ, UPT, UP3 ;  /* 0x000000ff1f00728c */ /* 0x000fd2000bf65330 */
[----:B------:R-:W-:Y:S05]  /*46a0*/  BRA.U !UP3, `(.L_x_552) ;  /* 0x000000050b547547 */ /* 0x000fea000b800000 */
[----:B------:R-:W-:-:S04]  /*46b0*/  UISETP.NE.U32.AND UP3, UPT, UR10, URZ, UPT ;  /* 0x000000ff0a00728c */ /* 0x000fc8000bf65070 */
[----:B------:R-:W-:-:S09]  /*46c0*/  UISETP.NE.AND.EX UP3, UPT, UR11, URZ, UPT, UP3 ;  /* 0x000000ff0b00728c */ /* 0x000fd2000bf65330 */
[----:B------:R-:W-:Y:S05]  /*46d0*/  BRA.U !UP3, `(.L_x_553) ;  /* 0x000000010bb47547 */ /* 0x000fea000b800000 */
[----:B-----5:R-:W-:Y:S01]  /*46e0*/  IMAD.MOV.U32 R53, RZ, RZ, R66 ;  /* 0x000000ffff357224 */ /* 0x020fe200078e0042 */
[----:B01----:R-:W-:Y:S01]  /*46f0*/  SHF.R.U64 R56, R66, 0x10, R67 ;  /* 0x0000001042387819 */ /* 0x003fe20000001243 */
        /* <DEDUP_REMOVED lines=8> */
[----:B------:R-:W-:Y:S01]  /*4780*/  FADD.FTZ R58, R70, -R59 ;  /* 0x8000003b463a7221 */ /* 0x000fe20000010000 */
[----:B------:R-:W-:Y:S01]  /*4790*/  LOP3.LUT P4, RZ, R78, 0xff, RZ, 0xc0, !PT ;  /* 0x000000ff4eff7812 */ /* 0x000fe2000788c0ff */
[----:B------:R-:W-:Y:S01]  /*47a0*/  FFMA.FTZ R53, R53, UR16, R56 ;  /* 0x0000001035357c23 */ /* 0x000fe20008010038 */
[----:B------:R-:W-:-:S02]  /*47b0*/  IMAD.MOV.U32 R56, RZ, RZ, R67 ;  /* 0x000000ffff387224 */ /* 0x000fc400078e0043 */
[----:B------:R-:W-:Y:S01]  /*47c0*/  FFMA.FTZ R55, R54, UR16, R55 ;  /* 0x0000001036377c23 */ /* 0x000fe20008010037 */
[----:B------:R-:W-:Y:S01]  /*47d0*/  FFMA.FTZ R54, R73, UR9, R52 ;  /* 0x0000000949367c23 */ /* 0x000fe20008010034 */
[----:B------:R-:W-:Y:S01]  /*47e0*/  HADD2.F32 R57, -RZ, R57.H0_H0 ;  /* 0x20000039ff397230 */ /* 0x000fe20000004100 */
[----:B------:R-:W-:Y:S01]  /*47f0*/  LOP3.LUT P5, RZ, R78, 0xff0000, RZ, 0xc0, !PT ;  /* 0x00ff00004eff7812 */ /* 0x000fe200078ac0ff */
[----:B------:R-:W-:Y:S02]  /*4800*/  HADD2.F32 R111, -RZ, R56.H0_H0 ;  /* 0x20000038ff6f7230 */ /* 0x000fe40000004100 */
[----:B------:R-:W-:Y:S01]  /*4810*/  FMUL.FTZ R56, R55, UR28 ;  /* 0x0000001c37387c20 */ /* 0x000fe20008410000 */
[----:B------:R-:W-:Y:S01]  /*4820*/  FADD.FTZ R54, R71, -R54 ;  /* 0x8000003647367221 */ /* 0x000fe20000010000 */
[----:B------:R-:W-:Y:S01]  /*4830*/  FFMA.FTZ R57, R58, UR16, R57 ;  /* 0x000000103a397c23 */ /* 0x000fe20008010039 */
[----:B------:R-:W-:Y:S02]  /*4840*/  FMUL.FTZ R58, R53, UR28 ;  /* 0x0000001c353a7c20 */ /* 0x000fe40008410000 */
[----:B------:R-:W-:Y:S01]  /*4850*/  FFMA.FTZ R54, R54, UR16, R111 ;  /* 0x0000001036367c23 */ /* 0x000fe2000801006f */
[----:B------:R-:W-:Y:S01]  /*4860*/  FSEL R56, R56, RZ, P4 ;  /* 0x000000ff38387208 */ /* 0x000fe20002000000 */
[----:B------:R-:W-:Y:S01]  /*4870*/  FMUL.FTZ R111, R57, UR28 ;  /* 0x0000001c396f7c20 */ /* 0x000fe20008410000 */
[----:B------:R-:W-:Y:S01]  /*4880*/  LOP3.LUT P4, RZ, R78, 0xff00, RZ, 0xc0, !PT ;  /* 0x0000ff004eff7812 */ /* 0x000fe2000788c0ff */
[----:B------:R-:W-:Y:S01]  /*4890*/  FMUL.FTZ R59, R54, UR28 ;  /* 0x0000001c363b7c20 */ /* 0x000fe20008410000 */
[----:B------:R-:W-:-:S02]  /*48a0*/  F2FP.F16.F32.PACK_AB R56, R56, R55 ;  /* 0x000000373838723e */ /* 0x000fc400000000ff */
[----:B------:R-:W-:Y:S02]  /*48b0*/  FSEL R58, R58, RZ, P4 ;  /* 0x000000ff3a3a7208 */ /* 0x000fe40002000000 */
[----:B------:R-:W-:Y:S02]  /*48c0*/  ISETP.GE.U32.AND P4, PT, R78, 0x1000000, PT ;  /* 0x010000004e00780c */ /* 0x000fe40003f86070 */
[----:B------:R-:W-:Y:S02]  /*48d0*/  F2FP.F16.F32.PACK_AB R55, R58, R53 ;  /* 0x000000353a37723e */ /* 0x000fe400000000ff */
[----:B------:R-:W-:Y:S02]  /*48e0*/  FSEL R59, R59, RZ, P5 ;  /* 0x000000ff3b3b7208 */ /* 0x000fe40002800000 */
[----:B------:R-:W-:Y:S02]  /*48f0*/  FSEL R58, R111, RZ, P4 ;  /* 0x000000ff6f3a7208 */ /* 0x000fe40002000000 */
[----:B------:R-:W-:-:S02]  /*4900*/  F2FP.F16.F32.PACK_AB R54, R59, R54 ;  /* 0x000000363b36723e */ /* 0x000fc400000000ff */
[----:B------:R-:W-:Y:S02]  /*4910*/  F2FP.F16.F32.PACK_AB R57, R58, R57 ;  /* 0x000000393a39723e */ /* 0x000fe400000000ff */
[C---:B------:R-:W-:Y:S02]  /*4920*/  PRMT R53, R56.reuse, 0x7632, R53 ;  /* 0x0000763238357816 */ /* 0x040fe40000000035 */
[----:B------:R-:W-:Y:S02]  /*4930*/  PRMT R92, R56, 0x7610, R92 ;  /* 0x00007610385c7816 */ /* 0x000fe4000000005c */
[C---:B------:R-:W-:Y:S02]  /*4940*/  PRMT R56, R55.reuse, 0x7632, R56 ;  /* 0x0000763237387816 */ /* 0x040fe40000000038 */
[----:B------:R-:W-:Y:S02]  /*4950*/  PRMT R93, R55, 0x7610, R93 ;  /* 0x00007610375d7816 */ /* 0x000fe4000000005d */
[----:B------:R-:W-:-:S02]  /*4960*/  PRMT R55, R54, 0x7632, R55 ;  /* 0x0000763236377816 */ /* 0x000fc40000000037 */
[----:B------:R-:W-:Y:S02]  /*4970*/  PRMT R94, R54, 0x7610, R94 ;  /* 0x00007610365e7816 */ /* 0x000fe4000000005e */
[C---:B------:R-:W-:Y:S02]  /*4980*/  PRMT R54, R57.reuse, 0x7632, R54 ;  /* 0x0000763239367816 */ /* 0x040fe40000000036 */
[----:B------:R-:W-:Y:S01]  /*4990*/  PRMT R95, R57, 0x7610, R95 ;  /* 0x00007610395f7816 */ /* 0x000fe2000000005f */
[----:B------:R-:W-:Y:S06]  /*49a0*/  BRA `(.L_x_550) ;  /* 0x0000000400ac7947 */ /* 0x000fec0003800000 */
.L_x_553:
[----:B-1---5:R-:W-:Y:S01]  /*49b0*/  MOV R55, R66 ;  /* 0x0000004200377202 */ /* 0x022fe20000000f00 */
[--C-:B------:R-:W-:Y:S01]  /*49c0*/  FFMA.FTZ R54, R77, UR9, R52.reuse ;  /* 0x000000094d367c23 */ /* 0x100fe20008010034 */
[----:B------:R-:W-:Y:S01]  /*49d0*/  SHF.R.U64 R53, R66, 0x10, R67 ;  /* 0x0000001042357819 */ /* 0x000fe20000001243 */
[--C-:B------:R-:W-:Y:S01]  /*49e0*/  FFMA.FTZ R58, R73, UR9, R52.reuse ;  /* 0x00000009493a7c23 */ /* 0x100fe20008010034 */
[----:B------:R-:W-:Y:S01]  /*49f0*/  LOP3.LUT P6, RZ, R78, 0xff, RZ, 0xc0, !PT ;  /* 0x000000ff4eff7812 */ /* 0x000fe200078cc0ff */
[----:B0-----:R-:W-:Y:S02]  /*4a00*/  HADD2.F32 R57, -RZ, R55.H0_H0 ;  /* 0x20000037ff397230 */ /* 0x001fe40000004100 */
[----:B------:R-:W-:Y:S01]  /*4a10*/  FFMA.FTZ R55, R76, UR9, R52 ;  /* 0x000000094c377c23 */ /* 0x000fe20008010034 */
[----:B------:R-:W-:Y:S02]  /*4a20*/  HADD2.F32 R56, -RZ, R53.H0_H0 ;  /* 0x20000035ff387230 */ /* 0x000fe40000004100 */
[----:B------:R-:W-:Y:S01]  /*4a30*/  FADD.FTZ R54, R75, -R54 ;  /* 0x800000364b367221 */ /* 0x000fe20000010000 */
[----:B------:R-:W-:Y:S01]  /*4a40*/  LOP3.LUT P5, RZ, R78, 0xff00, RZ, 0xc0, !PT ;  /* 0x0000ff004eff7812 */ /* 0x000fe200078ac0ff */
[----:B------:R-:W-:Y:S01]  /*4a50*/  FADD.FTZ R53, R74, -R55 ;  /* 0x800000374a357221 */ /* 0x000fe20000010000 */
[----:B------:R-:W-:-:S02]  /*4a60*/  IMAD.MOV.U32 R55, RZ, RZ, R67 ;  /* 0x000000ffff377224 */ /* 0x000fc400078e0043 */
[----:B------:R-:W-:Y:S01]  /*4a70*/  FFMA.FTZ R54, R54, UR16, R57 ;  /* 0x0000001036367c23 */ /* 0x000fe20008010039 */
[----:B------:R-:W-:Y:S01]  /*4a80*/  FFMA.FTZ R57, R72, UR9, R52 ;  /* 0x0000000948397c23 */ /* 0x000fe20008010034 */
[----:B------:R-:W-:Y:S01]  /*4a90*/  FFMA.FTZ R53, R53, UR16, R56 ;  /* 0x0000001035357c23 */ /* 0x000fe20008010038 */
[----:B------:R-:W-:Y:S01]  /*4aa0*/  FADD.FTZ R56, R71, -R58 ;  /* 0x8000003a47387221 */ /* 0x000fe20000010000 */
[----:B------:R-:W-:Y:S01]  /*4ab0*/  SHF.R.U32.HI R58, RZ, 0x10, R67 ;  /* 0x00000010ff3a7819 */ /* 0x000fe20000011643 */
[----:B------:R-:W-:Y:S02]  /*4ac0*/  HADD2.F32 R55, -RZ, R55.H0_H0 ;  /* 0x20000037ff377230 */ /* 0x000fe40000004100 */
[----:B------:R-:W-:Y:S01]  /*4ad0*/  FADD.FTZ R57, R70, -R57 ;  /* 0x8000003946397221 */ /* 0x000fe20000010000 */
[----:B------:R-:W-:Y:S01]  /*4ae0*/  FMUL.FTZ R54, R54, UR28 ;  /* 0x0000001c36367c20 */ /* 0x000fe20008410000 */
[----:B------:R-:W-:Y:S01]  /*4af0*/  FMUL.FTZ R53, R53, UR28 ;  /* 0x0000001c35357c20 */ /* 0x000fe20008410000 */
[----:B------:R-:W-:-:S02]  /*4b00*/  HADD2.F32 R58, -RZ, R58.H0_H0 ;  /* 0x2000003aff3a7230 */ /* 0x000fc40000004100 */
[----:B------:R-:W-:Y:S01]  /*4b10*/  FFMA.FTZ R55, R56, UR16, R55 ;  /* 0x0000001038377c23 */ /* 0x000fe20008010037 */
[----:B------:R-:W-:Y:S02]  /*4b20*/  LOP3.LUT P4, RZ, R78, 0xff0000, RZ, 0xc0, !PT ;  /* 0x00ff00004eff7812 */ /* 0x000fe4000788c0ff */
[----:B------:R-:W-:Y:S01]  /*4b30*/  FSEL R54, R54, RZ, P6 ;  /* 0x000000ff36367208 */ /* 0x000fe20003000000 */
[----:B------:R-:W-:Y:S01]  /*4b40*/  FFMA.FTZ R57, R57, UR16, R58 ;  /* 0x0000001039397c23 */ /* 0x000fe2000801003a */
[----:B------:R-:W-:Y:S01]  /*4b50*/  FMUL.FTZ R55, R55, UR28 ;  /* 0x0000001c37377c20 */ /* 0x000fe20008410000 */
[----:B------:R-:W-:Y:S02]  /*4b60*/  ISETP.GE.U32.AND P6, PT, R78, 0x1000000, PT ;  /* 0x010000004e00780c */ /* 0x000fe40003fc6070 */
[----:B------:R-:W-:Y:S01]  /*4b70*/  FMUL.FTZ R57, R57, UR28 ;  /* 0x0000001c39397c20 */ /* 0x000fe20008410000 */
[----:B------:R-:W-:Y:S02]  /*4b80*/  FSEL R53, R53, RZ, P5 ;  /* 0x000000ff35357208 */ /* 0x000fe40002800000 */
[----:B------:R-:W-:-:S02]  /*4b90*/  FSEL R55, R55, RZ, P4 ;  /* 0x000000ff37377208 */ /* 0x000fc40002000000 */
[----:B------:R-:W-:Y:S02]  /*4ba0*/  FSEL R56, R57, RZ, P6 ;  /* 0x000000ff39387208 */ /* 0x000fe40003000000 */
[----:B------:R-:W-:Y:S02]  /*4bb0*/  F2FP.F16.F32.PACK_AB R53, R53, R54 ;  /* 0x000000363535723e */ /* 0x000fe400000000ff */
[----:B------:R-:W-:Y:S02]  /*4bc0*/  F2FP.F16.F32.PACK_AB R55, R56, R55 ;  /* 0x000000373837723e */ /* 0x000fe400000000ff */
[----:B------:R-:W-:Y:S02]  /*4bd0*/  PRMT R56, R53, 0x7632, R56 ;  /* 0x0000763235387816 */ /* 0x000fe40000000038 */
[----:B------:R-:W-:Y:S01]  /*4be0*/  PRMT R54, R55, 0x7632, R54 ;  /* 0x0000763237367816 */ /* 0x000fe20000000036 */
[----:B------:R-:W-:Y:S06]  /*4bf0*/  BRA `(.L_x_550) ;  /* 0x0000000400187947 */ /* 0x000fec0003800000 */
.L_x_552:
        /* <DEDUP_REMOVED lines=9> */
[----:B------:R-:W-:Y:S01]  /*4c90*/  FFMA.FTZ R57, R72, UR9, R52 ;  /* 0x0000000948397c23 */ /* 0x000fe20008010034 */
[----:B------:R-:W-:Y:S01]  /*4ca0*/  FADD.FTZ R58, R71, -R58 ;  /* 0x8000003a473a7221 */ /* 0x000fe20000010000 */
[----:B------:R-:W-:Y:S01]  /*4cb0*/  FMUL.FTZ R54, R54, UR16 ;  /* 0x0000001036367c20 */ /* 0x000fe20008410000 */
[----:B------:R-:W-:Y:S01]  /*4cc0*/  LOP3.LUT P5, RZ, R78, 0xff0000, RZ, 0xc0, !PT ;  /* 0x00ff00004eff7812 */ /* 0x000fe200078ac0ff */
[----:B------:R-:W-:-:S02]  /*4cd0*/  FADD.FTZ R57, R70, -R57 ;  /* 0x8000003946397221 */ /* 0x000fc40000010000 */
[----:B------:R-:W-:Y:S02]  /*4ce0*/  FMUL.FTZ R53, R54, UR28 ;  /* 0x0000001c36357c20 */ /* 0x000fe40008410000 */
[----:B------:R-:W-:-:S03]  /*4cf0*/  FMUL.FTZ R57, R57, UR16 ;  /* 0x0000001039397c20 */ /* 0x000fc60008410000 */
[----:B------:R-:W-:Y:S01]  /*4d00*/  FSEL R55, R53, RZ, P4 ;  /* 0x000000ff35377208 */ /* 0x000fe20002000000 */
[----:B------:R-:W-:Y:S01]  /*4d10*/  FMUL.FTZ R53, R56, UR16 ;  /* 0x0000001038357c20 */ /* 0x000fe20008410000 */
[----:B------:R-:W-:Y:S02]  /*4d20*/  LOP3.LUT P4, RZ, R78, 0xff00, RZ, 0xc0, !PT ;  /* 0x0000ff004eff7812 */ /* 0x000fe4000788c0ff */
[----:B------:R-:W-:Y:S01]  /*4d30*/  F2FP.F16.F32.PACK_AB R55, R55, R54 ;  /* 0x000000363737723e */ /* 0x000fe200000000ff */
[----:B------:R-:W-:Y:S01]  /*4d40*/  FMUL.FTZ R56, R53, UR28 ;  /* 0x0000001c35387c20 */ /* 0x000fe20008410000 */
[----:B------:R-:W-:Y:S02]  /*4d50*/  FMUL.FTZ R54, R58, UR16 ;  /* 0x000000103a367c20 */ /* 0x000fe40008410000 */
        /* <DEDUP_REMOVED lines=18> */
.L_x_554:
        /* <DEDUP_REMOVED lines=29> */
[----:B------:R-:W-:-:S07]  /*5050*/  PRMT R55, R57, 0x7610, R55 ;  /* 0x0000761039377816 */ /* 0x000fce0000000037 */
.L_x_550:
        /* <DEDUP_REMOVED lines=16> */
.L_x_555:
        /* <DEDUP_REMOVED lines=10> */
.L_x_556:
[----:B------:R-:W-:-:S07]  /*5200*/  VIADD R89, R89, 0x80 ;  /* 0x0000008059597836 */ /* 0x000fce0000000000 */
.L_x_546:
[----:B------:R-:W-:Y:S05]  /*5210*/  BSYNC.RECONVERGENT B0 ;  /* 0x0000000000007941 */ /* 0x000fea0003800200 */
.L_x_545:
        /* <DEDUP_REMOVED lines=11> */
[--C-:B012--5:R-:W-:Y:S02]  /*52d0*/  IMAD.MOV.U32 R56, RZ, RZ, R65.reuse ;  /* 0x000000ffff387224 */ /* 0x127fe400078e0041 */
[----:B------:R-:W-:Y:S01]  /*52e0*/  FFMA.FTZ R55, R109, UR9, R52 ;  /* 0x000000096d377c23 */ /* 0x000fe20008010034 */
[----:B------:R-:W-:Y:S02]  /*52f0*/  IMAD.MOV.U32 R54, RZ, RZ, R64 ;  /* 0x000000ffff367224 */ /* 0x000fe400078e0040 */
        /* <DEDUP_REMOVED lines=8> */
[----:B------:R-:W-:Y:S01]  /*5380*/  SHF.R.U64 R58, R64, 0x10, R65 ;  /* 0x00000010403a7819 */ /* 0x000fe20000001241 */
[----:B------:R-:W-:Y:S01]  /*5390*/  FFMA.FTZ R53, R53, UR16, R56 ;  /* 0x0000001035357c23 */ /* 0x000fe20008010038 */
[----:B------:R-:W-:Y:S01]  /*53a0*/  FFMA.FTZ R56, R106, UR9, R52 ;  /* 0x000000096a387c23 */ /* 0x000fe20008010034 */
[----:B------:R-:W-:Y:S01]  /*53b0*/  LOP3.LUT P4, RZ, R2, 0xff, RZ, 0xc0, !PT ;  /* 0x000000ff02ff7812 */ /* 0x000fe2000788c0ff */
[----:B------:R-:W-:Y:S02]  /*53c0*/  HADD2.F32 R116, -RZ, R116.H0_H0 ;  /* 0x20000074ff747230 */ /* 0x000fe40000004100 */
[----:B------:R-:W-:Y:S01]  /*53d0*/  FMUL.FTZ R52, R53, UR28 ;  /* 0x0000001c35347c20 */ /* 0x000fe20008410000 */
[----:B------:R-:W-:-:S02]  /*53e0*/  HADD2.F32 R58, -RZ, R58.H0_H0 ;  /* 0x2000003aff3a7230 */ /* 0x000fc40000004100 */
[----:B------:R-:W-:Y:S01]  /*53f0*/  FADD.FTZ R55, R107, -R56 ;  /* 0x800000386b377221 */ /* 0x000fe20000010000 */
[----:B------:R-:W-:Y:S01]  /*5400*/  LOP3.LUT P5, RZ, R0, 0xff, RZ, 0xc0, !PT ;  /* 0x000000ff00ff7812 */ /* 0x000fe200078ac0ff */
[----:B------:R-:W-:Y:S01]  /*5410*/  FADD.FTZ R57, R110, -R57 ;  /* 0x800000396e397221 */ /* 0x000fe20000010000 */
[C---:B------:R-:W-:Y:S01]  /*5420*/  FSEL R56, R52.reuse, RZ, P4 ;  /* 0x000000ff34387208 */ /* 0x040fe20002000000 */
[----:B------:R-:W-:Y:S01]  /*5430*/  FFMA.FTZ R55, R55, UR16, R58 ;  /* 0x0000001037377c23 */ /* 0x000fe2000801003a */
[----:B------:R-:W-:Y:S01]  /*5440*/  FSEL R58, R52, RZ, P5 ;  /* 0x000000ff343a7208 */ /* 0x000fe20002800000 */
[----:B------:R-:W-:Y:S01]  /*5450*/  FFMA.FTZ R52, R57, UR16, R116 ;  /* 0x0000001039347c23 */ /* 0x000fe20008010074 */
[----:B------:R-:W-:Y:S01]  /*5460*/  F2FP.F16.F32.PACK_AB R57, R56, R53 ;  /* 0x000000353839723e */ /* 0x000fe200000000ff */
[----:B------:R-:W-:Y:S01]  /*5470*/  FMUL.FTZ R56, R54, UR28 ;  /* 0x0000001c36387c20 */ /* 0x000fe20008410000 */
[----:B------:R-:W-:Y:S02]  /*5480*/  LOP3.LUT P4, RZ, R2, 0xff0000, RZ, 0xc0, !PT ;  /* 0x00ff000002ff7812 */ /* 0x000fe4000788c0ff */
[----:B------:R-:W-:-:S02]  /*5490*/  PRMT R53, R57, 0x7632, R53 ;  /* 0x0000763239357816 */ /* 0x000fc40000000035 */
[----:B------:R-:W-:Y:S01]  /*54a0*/  PRMT R92, R57, 0x7610, R92 ;  /* 0x00007610395c7816 */ /* 0x000fe2000000005c */
[C---:B------:R-:W-:Y:S01]  /*54b0*/  FMUL.FTZ R57, R55.reuse, UR28 ;  /* 0x0000001c37397c20 */ /* 0x040fe20008410000 */
[----:B------:R-:W-:Y:S02]  /*54c0*/  FSEL R59, R56, RZ, P4 ;  /* 0x000000ff383b7208 */ /* 0x000fe40002000000 */
[----:B------:R-:W-:Y:S02]  /*54d0*/  LOP3.LUT P5, RZ, R2, 0xff00, RZ, 0xc0, !PT ;  /* 0x0000ff0002ff7812 */ /* 0x000fe400078ac0ff */
[----:B------:R-:W-:Y:S02]  /*54e0*/  F2FP.F16.F32.PACK_AB R58, R55, R58 ;  /* 0x0000003a373a723e */ /* 0x000fe400000000ff */
[----:B------:R-:W-:Y:S02]  /*54f0*/  LOP3.LUT P6, RZ, R0, 0xff00, RZ, 0xc0, !PT ;  /* 0x0000ff0000ff7812 */ /* 0x000fe400078cc0ff */
[----:B------:R-:W-:-:S02]  /*5500*/  F2FP.F16.F32.PACK_AB R55, R59, R54 ;  /* 0x000000363b37723e */ /* 0x000fc400000000ff */
[C---:B------:R-:W-:Y:S02]  /*5510*/  FSEL R54, R57.reuse, RZ, P5 ;  /* 0x000000ff39367208 */ /* 0x040fe40002800000 */
[C---:B------:R-:W-:Y:S02]  /*5520*/  PRMT R93, R58.reuse, 0x7632, R93 ;  /* 0x000076323a5d7816 */ /* 0x040fe4000000005d */
[----:B------:R-:W-:Y:S01]  /*5530*/  PRMT R96, R58, 0x7610, R96 ;  /* 0x000076103a607816 */ /* 0x000fe20000000060 */
[----:B------:R-:W-:Y:S01]  /*5540*/  FMUL.FTZ R58, R52, UR28 ;  /* 0x0000001c343a7c20 */ /* 0x000fe20008410000 */
[----:B------:R-:W-:Y:S02]  /*5550*/  FSEL R57, R57, RZ, P6 ;  /* 0x000000ff39397208 */ /* 0x000fe40003000000 */
[----:B------:R-:W-:Y:S02]  /*5560*/  LOP3.LUT P4, RZ, R0, 0xff0000, RZ, 0xc0, !PT ;  /* 0x00ff000000ff7812 */ /* 0x000fe4000788c0ff */
[----:B------:R-:W-:-:S02]  /*5570*/  ISETP.GE.U32.AND P5, PT, R2, 0x1000000, PT ;  /* 0x010000000200780c */ /* 0x000fc40003fa6070 */
[----:B------:R-:W-:Y:S02]  /*5580*/  ISETP.GE.U32.AND P6, PT, R0, 0x1000000, PT ;  /* 0x010000000000780c */ /* 0x000fe40003fc6070 */
[----:B------:R-:W-:Y:S02]  /*5590*/  F2FP.F16.F32.PACK_AB R54, R57, R54 ;  /* 0x000000363936723e */ /* 0x000fe400000000ff */
[----:B------:R-:W-:Y:S02]  /*55a0*/  FSEL R57, R56, RZ, P4 ;  /* 0x000000ff38397208 */ /* 0x000fe40002000000 */
[C---:B------:R-:W-:Y:S02]  /*55b0*/  FSEL R56, R58.reuse, RZ, P5 ;  /* 0x000000ff3a387208 */ /* 0x040fe40002800000 */
[----:B------:R-:W-:Y:S02]  /*55c0*/  FSEL R59, R58, RZ, P6 ;  /* 0x000000ff3a3b7208 */ /* 0x000fe40003000000 */
[----:B------:R-:W-:-:S02]  /*55d0*/  F2FP.F16.F32.PACK_AB R52, R52, R57 ;  /* 0x000000393434723e */ /* 0x000fc400000000ff */
[----:B------:R-:W-:Y:S02]  /*55e0*/  F2FP.F16.F32.PACK_AB R56, R59, R56 ;  /* 0x000000383b38723e */ /* 0x000fe400000000ff */
        /* <DEDUP_REMOVED lines=8> */
.L_x_561:
[--C-:B-----5:R-:W-:Y:S01]  /*5670*/  SHF.R.U64 R53, R64, 0x10, R65.reuse ;  /* 0x0000001040357819 */ /* 0x120fe20000001241 */
[----:B-12---:R-:W-:Y:S01]  /*5680*/  FFMA.FTZ R54, R106, UR9, R52 ;  /* 0x000000096a367c23 */ /* 0x006fe20008010034 */
[----:B0-----:R-:W-:Y:S02]  /*5690*/  IMAD.MOV.U32 R56, RZ, RZ, R64 ;  /* 0x000000ffff387224 */ /* 0x001fe400078e0040 */
[--C-:B------:R-:W-:Y:S01]  /*56a0*/  FFMA.FTZ R111, R112, UR9, R52.reuse ;  /* 0x00000009706f7c23 */ /* 0x100fe20008010034 */
[----:B------:R-:W-:Y:S01]  /*56b0*/  FFMA.FTZ R59, R105, UR9, R52 ;  /* 0x00000009693b7c23 */ /* 0x000fe20008010034 */
[----:B------:R-:W-:Y:S02]  /*56c0*/  HADD2.F32 R53, -RZ, R53.H0_H0 ;  /* 0x20000035ff357230 */ /* 0x000fe40000004100 */
[----:B------:R-:W-:Y:S01]  /*56d0*/  FADD.FTZ R54, R107, -R54 ;  /* 0x800000366b367221 */ /* 0x000fe20000010000 */
[----:B------:R-:W-:Y:S01]  /*56e0*/  FFMA.FTZ R55, R109, UR9, R52 ;  /* 0x000000096d377c23 */ /* 0x000fe20008010034 */
[----:B------:R-:W-:Y:S01]  /*56f0*/  SHF.R.U32.HI R57, RZ, 0x10, R65 ;  /* 0x00000010ff397819 */ /* 0x000fe20000011641 */
[----:B------:R-:W-:-:S02]  /*5700*/  HADD2.F32 R56, -RZ, R56.H0_H0 ;  /* 0x20000038ff387230 */ /* 0x000fc40000004100 */
[----:B------:R-:W-:Y:S01]  /*5710*/  FFMA.FTZ R53, R54, UR16, R53 ;  /* 0x0000001036357c23 */ /* 0x000fe20008010035 */
[----:B------:R-:W-:Y:S01]  /*5720*/  MOV R54, R65 ;  /* 0x0000004100367202 */ /* 0x000fe20000000f00 */
[----:B------:R-:W-:Y:S01]  /*5730*/  FADD.FTZ R55, R108, -R55 ;  /* 0x800000376c377221 */ /* 0x000fe20000010000 */
[----:B------:R-:W-:Y:S01]  /*5740*/  LOP3.LUT P4, RZ, R2, 0xff00, RZ, 0xc0, !PT ;  /* 0x0000ff0002ff7812 */ /* 0x000fe2000788c0ff */
[----:B------:R-:W-:Y:S01]  /*5750*/  FMUL.FTZ R53, R53, UR28 ;  /* 0x0000001c35357c20 */ /* 0x000fe20008410000 */
[----:B------:R-:W-:Y:S01]  /*5760*/  LOP3.LUT P5, RZ, R0, 0xff00, RZ, 0xc0, !PT ;  /* 0x0000ff0000ff7812 */ /* 0x000fe200078ac0ff */
[----:B------:R-:W-:Y:S02]  /*5770*/  HADD2.F32 R52, -RZ, R54.H0_H0 ;  /* 0x20000036ff347230 */ /* 0x000fe40000004100 */
[----:B------:R-:W-:Y:S01]  /*5780*/  FADD.FTZ R54, R110, -R111 ;  /* 0x8000006f6e367221 */ /* 0x000fe20000010000 */
[----:B------:R-:W-:Y:S01]  /*5790*/  FADD.FTZ R111, R104, -R59 ;  /* 0x8000003b686f7221 */ /* 0x000fe20000010000 */
[----:B------:R-:W-:Y:S01]  /*57a0*/  HADD2.F32 R59, -RZ, R57.H0_H0 ;  /* 0x20000039ff3b7230 */ /* 0x000fe20000004100 */
[----:B------:R-:W-:Y:S01]  /*57b0*/  FSEL R57, R53, RZ, P4 ;  /* 0x000000ff35397208 */ /* 0x000fe20002000000 */
        /* <DEDUP_REMOVED lines=9> */
[----:B------:R-:W-:Y:S02]  /*5850*/  LOP3.LUT P5, RZ, R0, 0xff, RZ, 0xc0, !PT ;  /* 0x000000ff00ff7812 */ /* 0x000fe400078ac0ff */
[----:B------:R-:W-:Y:S02]  /*5860*/  FSEL R53, R56, RZ, P6 ;  /* 0x000000ff38357208 */ /* 0x000fe40003000000 */
[----:B------:R-:W-:Y:S02]  /*5870*/  LOP3.LUT P6, RZ, R0, 0xff0000, RZ, 0xc0, !PT ;  /* 0x00ff000000ff7812 */ /* 0x000fe400078cc0ff */
[----:B------:R-:W-:Y:S02]  /*5880*/  FSEL R52, R54, RZ, P4 ;  /* 0x000000ff36347208 */ /* 0x000fe40002000000 */
[----:B------:R-:W-:Y:S02]  /*5890*/  FSEL R56, R56, RZ, P5 ;  /* 0x000000ff38387208 */ /* 0x000fe40002800000 */
[----:B------:R-:W-:-:S02]  /*58a0*/  ISETP.GE.U32.AND P4, PT, R2, 0x1000000, PT ;  /* 0x010000000200780c */ /* 0x000fc40003f86070 */
[----:B------:R-:W-:Y:S02]  /*58b0*/  ISETP.GE.U32.AND P5, PT, R0, 0x1000000, PT ;  /* 0x010000000000780c */ /* 0x000fe40003fa6070 */
[----:B------:R-:W-:Y:S02]  /*58c0*/  FSEL R55, R54, RZ, P6 ;  /* 0x000000ff36377208 */ /* 0x000fe40003000000 */
[C---:B------:R-:W-:Y:S02]  /*58d0*/  FSEL R54, R59.reuse, RZ, P4 ;  /* 0x000000ff3b367208 */ /* 0x040fe40002000000 */
[----:B------:R-:W-:Y:S02]  /*58e0*/  FSEL R59, R59, RZ, P5 ;  /* 0x000000ff3b3b7208 */ /* 0x000fe40002800000 */
[----:B------:R-:W-:Y:S02]  /*58f0*/  F2FP.F16.F32.PACK_AB R57, R58, R57 ;  /* 0x000000393a39723e */ /* 0x000fe400000000ff */
[----:B------:R-:W-:-:S02]  /*5900*/  F2FP.F16.F32.PACK_AB R52, R55, R52 ;  /* 0x000000343734723e */ /* 0x000fc400000000ff */
[----:B------:R-:W-:Y:S02]  /*5910*/  F2FP.F16.F32.PACK_AB R53, R56, R53 ;  /* 0x000000353835723e */ /* 0x000fe400000000ff */
[----:B------:R-:W-:Y:S02]  /*5920*/  F2FP.F16.F32.PACK_AB R59, R59, R54 ;  /* 0x000000363b3b723e */ /* 0x000fe400000000ff */
        /* <DEDUP_REMOVED lines=8> */
.L_x_560:
[----:B------:R-:W-:-:S04]  /*59b0*/  UISETP.NE.U32.AND UP3, UPT, UR10, URZ, UPT ;  /* 0x000000ff0a00728c */ /* 0x000fc8000bf65070 */
[----:B------:R-:W-:-:S09]  /*59c0*/  UISETP.NE.AND.EX UP3, UPT, UR11, URZ, UPT, UP3 ;  /* 0x000000ff0b00728c */ /* 0x000fd2000bf65330 */
[----:B------:R-:W-:Y:S05]  /*59d0*/  BRA.U !UP3, `(.L_x_563) ;  /* 0x000000010bcc7547 */ /* 0x000fea000b800000 */
[--C-:B------:R-:W-:Y:S01]  /*59e0*/  FFMA.FTZ R53, R105, UR9, R52.reuse ;  /* 0x0000000969357c23 */ /* 0x100fe20008010034 */
[--C-:B-12---:R-:W-:Y:S01]  /*59f0*/  FFMA.FTZ R55, R109, UR9, R52.reuse ;  /* 0x000000096d377c23 */ /* 0x106fe20008010034 */
[----:B0-----:R-:W-:Y:S01]  /*5a00*/  FFMA.FTZ R56, R106, UR9, R52 ;  /* 0x000000096a387c23 */ /* 0x001fe20008010034 */
[----:B-----5:R-:W-:Y:S01]  /*5a10*/  LOP3.LUT P4, RZ, R2, 0xff, RZ, 0xc0, !PT ;  /* 0x000000ff02ff7812 */ /* 0x020fe2000788c0ff */
[----:B------:R-:W-:Y:S01]  /*5a20*/  FADD.FTZ R53, R104, -R53 ;  /* 0x8000003568357221 */ /* 0x000fe20000010000 */
[----:B------:R-:W-:Y:S01]  /*5a30*/  FADD.FTZ R57, R108, -R55 ;  /* 0x800000376c397221 */ /* 0x000fe20000010000 */
[----:B------:R-:W-:Y:S01]  /*5a40*/  FADD.FTZ R55, R107, -R56 ;  /* 0x800000386b377221 */ /* 0x000fe20000010000 */
[----:B------:R-:W-:Y:S01]  /*5a50*/  LOP3.LUT P5, RZ, R0, 0xff, RZ, 0xc0, !PT ;  /* 0x000000ff00ff7812 */ /* 0x000fe200078ac0ff */
        /* <DEDUP_REMOVED lines=10> */
[----:B------:R-:W-:Y:S02]  /*5b00*/  LOP3.LUT P4, RZ, R2, 0xff0000, RZ, 0xc0, !PT ;  /* 0x00ff000002ff7812 */ /* 0x000fe4000788c0ff */
[----:B------:R-:W-:Y:S02]  /*5b10*/  F2FP.F16.F32.PACK_AB R58, R58, R53 ;  /* 0x000000353a3a723e */ /* 0x000fe400000000ff */
[----:B------:R-:W-:Y:S02]  /*5b20*/  FSEL R57, R54, RZ, P4 ;  /* 0x000000ff36397208 */ /* 0x000fe40002000000 */
[----:B------:R-:W-:-:S02]  /*5b30*/  F2FP.F16.F32.PACK_AB R116, R55, R116 ;  /* 0x000000743774723e */ /* 0x000fc400000000ff */
[----:B------:R-:W-:Y:S01]  /*5b40*/  F2FP.F16.F32.PACK_AB R52, R57, R56 ;  /* 0x000000383934723e */ /* 0x000fe200000000ff */
[----:B------:R-:W-:Y:S01]  /*5b50*/  FMUL.FTZ R56, R55, UR28 ;  /* 0x0000001c37387c20 */ /* 0x000fe20008410000 */
[----:B------:R-:W-:Y:S01]  /*5b60*/  LOP3.LUT P5, RZ, R2, 0xff00, RZ, 0xc0, !PT ;  /* 0x0000ff0002ff7812 */ /* 0x000fe200078ac0ff */
[----:B------:R-:W-:Y:S01]  /*5b70*/  FMUL.FTZ R55, R59, UR16 ;  /* 0x000000103b377c20 */ /* 0x000fe20008410000 */
[C---:B------:R-:W-:Y:S02]  /*5b80*/  PRMT R53, R58.reuse, 0x7632, R53 ;  /* 0x000076323a357816 */ /* 0x040fe40000000035 */
[----:B------:R-:W-:Y:S01]  /*5b90*/  PRMT R92, R58, 0x7610, R92 ;  /* 0x000076103a5c7816 */ /* 0x000fe2000000005c */
[----:B------:R-:W-:Y:S01]  /*5ba0*/  FMUL.FTZ R58, R55, UR28 ;  /* 0x0000001c373a7c20 */ /* 0x000fe20008410000 */
[C---:B------:R-:W-:Y:S02]  /*5bb0*/  FSEL R57, R56.reuse, RZ, P5 ;  /* 0x000000ff38397208 */ /* 0x040fe40002800000 */
[----:B------:R-:W-:-:S02]  /*5bc0*/  FSEL R56, R56, RZ, P6 ;  /* 0x000000ff38387208 */ /* 0x000fc40003000000 */
[----:B------:R-:W-:Y:S02]  /*5bd0*/  ISETP.GE.U32.AND P5, PT, R2, 0x1000000, PT ;  /* 0x010000000200780c */ /* 0x000fe40003fa6070 */
[C---:B------:R-:W-:Y:S02]  /*5be0*/  LOP3.LUT P4, RZ, R0.reuse, 0xff0000, RZ, 0xc0, !PT ;  /* 0x00ff000000ff7812 */ /* 0x040fe4000788c0ff */
[----:B------:R-:W-:Y:S02]  /*5bf0*/  ISETP.GE.U32.AND P6, PT, R0, 0x1000000, PT ;  /* 0x010000000000780c */ /* 0x000fe40003fc6070 */
[----:B------:R-:W-:Y:S02]  /*5c00*/  F2FP.F16.F32.PACK_AB R59, R56, R57 ;  /* 0x00000039383b723e */ /* 0x000fe400000000ff */
[----:B------:R-:W-:Y:S02]  /*5c10*/  FSEL R57, R58, RZ, P5 ;  /* 0x000000ff3a397208 */ /* 0x000fe40002800000 */
[----:B------:R-:W-:-:S02]  /*5c20*/  FSEL R56, R54, RZ, P4 ;  /* 0x000000ff36387208 */ /* 0x000fc40002000000 */
[----:B------:R-:W-:Y:S02]  /*5c30*/  FSEL R58, R58, RZ, P6 ;  /* 0x000000ff3a3a7208 */ /* 0x000fe40003000000 */
[----:B------:R-:W-:Y:S02]  /*5c40*/  F2FP.F16.F32.PACK_AB R56, R55, R56 ;  /* 0x000000383738723e */ /* 0x000fe400000000ff */
[----:B------:R-:W-:Y:S02]  /*5c50*/  F2FP.F16.F32.PACK_AB R58, R58, R57 ;  /* 0x000000393a3a723e */ /* 0x000fe400000000ff */
[C---:B------:R-:W-:Y:S02]  /*5c60*/  PRMT R57, R52.reuse, 0x7632, R57 ;  /* 0x0000763234397816 */ /* 0x040fe40000000039 */
[----:B------:R-:W-:Y:S02]  /*5c70*/  PRMT R94, R52, 0x7610, R94 ;  /* 0x00007610345e7816 */ /* 0x000fe4000000005e */
        /* <DEDUP_REMOVED lines=9> */
.L_x_563:
[--C-:B-12---:R-:W-:Y:S01]  /*5d10*/  FFMA.FTZ R54, R106, UR9, R52.reuse ;  /* 0x000000096a367c23 */ /* 0x106fe20008010034 */
        /* <DEDUP_REMOVED lines=15> */
[----:B------:R-:W-:Y:S02]  /*5e10*/  FSEL R54, R54, RZ, P5 ;  /* 0x000000ff36367208 */ /* 0x000fe40002800000 */
[----:B------:R-:W-:Y:S02]  /*5e20*/  LOP3.LUT P4, RZ, R2, 0xff0000, RZ, 0xc0, !PT ;  /* 0x00ff000002ff7812 */ /* 0x000fe4000788c0ff */
[----:B------:R-:W-:Y:S01]  /*5e30*/  F2FP.F16.F32.PACK_AB R54, R54, R55 ;  /* 0x000000373636723e */ /* 0x000fe200000000ff */
[----:B------:R-:W-:Y:S01]  /*5e40*/  FFMA.FTZ R55, R112, UR9, R52 ;  /* 0x0000000970377c23 */ /* 0x000fe20008010034 */
[----:B------:R-:W-:Y:S02]  /*5e50*/  LOP3.LUT P5, RZ, R0, 0xff, RZ, 0xc0, !PT ;  /* 0x000000ff00ff7812 */ /* 0x000fe400078ac0ff */
[----:B------:R-:W-:Y:S01]  /*5e60*/  PRMT R97, R54, 0x7632, R97 ;  /* 0x0000763236617816 */ /* 0x000fe20000000061 */
[----:B------:R-:W-:Y:S01]  /*5e70*/  FADD.FTZ R55, R110, -R55 ;  /* 0x800000376e377221 */ /* 0x000fe20000010000 */
[----:B------:R-:W-:-:S02]  /*5e80*/  FSEL R56, R53, RZ, P5 ;  /* 0x000000ff35387208 */ /* 0x000fc40002800000 */
[C---:B------:R-:W-:Y:S01]  /*5e90*/  ISETP.GE.U32.AND P5, PT, R0.reuse, 0x1000000, PT ;  /* 0x010000000000780c */ /* 0x040fe20003fa6070 */
[----:B------:R-:W-:Y:S01]  /*5ea0*/  FMUL.FTZ R52, R55, UR16 ;  /* 0x0000001037347c20 */ /* 0x000fe20008410000 */
[----:B------:R-:W-:Y:S02]  /*5eb0*/  FSEL R55, R53, RZ, P6 ;  /* 0x000000ff35377208 */ /* 0x000fe40003000000 */
[----:B------:R-:W-:Y:S01]  /*5ec0*/  LOP3.LUT P6, RZ, R0, 0xff0000, RZ, 0xc0, !PT ;  /* 0x00ff000000ff7812 */ /* 0x000fe200078cc0ff */
[----:B------:R-:W-:Y:S01]  /*5ed0*/  FMUL.FTZ R58, R52, UR28 ;  /* 0x0000001c343a7c20 */ /* 0x000fe20008410000 */
[----:B------:R-:W-:Y:S02]  /*5ee0*/  FSEL R52, R57, RZ, P4 ;  /* 0x000000ff39347208 */ /* 0x000fe40002000000 */
[----:B------:R-:W-:Y:S02]  /*5ef0*/  ISETP.GE.U32.AND P4, PT, R2, 0x1000000, PT ;  /* 0x010000000200780c */ /* 0x000fe40003f86070 */
[----:B------:R-:W-:-:S02]  /*5f00*/  F2FP.F16.F32.PACK_AB R56, R56, R55 ;  /* 0x000000373838723e */ /* 0x000fc400000000ff */
[C---:B------:R-:W-:Y:S02]  /*5f10*/  FSEL R55, R58.reuse, RZ, P4 ;  /* 0x000000ff3a377208 */ /* 0x040fe40002000000 */
[----:B------:R-:W-:Y:S02]  /*5f20*/  FSEL R57, R57, RZ, P6 ;  /* 0x000000ff39397208 */ /* 0x000fe40003000000 */
[----:B------:R-:W-:Y:S02]  /*5f30*/  FSEL R58, R58, RZ, P5 ;  /* 0x000000ff3a3a7208 */ /* 0x000fe40002800000 */
[----:B------:R-:W-:Y:S02]  /*5f40*/  F2FP.F16.F32.PACK_AB R57, R57, R52 ;  /* 0x000000343939723e */ /* 0x000fe400000000ff */
[----:B------:R-:W-:Y:S02]  /*5f50*/  F2FP.F16.F32.PACK_AB R55, R58, R55 ;  /* 0x000000373a37723e */ /* 0x000fe400000000ff */
[----:B------:R-:W-:-:S02]  /*5f60*/  PRMT R96, R56, 0x7632, R96 ;  /* 0x0000763238607816 */ /* 0x000fc40000000060 */
[----:B------:R-:W-:Y:S02]  /*5f70*/  PRMT R53, R56, 0x7610, R53 ;  /* 0x0000761038357816 */ /* 0x000fe40000000035 */
[----:B------:R-:W-:Y:S02]  /*5f80*/  PRMT R98, R57, 0x7632, R98 ;  /* 0x0000763239627816 */ /* 0x000fe40000000062 */
[C---:B------:R-:W-:Y:S02]  /*5f90*/  PRMT R99, R55.reuse, 0x7632, R99 ;  /* 0x0000763237637816 */ /* 0x040fe40000000063 */
[----:B------:R-:W-:Y:S01]  /*5fa0*/  PRMT R52, R55, 0x7610, R52 ;  /* 0x0000761037347816 */ /* 0x000fe20000000034 */
[----:B------:R-:W-:Y:S06]  /*5fb0*/  BRA `(.L_x_562) ;  /* 0x00000008007c7947 */ /* 0x000fec0003800000 */
.L_x_559:
[----:B------:R-:W-:-:S04]  /*5fc0*/  UISETP.NE.U32.AND UP3, UPT, UR30, URZ, UPT ;  /* 0x000000ff1e00728c */ /* 0x000fc8000bf65070 */
[----:B------:R-:W-:-:S09]  /*5fd0*/  UISETP.NE.AND.EX UP3, UPT, UR31, URZ, UPT, UP3 ;  /* 0x000000ff1f00728c */ /* 0x000fd2000bf65330 */
[----:B------:R-:W-:Y:S05]  /*5fe0*/  BRA.U !UP3, `(.L_x_564) ;  /* 0x000000050b587547 */ /* 0x000fea000b800000 */
[----:B------:R-:W-:-:S04]  /*5ff0*/  UISETP.NE.U32.AND UP3, UPT, UR10, URZ, UPT ;  /* 0x000000ff0a00728c */ /* 0x000fc8000bf65070 */
[----:B------:R-:W-:-:S09]  /*6000*/  UISETP.NE.AND.EX UP3, UPT, UR11, URZ, UPT, UP3 ;  /* 0x000000ff0b00728c */ /* 0x000fd2000bf65330 */
[----:B------:R-:W-:Y:S05]  /*6010*/  BRA.U !UP3, `(.L_x_565) ;  /* 0x000000010bb47547 */ /* 0x000fea000b800000 */
[----:B-12---:R-:W-:Y:S01]  /*6020*/  FFMA.FTZ R55, R105, UR9, R52 ;  /* 0x0000000969377c23 */ /* 0x006fe20008010034 */
[----:B0----5:R-:W-:Y:S01]  /*6030*/  IMAD.MOV.U32 R56, RZ, RZ, R64 ;  /* 0x000000ffff387224 */ /* 0x021fe200078e0040 */
[--C-:B------:R-:W-:Y:S01]  /*6040*/  SHF.R.U64 R57, R64, 0x10, R65.reuse ;  /* 0x0000001040397819 */ /* 0x100fe20000001241 */
[--C-:B------:R-:W-:Y:S01]  /*6050*/  FFMA.FTZ R54, R106, UR9, R52.reuse ;  /* 0x000000096a367c23 */ /* 0x100fe20008010034 */
[--C-:B------:R-:W-:Y:S01]  /*6060*/  FFMA.FTZ R53, R112, UR9, R52.reuse ;  /* 0x0000000970357c23 */ /* 0x100fe20008010034 */
[----:B------:R-:W-:Y:S01]  /*6070*/  FFMA.FTZ R111, R109, UR9, R52 ;  /* 0x000000096d6f7c23 */ /* 0x000fe20008010034 */
[----:B------:R-:W-:Y:S02]  /*6080*/  IMAD.MOV.U32 R59, RZ, RZ, R65 ;  /* 0x000000ffff3b7224 */ /* 0x000fe400078e0041 */
[----:B------:R-:W-:Y:S01]  /*6090*/  FADD.FTZ R52, R104, -R55 ;  /* 0x8000003768347221 */ /* 0x000fe20000010000 */
[----:B------:R-:W-:Y:S01]  /*60a0*/  HADD2.F32 R55, -RZ, R56.H0_H0 ;  /* 0x20000038ff377230 */ /* 0x000fe20000004100 */
[----:B------:R-:W-:Y:S01]  /*60b0*/  SHF.R.U32.HI R58, RZ, 0x10, R65 ;  /* 0x00000010ff3a7819 */ /* 0x000fe20000011641 */
[----:B------:R-:W-:-:S02]  /*60c0*/  HADD2.F32 R57, -RZ, R57.H0_H0 ;  /* 0x20000039ff397230 */ /* 0x000fc40000004100 */
[----:B------:R-:W-:Y:S01]  /*60d0*/  FADD.FTZ R54, R107, -R54 ;  /* 0x800000366b367221 */ /* 0x000fe20000010000 */
[----:B------:R-:W-:Y:S02]  /*60e0*/  HADD2.F32 R59, -RZ, R59.H0_H0 ;  /* 0x2000003bff3b7230 */ /* 0x000fe40000004100 */
[----:B------:R-:W-:Y:S01]  /*60f0*/  FADD.FTZ R56, R108, -R111 ;  /* 0x8000006f6c387221 */ /* 0x000fe20000010000 */
[----:B------:R-:W-:Y:S01]  /*6100*/  FFMA.FTZ R52, R52, UR16, R55 ;  /* 0x0000001034347c23 */ /* 0x000fe20008010037 */
[----:B------:R-:W-:Y:S02]  /*6110*/  HADD2.F32 R58, -RZ, R58.H0_H0 ;  /* 0x2000003aff3a7230 */ /* 0x000fe40000004100 */
[----:B------:R-:W-:Y:S01]  /*6120*/  FFMA.FTZ R54, R54, UR16, R57 ;  /* 0x0000001036367c23 */ /* 0x000fe20008010039 */
[----:B------:R-:W-:Y:S01]  /*6130*/  FADD.FTZ R53, R110, -R53 ;  /* 0x800000356e357221 */ /* 0x000fe20000010000 */
[----:B------:R-:W-:Y:S01]  /*6140*/  FFMA.FTZ R56, R56, UR16, R59 ;  /* 0x0000001038387c23 */ /* 0x000fe2000801003b */
[----:B------:R-:W-:Y:S01]  /*6150*/  FMUL.FTZ R55, R52, UR28 ;  /* 0x0000001c34377c20 */ /* 0x000fe20008410000 */
[----:B------:R-:W-:Y:S01]  /*6160*/  LOP3.LUT P5, RZ, R2, 0xff, RZ, 0xc0, !PT ;  /* 0x000000ff02ff7812 */ /* 0x000fe200078ac0ff */
[----:B------:R-:W-:Y:S01]  /*6170*/  FMUL.FTZ R59, R54, UR28 ;  /* 0x0000001c363b7c20 */ /* 0x000fe20008410000 */
[----:B------:R-:W-:Y:S01]  /*6180*/  FFMA.FTZ R58, R53, UR16, R58 ;  /* 0x00000010353a7c23 */ /* 0x000fe2000801003a */
[----:B------:R-:W-:Y:S01]  /*6190*/  LOP3.LUT P6, RZ, R2, 0xff00, RZ, 0xc0, !PT ;  /* 0x0000ff0002ff7812 */ /* 0x000fe200078cc0ff */
[----:B------:R-:W-:Y:S01]  /*61a0*/  FMUL.FTZ R53, R56, UR28 ;  /* 0x0000001c38357c20 */ /* 0x000fe20008410000 */
[----:B------:R-:W-:Y:S01]  /*61b0*/  FSEL R57, R55, RZ, P5 ;  /* 0x000000ff37397208 */ /* 0x000fe20002800000 */
[----:B------:R-:W-:Y:S01]  /*61c0*/  FMUL.FTZ R55, R58, UR28 ;  /* 0x0000001c3a377c20 */ /* 0x000fe20008410000 */
[----:B------:R-:W-:-:S02]  /*61d0*/  FSEL R59, R59, RZ, P6 ;  /* 0x000000ff3b3b7208 */ /* 0x000fc40003000000 */
[C---:B------:R-:W-:Y:S02]  /*61e0*/  LOP3.LUT P4, RZ, R2.reuse, 0xff0000, RZ, 0xc0, !PT ;  /* 0x00ff000002ff7812 */ /* 0x040fe4000788c0ff */
[----:B------:R-:W-:Y:S02]  /*61f0*/  ISETP.GE.U32.AND P5, PT, R2, 0x1000000, PT ;  /* 0x010000000200780c */ /* 0x000fe40003fa6070 */
[----:B------:R-:W-:Y:S02]  /*6200*/  F2FP.F16.F32.PACK_AB R57, R57, R52 ;  /* 0x000000343939723e */ /* 0x000fe400000000ff */
[----:B------:R-:W-:Y:S02]  /*6210*/  F2FP.F16.F32.PACK_AB R52, R59, R54 ;  /* 0x000000363b34723e */ /* 0x000fe400000000ff */
[----:B------:R-:W-:Y:S02]  /*6220*/  FSEL R59, R53, RZ, P4 ;  /* 0x000000ff353b7208 */ /* 0x000fe40002000000 */
[----:B------:R-:W-:-:S02]  /*6230*/  FSEL R55, R55, RZ, P5 ;  /* 0x000000ff37377208 */ /* 0x000fc40002800000 */
[----:B------:R-:W-:Y:S02]  /*6240*/  F2FP.F16.F32.PACK_AB R59, R59, R56 ;  /* 0x000000383b3b723e */ /* 0x000fe400000000ff */
[----:B------:R-:W-:Y:S02]  /*6250*/  F2FP.F16.F32.PACK_AB R55, R55, R58 ;  /* 0x0000003a3737723e */ /* 0x000fe400000000ff */
        /* <DEDUP_REMOVED lines=9> */
.L_x_565:
[----:B012--5:R-:W-:Y:S02]  /*62f0*/  IMAD.MOV.U32 R56, RZ, RZ, R64 ;  /* 0x000000ffff387224 */ /* 0x027fe400078e0040 */
[--C-:B------:R-:W-:Y:S01]  /*6300*/  FFMA.FTZ R55, R105, UR9, R52.reuse ;  /* 0x0000000969377c23 */ /* 0x100fe20008010034 */
[--C-:B------:R-:W-:Y:S01]  /*6310*/  FFMA.FTZ R54, R106, UR9, R52.reuse ;  /* 0x000000096a367c23 */ /* 0x100fe20008010034 */
[----:B------:R-:W-:Y:S01]  /*6320*/  SHF.R.U64 R53, R64, 0x10, R65 ;  /* 0x0000001040357819 */ /* 0x000fe20000001241 */
[----:B------:R-:W-:Y:S01]  /*6330*/  FFMA.FTZ R57, R109, UR9, R52 ;  /* 0x000000096d397c23 */ /* 0x000fe20008010034 */
[----:B------:R-:W-:Y:S02]  /*6340*/  HADD2.F32 R56, -RZ, R56.H0_H0 ;  /* 0x20000038ff387230 */ /* 0x000fe40000004100 */
[----:B------:R-:W-:Y:S01]  /*6350*/  FADD.FTZ R55, R104, -R55 ;  /* 0x8000003768377221 */ /* 0x000fe20000010000 */
[----:B------:R-:W-:Y:S01]  /*6360*/  FADD.FTZ R58, R107, -R54 ;  /* 0x800000366b3a7221 */ /* 0x000fe20000010000 */
[----:B------:R-:W-:Y:S01]  /*6370*/  FFMA.FTZ R59, R112, UR9, R52 ;  /* 0x00000009703b7c23 */ /* 0x000fe20008010034 */
[----:B------:R-:W-:-:S02]  /*6380*/  HADD2.F32 R53, -RZ, R53.H0_H0 ;  /* 0x20000035ff357230 */ /* 0x000fc40000004100 */
[----:B------:R-:W-:Y:S01]  /*6390*/  FFMA.FTZ R54, R55, UR16, R56 ;  /* 0x0000001037367c23 */ /* 0x000fe20008010038 */
[----:B------:R-:W-:Y:S01]  /*63a0*/  MOV R56, R65 ;  /* 0x0000004100387202 */ /* 0x000fe20000000f00 */
[----:B------:R-:W-:Y:S01]  /*63b0*/  FADD.FTZ R57, R108, -R57 ;  /* 0x800000396c397221 */ /* 0x000fe20000010000 */
[----:B------:R-:W-:Y:S01]  /*63c0*/  SHF.R.U32.HI R55, RZ, 0x10, R65 ;  /* 0x00000010ff377819 */ /* 0x000fe20000011641 */
[----:B------:R-:W-:Y:S01]  /*63d0*/  FMUL.FTZ R54, R54, UR28 ;  /* 0x0000001c36367c20 */ /* 0x000fe20008410000 */
[----:B------:R-:W-:Y:S01]  /*63e0*/  FFMA.FTZ R53, R58, UR16, R53 ;  /* 0x000000103a357c23 */ /* 0x000fe20008010035 */
[----:B------:R-:W-:Y:S02]  /*63f0*/  HADD2.F32 R52, -RZ, R56.H0_H0 ;  /* 0x20000038ff347230 */ /* 0x000fe40000004100 */
[----:B------:R-:W-:Y:S01]  /*6400*/  FADD.FTZ R56, R110, -R59 ;  /* 0x8000003b6e387221 */ /* 0x000fe20000010000 */
[----:B------:R-:W-:Y:S01]  /*6410*/  HADD2.F32 R55, -RZ, R55.H0_H0 ;  /* 0x20000037ff377230 */ /* 0x000fe20000004100 */
[C---:B------:R-:W-:Y:S01]  /*6420*/  LOP3.LUT P6, RZ, R2.reuse, 0xff, RZ, 0xc0, !PT ;  /* 0x000000ff02ff7812 */ /* 0x040fe200078cc0ff */
[----:B------:R-:W-:Y:S01]  /*6430*/  FMUL.FTZ R53, R53, UR28 ;  /* 0x0000001c35357c20 */ /* 0x000fe20008410000 */
[----:B------:R-:W-:Y:S01]  /*6440*/  FFMA.FTZ R52, R57, UR16, R52 ;  /* 0x0000001039347c23 */ /* 0x000fe20008010034 */
[----:B------:R-:W-:Y:S01]  /*6450*/  LOP3.LUT P5, RZ, R2, 0xff00, RZ, 0xc0, !PT ;  /* 0x0000ff0002ff7812 */ /* 0x000fe200078ac0ff */
[----:B------:R-:W-:Y:S01]  /*6460*/  FFMA.FTZ R55, R56, UR16, R55 ;  /* 0x0000001038377c23 */ /* 0x000fe20008010037 */
[----:B------:R-:W-:Y:S01]  /*6470*/  FSEL R54, R54, RZ, P6 ;  /* 0x000000ff36367208 */ /* 0x000fe20003000000 */
[----:B------:R-:W-:Y:S01]  /*6480*/  FMUL.FTZ R52, R52, UR28 ;  /* 0x0000001c34347c20 */ /* 0x000fe20008410000 */
[C---:B------:R-:W-:Y:S01]  /*6490*/  LOP3.LUT P4, RZ, R2.reuse, 0xff0000, RZ, 0xc0, !PT ;  /* 0x00ff000002ff7812 */ /* 0x040fe2000788c0ff */
[----:B------:R-:W-:Y:S01]  /*64a0*/  FMUL.FTZ R55, R55, UR28 ;  /* 0x0000001c37377c20 */ /* 0x000fe20008410000 */
[----:B------:R-:W-:-:S02]  /*64b0*/  ISETP.GE.U32.AND P6, PT, R2, 0x1000000, PT ;  /* 0x010000000200780c */ /* 0x000fc40003fc6070 */
[----:B------:R-:W-:Y:S02]  /*64c0*/  FSEL R53, R53, RZ, P5 ;  /* 0x000000ff35357208 */ /* 0x000fe40002800000 */
[----:B------:R-:W-:Y:S02]  /*64d0*/  FSEL R52, R52, RZ, P4 ;  /* 0x000000ff34347208 */ /* 0x000fe40002000000 */
[----:B------:R-:W-:Y:S02]  /*64e0*/  FSEL R55, R55, RZ, P6 ;  /* 0x000000ff37377208 */ /* 0x000fe40003000000 */
[----:B------:R-:W-:Y:S02]  /*64f0*/  F2FP.F16.F32.PACK_AB R53, R53, R54 ;  /* 0x000000363535723e */ /* 0x000fe400000000ff */
[----:B------:R-:W-:Y:S02]  /*6500*/  F2FP.F16.F32.PACK_AB R55, R55, R52 ;  /* 0x000000343737723e */ /* 0x000fe400000000ff */
[----:B------:R-:W-:-:S02]  /*6510*/  PRMT R54, R53, 0x7632, R54 ;  /* 0x0000763235367816 */ /* 0x000fc40000000036 */
[C---:B------:R-:W-:Y:S02]  /*6520*/  PRMT R52, R55.reuse, 0x7632, R52 ;  /* 0x0000763237347816 */ /* 0x040fe40000000034 */
[----:B------:R-:W-:Y:S01]  /*6530*/  PRMT R57, R55, 0x7610, R57 ;  /* 0x0000761037397816 */ /* 0x000fe20000000039 */
[----:B------:R-:W-:Y:S06]  /*6540*/  BRA `(.L_x_562) ;  /* 0x0000000400187947 */ /* 0x000fec0003800000 */
.L_x_564:
[----:B------:R-:W-:-:S04]  /*6550*/  UISETP.NE.U32.AND UP3, UPT, UR10, URZ, UPT ;  /* 0x000000ff0a00728c */ /* 0x000fc8000bf65070 */
[----:B------:R-:W-:-:S09]  /*6560*/  UISETP.NE.AND.EX UP3, UPT, UR11, URZ, UPT, UP3 ;  /* 0x000000ff0b00728c */ /* 0x000fd2000bf65330 */
[----:B------:R-:W-:Y:S05]  /*6570*/  BRA.U !UP3, `(.L_x_566) ;  /* 0x000000010b947547 */ /* 0x000fea000b800000 */
[--C-:B------:R-:W-:Y:S01]  /*6580*/  FFMA.FTZ R53, R105, UR9, R52.reuse ;  /* 0x0000000969357c23 */ /* 0x100fe20008010034 */
[--C-:B-12---:R-:W-:Y:S01]  /*6590*/  FFMA.FTZ R54, R106, UR9, R52.reuse ;  /* 0x000000096a367c23 */ /* 0x106fe20008010034 */
[--C-:B------:R-:W-:Y:S01]  /*65a0*/  FFMA.FTZ R55, R109, UR9, R52.reuse ;  /* 0x000000096d377c23 */ /* 0x100fe20008010034 */
[----:B0-----:R-:W-:Y:S01]  /*65b0*/  FFMA.FTZ R57, R112, UR9, R52 ;  /* 0x0000000970397c23 */ /* 0x001fe20008010034 */
[----:B------:R-:W-:Y:S01]  /*65c0*/  FADD.FTZ R53, R104, -R53 ;  /* 0x8000003568357221 */ /* 0x000fe20000010000 */
[----:B------:R-:W-:Y:S01]  /*65d0*/  FADD.FTZ R54, R107, -R54 ;  /* 0x800000366b367221 */ /* 0x000fe20000010000 */
[----:B------:R-:W-:Y:S01]  /*65e0*/  FADD.FTZ R52, R108, -R55 ;  /* 0x800000376c347221 */ /* 0x000fe20000010000 */
[----:B-----5:R-:W-:Y:S01]  /*65f0*/  LOP3.LUT P5, RZ, R2, 0xff, RZ, 0xc0, !PT ;  /* 0x000000ff02ff7812 */ /* 0x020fe200078ac0ff */
[----:B------:R-:W-:Y:S01]  /*6600*/  FMUL.FTZ R56, R53, UR16 ;  /* 0x0000001035387c20 */ /* 0x000fe20008410000 */
[----:B------:R-:W-:Y:S01]  /*6610*/  FMUL.FTZ R55, R54, UR16 ;  /* 0x0000001036377c20 */ /* 0x000fe20008410000 */
[----:B------:R-:W-:Y:S01]  /*6620*/  FADD.FTZ R54, R110, -R57 ;  /* 0x800000396e367221 */ /* 0x000fe20000010000 */
[----:B------:R-:W-:Y:S01]  /*6630*/  FMUL.FTZ R52, R52, UR16 ;  /* 0x0000001034347c20 */ /* 0x000fe20008410000 */
[----:B------:R-:W-:Y:S01]  /*6640*/  FMUL.FTZ R57, R56, UR28 ;  /* 0x0000001c38397c20 */ /* 0x000fe20008410000 */
[----:B------:R-:W-:Y:S01]  /*6650*/  FMUL.FTZ R58, R55, UR28 ;  /* 0x0000001c373a7c20 */ /* 0x000fe20008410000 */
[----:B------:R-:W-:Y:S01]  /*6660*/  FMUL.FTZ R54, R54, UR16 ;  /* 0x0000001036367c20 */ /* 0x000fe20008410000 */
[----:B------:R-:W-:Y:S01]  /*6670*/  FMUL.FTZ R53, R52, UR28 ;  /* 0x0000001c34357c20 */ /* 0x000fe20008410000 */
[----:B------:R-:W-:-:S02]  /*6680*/  LOP3.LUT P6, RZ, R2, 0xff00, RZ, 0xc0, !PT ;  /* 0x0000ff0002ff7812 */ /* 0x000fc400078cc0ff */
[----:B------:R-:W-:Y:S01]  /*6690*/  FSEL R59, R57, RZ, P5 ;  /* 0x000000ff393b7208 */ /* 0x000fe20002800000 */
[----:B------:R-:W-:Y:S01]  /*66a0*/  FMUL.FTZ R57, R54, UR28 ;  /* 0x0000001c36397c20 */ /* 0x000fe20008410000 */
[C---:B------:R-:W-:Y:S02]  /*66b0*/  LOP3.LUT P4, RZ, R2.reuse, 0xff0000, RZ, 0xc0, !PT ;  /* 0x00ff000002ff7812 */ /* 0x040fe4000788c0ff */
[----:B------:R-:W-:Y:S02]  /*66c0*/  ISETP.GE.U32.AND P5, PT, R2, 0x1000000, PT ;  /* 0x010000000200780c */ /* 0x000fe40003fa6070 */
[----:B------:R-:W-:Y:S02]  /*66d0*/  F2FP.F16.F32.PACK_AB R56, R59, R56 ;  /* 0x000000383b38723e */ /* 0x000fe400000000ff */
[----:B------:R-:W-:Y:S02]  /*66e0*/  FSEL R58, R58, RZ, P6 ;  /* 0x000000ff3a3a7208 */ /* 0x000fe40003000000 */
[----:B------:R-:W-:-:S02]  /*66f0*/  FSEL R59, R53, RZ, P4 ;  /* 0x000000ff353b7208 */ /* 0x000fc40002000000 */
[----:B------:R-:W-:Y:S02]  /*6700*/  FSEL R57, R57, RZ, P5 ;  /* 0x000000ff39397208 */ /* 0x000fe40002800000 */
[C---:B------:R-:W-:Y:S02]  /*6710*/  PRMT R53, R56.reuse, 0x7632, R53 ;  /* 0x0000763238357816 */ /* 0x040fe40000000035 */
[----:B------:R-:W-:Y:S02]  /*6720*/  PRMT R92, R56, 0x7610, R92 ;  /* 0x00007610385c7816 */ /* 0x000fe4000000005c */
[----:B------:R-:W-:Y:S02]  /*6730*/  F2FP.F16.F32.PACK_AB R55, R58, R55 ;  /* 0x000000373a37723e */ /* 0x000fe400000000ff */
[----:B------:R-:W-:Y:S02]  /*6740*/  F2FP.F16.F32.PACK_AB R59, R59, R52 ;  /* 0x000000343b3b723e */ /* 0x000fe400000000ff */
[----:B------:R-:W-:-:S02]  /*6750*/  F2FP.F16.F32.PACK_AB R56, R57, R54 ;  /* 0x000000363938723e */ /* 0x000fc400000000ff */
[C---:B------:R-:W-:Y:S02]  /*6760*/  PRMT R54, R55.reuse, 0x7632, R54 ;  /* 0x0000763237367816 */ /* 0x040fe40000000036 */
[----:B------:R-:W-:Y:S02]  /*6770*/  PRMT R93, R55, 0x7610, R93 ;  /* 0x00007610375d7816 */ /* 0x000fe4000000005d */
[C---:B------:R-:W-:Y:S02]  /*6780*/  PRMT R57, R59.reuse, 0x7632, R57 ;  /* 0x000076323b397816 */ /* 0x040fe40000000039 */
[----:B------:R-:W-:Y:S02]  /*6790*/  PRMT R94, R59, 0x7610, R94 ;  /* 0x000076103b5e7816 */ /* 0x000fe4000000005e */
[C---:B------:R-:W-:Y:S02]  /*67a0*/  PRMT R52, R56.reuse, 0x7632, R52 ;  /* 0x0000763238347816 */ /* 0x040fe40000000034 */
[----:B------:R-:W-:Y:S01]  /*67b0*/  PRMT R95, R56, 0x7610, R95 ;  /* 0x00007610385f7816 */ /* 0x000fe2000000005f */
[----:B------:R-:W-:Y:S06]  /*67c0*/  BRA `(.L_x_562) ;  /* 0x0000000000787947 */ /* 0x000fec0003800000 */
.L_x_566:
[--C-:B------:R-:W-:Y:S01]  /*67d0*/  FFMA.FTZ R53, R105, UR9, R52.reuse ;  /* 0x0000000969357c23 */ /* 0x100fe20008010034 */
[--C-:B-12---:R-:W-:Y:S01]  /*67e0*/  FFMA.FTZ R54, R106, UR9, R52.reuse ;  /* 0x000000096a367c23 */ /* 0x106fe20008010034 */
        /* <DEDUP_REMOVED lines=17> */
[C---:B------:R-:W-:Y:S02]  /*6900*/  ISETP.GE.U32.AND P4, PT, R2.reuse, 0x1000000, PT ;  /* 0x010000000200780c */ /* 0x040fe40003f86070 */
[----:B------:R-:W-:Y:S02]  /*6910*/  LOP3.LUT P6, RZ, R2, 0xff0000, RZ, 0xc0, !PT ;  /* 0x00ff000002ff7812 */ /* 0x000fe400078cc0ff */
        /* <DEDUP_REMOVED lines=9> */
.L_x_562:
        /* <DEDUP_REMOVED lines=16> */
.L_x_567:
[----:B------:R3:W-:Y:S01]  /*6ab0*/  STG.E.64 desc[UR20][R58.64], R54 ;  /* 0x000000363a007986 */ /* 0x0007e2000c101b14 */
[----:B------:R-:W-:Y:S05]  /*6ac0*/  BRA.U !UP0, `(.L_x_558) ;  /* 0x0000000108207547 */ /* 0x000fea000b800000 */
[----:B---3--:R-:W1:Y:S01]  /*6ad0*/  LDC.64 R54, c[0x0][0x470] ;  /* 0x00011c00ff367b82 */ /* 0x008e620000000a00 */
[----:B0-----:R-:W-:Y:S02]  /*6ae0*/  LOP3.LUT R52, R97, 0xffff, RZ, 0xc0, !PT ;  /* 0x0000ffff61347812 */ /* 0x001fe400078ec0ff */
[----:B------:R-:W-:-:S03]  /*6af0*/  PRMT R57, R98, 0x5410, R99 ;  /* 0x0000541062397816 */ /* 0x000fc60000000063 */
[----:B------:R-:W-:-:S05]  /*6b00*/  IMAD.WIDE.U32 R52, R52, 0x10000, RZ ;  /* 0x0001000034347825 */ /* 0x000fca00078e00ff */
[----:B------:R-:W-:Y:S02]  /*6b10*/  LOP3.LUT R53, R57, R53, RZ, 0xfc, !PT ;  /* 0x0000003539357212 */ /* 0x000fe400078efcff */
[----:B------:R-:W-:Y:S01]  /*6b20*/  LOP3.LUT R52, R52, 0xffff, R96, 0xf8, !PT ;  /* 0x0000ffff34347812 */ /* 0x000fe200078ef860 */
[----:B-1----:R-:W-:-:S05]  /*6b30*/  IMAD.WIDE.U32 R54, R89, 0x8, R54 ;  /* 0x0000000859367825 */ /* 0x002fca00078e0036 */
[----:B------:R4:W-:Y:S02]  /*6b40*/  STG.E.64 desc[UR20][R54.64], R52 ;  /* 0x0000003436007986 */ /* 0x0009e4000c101b14 */
.L_x_558:
[----:B------:R-:W-:Y:S05]  /*6b50*/  BSYNC.RECONVERGENT B0 ;  /* 0x0000000000007941 */ /* 0x000fea0003800200 */
.L_x_557:
[----:B------:R-:W-:Y:S01]  /*6b60*/  UPLOP3.LUT UP1, UPT, UPT, UPT, UP1, 0x40, 0x4 ;  /* 0x000000000004789c */ /* 0x000fe20003f2e810 */
[----:B------:R-:W-:Y:S10]  /*6b70*/  BRA.U !UP2, `(.L_x_568) ;  /* 0xffffff9d0a307547 */ /* 0x000ff4000b83ffff */
.L_x_524:
[----:B------:R-:W-:Y:S01]  /*6b80*/  UIMAD UR4, UR7, UR8, URZ ;  /* 0x00000008070472a4 */ /* 0x000fe2000f8e02ff */
[----:B------:R-:W-:Y:S05]  /*6b90*/  BSSY.RECONVERGENT B0, `(.L_x_569) ;  /* 0x0000011000007945 */ /* 0x000fea0003800200 */
[----:B-----5:R-:W-:-:S05]  /*6ba0*/  IMAD.U32 R0, RZ, RZ, UR4 ;  /* 0x00000004ff007e24 */ /* 0x020fca000f8e00ff */
[----:B------:R-:W-:Y:S01]  /*6bb0*/  LEA.HI R91, R0, R91, RZ, 0x1e ;  /* 0x0000005b005b7211 */ /* 0x000fe200078ff0ff */
[----:B------:R-:W-:Y:S06]  /*6bc0*/  @!P0 BRA `(.L_x_570) ;  /* 0x0000000000348947 */ /* 0x000fec0003800000 */
[----:B------:R-:W5:Y:S08]  /*6bd0*/  LDC.64 R2, c[0x0][0x440] ;  /* 0x00011000ff027b82 */ /* 0x000f700000000a00 */
[----:B0---4-:R-:W0:Y:S08]  /*6be0*/  LDC.64 R52, c[0x0][0x448] ;  /* 0x00011200ff347b82 */ /* 0x011e300000000a00 */
[----:B-123--:R-:W1:Y:S08]  /*6bf0*/  LDC.64 R54, c[0x0][0x450] ;  /* 0x00011400ff367b82 */ /* 0x00ee700000000a00 */
        /* <DEDUP_REMOVED lines=10> */
.L_x_570:
[----:B------:R-:W-:Y:S05]  /*6ca0*/  BSYNC.RECONVERGENT B0 ;  /* 0x0000000000007941 */ /* 0x000fea0003800200 */
.L_x_569:
[----:B------:R-:W-:Y:S04]  /*6cb0*/  BSSY.RECONVERGENT B0, `(.L_x_571) ;  /* 0x000000f000007945 */ /* 0x000fe80003800200 */
[----:B------:R-:W-:Y:S05]  /*6cc0*/  @!P2 BRA `(.L_x_572) ;  /* 0x000000000034a947 */ /* 0x000fea0003800000 */
[----:B---3--:R-:W3:Y:S08]  /*6cd0*/  LDC.64 R2, c[0x0][0x440] ;  /* 0x00011000ff027b82 */ /* 0x008ef00000000a00 */
[----:B------:R-:W5:Y:S08]  /*6ce0*/  LDC.64 R12, c[0x0][0x448] ;  /* 0x00011200ff0c7b82 */ /* 0x000f700000000a00 */
[----:B------:R-:W0:Y:S08]  /*6cf0*/  LDC.64 R14, c[0x0][0x450] ;  /* 0x00011400ff0e7b82 */ /* 0x000e300000000a00 */
[----:B------:R-:W1:Y:S01]  /*6d00*/  LDC.64 R24, c[0x0][0x458] ;  /* 0x00011600ff187b82 */ /* 0x000e620000000a00 */
[----:B---3--:R-:W-:-:S05]  /*6d10*/  IMAD.WIDE.U32 R2, R91, 0x10, R2 ;  /* 0x000000105b027825 */ /* 0x008fca00078e0002 */
[----:B------:R3:W-:Y:S01]  /*6d20*/  STG.E.128 desc[UR20][R2.64], R32 ;  /* 0x0000002002007986 */ /* 0x0007e2000c101d14 */
[----:B-----5:R-:W-:-:S05]  /*6d30*/  IMAD.WIDE.U32 R12, R91, 0x10, R12 ;  /* 0x000000105b0c7825 */ /* 0x020fca00078e000c */
[----:B------:R3:W-:Y:S01]  /*6d40*/  STG.E.128 desc[UR20][R12.64], R44 ;  /* 0x0000002c0c007986 */ /* 0x0007e2000c101d14 */
[----:B0-----:R-:W-:-:S05]  /*6d50*/  IMAD.WIDE.U32 R14, R91, 0x10, R14 ;  /* 0x000000105b0e7825 */ /* 0x001fca00078e000e */
[----:B------:R3:W-:Y:S01]  /*6d60*/  STG.E.128 desc[UR20][R14.64], R8 ;  /* 0x000000080e007986 */ /* 0x0007e2000c101d14 */
[----:B-1----:R-:W-:-:S04]  /*6d70*/  IMAD.WIDE.U32 R24, R91, 0x10, R24 ;  /* 0x000000105b187825 */ /* 0x002fc800078e0018 */
[----:B------:R-:W-:Y:S01]  /*6d80*/  VIADD R91, R91, 0x80 ;  /* 0x000000805b5b7836 */ /* 0x000fe20000000000 */
[----:B------:R3:W-:Y:S06]  /*6d90*/  STG.E.128 desc[UR20][R24.64], R20 ;  /* 0x0000001418007986 */ /* 0x0007ec000c101d14 */
.L_x_572:
[----:B------:R-:W-:Y:S05]  /*6da0*/  BSYNC.RECONVERGENT B0 ;  /* 0x0000000000007941 */ /* 0x000fea0003800200 */
.L_x_571:
[----:B------:R-:W-:Y:S05]  /*6db0*/  @!P3 EXIT ;  /* 0x000000000000b94d */ /* 0x000fea0003800000 */
[----:B---3--:R-:W3:Y:S08]  /*6dc0*/  LDC.64 R2, c[0x0][0x440] ;  /* 0x00011000ff027b82 */ /* 0x008ef00000000a00 */
[----:B------:R-:W5:Y:S08]  /*6dd0*/  LDC.64 R8, c[0x0][0x448] ;  /* 0x00011200ff087b82 */ /* 0x000f700000000a00 */
[----:B------:R-:W0:Y:S08]  /*6de0*/  LDC.64 R10, c[0x0][0x450] ;  /* 0x00011400ff0a7b82 */ /* 0x000e300000000a00 */
[----:B------:R-:W1:Y:S01]  /*6df0*/  LDC.64 R12, c[0x0][0x458] ;  /* 0x00011600ff0c7b82 */ /* 0x000e620000000a00 */
[----:B---3--:R-:W-:-:S05]  /*6e00*/  IMAD.WIDE.U32 R2, R91, 0x10, R2 ;  /* 0x000000105b027825 */ /* 0x008fca00078e0002 */
[----:B------:R-:W-:Y:S01]  /*6e10*/  STG.E.128 desc[UR20][R2.64], R28 ;  /* 0x0000001c02007986 */ /* 0x000fe2000c101d14 */
[----:B-----5:R-:W-:-:S05]  /*6e20*/  IMAD.WIDE.U32 R8, R91, 0x10, R8 ;  /* 0x000000105b087825 */ /* 0x020fca00078e0008 */
[----:B------:R-:W-:Y:S01]  /*6e30*/  STG.E.128 desc[UR20][R8.64], R40 ;  /* 0x0000002808007986 */ /* 0x000fe2000c101d14 */
[----:B0-----:R-:W-:-:S05]  /*6e40*/  IMAD.WIDE.U32 R10, R91, 0x10, R10 ;  /* 0x000000105b0a7825 */ /* 0x001fca00078e000a */
[----:B------:R-:W-:Y:S01]  /*6e50*/  STG.E.128 desc[UR20][R10.64], R4 ;  /* 0x000000040a007986 */ /* 0x000fe2000c101d14 */
[----:B-1----:R-:W-:-:S05]  /*6e60*/  IMAD.WIDE.U32 R12, R91, 0x10, R12 ;  /* 0x000000105b0c7825 */ /* 0x002fca00078e000c */
[----:B------:R-:W-:Y:S01]  /*6e70*/  STG.E.128 desc[UR20][R12.64], R16 ;  /* 0x000000100c007986 */ /* 0x000fe2000c101d14 */
[----:B------:R-:W-:Y:S05]  /*6e80*/  EXIT ;  /* 0x000000000000794d */ /* 0x000fea0003800000 */
.L_x_573:
        /* <DEDUP_REMOVED lines=15> */
.L_x_3512:


//--------------------- .text._ZN10layer_norm31ln_parallel_residual_bwd_kernelINS_13Kernel_traitsI6__halfS2_S2_S2_fjLj1536ELj1ELj1ELj4ELj8ENS_18Kernel_traits_baseILj1536ES2_S2_S2_S2_fjLj128EEEEELb1ELb0ELb1EEEvNS_9BwdParamsE --------------------------
	.section	.text._ZN10layer_norm31ln_parallel_residual_bwd_kernelINS_13Kernel_traitsI6__halfS2_S2_S2_fjLj1536ELj1ELj1ELj4ELj8ENS_18Kernel_traits_baseILj1536ES2_S2_S2_S2_fjLj128EEEEELb1ELb0ELb1EEEvNS_9BwdParamsE,"ax",@progbits
	.align	128
        .global         _ZN10layer_norm31ln_parallel_residual_bwd_kernelINS_13Kernel_traitsI6__halfS2_S2_S2_fjLj1536ELj1ELj1ELj4ELj8ENS_18Kernel_traits_baseILj1536ES2_S2_S2_S2_fjLj128EEEEELb1ELb0ELb1EEEvNS_9BwdParamsE
        .type           _ZN10layer_norm31ln_parallel_residual_bwd_kernelINS_13Kernel_traitsI6__halfS2_S2_S2_fjLj1536ELj1ELj1ELj4ELj8ENS_18Kernel_traits_baseILj1536ES2_S2_S2_S2_fjLj128EEEEELb1ELb0ELb1EEEvNS_9BwdParamsE,@function
        .size           _ZN10layer_norm31ln_parallel_residual_bwd_kernelINS_13Kernel_traitsI6__halfS2_S2_S2_fjLj1536ELj1ELj1ELj4ELj8ENS_18Kernel_traits_baseILj1536ES2_S2_S2_S2_fjLj128EEEEELb1ELb0ELb1EEEvNS_9BwdParamsE,(.L_x_3513 - _ZN10layer_norm31ln_parallel_residual_bwd_kernelINS_13Kernel_traitsI6__halfS2_S2_S2_fjLj1536ELj1ELj1ELj4ELj8ENS_18Kernel_traits_baseILj1536ES2_S2_S2_S2_fjLj128EEEEELb1ELb0ELb1EEEvNS_9BwdParamsE)
        .other          _ZN10layer_norm31ln_parallel_residual_bwd_kernelINS_13Kernel_traitsI6__halfS2_S2_S2_fjLj1536ELj1ELj1ELj4ELj8ENS_18Kernel_traits_baseILj1536ES2_S2_S2_S2_fjLj128EEEEELb1ELb0ELb1EEEvNS_9BwdParamsE,@"STO_CUDA_ENTRY STV_DEFAULT"
_ZN10layer_norm31ln_parallel_residual_bwd_kernelINS_13Kernel_traitsI6__halfS2_S2_S2_fjLj1536ELj1ELj1ELj4ELj8ENS_18Kernel_traits_baseILj1536ES2_S2_S2_S2_fjLj128EEEEELb1ELb0ELb1EEEvNS_9BwdParamsE:
.text._ZN10layer_norm31ln_parallel_residual_bwd_kernelINS_13Kernel_traitsI6__halfS2_S2_S2_fjLj1536ELj1ELj1ELj4ELj8ENS_18Kernel_traits_baseILj1536ES2_S2_S2_S2_fjLj128EEEEELb1ELb0ELb1EEEvNS_9BwdParamsE:
        /* <DEDUP_REMOVED lines=36> */
[----:B------:R-:W-:Y:S01]  /*0240*/  PLOP3.LUT P2, PT, PT, PT, PT, 0x8, 0x80 ;  /* 0x000000000080781c */ /* 0x000fe20003f4e170 */
[----:B------:R-:W-:Y:S01]  /*0250*/  IMAD.MOV.U32 R32, RZ, RZ, RZ ;  /* 0x000000ffff207224 */ /* 0x000fe200078e00ff */
[----:B------:R-:W-:-:S02]  /*0260*/  SHF.R.U32.HI R101, RZ, 0x5, R33 ;  /* 0x00000005ff657819 */ /* 0x000fc40000011621 */
        /* <DEDUP_REMOVED lines=11> */
[----:B-1----:R-:W-:Y:S01]  /*0320*/  IMAD.WIDE.U32 R4, R33, 0x8, R4 ;  /* 0x0000000821047825 */ /* 0x002fe200078e0004 */
[----:B------:R-:W-:-:S02]  /*0330*/  CS2R R38, SRZ ;  /* 0x0000000000267805 */ /* 0x000fc4000001ff00 */
[----:B------:R-:W-:Y:S02]  /*0340*/  CS2R R56, SRZ ;  /* 0x0000000000387805 */ /* 0x000fe4000001ff00 */
[----:B------:R-:W-:Y:S01]  /*0350*/  CS2R R42, SRZ ;  /* 0x00000000002a7805 */ /* 0x000fe2000001ff00 */
[----:B------:R-:W-:Y:S01]  /*0360*/  IMAD.MOV.U32 R0, RZ, RZ, RZ ;  /* 0x000000ffff007224 */ /* 0x000fe200078e00ff */
[----:B0-----:R-:W5:Y:S01]  /*0370*/  LDG.E.64 R6, desc[UR20][R4.64+0x800] ;  /* 0x0008001404067981 */ /* 0x001f62000c1e1b00 */
[----:B------:R-:W-:Y:S01]  /*0380*/  IMAD.MOV.U32 R100, RZ, RZ, RZ ;  /* 0x000000ffff647224 */ /* 0x000fe200078e00ff */
[----:B------:R-:W0:Y:S01]  /*0390*/  LDCU UR8, c[0x0][0x408] ;  /* 0x00008100ff0877ac */ /* 0x000e220008000800 */
[----:B----4-:R-:W-:Y:S01]  /*03a0*/  IMAD.WIDE.U32 R2, R33, 0x8, R2 ;  /* 0x0000000821027825 */ /* 0x010fe200078e0002 */
[----:B------:R-:W4:Y:S01]  /*03b0*/  LDG.E.64 R10, desc[UR20][R4.64+0x400] ;  /* 0x00040014040a7981 */ /* 0x000f22000c1e1b00 */
[----:B------:R-:W1:Y:S03]  /*03c0*/  LDCU UR23, c[0x0][0x388] ;  /* 0x00007100ff1777ac */ /* 0x000e660008000800 */
[----:B------:R2:W4:Y:S01]  /*03d0*/  LDG.E.64 R14, desc[UR20][R4.64] ;  /* 0x00000014040e7981 */ /* 0x000522000c1e1b00 */
[----:B------:R-:W0:Y:S03]  /*03e0*/  LDCU UR28, c[0x0][0x400] ;  /* 0x00008000ff1c77ac */ /* 0x000e260008000800 */
[----:B------:R-:W4:Y:S01]  /*03f0*/  LDG.E.64 R8, desc[UR20][R2.64+0x800] ;  /* 0x0008001402087981 */ /* 0x000f22000c1e1b00 */
[----:B------:R-:W0:Y:S03]  /*0400*/  LDCU.64 UR14, c[0x0][0x478] ;  /* 0x00008f00ff0e77ac */ /* 0x000e260008000a00 */
[----:B------:R-:W4:Y:S01]  /*0410*/  LDG.E.64 R12, desc[UR20][R2.64+0x400] ;  /* 0x00040014020c7981 */ /* 0x000f22000c1e1b00 */
[----:B------:R-:W0:Y:S03]  /*0420*/  LDCU.64 UR12, c[0x0][0x438] ;  /* 0x00008700ff0c77ac */ /* 0x000e260008000a00 */
[----:B------:R1:W4:Y:S01]  /*0430*/  LDG.E.64 R16, desc[UR20][R2.64] ;  /* 0x0000001402107981 */ /* 0x000322000c1e1b00 */
[----:B--2---:R-:W-:Y:S01]  /*0440*/  CS2R R4, SRZ ;  /* 0x0000000000047805 */ /* 0x004fe2000001ff00 */
[----:B------:R-:W-:-:S02]  /*0450*/  UISETP.NE.U32.AND UP0, UPT, UR4, URZ, UPT ;  /* 0x000000ff0400728c */ /* 0x000fc4000bf05070 */
[----:B---3--:R-:W-:Y:S02]  /*0460*/  UISETP.NE.AND UP1, UPT, UR22, URZ, UPT ;  /* 0x000000ff1600728c */ /* 0x008fe4000bf25270 */
[----:B------:R-:W-:Y:S01]  /*0470*/  UISETP.NE.AND.EX UP0, UPT, UR5, URZ, UPT, UP0 ;  /* 0x000000ff0500728c */ /* 0x000fe2000bf05300 */
[----:B------:R-:W2:Y:S01]  /*0480*/  LDCU.128 UR16, c[0x0][0x3c0] ;  /* 0x00007800ff1077ac */ /* 0x000ea20008000c00 */
[----:B-1----:R-:W-:Y:S02]  /*0490*/  CS2R R2, SRZ ;  /* 0x0000000000027805 */ /* 0x002fe4000001ff00 */
[----:B------:R-:W-:Y:S01]  /*04a0*/  PLOP3.LUT P3, PT, PT, PT, UP1, 0x80, 0x8 ;  /* 0x000000000008781c */ /* 0x000fe20003f6f018 */
[----:B------:R-:W1:Y:S01]  /*04b0*/  LDCU.64 UR24, c[0x0][0x380] ;  /* 0x00007000ff1877ac */ /* 0x000e620008000a00 */
[----:B------:R-:W-:Y:S01]  /*04c0*/  PLOP3.LUT P0, PT, PT, PT, UP0, 0x80, 0x8 ;  /* 0x000000000008781c */ /* 0x000fe20003f0f008 */
[----:B------:R-:W3:Y:S01]  /*04d0*/  LDCU.64 UR26, c[0x0][0x470] ;  /* 0x00008e00ff1a77ac */ /* 0x000ee20008000a00 */
[----:B------:R-:W-:Y:S01]  /*04e0*/  UMOV UR4, UR7 ;  /* 0x0000000700047c82 */ /* 0x000fe20008000000 */
[--C-:B-----5:R-:W-:Y:S01]  /*04f0*/  SHF.R.U64 R99, R6, 0x10, R7.reuse ;  /* 0x0000001006637819 */ /* 0x120fe20000001207 */
[----:B------:R-:W-:Y:S01]  /*0500*/  HADD2.F32 R113, -RZ, R6.H0_H0 ;  /* 0x20000006ff717230 */ /* 0x000fe20000004100 */
[----:B------:R-:W-:Y:S01]  /*0510*/  SHF.R.U32.HI R98, RZ, 0x10, R7 ;  /* 0x00000010ff627819 */ /* 0x000fe20000011607 */
[----:B------:R-:W-:Y:S01]  /*0520*/  HADD2.F32 R112, -RZ, R7.H0_H0 ;  /* 0x20000007ff707230 */ /* 0x000fe20000004100 */
[--C-:B----4-:R-:W-:Y:S01]  /*0530*/  SHF.R.U64 R97, R10, 0x10, R11.reuse ;  /* 0x000000100a617819 */ /* 0x110fe2000000120b */
        /* <DEDUP_REMOVED lines=19> */
[----:B------:R-:W-:-:S02]  /*0670*/  CS2R R16, SRZ ;  /* 0x0000000000107805 */ /* 0x000fc4000001ff00 */
[----:B------:R-:W-:Y:S02]  /*0680*/  CS2R R14, SRZ ;  /* 0x00000000000e7805 */ /* 0x000fe4000001ff00 */
[----:B------:R-:W-:Y:S02]  /*0690*/  CS2R R12, SRZ ;  /* 0x00000000000c7805 */ /* 0x000fe4000001ff00 */
[----:B------:R-:W-:Y:S02]  /*06a0*/  CS2R R10, SRZ ;  /* 0x00000000000a7805 */ /* 0x000fe4000001ff00 */
[----:B------:R-:W-:Y:S02]  /*06b0*/  CS2R R8, SRZ ;  /* 0x0000000000087805 */ /* 0x000fe4000001ff00 */
[----:B------:R-:W-:Y:S01]  /*06c0*/  CS2R R6, SRZ ;  /* 0x0000000000067805 */ /* 0x000fe2000001ff00 */
[----:B------:R-:W-:Y:S02]  /*06d0*/  HADD2.F32 R99, -RZ, R99.H0_H0 ;  /* 0x20000063ff637230 */ /* 0x000fe40000004100 */
        /* <DEDUP_REMOVED lines=10> */
[----:B0123--:R-:W-:-:S07]  /*0780*/  HADD2.F32 R70, -RZ, R70.H0_H0 ;  /* 0x20000046ff467230 */ /* 0x00ffce0000004100 */
.L_x_605:
[----:B------:R-:W-:Y:S01]  /*0790*/  UIMAD UR5, UR4, UR23, URZ ;  /* 0x00000017040572a4 */ /* 0x000fe2000f8e02ff */
[----:B0-----:R-:W0:Y:S01]  /*07a0*/  LDC.64 R92, c[0x0][0x3a8] ;  /* 0x0000ea00ff5c7b82 */ /* 0x001e220000000a00 */
[----:B------:R-:W-:Y:S02]  /*07b0*/  UIMAD.WIDE UR10, UR4, 0x4, UR18 ;  /* 0x00000004040a78a5 */ /* 0x000fe4000f8e0212 */
[----:B------:R-:W-:-:S04]  /*07c0*/  USHF.R.S32.HI UR6, URZ, 0x1f, UR5 ;  /* 0x0000001fff067899 */ /* 0x000fc80008011405 */
[----:B------:R-:W-:Y:S01]  /*07d0*/  ULEA.HI UR6, UR6, UR5, URZ, 0x2 ;  /* 0x0000000506067291 */ /* 0x000fe2000f8f10ff */
[----:B-1----:R-:W1:Y:S01]  /*07e0*/  LDC.64 R88, c[0x0][0x428] ;  /* 0x00010a00ff587b82 */ /* 0x002e620000000a00 */
[----:B------:R-:W-:Y:S01]  /*07f0*/  MOV R86, UR10 ;  /* 0x0000000a00567c02 */ /* 0x000fe20008000f00 */
[----:B------:R-:W-:-:S03]  /*0800*/  IMAD.U32 R87, RZ, RZ, UR11 ;  /* 0x0000000bff577e24 */ /* 0x000fc6000f8e00ff */
[----:B--2---:R-:W-:Y:S02]  /*0810*/  IMAD.U32 R44, RZ, RZ, UR6 ;  /* 0x00000006ff2c7e24 */ /* 0x004fe4000f8e00ff */
[----:B------:R2:W3:Y:S01]  /*0820*/  LDG.E R114, desc[UR20][R86.64] ;  /* 0x0000001456727981 */ /* 0x0004e2000c1e1900 */
[----:B------:R-:W2:Y:S02]  /*0830*/  LDC.64 R90, c[0x0][0x430] ;  /* 0x00010c00ff5a7b82 */ /* 0x000ea40000000a00 */
[----:B------:R-:W-:-:S05]  /*0840*/  LEA.HI.SX32 R69, R44, R33, 0x1e ;  /* 0x000000212c457211 */ /* 0x000fca00078ff2ff */
[C---:B------:R-:W-:Y:S02]  /*0850*/  VIADD R68, R69.reuse, 0x80 ;  /* 0x0000008045447836 */ /* 0x040fe40000000000 */
[----:B0-----:R-:W-:-:S04]  /*0860*/  IMAD.WIDE.U32 R44, R69, 0x8, R92 ;  /* 0x00000008452c7825 */ /* 0x001fc800078e005c */
[C---:B------:R-:W-:Y:S02]  /*0870*/  IMAD.WIDE.U32 R50, R68.reuse, 0x8, R92 ;  /* 0x0000000844327825 */ /* 0x040fe400078e005c */
[----:B------:R-:W4:Y:S02]  /*0880*/  LDG.E.64 R44, desc[UR20][R44.64] ;  /* 0x000000142c2c7981 */ /* 0x000f24000c1e1b00 */
[C-C-:B-1----:R-:W-:Y:S01]  /*0890*/  IMAD.WIDE.U32 R46, R69.reuse, 0x8, R88.reuse ;  /* 0x00000008452e7825 */ /* 0x142fe200078e0058 */
[----:B------:R-:W-:Y:S01]  /*08a0*/  IADD3 R115, PT, PT, R69, 0x100, RZ ;  /* 0x0000010045737810 */ /* 0x000fe20007ffe0ff */
[----:B------:R-:W4:Y:S02]  /*08b0*/  LDG.E.64 R50, desc[UR20][R50.64] ;  /* 0x0000001432327981 */ /* 0x000f24000c1e1b00 */
[C---:B------:R-:W-:Y:S02]  /*08c0*/  IMAD.WIDE.U32 R84, R68.reuse, 0x8, R88 ;  /* 0x0000000844547825 */ /* 0x040fe400078e0058 */
[----:B------:R-:W4:Y:S01]  /*08d0*/  LDG.E.64 R46, desc[UR20][R46.64] ;  /* 0x000000142e2e7981 */ /* 0x000f22000c1e1b00 */
[----:B------:R-:W-:Y:S01]  /*08e0*/  UIMAD.WIDE UR10, UR4, 0x4, UR16 ;  /* 0x00000004040a78a5 */ /* 0x000fe2000f8e0210 */
[----:B--2---:R-:W-:-:S02]  /*08f0*/  IMAD.WIDE.U32 R86, R68, 0x8, R90 ;  /* 0x0000000844567825 */ /* 0x004fc400078e005a */
[----:B------:R-:W2:Y:S02]  /*0900*/  LDG.E.64 R84, desc[UR20][R84.64] ;  /* 0x0000001454547981 */ /* 0x000ea4000c1e1b00 */
[----:B------:R-:W-:Y:S02]  /*0910*/  IMAD.WIDE.U32 R92, R115, 0x8, R92 ;  /* 0x00000008735c7825 */ /* 0x000fe400078e005c */
[----:B------:R-:W2:Y:S02]  /*0920*/  LDG.E.64 R86, desc[UR20][R86.64] ;  /* 0x0000001456567981 */ /* 0x000ea4000c1e1b00 */
[----:B------:R-:W-:Y:S02]  /*0930*/  IMAD.WIDE.U32 R48, R69, 0x8, R90 ;  /* 0x0000000845307825 */ /* 0x000fe400078e005a */
[----:B------:R-:W2:Y:S02]  /*0940*/  LDG.E.64 R92, desc[UR20][R92.64] ;  /* 0x000000145c5c7981 */ /* 0x000ea4000c1e1b00 */
[----:B------:R-:W-:-:S02]  /*0950*/  IMAD.U32 R94, RZ, RZ, UR10 ;  /* 0x0000000aff5e7e24 */ /* 0x000fc4000f8e00ff */
        /* <DEDUP_REMOVED lines=9> */
[----:B---3--:R-:W-:Y:S02]  /*09f0*/  R2UR UR11, R114 ;  /* 0x00000000720b72ca */ /* 0x008fe400000e0000 */
[----:B----4-:R-:W-:Y:S01]  /*0a00*/  MOV R140, R44 ;  /* 0x0000002c008c7202 */ /* 0x010fe20000000f00 */
[--C-:B------:R-:W-:Y:S01]  /*0a10*/  IMAD.MOV.U32 R142, RZ, RZ, R45.reuse ;  /* 0x000000ffff8e7224 */ /* 0x100fe200078e002d */
[--C-:B------:R-:W-:Y:S02]  /*0a20*/  SHF.R.U64 R133, R44, 0x10, R45.reuse ;  /* 0x000000102c857819 */ /* 0x100fe4000000122d */
[----:B------:R-:W-:-:S05]  /*0a30*/  SHF.R.U32.HI R143, RZ, 0x10, R45 ;  /* 0x00000010ff8f7819 */ /* 0x000fca000001162d */
[----:B------:R-:W1:Y:S01]  /*0a40*/  @P1 LDC.64 R44, c[0x0][0x3b8] ;  /* 0x0000ee00ff2c1b82 */ /* 0x000e620000000a00 */
[----:B------:R-:W-:Y:S01]  /*0a50*/  IMAD.MOV.U32 R116, RZ, RZ, R46 ;  /* 0x000000ffff747224 */ /* 0x000fe200078e002e */
[--C-:B------:R-:W-:Y:S02]  /*0a60*/  SHF.R.U64 R114, R46, 0x10, R47.reuse ;  /* 0x000000102e727819 */ /* 0x100fe4000000122f */
[----:B------:R-:W-:Y:S02]  /*0a70*/  MOV R117, R47 ;  /* 0x0000002f00757202 */ /* 0x000fe40000000f00 */
[----:B------:R-:W-:Y:S01]  /*0a80*/  SHF.R.U32.HI R118, RZ, 0x10, R47 ;  /* 0x00000010ff767819 */ /* 0x000fe2000001162f */
[--C-:B------:R-:W-:Y:S01]  /*0a90*/  IMAD.MOV.U32 R139, RZ, RZ, R51.reuse ;  /* 0x000000ffff8b7224 */ /* 0x100fe200078e0033 */
[----:B------:R-:W3:Y:S01]  /*0aa0*/  LDC.64 R46, c[0x0][0x3b0] ;  /* 0x0000ec00ff2e7b82 */ /* 0x000ee20000000a00 */
[----:B0-----:R-:W-:Y:S02]  /*0ab0*/  MOV R94, R50 ;  /* 0x00000032005e7202 */ /* 0x001fe40000000f00 */
[----:B------:R-:W-:-:S02]  /*0ac0*/  SHF.R.U64 R141, R50, 0x10, R51 ;  /* 0x00000010328d7819 */ /* 0x000fc40000001233 */
[----:B------:R-:W-:Y:S01]  /*0ad0*/  SHF.R.U32.HI R144, RZ, 0x10, R51 ;  /* 0x00000010ff907819 */ /* 0x000fe20000011633 */
[----:B--2---:R-:W-:Y:S02]  /*0ae0*/  IMAD.MOV.U32 R123, RZ, RZ, R84 ;  /* 0x000000ffff7b7224 */ /* 0x004fe400078e0054 */
[----:B------:R-:W0:Y:S01]  /*0af0*/  @P0 LDC.64 R50, c[0x0][0x438] ;  /* 0x00010e00ff320b82 */ /* 0x000e220000000a00 */
[--C-:B------:R-:W-:Y:S02]  /*0b00*/  SHF.R.U64 R124, R84, 0x10, R85.reuse ;  /* 0x00000010547c7819 */ /* 0x100fe40000001255 */
[----:B------:R-:W-:Y:S02]  /*0b10*/  MOV R122, R85 ;  /* 0x00000055007a7202 */ /* 0x000fe40000000f00 */
[----:B------:R-:W-:-:S03]  /*0b20*/  SHF.R.U32.HI R128, RZ, 0x10, R85 ;  /* 0x00000010ff807819 */ /* 0x000fc60000011655 */
[----:B------:R-:W2:Y:S01]  /*0b30*/  @P1 LDC.64 R84, c[0x0][0x3b8] ;  /* 0x0000ee00ff541b82 */ /* 0x000ea20000000a00 */
[----:B------:R-:W-:Y:S01]  /*0b40*/  IMAD.MOV.U32 R127, RZ, RZ, R86 ;  /* 0x000000ffff7f7224 */ /* 0x000fe200078e0056 */
[--C-:B------:R-:W-:Y:S01]  /*0b50*/  SHF.R.U64 R126, R86, 0x10, R87.reuse ;  /* 0x00000010567e7819 */ /* 0x100fe20000001257 */
[--C-:B------:R-:W-:Y:S01]  /*0b60*/  IMAD.MOV.U32 R125, RZ, RZ, R87.reuse ;  /* 0x000000ffff7d7224 */ /* 0x100fe200078e0057 */
[----:B------:R-:W-:Y:S01]  /*0b70*/  SHF.R.U32.HI R132, RZ, 0x10, R87 ;  /* 0x00000010ff847819 */ /* 0x000fe20000011657 */
[----:B------:R-:W-:Y:S01]  /*0b80*/  IMAD.MOV.U32 R145, RZ, RZ, R92 ;  /* 0x000000ffff917224 */ /* 0x000fe200078e005c */
[----:B------:R-:W-:Y:S02]  /*0b90*/  SHF.R.U64 R151, R92, 0x10, R93 ;  /* 0x000000105c977819 */ /* 0x000fe4000000125d */
[----:B------:R-:W4:Y:S01]  /*0ba0*/  @P1 LDC.64 R86, c[0x0][0x3b8] ;  /* 0x0000ee00ff561b82 */ /* 0x000f220000000a00 */
[----:B------:R-:W-:Y:S01]  /*0bb0*/  IMAD.MOV.U32 R95, RZ, RZ, R48 ;  /* 0x000000ffff5f7224 */ /* 0x000fe200078e0030 */
[--C-:B------:R-:W-:Y:S01]  /*0bc0*/  SHF.R.U64 R119, R48, 0x10, R49.reuse ;  /* 0x0000001030777819 */ /* 0x100fe20000001231 */
[--C-:B------:R-:W-:Y:S01]  /*0bd0*/  IMAD.MOV.U32 R120, RZ, RZ, R49.reuse ;  /* 0x000000ffff787224 */ /* 0x100fe200078e0031 */
[----:B------:R-:W-:Y:S01]  /*0be0*/  SHF.R.U32.HI R121, RZ, 0x10, R49 ;  /* 0x00000010ff797819 */ /* 0x000fe20000011631 */
[----:B------:R-:W-:Y:S01]  /*0bf0*/  HADD2.F32 R147, -RZ, R140.H0_H0 ;  /* 0x2000008cff937230 */ /* 0x000fe20000004100 */
[----:B------:R-:W-:Y:S01]  /*0c00*/  FSEL R92, R146, RZ, !P3 ;  /* 0x000000ff925c7208 */ /* 0x000fe20005800000 */
[--C-:B------:R-:W-:Y:S01]  /*0c10*/  IMAD.MOV.U32 R149, RZ, RZ, R93.reuse ;  /* 0x000000ffff957224 */ /* 0x100fe200078e005d */
[----:B------:R-:W4:Y:S01]  /*0c20*/  @P0 LDC.64 R48, c[0x0][0x438] ;  /* 0x00010e00ff300b82 */ /* 0x000f220000000a00 */
[----:B------:R-:W-:Y:S01]  /*0c30*/  HADD2.F32 R133, -RZ, R133.H0_H0 ;  /* 0x20000085ff857230 */ /* 0x000fe20000004100 */
[----:B------:R-:W-:Y:S01]  /*0c40*/  SHF.R.U32.HI R93, RZ, 0x10, R93 ;  /* 0x00000010ff5d7819 */ /* 0x000fe2000001165d */
[----:B------:R-:W-:-:S02]  /*0c50*/  HADD2.F32 R153, -RZ, R142.H0_H0 ;  /* 0x2000008eff997230 */ /* 0x000fc40000004100 */
[----:B------:R-:W-:Y:S01]  /*0c60*/  FADD.FTZ R150, -R92, R147 ;  /* 0x000000935c967221 */ /* 0x000fe20000010100 */
[----:B------:R-:W-:Y:S01]  /*0c70*/  HADD2.F32 R143, -RZ, R143.H0_H0 ;  /* 0x2000008fff8f7230 */ /* 0x000fe20000004100 */
[----:B------:R-:W-:Y:S01]  /*0c80*/  MOV R131, R88 ;  /* 0x0000005800837202 */ /* 0x000fe20000000f00 */
[--C-:B------:R-:W-:Y:S01]  /*0c90*/  IMAD.MOV.U32 R129, RZ, RZ, R89.reuse ;  /* 0x000000ffff817224 */ /* 0x100fe200078e0059 */
[----:B------:R-:W-:Y:S01]  /*0ca0*/  SHF.R.U64 R130, R88, 0x10, R89 ;  /* 0x0000001058827819 */ /* 0x000fe20000001259 */
[C---:B------:R-:W-:Y:S01]  /*0cb0*/  FADD.FTZ R146, -R92.reuse, R133 ;  /* 0x000000855c927221 */ /* 0x040fe20000010100 */
[----:B------:R-:W-:Y:S01]  /*0cc0*/  SHF.R.U32.HI R136, RZ, 0x10, R89 ;  /* 0x00000010ff887819 */ /* 0x000fe20000011659 */
[----:B------:R-:W-:Y:S01]  /*0cd0*/  FADD.FTZ R147, -R92, R153 ;  /* 0x000000995c937221 */ /* 0x000fe20000010100 */
[----:B------:R-:W-:Y:S01]  /*0ce0*/  HADD2.F32 R141, -RZ, R141.H0_H0 ;  /* 0x2000008dff8d7230 */ /* 0x000fe20000004100 */
[----:B------:R-:W4:Y:S01]  /*0cf0*/  @P0 LDC.64 R88, c[0x0][0x438] ;  /* 0x00010e00ff580b82 */ /* 0x000f220000000a00 */
[----:B------:R-:W-:Y:S01]  /*0d00*/  HADD2.F32 R139, -RZ, R139.H0_H0 ;  /* 0x2000008bff8b7230 */ /* 0x000fe20000004100 */
[--C-:B------:R-:W-:Y:S01]  /*0d10*/  SHF.R.U64 R134, R90, 0x10, R91.reuse ;  /* 0x000000105a867819 */ /* 0x100fe2000000125b */
[----:B------:R-:W-:Y:S01]  /*0d20*/  HADD2.F32 R133, -RZ, R94.H0_H0 ;  /* 0x2000005eff857230 */ /* 0x000fe20000004100 */
[----:B------:R-:W-:Y:S01]  /*0d30*/  MOV R137, R91 ;  /* 0x0000005b00897202 */ /* 0x000fe20000000f00 */
[----:B------:R-:W-:Y:S01]  /*0d40*/  HADD2.F32 R153, -RZ, R144.H0_H0 ;  /* 0x20000090ff997230 */ /* 0x000fe20000004100 */
[----:B------:R-:W-:Y:S01]  /*0d50*/  SHF.R.U32.HI R138, RZ, 0x10, R91 ;  /* 0x00000010ff8a7819 */ /* 0x000fe2000001165b */
[----:B------:R-:W-:-:S02]  /*0d60*/  HADD2.F32 R155, -RZ, R145.H0_H0 ;  /* 0x20000091ff9b7230 */ /* 0x000fc40000004100 */
[----:B------:R-:W-:Y:S02]  /*0d70*/  HADD2.F32 R151, -RZ, R151.H0_H0 ;  /* 0x20000097ff977230 */ /* 0x000fe40000004100 */
[----:B------:R-:W-:Y:S02]  /*0d80*/  HADD2.F32 R157, -RZ, R149.H0_H0 ;  /* 0x20000095ff9d7230 */ /* 0x000fe40000004100 */
[----:B------:R-:W-:Y:S02]  /*0d90*/  HADD2.F32 R93, -RZ, R93.H0_H0 ;  /* 0x2000005dff5d7230 */ /* 0x000fe40000004100 */
[----:B------:R-:W-:Y:S02]  /*0da0*/  IMAD.MOV.U32 R135, RZ, RZ, R90 ;  /* 0x000000ffff877224 */ /* 0x000fe400078e005a */
[----:B------:R-:W-:Y:S01]  /*0db0*/  FADD.FTZ R148, -R92, R143 ;  /* 0x0000008f5c947221 */ /* 0x000fe20000010100 */
[----:B-1----:R-:W-:-:S04]  /*0dc0*/  @P1 IMAD.WIDE.U32 R90, R69, 0x4, R44 ;  /* 0x00000004455a1825 */ /* 0x002fc800078e002c */
[C---:B------:R-:W-:Y:S01]  /*0dd0*/  FADD.FTZ R145, -R92.reuse, R141 ;  /* 0x0000008d5c917221 */ /* 0x040fe20000010100 */
[----:B------:R-:W-:Y:S01]  /*0de0*/  FADD.FTZ R143, -R92, R139 ;  /* 0x0000008b5c8f7221 */ /* 0x000fe20000010100 */
[----:B---3--:R-:W-:-:S04]  /*0df0*/  IMAD.WIDE.U32 R44, R69, 0x4, R46 ;  /* 0x00000004452c7825 */ /* 0x008fc800078e002e */
[C---:B------:R-:W-:Y:S01]  /*0e00*/  FADD.FTZ R149, -R92.reuse, R133 ;  /* 0x000000855c957221 */ /* 0x040fe20000010100 */
[C---:B------:R-:W-:Y:S01]  /*0e10*/  FADD.FTZ R144, -R92.reuse, R153 ;  /* 0x000000995c907221 */ /* 0x040fe20000010100 */
[C---:B------:R-:W-:Y:S01]  /*0e20*/  FADD.FTZ R142, -R92.reuse, R155 ;  /* 0x0000009b5c8e7221 */ /* 0x040fe20000010100 */
[----:B------:R-:W-:Y:S02]  /*0e30*/  HADD2.F32 R95, -RZ, R95.H0_H0 ;  /* 0x2000005fff5f7230 */ /* 0x000fe40000004100 */
[----:B------:R-:W-:Y:S01]  /*0e40*/  FADD.FTZ R141, -R92, R151 ;  /* 0x000000975c8d7221 */ /* 0x000fe20000010100 */
[----:B0-----:R-:W-:-:S04]  /*0e50*/  @P0 IMAD.WIDE.U32 R50, R68, 0x8, R50 ;  /* 0x0000000844320825 */ /* 0x001fc800078e0032 */
[C---:B------:R-:W-:Y:S01]  /*0e60*/  FADD.FTZ R140, -R92.reuse, R157 ;  /* 0x0000009d5c8c7221 */ /* 0x040fe20000010100 */
[----:B------:R-:W-:Y:S01]  /*0e70*/  FADD.FTZ R139, -R92, R93 ;  /* 0x0000005d5c8b7221 */ /* 0x000fe20000010100 */
[----:B------:R0:W5:Y:S01]  /*0e80*/  LDG.E R133, desc[UR20][R44.64] ;  /* 0x000000142c857981 */ /* 0x000162000c1e1900 */
[----:B------:R-:W-:-:S03]  /*0e90*/  IMAD.WIDE.U32 R92, R68, 0x4, R46 ;  /* 0x00000004445c7825 */ /* 0x000fc600078e002e */
[----:B------:R1:W5:Y:S01]  /*0ea0*/  @P0 LDG.E.64 R80, desc[UR20][R50.64] ;  /* 0x0000001432500981 */ /* 0x000362000c1e1b00 */
[----:B------:R-:W-:Y:S02]  /*0eb0*/  HADD2.F32 R152, -RZ, R119.H0_H0 ;  /* 0x20000077ff987230 */ /* 0x000fe40000004100 */
[----:B------:R-:W-:Y:S02]  /*0ec0*/  HADD2.F32 R155, -RZ, R128.H0_H0 ;  /* 0x20000080ff9b7230 */ /* 0x000fe40000004100 */
[----:B--2---:R-:W-:-:S04]  /*0ed0*/  @P1 IMAD.WIDE.U32 R84, R115, 0x4, R84 ;  /* 0x0000000473541825 */ /* 0x004fc800078e0054 */
[----:B0-----:R-:W-:Y:S01]  /*0ee0*/  FMUL.FTZ R44, R109, R95 ;  /* 0x0000005f6d2c7220 */ /* 0x001fe20000410000 */
[----:B------:R-:W-:Y:S01]  /*0ef0*/  HADD2.F32 R116, -RZ, R116.H0_H0 ;  /* 0x20000074ff747230 */ /* 0x000fe20000004100 */
[----:B------:R-:W5:Y:S01]  /*0f00*/  @P1 LDG.E R65, desc[UR20][R84.64] ;  /* 0x0000001454411981 */ /* 0x000f62000c1e1900 */
[----:B------:R-:W-:-:S04]  /*0f10*/  IMAD.WIDE.U32 R46, R115, 0x4, R46 ;  /* 0x00000004732e7825 */ /* 0x000fc800078e002e */
[----:B------:R-:W-:Y:S01]  /*0f20*/  FMUL.FTZ R159, R148, UR11 ;  /* 0x0000000b949f7c20 */ /* 0x000fe20008410000 */
[----:B------:R-:W-:Y:S01]  /*0f30*/  FMUL.FTZ R157, R146, UR11 ;  /* 0x0000000b929d7c20 */ /* 0x000fe20008410000 */
[----:B----4-:R-:W-:Y:S01]  /*0f40*/  @P1 IMAD.WIDE.U32 R86, R68, 0x4, R86 ;  /* 0x0000000444561825 */ /* 0x010fe200078e0056 */
[----:B------:R0:W5:Y:S03]  /*0f50*/  LDG.E R94, desc[UR20][R46.64] ;  /* 0x000000142e5e7981 */ /* 0x000166000c1e1900 */
[----:B------:R-:W-:Y:S02]  /*0f60*/  HADD2.F32 R119, -RZ, R120.H0_H0 ;  /* 0x20000078ff777230 */ /* 0x000fe40000004100 */
[----:B------:R-:W-:Y:S02]  /*0f70*/  HADD2.F32 R121, -RZ, R121.H0_H0 ;  /* 0x20000079ff797230 */ /* 0x000fe40000004100 */
[----:B------:R-:W-:-:S04]  /*0f80*/  @P0 IMAD.WIDE.U32 R48, R69, 0x8, R48 ;  /* 0x0000000845300825 */ /* 0x000fc800078e0030 */
[----:B------:R-:W-:Y:S01]  /*0f90*/  FMUL.FTZ R147, R147, UR11 ;  /* 0x0000000b93937c20 */ /* 0x000fe20008410000 */
[----:B------:R-:W5:Y:S01]  /*0fa0*/  LDG.E R92, desc[UR20][R92.64] ;  /* 0x000000145c5c7981 */ /* 0x000f62000c1e1900 */
[----:B------:R-:W-:Y:S02]  /*0fb0*/  HADD2.F32 R128, -RZ, R127.H0_H0 ;  /* 0x2000007fff807230 */ /* 0x000fe40000004100 */
[----:B------:R-:W-:Y:S02]  /*0fc0*/  HADD2.F32 R127, -RZ, R132.H0_H0 ;  /* 0x20000084ff7f7230 */ /* 0x000fe40000004100 */
[----:B------:R-:W-:Y:S01]  /*0fd0*/  FMUL.FTZ R45, R108, R119 ;  /* 0x000000776c2d7220 */ /* 0x000fe20000410000 */
[----:B------:R-:W-:Y:S01]  /*0fe0*/  HADD2.F32 R132, -RZ, R131.H0_H0 ;  /* 0x20000083ff847230 */ /* 0x000fe20000004100 */
[----:B------:R-:W5:Y:S01]  /*0ff0*/  @P1 LDG.E R67, desc[UR20][R90.64] ;  /* 0x000000145a431981 */ /* 0x000f62000c1e1900 */
[----:B------:R-:W-:Y:S02]  /*1000*/  HADD2.F32 R131, -RZ, R136.H0_H0 ;  /* 0x20000088ff837230 */ /* 0x000fe40000004100 */
[----:B-1----:R-:W-:-:S02]  /*1010*/  HADD2.F32 R51, -RZ, R117.H0_H0 ;  /* 0x20000075ff337230 */ /* 0x002fc40000004100 */
[----:B0-----:R-:W-:Y:S01]  /*1020*/  FMUL.FTZ R46, R77, R152 ;  /* 0x000000984d2e7220 */ /* 0x001fe20000410000 */
[----:B------:R-:W-:Y:S02]  /*1030*/  HADD2.F32 R136, -RZ, R135.H0_H0 ;  /* 0x20000087ff887230 */ /* 0x000fe40000004100 */
[----:B------:R-:W-:Y:S02]  /*1040*/  HADD2.F32 R50, -RZ, R114.H0_H0 ;  /* 0x20000072ff327230 */ /* 0x000fe40000004100 */
[----:B------:R-:W-:Y:S01]  /*1050*/  FMUL.FTZ R85, R150, UR11 ;  /* 0x0000000b96557c20 */ /* 0x000fe20008410000 */
[----:B------:R-:W-:Y:S02]  /*1060*/  HADD2.F32 R135, -RZ, R138.H0_H0 ;  /* 0x2000008aff877230 */ /* 0x000fe40000004100 */
[----:B------:R-:W-:Y:S01]  /*1070*/  FFMA.FTZ R138, R103, R116, R44 ;  /* 0x00000074678a7223 */ /* 0x000fe2000001002c */
[----:B------:R-:W-:Y:S01]  /*1080*/  FFMA.FTZ R148, R102, R51, R45 ;  /* 0x0000003366947223 */ /* 0x000fe2000001002d */
[----:B------:R-:W-:Y:S01]  /*1090*/  FFMA.FTZ R146, R71, R50, R46 ;  /* 0x0000003247927223 */ /* 0x000fe2000001002e */
[----:B------:R0:W5:Y:S01]  /*10a0*/  @P1 LDG.E R66, desc[UR20][R86.64] ;  /* 0x0000001456421981 */ /* 0x000162000c1e1900 */
[----:B------:R-:W-:Y:S01]  /*10b0*/  FADD.FTZ R45, RZ, R138 ;  /* 0x0000008aff2d7221 */ /* 0x000fe20000010000 */
[----:B------:R-:W-:Y:S01]  /*10c0*/  FFMA.FTZ R46, R85, R138, RZ ;  /* 0x0000008a552e7223 */ /* 0x000fe200000100ff */
[----:B------:R-:W-:-:S02]  /*10d0*/  HADD2.F32 R151, -RZ, R118.H0_H0 ;  /* 0x20000076ff977230 */ /* 0x000fc40000004100 */
[----:B------:R-:W-:Y:S01]  /*10e0*/  FMUL.FTZ R47, R76, R121 ;  /* 0x000000794c2f7220 */ /* 0x000fe20000410000 */
[----:B------:R1:W5:Y:S01]  /*10f0*/  @P0 LDG.E.64 R78, desc[UR20][R48.64] ;  /* 0x00000014304e0981 */ /* 0x000362000c1e1b00 */
[----:B------:R-:W-:Y:S01]  /*1100*/  FFMA.FTZ R46, R157, R146, R46 ;  /* 0x000000929d2e7223 */ /* 0x000fe2000001002e */
[----:B------:R-:W-:Y:S02]  /*1110*/  HADD2.F32 R84, -RZ, R123.H0_H0 ;  /* 0x2000007bff547230 */ /* 0x000fe40000004100 */
[----:B0-----:R-:W-:Y:S01]  /*1120*/  FADD.FTZ R87, R146, R45 ;  /* 0x0000002d92577221 */ /* 0x001fe20000010000 */
[----:B------:R-:W-:-:S04]  /*1130*/  @P0 IMAD.WIDE.U32 R88, R115, 0x8, R88 ;  /* 0x0000000873580825 */ /* 0x000fc800078e0058 */
[----:B------:R-:W-:Y:S01]  /*1140*/  FFMA.FTZ R150, R70, R151, R47 ;  /* 0x0000009746967223 */ /* 0x000fe2000001002f */
[----:B------:R-:W-:Y:S01]  /*1150*/  FFMA.FTZ R46, R147, R148, R46 ;  /* 0x00000094932e7223 */ /* 0x000fe2000001002e */
[----:B------:R-:W-:Y:S01]  /*1160*/  FADD.FTZ R87, R148, R87 ;  /* 0x0000005794577221 */ /* 0x000fe20000010000 */
[----:B-1----:R-:W-:Y:S01]  /*1170*/  FMUL.FTZ R48, R111, R128 ;  /* 0x000000806f307220 */ /* 0x002fe20000410000 */
[----:B------:R-:W-:Y:S01]  /*1180*/  HADD2.F32 R126, -RZ, R126.H0_H0 ;  /* 0x2000007eff7e7230 */ /* 0x000fe20000004100 */
[----:B------:R0:W5:Y:S01]  /*1190*/  @P0 LDG.E.64 R82, desc[UR20][R88.64] ;  /* 0x0000001458520981 */ /* 0x000162000c1e1b00 */
[----:B------:R-:W-:Y:S02]  /*11a0*/  HADD2.F32 R125, -RZ, R125.H0_H0 ;  /* 0x2000007dff7d7230 */ /* 0x000fe40000004100 */
[----:B------:R-:W-:Y:S01]  /*11b0*/  FFMA.FTZ R93, R105, R84, R48 ;  /* 0x00000054695d7223 */ /* 0x000fe20000010030 */
[----:B------:R-:W-:Y:S02]  /*11c0*/  HADD2.F32 R124, -RZ, R124.H0_H0 ;  /* 0x2000007cff7c7230 */ /* 0x000fe40000004100 */
[----:B------:R-:W-:Y:S01]  /*11d0*/  FADD.FTZ R48, R150, R87 ;  /* 0x0000005796307221 */ /* 0x000fe20000010000 */
[----:B------:R-:W-:Y:S01]  /*11e0*/  FMUL.FTZ R114, R149, UR11 ;  /* 0x0000000b95727c20 */ /* 0x000fe20008410000 */
[----:B------:R-:W-:Y:S01]  /*11f0*/  FFMA.FTZ R87, R159, R150, R46 ;  /* 0x000000969f577223 */ /* 0x000fe2000001002e */
[----:B------:R-:W-:-:S02]  /*1200*/  HADD2.F32 R153, -RZ, R122.H0_H0 ;  /* 0x2000007aff997230 */ /* 0x000fc40000004100 */
[----:B0-----:R-:W-:Y:S01]  /*1210*/  FMUL.FTZ R88, R97, R126 ;  /* 0x0000007e61587220 */ /* 0x001fe20000410000 */
[----:B------:R-:W-:Y:S01]  /*1220*/  FMUL.FTZ R47, R110, R125 ;  /* 0x0000007d6e2f7220 */ /* 0x000fe20000410000 */
[----:B------:R-:W-:Y:S01]  /*1230*/  FMUL.FTZ R145, R145, UR11 ;  /* 0x0000000b91917c20 */ /* 0x000fe20008410000 */
[----:B------:R-:W-:Y:S01]  /*1240*/  FADD.FTZ R48, R93, R48 ;  /* 0x000000305d307221 */ /* 0x000fe20000010000 */
[----:B------:R-:W-:Y:S01]  /*1250*/  FFMA.FTZ R117, R73, R124, R88 ;  /* 0x0000007c49757223 */ /* 0x000fe20000010058 */
[----:B------:R-:W-:Y:S01]  /*1260*/  FFMA.FTZ R46, R114, R93, R87 ;  /* 0x0000005d722e7223 */ /* 0x000fe20000010057 */
[----:B------:R-:W-:Y:S01]  /*1270*/  FFMA.FTZ R118, R104, R153, R47 ;  /* 0x0000009968767223 */ /* 0x000fe2000001002f */
[----:B------:R-:W-:Y:S01]  /*1280*/  FMUL.FTZ R49, R96, R127 ;  /* 0x0000007f60317220 */ /* 0x000fe20000410000 */
[----:B------:R-:W-:Y:S01]  /*1290*/  FMUL.FTZ R120, R143, UR11 ;  /* 0x0000000b8f787c20 */ /* 0x000fe20008410000 */
[----:B------:R-:W-:Y:S01]  /*12a0*/  FADD.FTZ R87, R117, R48 ;  /* 0x0000003075577221 */ /* 0x000fe20000010000 */
[----:B------:R-:W-:Y:S01]  /*12b0*/  FFMA.FTZ R47, R145, R117, R46 ;  /* 0x00000075912f7223 */ /* 0x000fe2000001002e */
[----:B------:R-:W-:-:S02]  /*12c0*/  HADD2.F32 R134, -RZ, R134.H0_H0 ;  /* 0x20000086ff867230 */ /* 0x000fc40000004100 */
[----:B------:R-:W-:Y:S01]  /*12d0*/  FMUL.FTZ R86, R113, R136 ;  /* 0x0000008871567220 */ /* 0x000fe20000410000 */
[----:B------:R-:W-:Y:S01]  /*12e0*/  FMUL.FTZ R123, R144, UR11 ;  /* 0x0000000b907b7c20 */ /* 0x000fe20008410000 */
[----:B------:R-:W-:Y:S01]  /*12f0*/  FFMA.FTZ R122, R72, R155, R49 ;  /* 0x0000009b487a7223 */ /* 0x000fe20000010031 */
[----:B------:R-:W-:Y:S01]  /*1300*/  FADD.FTZ R87, R118, R87 ;  /* 0x0000005776577221 */ /* 0x000fe20000010000 */
[----:B------:R-:W-:Y:S01]  /*1310*/  FFMA.FTZ R46, R120, R118, R47 ;  /* 0x00000076782e7223 */ /* 0x000fe2000001002f */
[----:B------:R-:W-:Y:S02]  /*1320*/  HADD2.F32 R130, -RZ, R130.H0_H0 ;  /* 0x20000082ff827230 */ /* 0x000fe40000004100 */
[----:B------:R-:W-:Y:S01]  /*1330*/  FMUL.FTZ R44, R99, R134 ;  /* 0x00000086632c7220 */ /* 0x000fe20000410000 */
[----:B------:R-:W-:Y:S02]  /*1340*/  HADD2.F32 R137, -RZ, R137.H0_H0 ;  /* 0x20000089ff897230 */ /* 0x000fe40000004100 */
[----:B------:R-:W-:Y:S01]  /*1350*/  FFMA.FTZ R86, R107, R132, R86 ;  /* 0x000000846b567223 */ /* 0x000fe20000010056 */
[----:B------:R-:W-:Y:S01]  /*1360*/  FMUL.FTZ R88, R142, UR11 ;  /* 0x0000000b8e587c20 */ /* 0x000fe20008410000 */
[----:B------:R-:W-:Y:S01]  /*1370*/  FADD.FTZ R47, R122, R87 ;  /* 0x000000577a2f7221 */ /* 0x000fe20000010000 */
[----:B------:R-:W-:Y:S01]  /*1380*/  FFMA.FTZ R49, R123, R122, R46 ;  /* 0x0000007a7b317223 */ /* 0x000fe2000001002e */
[----:B------:R-:W-:-:S02]  /*1390*/  HADD2.F32 R129, -RZ, R129.H0_H0 ;  /* 0x20000081ff817230 */ /* 0x000fc40000004100 */
        /* <DEDUP_REMOVED lines=32> */
[----:B------:R-:W-:Y:S02]  /*15a0*/  MOV R45, 0x400 ;  /* 0x00000400002d7802 */ /* 0x000fe40000000f00 */
[----:B------:R-:W-:Y:S02]  /*15b0*/  PLOP3.LUT P0, PT, PT, PT, PT, 0x80, 0x8 ;  /* 0x000000000008781c */ /* 0x000fe40003f0f070 */
[----:B--2---:R-:W-:-:S07]  /*15c0*/  LEA R143, R144, R45, 0x18 ;  /* 0x0000002d908f7211 */ /* 0x004fce00078ec0ff */
[----:B------:R-:W-:Y:S01]  /*15d0*/  @!P3 PLOP3.LUT P0, PT, P2, PT, PT, 0x80, 0x8 ;  /* 0x000000000008b81c */ /* 0x000fe2000170f070 */
[----:B0-----:R-:W-:Y:S01]  /*15e0*/  FADD.FTZ R44, R49, R44 ;  /* 0x0000002c312c7221 */ /* 0x001fe20000010000 */
[----:B-1----:R-:W-:-:S04]  /*15f0*/  FADD.FTZ R46, R141, R46 ;  /* 0x0000002e8d2e7221 */ /* 0x002fc80000010000 */
[----:B------:R-:W0:Y:S04]  /*1600*/  SHFL.DOWN PT, R45, R44, 0x1, 0x1f ;  /* 0x08201f002c2d7f89 */ /* 0x000e2800000e0000 */
[----:B------:R-:W1:Y:S01]  /*1610*/  SHFL.DOWN PT, R47, R46, 0x1, 0x1f ;  /* 0x08201f002e2f7f89 */ /* 0x000e6200000e0000 */
[----:B------:R-:W-:-:S05]  /*1620*/  IADD3 R142, PT, PT, R143, 0x1820, RZ ;  /* 0x000018208f8e7810 */ /* 0x000fca0007ffe0ff */
[----:B------:R-:W-:Y:S02]  /*1630*/  @!P3 IMAD.MOV.U32 R48, RZ, RZ, R142 ;  /* 0x000000ffff30b224 */ /* 0x000fe400078e008e */
[----:B------:R-:W-:-:S05]  /*1640*/  @!P0 VIADD R48, R143, 0x1800 ;  /* 0x000018008f308836 */ /* 0x000fca0000000000 */
[----:B------:R-:W-:-:S05]  /*1650*/  @!P3 MOV R144, R48 ;  /* 0x000000300090b202 */ /* 0x000fca0000000f00 */
[----:B------:R-:W-:Y:S02]  /*1660*/  @!P3 IMAD R141, R101, 0x8, R144 ;  /* 0x00000008658db824 */ /* 0x000fe400078e0290 */
[----:B0-----:R-:W-:Y:S01]  /*1670*/  FADD.FTZ R48, R44, R45 ;  /* 0x0000002d2c307221 */ /* 0x001fe20000010000 */
[----:B-1----:R-:W-:-:S05]  /*1680*/  FADD.FTZ R49, R46, R47 ;  /* 0x0000002f2e317221 */ /* 0x002fca0000010000 */
[----:B------:R-:W-:Y:S01]  /*1690*/  @!P3 STS.64 [R141], R48 ;  /* 0x000000308d00b388 */ /* 0x000fe20000000a00 */
[C---:B------:R-:W-:Y:S01]  /*16a0*/  @!P2 IADD3 R142, PT, PT, R143.reuse, 0x1800, RZ ;  /* 0x000018008f8ea810 */ /* 0x040fe20007ffe0ff */
[----:B------:R-:W-:Y:S01]  /*16b0*/  BAR.SYNC.DEFER_BLOCKING 0x0 ;  /* 0x0000000000007b1d */ /* 0x000fe20000010000 */
[C---:B------:R-:W-:Y:S02]  /*16c0*/  VIADD R144, R143.reuse, 0x1830 ;  /* 0x000018308f907836 */ /* 0x040fe40000000000 */
[----:B------:R-:W-:Y:S02]  /*16d0*/  @!P2 VIADD R144, R143, 0x1810 ;  /* 0x000018108f90a836 */ /* 0x000fe40000000000 */
        /* <DEDUP_REMOVED lines=107> */
[----:B------:R-:W-:Y:S01]  /*1d90*/  PRMT R48, R147, 0x7610, R48 ;  /* 0x0000761093307816 */ /* 0x000fe20000000030 */
[----:B------:R-:W-:Y:S06]  /*1da0*/  BRA `(.L_x_578) ;  /* 0x00000014004c7947 */ /* 0x000fec0003800000 */
.L_x_577:
        /* <DEDUP_REMOVED lines=22> */
[----:B------:R-:W-:Y:S02]  /*1f10*/  F2FP.F16.F32.PACK_AB R64, R44, R85 ;  /* 0x000000552c40723e */ /* 0x000fe400000000ff */
[----:B------:R-:W-:Y:S02]  /*1f20*/  F2FP.F16.F32.PACK_AB R63, R46, R157 ;  /* 0x0000009d2e3f723e */ /* 0x000fe400000000ff */
[----:B------:R-:W-:-:S02]  /*1f30*/  FSEL R44, R47, RZ, P5 ;  /* 0x000000ff2f2c7208 */ /* 0x000fc40002800000 */
[----:B------:R-:W-:Y:S02]  /*1f40*/  FSEL R46, R45, RZ, P0 ;  /* 0x000000ff2d2e7208 */ /* 0x000fe40000000000 */
[----:B------:R-:W-:Y:S02]  /*1f50*/  F2FP.F16.F32.PACK_AB R44, R44, R147 ;  /* 0x000000932c2c723e */ /* 0x000fe400000000ff */
[----:B------:R-:W-:Y:S02]  /*1f60*/  F2FP.F16.F32.PACK_AB R61, R46, R159 ;  /* 0x0000009f2e3d723e */ /* 0x000fe400000000ff */
[----:B------:R-:W-:Y:S02]  /*1f70*/  PRMT R51, R64, 0x7632, R51 ;  /* 0x0000763240337816 */ /* 0x000fe40000000033 */
[----:B------:R-:W-:Y:S02]  /*1f80*/  PRMT R46, R63, 0x7632, R46 ;  /* 0x000076323f2e7816 */ /* 0x000fe4000000002e */
[----:B------:R-:W-:-:S02]  /*1f90*/  PRMT R48, R44, 0x7632, R48 ;  /* 0x000076322c307816 */ /* 0x000fc40000000030 */
[----:B------:R-:W-:Y:S02]  /*1fa0*/  PRMT R62, R44, 0x7610, R62 ;  /* 0x000076102c3e7816 */ /* 0x000fe4000000003e */
[----:B------:R-:W-:Y:S01]  /*1fb0*/  PRMT R49, R61, 0x7632, R49 ;  /* 0x000076323d317816 */ /* 0x000fe20000000031 */
[----:B------:R-:W-:Y:S06]  /*1fc0*/  BRA `(.L_x_578) ;  /* 0x0000001000c47947 */ /* 0x000fec0003800000 */
.L_x_576:
[----:B------:R-:W-:Y:S01]  /*1fd0*/  UMOV UR5, UR14 ;  /* 0x0000000e00057c82 */ /* 0x000fe20008000000 */
[----:B------:R-:W-:Y:S01]  /*1fe0*/  UMOV UR6, UR15 ;  /* 0x0000000f00067c82 */ /* 0x000fe20008000000 */
[----:B------:R-:W-:-:S04]  /*1ff0*/  UISETP.NE.U32.AND UP0, UPT, UR5, URZ, UPT ;  /* 0x000000ff0500728c */ /* 0x000fc8000bf05070 */
[----:B------:R-:W-:-:S09]  /*2000*/  UISETP.NE.AND.EX UP0, UPT, UR6, URZ, UPT, UP0 ;  /* 0x000000ff0600728c */ /* 0x000fd2000bf05300 */
[----:B------:R-:W-:Y:S05]  /*2010*/  BRA.U UP0, `(.L_x_579) ;  /* 0x00000001009c7547 */ /* 0x000fea000b800000 */
        /* <DEDUP_REMOVED lines=39> */
.L_x_579:
[----:B-----5:R-:W-:Y:S02]  /*2290*/  IMAD.MOV.U32 R44, RZ, RZ, R78 ;  /* 0x000000ffff2c7224 */ /* 0x020fe400078e004e */
[--C-:B------:R-:W-:Y:S01]  /*22a0*/  FFMA.FTZ R85, R85, UR29, R116.reuse ;  /* 0x0000001d55557c23 */ /* 0x100fe20008010074 */
[--C-:B------:R-:W-:Y:S01]  /*22b0*/  IMAD.MOV.U32 R47, RZ, RZ, R79.reuse ;  /* 0x000000ffff2f7224 */ /* 0x100fe200078e004f */
[--C-:B------:R-:W-:Y:S01]  /*22c0*/  SHF.R.U64 R45, R78, 0x10, R79.reuse ;  /* 0x000000104e2d7819 */ /* 0x100fe2000000124f */
[--C-:B------:R-:W-:Y:S01]  /*22d0*/  FFMA.FTZ R147, R147, UR29, R116.reuse ;  /* 0x0000001d93937c23 */ /* 0x100fe20008010074 */
[----:B------:R-:W-:Y:S01]  /*22e0*/  SHF.R.U32.HI R49, RZ, 0x10, R79 ;  /* 0x00000010ff317819 */ /* 0x000fe2000001164f */
[----:B------:R-:W-:Y:S02]  /*22f0*/  HADD2.F32 R44, -RZ, R44.H0_H0 ;  /* 0x2000002cff2c7230 */ /* 0x000fe40000004100 */
[----:B------:R-:W-:Y:S01]  /*2300*/  FADD.FTZ R85, R138, -R85 ;  /* 0x800000558a557221 */ /* 0x000fe20000010000 */
[--C-:B------:R-:W-:Y:S01]  /*2310*/  FFMA.FTZ R157, R157, UR29, R116.reuse ;  /* 0x0000001d9d9d7c23 */ /* 0x100fe20008010074 */
[----:B------:R-:W-:Y:S01]  /*2320*/  FFMA.FTZ R159, R159, UR29, R116 ;  /* 0x0000001d9f9f7c23 */ /* 0x000fe20008010074 */
[----:B------:R-:W-:-:S02]  /*2330*/  HADD2.F32 R48, -RZ, R47.H0_H0 ;  /* 0x2000002fff307230 */ /* 0x000fc40000004100 */
[----:B------:R-:W-:Y:S01]  /*2340*/  FADD.FTZ R147, R148, -R147 ;  /* 0x8000009394937221 */ /* 0x000fe20000010000 */
[----:B------:R-:W-:Y:S02]  /*2350*/  HADD2.F32 R46, -RZ, R45.H0_H0 ;  /* 0x2000002dff2e7230 */ /* 0x000fe40000004100 */
[----:B------:R-:W-:Y:S01]  /*2360*/  FFMA.FTZ R44, R85, UR11, R44 ;  /* 0x0000000b552c7c23 */ /* 0x000fe2000801002c */
[----:B------:R-:W-:Y:S02]  /*2370*/  HADD2.F32 R50, -RZ, R49.H0_H0 ;  /* 0x20000031ff327230 */ /* 0x000fe40000004100 */
[----:B------:R-:W-:Y:S01]  /*2380*/  FADD.FTZ R157, R146, -R157 ;  /* 0x8000009d929d7221 */ /* 0x000fe20000010000 */
        /* <DEDUP_REMOVED lines=13> */
[----:B------:R-:W-:Y:S02]  /*2460*/  F2FP.F16.F32.PACK_AB R44, R45, R44 ;  /* 0x0000002c2d2c723e */ /* 0x000fe400000000ff */
[----:B------:R-:W-:Y:S02]  /*2470*/  FSEL R49, R49, RZ, P5 ;  /* 0x000000ff31317208 */ /* 0x000fe40002800000 */
[----:B------:R-:W-:Y:S02]  /*2480*/  FSEL R47, R47, RZ, P4 ;  /* 0x000000ff2f2f7208 */ /* 0x000fe40002000000 */
[----:B------:R-:W-:-:S02]  /*2490*/  FSEL R45, R51, RZ, P0 ;  /* 0x000000ff332d7208 */ /* 0x000fc40000000000 */
[----:B------:R-:W-:Y:S02]  /*24a0*/  F2FP.F16.F32.PACK_AB R49, R49, R48 ;  /* 0x000000303131723e */ /* 0x000fe400000000ff */
        /* <DEDUP_REMOVED lines=11> */
.L_x_575:
        /* <DEDUP_REMOVED lines=34> */
[----:B------:R-:W-:-:S02]  /*2780*/  F2FP.F16.F32.PACK_AB R46, R40, R45 ;  /* 0x0000002d282e723e */ /* 0x000fc400000000ff */
[C---:B------:R-:W-:Y:S02]  /*2790*/  FSEL R45, R85.reuse, RZ, P5 ;  /* 0x000000ff552d7208 */ /* 0x040fe40002800000 */
[----:B------:R-:W-:Y:S02]  /*27a0*/  FSEL R40, R85, RZ, P6 ;  /* 0x000000ff55287208 */ /* 0x000fe40003000000 */
[C---:B------:R-:W-:Y:S02]  /*27b0*/  LOP3.LUT P5, RZ, R67.reuse, 0xff0000, RZ, 0xc0, !PT ;  /* 0x00ff000043ff7812 */ /* 0x040fe400078ac0ff */
[----:B------:R-:W-:Y:S02]  /*27c0*/  ISETP.GE.U32.AND P6, PT, R67, 0x1000000, PT ;  /* 0x010000004300780c */ /* 0x000fe40003fc6070 */
[----:B------:R-:W-:Y:S02]  /*27d0*/  F2FP.F16.F32.PACK_AB R51, R40, R45 ;  /* 0x0000002d2833723e */ /* 0x000fe400000000ff */
[----:B------:R-:W-:-:S02]  /*27e0*/  FSEL R45, R147, RZ, P0 ;  /* 0x000000ff932d7208 */ /* 0x000fc40000000000 */
        /* <DEDUP_REMOVED lines=9> */
[C---:B------:R-:W-:Y:S02]  /*2880*/  PRMT R40, R44.reuse, 0x7632, R40 ;  /* 0x000076322c287816 */ /* 0x040fe40000000028 */
[----:B------:R-:W-:Y:S01]  /*2890*/  PRMT R49, R44, 0x7610, R49 ;  /* 0x000076102c317816 */ /* 0x000fe20000000031 */
[----:B------:R-:W-:Y:S06]  /*28a0*/  BRA `(.L_x_578) ;  /* 0x00000008008c7947 */ /* 0x000fec0003800000 */
.L_x_581:
        /* <DEDUP_REMOVED lines=19> */
[----:B------:R-:W-:Y:S02]  /*29e0*/  F2FP.F16.F32.PACK_AB R44, R44, R85 ;  /* 0x000000552c2c723e */ /* 0x000fe400000000ff */
[----:B------:R-:W-:Y:S02]  /*29f0*/  FSEL R40, R40, RZ, P6 ;  /* 0x000000ff28287208 */ /* 0x000fe40003000000 */
[C---:B------:R-:W-:Y:S02]  /*2a00*/  PRMT R51, R44.reuse, 0x7632, R51 ;  /* 0x000076322c337816 */ /* 0x040fe40000000033 */
[C---:B------:R-:W-:Y:S01]  /*2a10*/  F2FP.F16.F32.PACK_AB R40, R157.reuse, R40 ;  /* 0x000000289d28723e */ /* 0x040fe200000000ff */
        /* <DEDUP_REMOVED lines=12> */
[----:B------:R-:W-:Y:S02]  /*2ae0*/  F2FP.F16.F32.PACK_AB R157, R157, R40 ;  /* 0x000000289d9d723e */ /* 0x000fe400000000ff */
[C---:B------:R-:W-:Y:S02]  /*2af0*/  FSEL R40, R45.reuse, RZ, P4 ;  /* 0x000000ff2d287208 */ /* 0x040fe40002000000 */
        /* <DEDUP_REMOVED lines=13> */
.L_x_580:
        /* <DEDUP_REMOVED lines=10> */
[----:B------:R-:W-:Y:S02]  /*2c70*/  HADD2.F32 R44, -RZ, R40.H0_H0 ;  /* 0x20000028ff2c7230 */ /* 0x000fe40000004100 */
[----:B------:R-:W-:Y:S01]  /*2c80*/  FADD.FTZ R157, R146, -R157 ;  /* 0x8000009d929d7221 */ /* 0x000fe20000010000 */
[----:B------:R-:W-:Y:S01]  /*2c90*/  MOV R40, R78 ;  /* 0x0000004e00287202 */ /* 0x000fe20000000f00 */
[----:B------:R-:W-:Y:S01]  /*2ca0*/  FADD.FTZ R85, R138, -R85 ;  /* 0x800000558a557221 */ /* 0x000fe20000010000 */
[----:B------:R-:W-:Y:S01]  /*2cb0*/  SHF.R.U32.HI R48, RZ, 0x10, R79 ;  /* 0x00000010ff307819 */ /* 0x000fe2000001164f */
[----:B------:R-:W-:Y:S01]  /*2cc0*/  FFMA.FTZ R44, R157, UR11, R44 ;  /* 0x0000000b9d2c7c23 */ /* 0x000fe2000801002c */
[----:B------:R-:W-:Y:S01]  /*2cd0*/  FFMA.FTZ R159, R159, UR29, R116 ;  /* 0x0000001d9f9f7c23 */ /* 0x000fe20008010074 */
[----:B------:R-:W-:-:S02]  /*2ce0*/  HADD2.F32 R40, -RZ, R40.H0_H0 ;  /* 0x20000028ff287230 */ /* 0x000fc40000004100 */
[----:B------:R-:W-:Y:S01]  /*2cf0*/  FADD.FTZ R147, R148, -R147 ;  /* 0x8000009394937221 */ /* 0x000fe20000010000 */
[----:B------:R-:W-:Y:S01]  /*2d00*/  FMUL.FTZ R45, R44, UR8 ;  /* 0x000000082c2d7c20 */ /* 0x000fe20008410000 */
[----:B------:R-:W-:Y:S02]  /*2d10*/  IMAD.MOV.U32 R44, RZ, RZ, R79 ;  /* 0x000000ffff2c7224 */ /* 0x000fe400078e004f */
[----:B------:R-:W-:Y:S01]  /*2d20*/  FADD.FTZ R159, R150, -R159 ;  /* 0x8000009f969f7221 */ /* 0x000fe20000010000 */
[----:B------:R-:W-:Y:S01]  /*2d30*/  FFMA.FTZ R40, R85, UR11, R40 ;  /* 0x0000000b55287c23 */ /* 0x000fe20008010028 */
[----:B------:R-:W-:Y:S01]  /*2d40*/  HADD2.F32 R48, -RZ, R48.H0_H0 ;  /* 0x20000030ff307230 */ /* 0x000fe20000004100 */
[----:B------:R-:W-:Y:S01]  /*2d50*/  FSEL R47, R45, RZ, P6 ;  /* 0x000000ff2d2f7208 */ /* 0x000fe20003000000 */
[----:B------:R-:W-:Y:S01]  /*2d60*/  HADD2.F32 R46, -RZ, R44.H0_H0 ;  /* 0x2000002cff2e7230 */ /* 0x000fe20000004100 */
        /* <DEDUP_REMOVED lines=8> */
[----:B------:R-:W-:Y:S01]  /*2df0*/  F2FP.F16.F32.PACK_AB R49, R40, R47 ;  /* 0x0000002f2831723e */ /* 0x000fe200000000ff */
[----:B------:R-:W-:Y:S01]  /*2e00*/  FMUL.FTZ R46, R46, UR8 ;  /* 0x000000082e2e7c20 */ /* 0x000fe20008410000 */
[----:B------:R-:W-:-:S02]  /*2e10*/  FSEL R45, R44, RZ, P4 ;  /* 0x000000ff2c2d7208 */ /* 0x000fc40002000000 */
[----:B------:R-:W-:Y:S02]  /*2e20*/  FSEL R40, R44, RZ, P6 ;  /* 0x000000ff2c287208 */ /* 0x000fe40003000000 */
[----:B------:R-:W-:Y:S02]  /*2e30*/  LOP3.LUT P0, RZ, R133, 0xff0000, RZ, 0xc0, !PT ;  /* 0x00ff000085ff7812 */ /* 0x000fe4000780c0ff */
[----:B------:R-:W-:Y:S02]  /*2e40*/  LOP3.LUT P4, RZ, R67, 0xff0000, RZ, 0xc0, !PT ;  /* 0x00ff000043ff7812 */ /* 0x000fe4000788c0ff */
[----:B------:R-:W-:Y:S02]  /*2e50*/  ISETP.GE.U32.AND P5, PT, R133, 0x1000000, PT ;  /* 0x010000008500780c */ /* 0x000fe40003fa6070 */
[----:B------:R-:W-:Y:S02]  /*2e60*/  ISETP.GE.U32.AND P6, PT, R67, 0x1000000, PT ;  /* 0x010000004300780c */ /* 0x000fe40003fc6070 */
[----:B------:R-:W-:-:S02]  /*2e70*/  F2FP.F16.F32.PACK_AB R51, R40, R45 ;  /* 0x0000002d2833723e */ /* 0x000fc400000000ff */
[C---:B------:R-:W-:Y:S02]  /*2e80*/  FSEL R45, R46.reuse, RZ, P0 ;  /* 0x000000ff2e2d7208 */ /* 0x040fe40000000000 */
[----:B------:R-:W-:Y:S02]  /*2e90*/  FSEL R40, R46, RZ, P4 ;  /* 0x000000ff2e287208 */ /* 0x000fe40002000000 */
[C---:B------:R-:W-:Y:S02]  /*2ea0*/  FSEL R47, R48.reuse, RZ, P5 ;  /* 0x000000ff302f7208 */ /* 0x040fe40002800000 */
[----:B------:R-:W-:Y:S02]  /*2eb0*/  FSEL R44, R48, RZ, P6 ;  /* 0x000000ff302c7208 */ /* 0x000fe40003000000 */
[----:B------:R-:W-:Y:S02]  /*2ec0*/  F2FP.F16.F32.PACK_AB R40, R40, R45 ;  /* 0x0000002d2828723e */ /* 0x000fe400000000ff */
[----:B------:R-:W-:-:S02]  /*2ed0*/  F2FP.F16.F32.PACK_AB R44, R44, R47 ;  /* 0x0000002f2c2c723e */ /* 0x000fc400000000ff */
        /* <DEDUP_REMOVED lines=8> */
.L_x_582:
[----:B-----5:R-:W-:Y:S02]  /*2f60*/  IMAD.MOV.U32 R40, RZ, RZ, R78 ;  /* 0x000000ffff287224 */ /* 0x020fe400078e004e */
[--C-:B------:R-:W-:Y:S01]  /*2f70*/  FFMA.FTZ R85, R85, UR29, R116.reuse ;  /* 0x0000001d55557c23 */ /* 0x100fe20008010074 */
[----:B------:R-:W-:Y:S01]  /*2f80*/  SHF.R.U64 R45, R78, 0x10, R79 ;  /* 0x000000104e2d7819 */ /* 0x000fe2000000124f */
[--C-:B------:R-:W-:Y:S01]  /*2f90*/  FFMA.FTZ R157, R157, UR29, R116.reuse ;  /* 0x0000001d9d9d7c23 */ /* 0x100fe20008010074 */
[----:B------:R-:W-:Y:S01]  /*2fa0*/  LOP3.LUT P6, RZ, R133, 0xff, RZ, 0xc0, !PT ;  /* 0x000000ff85ff7812 */ /* 0x000fe200078cc0ff */
[----:B------:R-:W-:Y:S02]  /*2fb0*/  HADD2.F32 R40, -RZ, R40.H0_H0 ;  /* 0x20000028ff287230 */ /* 0x000fe40000004100 */
[----:B------:R-:W-:Y:S01]  /*2fc0*/  FADD.FTZ R85, R138, -R85 ;  /* 0x800000558a557221 */ /* 0x000fe20000010000 */
[----:B------:R-:W-:Y:S01]  /*2fd0*/  MOV R47, R79 ;  /* 0x0000004f002f7202 */ /* 0x000fe20000000f00 */
[----:B------:R-:W-:Y:S01]  /*2fe0*/  FFMA.FTZ R147, R147, UR29, R116 ;  /* 0x0000001d93937c23 */ /* 0x000fe20008010074 */
[----:B------:R-:W-:-:S02]  /*2ff0*/  HADD2.F32 R46, -RZ, R45.H0_H0 ;  /* 0x2000002dff2e7230 */ /* 0x000fc40000004100 */
[----:B------:R-:W-:Y:S01]  /*3000*/  FFMA.FTZ R40, R85, UR11, R40 ;  /* 0x0000000b55287c23 */ /* 0x000fe20008010028 */
[----:B------:R-:W-:Y:S01]  /*3010*/  FADD.FTZ R157, R146, -R157 ;  /* 0x8000009d929d7221 */ /* 0x000fe20000010000 */
[----:B------:R-:W-:Y:S01]  /*3020*/  SHF.R.U32.HI R49, RZ, 0x10, R79 ;  /* 0x00000010ff317819 */ /* 0x000fe2000001164f */
[----:B------:R-:W-:Y:S02]  /*3030*/  HADD2.F32 R48, -RZ, R47.H0_H0 ;  /* 0x2000002fff307230 */ /* 0x000fe40000004100 */
[----:B------:R-:W-:Y:S01]  /*3040*/  FMUL.FTZ R44, R40, UR8 ;  /* 0x00000008282c7c20 */ /* 0x000fe20008410000 */
[----:B------:R-:W-:Y:S01]  /*3050*/  FADD.FTZ R147, R148, -R147 ;  /* 0x8000009394937221 */ /* 0x000fe20000010000 */
[----:B------:R-:W-:Y:S01]  /*3060*/  FFMA.FTZ R159, R159, UR29, R116 ;  /* 0x0000001d9f9f7c23 */ /* 0x000fe20008010074 */
[----:B------:R-:W-:Y:S01]  /*3070*/  FFMA.FTZ R157, R157, UR11, R46 ;  /* 0x0000000b9d9d7c23 */ /* 0x000fe2000801002e */
[----:B------:R-:W-:Y:S01]  /*3080*/  HADD2.F32 R50, -RZ, R49.H0_H0 ;  /* 0x20000031ff327230 */ /* 0x000fe20000004100 */
[----:B------:R-:W-:Y:S01]  /*3090*/  FSEL R45, R44, RZ, P6 ;  /* 0x000000ff2c2d7208 */ /* 0x000fe20003000000 */
[----:B------:R-:W-:Y:S01]  /*30a0*/  FFMA.FTZ R48, R147, UR11, R48 ;  /* 0x0000000b93307c23 */ /* 0x000fe20008010030 */
[----:B------:R-:W-:Y:S01]  /*30b0*/  LOP3.LUT P6, RZ, R67, 0xff, RZ, 0xc0, !PT ;  /* 0x000000ff43ff7812 */ /* 0x000fe200078cc0ff */
[----:B------:R-:W-:Y:S01]  /*30c0*/  FADD.FTZ R159, R150, -R159 ;  /* 0x8000009f969f7221 */ /* 0x000fe20000010000 */
[----:B------:R-:W-:-:S02]  /*30d0*/  LOP3.LUT P5, RZ, R133, 0xff00, RZ, 0xc0, !PT ;  /* 0x0000ff0085ff7812 */ /* 0x000fc400078ac0ff */
[----:B------:R-:W-:Y:S01]  /*30e0*/  FSEL R44, R44, RZ, P6 ;  /* 0x000000ff2c2c7208 */ /* 0x000fe20003000000 */
[----:B------:R-:W-:Y:S01]  /*30f0*/  FFMA.FTZ R159, R159, UR11, R50 ;  /* 0x0000000b9f9f7c23 */ /* 0x000fe20008010032 */
[----:B------:R-:W-:Y:S02]  /*3100*/  F2FP.F16.F32.PACK_AB R45, R45, R40 ;  /* 0x000000282d2d723e */ /* 0x000fe400000000ff */
[C---:B------:R-:W-:Y:S01]  /*3110*/  F2FP.F16.F32.PACK_AB R60, R157.reuse, R44 ;  /* 0x0000002c9d3c723e */ /* 0x040fe200000000ff */
[----:B------:R-:W-:Y:S01]  /*3120*/  FMUL.FTZ R157, R157, UR8 ;  /* 0x000000089d9d7c20 */ /* 0x000fe20008410000 */
[----:B------:R-:W-:Y:S01]  /*3130*/  FMUL.FTZ R44, R48, UR8 ;  /* 0x00000008302c7c20 */ /* 0x000fe20008410000 */
[----:B------:R-:W-:Y:S01]  /*3140*/  LOP3.LUT P0, RZ, R133, 0xff0000, RZ, 0xc0, !PT ;  /* 0x00ff000085ff7812 */ /* 0x000fe2000780c0ff */
[----:B------:R-:W-:Y:S01]  /*3150*/  FMUL.FTZ R46, R159, UR8 ;  /* 0x000000089f2e7c20 */ /* 0x000fe20008410000 */
[----:B------:R-:W-:Y:S02]  /*3160*/  LOP3.LUT P6, RZ, R67, 0xff00, RZ, 0xc0, !PT ;  /* 0x0000ff0043ff7812 */ /* 0x000fe400078cc0ff */
[----:B------:R-:W-:-:S02]  /*3170*/  PRMT R51, R45, 0x7632, R51 ;  /* 0x000076322d337816 */ /* 0x000fc40000000033 */
[----:B------:R-:W-:Y:S02]  /*3180*/  PRMT R64, R45, 0x7610, R64 ;  /* 0x000076102d407816 */ /* 0x000fe40000000040 */
[C---:B------:R-:W-:Y:S02]  /*3190*/  FSEL R40, R157.reuse, RZ, P5 ;  /* 0x000000ff9d287208 */ /* 0x040fe40002800000 */
[----:B------:R-:W-:Y:S02]  /*31a0*/  FSEL R157, R157, RZ, P6 ;  /* 0x000000ff9d9d7208 */ /* 0x000fe40003000000 */
[----:B------:R-:W-:Y:S02]  /*31b0*/  FSEL R45, R44, RZ, P0 ;  /* 0x000000ff2c2d7208 */ /* 0x000fe40000000000 */
[----:B------:R-:W-:Y:S02]  /*31c0*/  ISETP.GE.U32.AND P4, PT, R133, 0x1000000, PT ;  /* 0x010000008500780c */ /* 0x000fe40003f86070 */
[----:B------:R-:W-:-:S02]  /*31d0*/  LOP3.LUT P5, RZ, R67, 0xff0000, RZ, 0xc0, !PT ;  /* 0x00ff000043ff7812 */ /* 0x000fc400078ac0ff */
[----:B------:R-:W-:Y:S02]  /*31e0*/  ISETP.GE.U32.AND P0, PT, R67, 0x1000000, PT ;  /* 0x010000004300780c */ /* 0x000fe40003f06070 */
[----:B------:R-:W-:Y:S02]  /*31f0*/  F2FP.F16.F32.PACK_AB R157, R157, R40 ;  /* 0x000000289d9d723e */ /* 0x000fe400000000ff */
[----:B------:R-:W-:Y:S02]  /*3200*/  F2FP.F16.F32.PACK_AB R62, R45, R48 ;  /* 0x000000302d3e723e */ /* 0x000fe400000000ff */
[----:B------:R-:W-:Y:S02]  /*3210*/  FSEL R44, R44, RZ, P5 ;  /* 0x000000ff2c2c7208 */ /* 0x000fe40002800000 */
[C---:B------:R-:W-:Y:S02]  /*3220*/  FSEL R40, R46.reuse, RZ, P4 ;  /* 0x000000ff2e287208 */ /* 0x040fe40002000000 */
[----:B------:R-:W-:-:S02]  /*3230*/  FSEL R45, R46, RZ, P0 ;  /* 0x000000ff2e2d7208 */ /* 0x000fc40000000000 */
[----:B------:R-:W-:Y:S02]  /*3240*/  F2FP.F16.F32.PACK_AB R44, R159, R44 ;  /* 0x0000002c9f2c723e */ /* 0x000fe400000000ff */
[----:B------:R-:W-:Y:S02]  /*3250*/  F2FP.F16.F32.PACK_AB R45, R45, R40 ;  /* 0x000000282d2d723e */ /* 0x000fe400000000ff */
[----:B------:R-:W-:Y:S02]  /*3260*/  PRMT R63, R60, 0x7632, R63 ;  /* 0x000076323c3f7816 */ /* 0x000fe4000000003f */
[C---:B------:R-:W-:Y:S02]  /*3270*/  PRMT R58, R157.reuse, 0x7632, R58 ;  /* 0x000076329d3a7816 */ /* 0x040fe4000000003a */
[----:B------:R-:W-:Y:S02]  /*3280*/  PRMT R46, R157, 0x7610, R46 ;  /* 0x000076109d2e7816 */ /* 0x000fe4000000002e */
[----:B------:R-:W-:-:S02]  /*3290*/  PRMT R48, R62, 0x7632, R48 ;  /* 0x000076323e307816 */ /* 0x000fc40000000030 */
[C---:B------:R-:W-:Y:S02]  /*32a0*/  PRMT R61, R44.reuse, 0x7632, R61 ;  /* 0x000076322c3d7816 */ /* 0x040fe4000000003d */
[----:B------:R-:W-:Y:S02]  /*32b0*/  PRMT R59, R44, 0x7610, R59 ;  /* 0x000076102c3b7816 */ /* 0x000fe4000000003b */
[C---:B------:R-:W-:Y:S02]  /*32c0*/  PRMT R40, R45.reuse, 0x7632, R40 ;  /* 0x000076322d287816 */ /* 0x040fe40000000028 */
[----:B------:R-:W-:-:S07]  /*32d0*/  PRMT R49, R45, 0x7610, R49 ;  /* 0x000076102d317816 */ /* 0x000fce0000000031 */
.L_x_578:
        /* <DEDUP_REMOVED lines=18> */
.L_x_583:
        /* <DEDUP_REMOVED lines=10> */
.L_x_584:
        /* <DEDUP_REMOVED lines=9> */
[----:B------:R-:W-:Y:S01]  /*3530*/  LOP3.LUT P5, RZ, R92, 0xff, RZ, 0xc0, !PT ;  /* 0x000000ff5cff7812 */ /* 0x000fe200078ac0ff */
[----:B0-----:R-:W-:Y:S02]  /*3540*/  HADD2.F32 R47, -RZ, R40.H0_H0 ;  /* 0x20000028ff2f7230 */ /* 0x001fe40000004100 */
[----:B------:R-:W-:Y:S01]  /*3550*/  FADD.FTZ R114, R93, -R114 ;  /* 0x800000725d727221 */ /* 0x000fe20000010000 */
[----:B------:R-:W-:Y:S01]  /*3560*/  FFMA.FTZ R51, R120, UR29, R116 ;  /* 0x0000001d78337c23 */ /* 0x000fe20008010074 */
[----:B------:R-:W-:-:S02]  /*3570*/  HADD2.F32 R49, -RZ, R49.H0_H0 ;  /* 0x20000031ff317230 */ /* 0x000fc40000004100 */
[----:B------:R-:W-:Y:S01]  /*3580*/  FADD.FTZ R48, R117, -R48 ;  /* 0x8000003075307221 */ /* 0x000fe20000010000 */
[----:B------:R-:W-:Y:S01]  /*3590*/  FFMA.FTZ R47, R114, UR11, R47 ;  /* 0x0000000b722f7c23 */ /* 0x000fe2000801002f */
[--C-:B------:R-:W-:Y:S01]  /*35a0*/  IMAD.MOV.U32 R50, RZ, RZ, R81.reuse ;  /* 0x000000ffff327224 */ /* 0x100fe200078e0051 */
[----:B------:R-:W-:Y:S01]  /*35b0*/  SHF.R.U32.HI R58, RZ, 0x10, R81 ;  /* 0x00000010ff3a7819 */ /* 0x000fe20000011651 */
[----:B------:R-:W-:Y:S01]  /*35c0*/  FADD.FTZ R118, R118, -R51 ;  /* 0x8000003376767221 */ /* 0x000fe20000010000 */
[----:B------:R-:W-:Y:S01]  /*35d0*/  FMUL.FTZ R40, R47, UR8 ;  /* 0x000000082f287c20 */ /* 0x000fe20008410000 */
[----:B------:R-:W-:Y:S01]  /*35e0*/  LOP3.LUT P6, RZ, R66, 0xff, RZ, 0xc0, !PT ;  /* 0x000000ff42ff7812 */ /* 0x000fe200078cc0ff */
[----:B------:R-:W-:Y:S01]  /*35f0*/  FFMA.FTZ R51, R48, UR11, R49 ;  /* 0x0000000b30337c23 */ /* 0x000fe20008010031 */
[----:B------:R-:W-:Y:S01]  /*3600*/  FFMA.FTZ R123, R123, UR29, R116 ;  /* 0x0000001d7b7b7c23 */ /* 0x000fe20008010074 */
[----:B------:R-:W-:Y:S01]  /*3610*/  HADD2.F32 R59, -RZ, R50.H0_H0 ;  /* 0x20000032ff3b7230 */ /* 0x000fe20000004100 */
[C---:B------:R-:W-:Y:S01]  /*3620*/  FSEL R46, R40.reuse, RZ, P5 ;  /* 0x000000ff282e7208 */ /* 0x040fe20002800000 */
[----:B------:R-:W-:Y:S01]  /*3630*/  HADD2.F32 R48, -RZ, R58.H0_H0 ;  /* 0x2000003aff307230 */ /* 0x000fe20000004100 */
[----:B------:R-:W-:Y:S01]  /*3640*/  FSEL R40, R40, RZ, P6 ;  /* 0x000000ff28287208 */ /* 0x000fe20003000000 */
[----:B------:R-:W-:Y:S01]  /*3650*/  FADD.FTZ R123, R122, -R123 ;  /* 0x8000007b7a7b7221 */ /* 0x000fe20000010000 */
[----:B------:R-:W-:Y:S01]  /*3660*/  F2FP.F16.F32.PACK_AB R47, R46, R47 ;  /* 0x0000002f2e2f723e */ /* 0x000fe200000000ff */
[C---:B------:R-:W-:Y:S01]  /*3670*/  FMUL.FTZ R46, R51.reuse, UR8 ;  /* 0x00000008332e7c20 */ /* 0x040fe20008410000 */
[----:B------:R-:W-:Y:S01]  /*3680*/  LOP3.LUT P4, RZ, R92, 0xff00, RZ, 0xc0, !PT ;  /* 0x0000ff005cff7812 */ /* 0x000fe2000788c0ff */
[----:B------:R-:W-:Y:S01]  /*3690*/  FFMA.FTZ R59, R118, UR11, R59 ;  /* 0x0000000b763b7c23 */ /* 0x000fe2000801003b */
[----:B------:R-:W-:Y:S01]  /*36a0*/  F2FP.F16.F32.PACK_AB R51, R51, R40 ;  /* 0x000000283333723e */ /* 0x000fe200000000ff */
[----:B------:R-:W-:Y:S01]  /*36b0*/  FFMA.FTZ R123, R123, UR11, R48 ;  /* 0x0000000b7b7b7c23 */ /* 0x000fe20008010030 */
[----:B------:R-:W-:Y:S01]  /*36c0*/  FSEL R40, R46, RZ, P4 ;  /* 0x000000ff2e287208 */ /* 0x000fe20002000000 */
[----:B------:R-:W-:Y:S01]  /*36d0*/  FMUL.FTZ R48, R59, UR8 ;  /* 0x000000083b307c20 */ /* 0x000fe20008410000 */
[----:B------:R-:W-:Y:S01]  /*36e0*/  LOP3.LUT P4, RZ, R66, 0xff00, RZ, 0xc0, !PT ;  /* 0x0000ff0042ff7812 */ /* 0x000fe2000788c0ff */
[----:B------:R-:W-:Y:S01]  /*36f0*/  FMUL.FTZ R50, R123, UR8 ;  /* 0x000000087b327c20 */ /* 0x000fe20008410000 */
[----:B------:R-:W-:-:S02]  /*3700*/  LOP3.LUT P5, RZ, R92, 0xff0000, RZ, 0xc0, !PT ;  /* 0x00ff00005cff7812 */ /* 0x000fc400078ac0ff */
[C---:B------:R-:W-:Y:S02]  /*3710*/  PRMT R49, R47.reuse, 0x7632, R49 ;  /* 0x000076322f317816 */ /* 0x040fe40000000031 */
[----:B------:R-:W-:Y:S02]  /*3720*/  PRMT R64, R47, 0x7610, R64 ;  /* 0x000076102f407816 */ /* 0x000fe40000000040 */
[----:B------:R-:W-:Y:S02]  /*3730*/  FSEL R47, R46, RZ, P4 ;  /* 0x000000ff2e2f7208 */ /* 0x000fe40002000000 */
[----:B------:R-:W-:Y:S02]  /*3740*/  FSEL R46, R48, RZ, P5 ;  /* 0x000000ff302e7208 */ /* 0x000fe40002800000 */
[----:B------:R-:W-:Y:S02]  /*3750*/  ISETP.GE.U32.AND P6, PT, R92, 0x1000000, PT ;  /* 0x010000005c00780c */ /* 0x000fe40003fc6070 */
[----:B------:R-:W-:-:S02]  /*3760*/  LOP3.LUT P4, RZ, R66, 0xff0000, RZ, 0xc0, !PT ;  /* 0x00ff000042ff7812 */ /* 0x000fc4000788c0ff */
[----:B------:R-:W-:Y:S02]  /*3770*/  ISETP.GE.U32.AND P5, PT, R66, 0x1000000, PT ;  /* 0x010000004200780c */ /* 0x000fe40003fa6070 */
[C---:B------:R-:W-:Y:S02]  /*3780*/  PRMT R63, R51.reuse, 0x7632, R63 ;  /* 0x00007632333f7816 */ /* 0x040fe4000000003f */
[----:B------:R-:W-:Y:S02]  /*3790*/  PRMT R60, R51, 0x7610, R60 ;  /* 0x00007610333c7816 */ /* 0x000fe4000000003c */
[----:B------:R-:W-:Y:S02]  /*37a0*/  F2FP.F16.F32.PACK_AB R51, R47, R40 ;  /* 0x000000282f33723e */ /* 0x000fe400000000ff */
[----:B------:R-:W-:Y:S02]  /*37b0*/  FSEL R48, R48, RZ, P4 ;  /* 0x000000ff30307208 */ /* 0x000fe40002000000 */
[----:B------:R-:W-:-:S02]  /*37c0*/  FSEL R40, R50, RZ, P6 ;  /* 0x000000ff32287208 */ /* 0x000fc40003000000 */
[----:B------:R-:W-:Y:S02]  /*37d0*/  FSEL R47, R50, RZ, P5 ;  /* 0x000000ff322f7208 */ /* 0x000fe40002800000 */
[----:B------:R-:W-:Y:S02]  /*37e0*/  F2FP.F16.F32.PACK_AB R59, R46, R59 ;  /* 0x0000003b2e3b723e */ /* 0x000fe400000000ff */
[----:B------:R-:W-:Y:S02]  /*37f0*/  F2FP.F16.F32.PACK_AB R123, R123, R48 ;  /* 0x000000307b7b723e */ /* 0x000fe400000000ff */
[----:B------:R-:W-:Y:S02]  /*3800*/  F2FP.F16.F32.PACK_AB R47, R47, R40 ;  /* 0x000000282f2f723e */ /* 0x000fe400000000ff */
        /* <DEDUP_REMOVED lines=9> */
.L_x_587:
[--C-:B0-2---:R-:W-:Y:S01]  /*38a0*/  FFMA.FTZ R47, R120, UR29, R116.reuse ;  /* 0x0000001d782f7c23 */ /* 0x105fe20008010074 */
[--C-:B------:R-:W-:Y:S01]  /*38b0*/  FFMA.FTZ R40, R145, UR29, R116.reuse ;  /* 0x0000001d91287c23 */ /* 0x100fe20008010074 */
[----:B------:R-:W-:Y:S01]  /*38c0*/  SHF.R.U64 R46, R80, 0x10, R81 ;  /* 0x00000010502e7819 */ /* 0x000fe20000001251 */
[----:B------:R-:W-:Y:S01]  /*38d0*/  FFMA.FTZ R114, R114, UR29, R116 ;  /* 0x0000001d72727c23 */ /* 0x000fe20008010074 */
[----:B------:R-:W-:Y:S01]  /*38e0*/  FADD.FTZ R118, R118, -R47 ;  /* 0x8000002f76767221 */ /* 0x000fe20000010000 */
[----:B------:R-:W-:Y:S01]  /*38f0*/  MOV R47, R81 ;  /* 0x00000051002f7202 */ /* 0x000fe20000000f00 */
[----:B------:R-:W-:Y:S01]  /*3900*/  FADD.FTZ R117, R117, -R40 ;  /* 0x8000002875757221 */ /* 0x000fe20000010000 */
[----:B------:R-:W-:Y:S02]  /*3910*/  IMAD.MOV.U32 R40, RZ, RZ, R80 ;  /* 0x000000ffff287224 */ /* 0x000fe400078e0050 */
[----:B------:R-:W-:Y:S01]  /*3920*/  FADD.FTZ R114, R93, -R114 ;  /* 0x800000725d727221 */ /* 0x000fe20000010000 */
[----:B------:R-:W-:-:S02]  /*3930*/  HADD2.F32 R46, -RZ, R46.H0_H0 ;  /* 0x2000002eff2e7230 */ /* 0x000fc40000004100 */
[----:B------:R-:W-:Y:S01]  /*3940*/  FFMA.FTZ R123, R123, UR29, R116 ;  /* 0x0000001d7b7b7c23 */ /* 0x000fe20008010074 */
[----:B-1----:R-:W-:Y:S01]  /*3950*/  HADD2.F32 R49, -RZ, R47.H0_H0 ;  /* 0x2000002fff317230 */ /* 0x002fe20000004100 */
[----:B------:R-:W-:Y:S01]  /*3960*/  LOP3.LUT P5, RZ, R92, 0xff00, RZ, 0xc0, !PT ;  /* 0x0000ff005cff7812 */ /* 0x000fe200078ac0ff */
[----:B------:R-:W-:Y:S02]  /*3970*/  HADD2.F32 R47, -RZ, R40.H0_H0 ;  /* 0x20000028ff2f7230 */ /* 0x000fe40000004100 */
[----:B------:R-:W-:Y:S01]  /*3980*/  FFMA.FTZ R46, R117, UR11, R46 ;  /* 0x0000000b752e7c23 */ /* 0x000fe2000801002e */
[----:B------:R-:W-:Y:S01]  /*3990*/  SHF.R.U32.HI R40, RZ, 0x10, R81 ;  /* 0x00000010ff287819 */ /* 0x000fe20000011651 */
[----:B------:R-:W-:Y:S01]  /*39a0*/  FFMA.FTZ R49, R118, UR11, R49 ;  /* 0x0000000b76317c23 */ /* 0x000fe20008010031 */
[----:B------:R-:W-:Y:S01]  /*39b0*/  LOP3.LUT P4, RZ, R66, 0xff00, RZ, 0xc0, !PT ;  /* 0x0000ff0042ff7812 */ /* 0x000fe2000788c0ff */
[----:B------:R-:W-:Y:S01]  /*39c0*/  FMUL.FTZ R46, R46, UR8 ;  /* 0x000000082e2e7c20 */ /* 0x000fe20008410000 */
[----:B------:R-:W-:Y:S01]  /*39d0*/  FFMA.FTZ R47, R114, UR11, R47 ;  /* 0x0000000b722f7c23 */ /* 0x000fe2000801002f */
[----:B------:R-:W-:Y:S01]  /*39e0*/  FMUL.FTZ R50, R49, UR8 ;  /* 0x0000000831327c20 */ /* 0x000fe20008410000 */
[----:B------:R-:W-:Y:S01]  /*39f0*/  LOP3.LUT P6, RZ, R92, 0xff0000, RZ, 0xc0, !PT ;  /* 0x00ff00005cff7812 */ /* 0x000fe200078cc0ff */
[----:B------:R-:W-:-:S02]  /*3a00*/  HADD2.F32 R40, -RZ, R40.H0_H0 ;  /* 0x20000028ff287230 */ /* 0x000fc40000004100 */
[----:B------:R-:W-:Y:S01]  /*3a10*/  FADD.FTZ R123, R122, -R123 ;  /* 0x8000007b7a7b7221 */ /* 0x000fe20000010000 */
[C---:B------:R-:W-:Y:S01]  /*3a20*/  FSEL R48, R46.reuse, RZ, P5 ;  /* 0x000000ff2e307208 */ /* 0x040fe20002800000 */
[----:B------:R-:W-:Y:S01]  /*3a30*/  FMUL.FTZ R47, R47, UR8 ;  /* 0x000000082f2f7c20 */ /* 0x000fe20008410000 */
        /* <DEDUP_REMOVED lines=11> */
[----:B------:R-:W-:Y:S02]  /*3af0*/  F2FP.F16.F32.PACK_AB R48, R49, R48 ;  /* 0x000000303130723e */ /* 0x000fe400000000ff */
        /* <DEDUP_REMOVED lines=14> */
.L_x_586:
        /* <DEDUP_REMOVED lines=20> */
[----:B------:R-:W-:Y:S01]  /*3d20*/  F2FP.F16.F32.PACK_AB R47, R47, R40 ;  /* 0x000000282f2f723e */ /* 0x000fe200000000ff */
[C---:B------:R-:W-:Y:S01]  /*3d30*/  FMUL.FTZ R40, R51.reuse, UR8 ;  /* 0x0000000833287c20 */ /* 0x040fe20008410000 */
[----:B------:R-:W-:Y:S02]  /*3d40*/  F2FP.F16.F32.PACK_AB R51, R51, R46 ;  /* 0x0000002e3333723e */ /* 0x000fe400000000ff */
        /* <DEDUP_REMOVED lines=13> */
[----:B------:R-:W-:Y:S02]  /*3e20*/  F2FP.F16.F32.PACK_AB R46, R47, R46 ;  /* 0x0000002e2f2e723e */ /* 0x000fe400000000ff */
[----:B------:R-:W-:-:S02]  /*3e30*/  FSEL R47, R40, RZ, P6 ;  /* 0x000000ff282f7208 */ /* 0x000fc40003000000 */
[----:B------:R-:W-:Y:S02]  /*3e40*/  FSEL R50, R50, RZ, P4 ;  /* 0x000000ff32327208 */ /* 0x000fe40002000000 */
[----:B------:R-:W-:Y:S02]  /*3e50*/  FSEL R40, R40, RZ, P5 ;  /* 0x000000ff28287208 */ /* 0x000fe40002800000 */
[----:B------:R-:W-:Y:S02]  /*3e60*/  F2FP.F16.F32.PACK_AB R51, R51, R48 ;  /* 0x000000303333723e */ /* 0x000fe400000000ff */
        /* <DEDUP_REMOVED lines=10> */
.L_x_589:
        /* <DEDUP_REMOVED lines=29> */
[----:B------:R-:W-:Y:S02]  /*40e0*/  F2FP.F16.F32.PACK_AB R46, R49, R46 ;  /* 0x0000002e312e723e */ /* 0x000fe400000000ff */
[----:B------:R-:W-:Y:S02]  /*40f0*/  F2FP.F16.F32.PACK_AB R49, R47, R40 ;  /* 0x000000282f31723e */ /* 0x000fe400000000ff */
[----:B------:R-:W-:Y:S02]  /*4100*/  FSEL R40, R123, RZ, P4 ;  /* 0x000000ff7b287208 */ /* 0x000fe40002000000 */
        /* <DEDUP_REMOVED lines=8> */
[C---:B------:R-:W-:Y:S02]  /*4190*/  PRMT R40, R123.reuse, 0x7632, R40 ;  /* 0x000076327b287816 */ /* 0x040fe40000000028 */
[----:B------:R-:W-:Y:S01]  /*41a0*/  PRMT R51, R123, 0x7610, R51 ;  /* 0x000076107b337816 */ /* 0x000fe20000000033 */
[----:B------:R-:W-:Y:S06]  /*41b0*/  BRA `(.L_x_588) ;  /* 0x0000000800607947 */ /* 0x000fec0003800000 */
.L_x_585:
        /* <DEDUP_REMOVED lines=11> */
[----:B------:R-:W-:Y:S01]  /*4270*/  MOV R49, R81 ;  /* 0x0000005100317202 */ /* 0x000fe20000000f00 */
[----:B------:R-:W-:Y:S01]  /*4280*/  FADD.FTZ R114, R93, -R114 ;  /* 0x800000725d727221 */ /* 0x000fe20000010000 */
[----:B------:R-:W-:Y:S01]  /*4290*/  SHF.R.U32.HI R50, RZ, 0x10, R81 ;  /* 0x00000010ff327819 */ /* 0x000fe20000011651 */
[----:B------:R-:W-:-:S02]  /*42a0*/  HADD2.F32 R47, -RZ, R46.H0_H0 ;  /* 0x2000002eff2f7230 */ /* 0x000fc40000004100 */
[----:B------:R-:W-:Y:S01]  /*42b0*/  FFMA.FTZ R123, R123, UR29, R116 ;  /* 0x0000001d7b7b7c23 */ /* 0x000fe20008010074 */
[----:B------:R-:W-:Y:S01]  /*42c0*/  HADD2.F32 R48, -RZ, R48.H0_H0 ;  /* 0x20000030ff307230 */ /* 0x000fe20000004100 */
[----:B------:R-:W-:Y:S01]  /*42d0*/  LOP3.LUT P5, RZ, R92, 0xff, RZ, 0xc0, !PT ;  /* 0x000000ff5cff7812 */ /* 0x000fe200078ac0ff */
[----:B------:R-:W-:Y:S02]  /*42e0*/  HADD2.F32 R49, -RZ, R49.H0_H0 ;  /* 0x20000031ff317230 */ /* 0x000fe40000004100 */
[----:B------:R-:W-:Y:S01]  /*42f0*/  FFMA.FTZ R47, R114, UR11, R47 ;  /* 0x0000000b722f7c23 */ /* 0x000fe2000801002f */
[----:B------:R-:W-:Y:S02]  /*4300*/  HADD2.F32 R50, -RZ, R50.H0_H0 ;  /* 0x20000032ff327230 */ /* 0x000fe40000004100 */
[----:B------:R-:W-:Y:S01]  /*4310*/  FADD.FTZ R123, R122, -R123 ;  /* 0x8000007b7a7b7221 */ /* 0x000fe20000010000 */
[----:B------:R-:W-:Y:S01]  /*4320*/  FFMA.FTZ R48, R117, UR11, R48 ;  /* 0x0000000b75307c23 */ /* 0x000fe20008010030 */
[----:B------:R-:W-:Y:S01]  /*4330*/  FMUL.FTZ R46, R47, UR8 ;  /* 0x000000082f2e7c20 */ /* 0x000fe20008410000 */
[----:B------:R-:W-:Y:S01]  /*4340*/  FFMA.FTZ R118, R118, UR11, R49 ;  /* 0x0000000b76767c23 */ /* 0x000fe20008010031 */
[----:B------:R-:W-:Y:S01]  /*4350*/  FFMA.FTZ R123, R123, UR11, R50 ;  /* 0x0000000b7b7b7c23 */ /* 0x000fe20008010032 */
        /* <DEDUP_REMOVED lines=8> */
[----:B------:R-:W-:Y:S02]  /*43e0*/  F2FP.F16.F32.PACK_AB R64, R46, R47 ;  /* 0x0000002f2e40723e */ /* 0x000fe400000000ff */
[----:B------:R-:W-:Y:S02]  /*43f0*/  FSEL R47, R50, RZ, P4 ;  /* 0x000000ff322f7208 */ /* 0x000fe40002000000 */
[----:B------:R-:W-:Y:S02]  /*4400*/  FSEL R46, R51, RZ, P5 ;  /* 0x000000ff332e7208 */ /* 0x000fe40002800000 */
[----:B------:R-:W-:-:S02]  /*4410*/  F2FP.F16.F32.PACK_AB R48, R49, R48 ;  /* 0x000000303130723e */ /* 0x000fc400000000ff */
[----:B------:R-:W-:Y:S02]  /*4420*/  F2FP.F16.F32.PACK_AB R47, R47, R118 ;  /* 0x000000762f2f723e */ /* 0x000fe400000000ff */
[----:B------:R-:W-:Y:S02]  /*4430*/  F2FP.F16.F32.PACK_AB R61, R46, R123 ;  /* 0x0000007b2e3d723e */ /* 0x000fe400000000ff */
[C---:B------:R-:W-:Y:S02]  /*4440*/  PRMT R46, R48.reuse, 0x7632, R46 ;  /* 0x00007632302e7816 */ /* 0x040fe4000000002e */
[----:B------:R-:W-:Y:S02]  /*4450*/  PRMT R63, R48, 0x7610, R63 ;  /* 0x00007610303f7816 */ /* 0x000fe4000000003f */
[----:B------:R-:W-:Y:S02]  /*4460*/  PRMT R49, R64, 0x7632, R49 ;  /* 0x0000763240317816 */ /* 0x000fe40000000031 */
[----:B------:R-:W-:-:S02]  /*4470*/  PRMT R48, R47, 0x7632, R48 ;  /* 0x000076322f307816 */ /* 0x000fc40000000030 */
[----:B------:R-:W-:Y:S02]  /*4480*/  PRMT R62, R47, 0x7610, R62 ;  /* 0x000076102f3e7816 */ /* 0x000fe4000000003e */
[----:B------:R-:W-:Y:S01]  /*4490*/  PRMT R51, R61, 0x7632, R51 ;  /* 0x000076323d337816 */ /* 0x000fe20000000033 */
[----:B------:R-:W-:Y:S06]  /*44a0*/  BRA `(.L_x_588) ;  /* 0x0000000400a47947 */ /* 0x000fec0003800000 */
.L_x_591:
[--C-:B0-2---:R-:W-:Y:S01]  /*44b0*/  FFMA.FTZ R46, R145, UR29, R116.reuse ;  /* 0x0000001d912e7c23 */ /* 0x105fe20008010074 */
[--C-:B------:R-:W-:Y:S01]  /*44c0*/  FFMA.FTZ R47, R120, UR29, R116.reuse ;  /* 0x0000001d782f7c23 */ /* 0x100fe20008010074 */
[----:B------:R-:W-:Y:S01]  /*44d0*/  FFMA.FTZ R114, R114, UR29, R116 ;  /* 0x0000001d72727c23 */ /* 0x000fe20008010074 */
[----:B-1----:R-:W-:Y:S01]  /*44e0*/  SHF.R.U64 R48, R80, 0x10, R81 ;  /* 0x0000001050307819 */ /* 0x002fe20000001251 */
[----:B------:R-:W-:Y:S01]  /*44f0*/  FADD.FTZ R117, R117, -R46 ;  /* 0x8000002e75757221 */ /* 0x000fe20000010000 */
[----:B------:R-:W-:Y:S02]  /*4500*/  IMAD.MOV.U32 R46, RZ, RZ, R80 ;  /* 0x000000ffff2e7224 */ /* 0x000fe400078e0050 */
[----:B------:R-:W-:Y:S01]  /*4510*/  FADD.FTZ R118, R118, -R47 ;  /* 0x8000002f76767221 */ /* 0x000fe20000010000 */
[--C-:B------:R-:W-:Y:S01]  /*4520*/  IMAD.MOV.U32 R49, RZ, RZ, R81.reuse ;  /* 0x000000ffff317224 */ /* 0x100fe200078e0051 */
[----:B------:R-:W-:Y:S01]  /*4530*/  SHF.R.U32.HI R50, RZ, 0x10, R81 ;  /* 0x00000010ff327819 */ /* 0x000fe20000011651 */
[----:B------:R-:W-:Y:S01]  /*4540*/  FADD.FTZ R114, R93, -R114 ;  /* 0x800000725d727221 */ /* 0x000fe20000010000 */
        /* <DEDUP_REMOVED lines=29> */
.L_x_590:
        /* <DEDUP_REMOVED lines=37> */
.L_x_592:
        /* <DEDUP_REMOVED lines=28> */
[----:B------:R-:W-:-:S07]  /*4b30*/  PRMT R51, R48, 0x7632, R51 ;  /* 0x0000763230337816 */ /* 0x000fce0000000033 */
.L_x_588:
        /* <DEDUP_REMOVED lines=15> */
.L_x_593:
        /* <DEDUP_REMOVED lines=10> */
.L_x_594:
[----:B------:R-:W-:Y:S05]  /*4cd0*/  @!P1 BRA `(.L_x_595) ;  /* 0x0000000c00349947 */ /* 0x000fea0003800000 */
[----:B------:R-:W-:Y:S05]  /*4ce0*/  @!P0 BRA `(.L_x_596) ;  /* 0x0000000400bc8947 */ /* 0x000fea0003800000 */
[----:B------:R-:W-:Y:S05]  /*4cf0*/  BRA.U !UP0, `(.L_x_597) ;  /* 0x0000000108e47547 */ /* 0x000fea000b800000 */
[----:B------:R-:W-:Y:S01]  /*4d00*/  MOV R40, R82 ;  /* 0x0000005200287202 */ /* 0x000fe20000000f00 */
[--C-:B0-2---:R-:W-:Y:S01]  /*4d10*/  FFMA.FTZ R47, R88, UR29, R116.reuse ;  /* 0x0000001d582f7c23 */ /* 0x105fe20008010074 */
[----:B------:R-:W-:Y:S01]  /*4d20*/  FFMA.FTZ R46, R89, UR29, R116 ;  /* 0x0000001d592e7c23 */ /* 0x000fe20008010074 */
[--C-:B------:R-:W-:Y:S01]  /*4d30*/  SHF.R.U64 R48, R82, 0x10, R83.reuse ;  /* 0x0000001052307819 */ /* 0x100fe20000001253 */
[----:B-1----:R-:W-:Y:S02]  /*4d40*/  IMAD.MOV.U32 R50, RZ, RZ, R83 ;  /* 0x000000ffff327224 */ /* 0x002fe400078e0053 */
[----:B------:R-:W-:Y:S01]  /*4d50*/  FADD.FTZ R47, R86, -R47 ;  /* 0x8000002f562f7221 */ /* 0x000fe20000010000 */
[----:B------:R-:W-:Y:S02]  /*4d60*/  HADD2.F32 R40, -RZ, R40.H0_H0 ;  /* 0x20000028ff287230 */ /* 0x000fe40000004100 */
[----:B------:R-:W-:Y:S01]  /*4d70*/  FADD.FTZ R87, R87, -R46 ;  /* 0x8000002e57577221 */ /* 0x000fe20000010000 */
[----:B------:R-:W-:Y:S01]  /*4d80*/  LOP3.LUT P5, RZ, R94, 0xff, RZ, 0xc0, !PT ;  /* 0x000000ff5eff7812 */ /* 0x000fe200078ac0ff */
[----:B------:R-:W-:-:S02]  /*4d90*/  HADD2.F32 R48, -RZ, R48.H0_H0 ;  /* 0x20000030ff307230 */ /* 0x000fc40000004100 */
[----:B------:R-:W-:Y:S01]  /*4da0*/  FFMA.FTZ R49, R140, UR29, R116 ;  /* 0x0000001d8c317c23 */ /* 0x000fe20008010074 */
[----:B------:R-:W-:Y:S01]  /*4db0*/  FFMA.FTZ R40, R47, UR11, R40 ;  /* 0x0000000b2f287c23 */ /* 0x000fe20008010028 */
[----:B------:R-:W-:Y:S01]  /*4dc0*/  LOP3.LUT P6, RZ, R65, 0xff, RZ, 0xc0, !PT ;  /* 0x000000ff41ff7812 */ /* 0x000fe200078cc0ff */
[----:B------:R-:W-:Y:S02]  /*4dd0*/  HADD2.F32 R50, -RZ, R50.H0_H0 ;  /* 0x20000032ff327230 */ /* 0x000fe40000004100 */
[----:B------:R-:W-:Y:S01]  /*4de0*/  FFMA.FTZ R87, R87, UR11, R48 ;  /* 0x0000000b57577c23 */ /* 0x000fe20008010030 */
[----:B------:R-:W-:Y:S01]  /*4df0*/  FMUL.FTZ R46, R40, UR8 ;  /* 0x00000008282e7c20 */ /* 0x000fe20008410000 */
[----:B------:R-:W-:Y:S01]  /*4e00*/  SHF.R.U32.HI R51, RZ, 0x10, R83 ;  /* 0x00000010ff337819 */ /* 0x000fe20000011653 */
[----:B------:R-:W-:Y:S01]  /*4e10*/  FADD.FTZ R49, R90, -R49 ;  /* 0x800000315a317221 */ /* 0x000fe20000010000 */
[----:B------:R-:W-:Y:S01]  /*4e20*/  FFMA.FTZ R116, R139, UR29, R116 ;  /* 0x0000001d8b747c23 */ /* 0x000fe20008010074 */
[----:B------:R-:W-:-:S02]  /*4e30*/  LOP3.LUT P4, RZ, R94, 0xff00, RZ, 0xc0, !PT ;  /* 0x0000ff005eff7812 */ /* 0x000fc4000788c0ff */
[C---:B------:R-:W-:Y:S01]  /*4e40*/  FSEL R47, R46.reuse, RZ, P5 ;  /* 0x000000ff2e2f7208 */ /* 0x040fe20002800000 */
[----:B------:R-:W-:Y:S01]  /*4e50*/  HADD2.F32 R51, -RZ, R51.H0_H0 ;  /* 0x20000033ff337230 */ /* 0x000fe20000004100 */
[----:B------:R-:W-:Y:S01]  /*4e60*/  FSEL R46, R46, RZ, P6 ;  /* 0x000000ff2e2e7208 */ /* 0x000fe20003000000 */
[----:B------:R-:W-:Y:S01]  /*4e70*/  FFMA.FTZ R49, R49, UR11, R50 ;  /* 0x0000000b31317c23 */ /* 0x000fe20008010032 */
[----:B------:R-:W-:Y:S01]  /*4e80*/  F2FP.F16.F32.PACK_AB R47, R47, R40 ;  /* 0x000000282f2f723e */ /* 0x000fe200000000ff */
[----:B------:R-:W-:Y:S01]  /*4e90*/  FMUL.FTZ R40, R87, UR8 ;  /* 0x0000000857287c20 */ /* 0x000fe20008410000 */
[----:B------:R-:W-:Y:S01]  /*4ea0*/  FADD.FTZ R116, R91, -R116 ;  /* 0x800000745b747221 */ /* 0x000fe20000010000 */
[----:B------:R-:W-:Y:S01]  /*4eb0*/  F2FP.F16.F32.PACK_AB R60, R87, R46 ;  /* 0x0000002e573c723e */ /* 0x000fe200000000ff */
[----:B------:R-:W-:Y:S01]  /*4ec0*/  FMUL.FTZ R48, R49, UR8 ;  /* 0x0000000831307c20 */ /* 0x000fe20008410000 */
[----:B------:R-:W-:Y:S01]  /*4ed0*/  LOP3.LUT P5, RZ, R94, 0xff0000, RZ, 0xc0, !PT ;  /* 0x00ff00005eff7812 */ /* 0x000fe200078ac0ff */
[----:B------:R-:W-:Y:S01]  /*4ee0*/  FFMA.FTZ R51, R116, UR11, R51 ;  /* 0x0000000b74337c23 */ /* 0x000fe20008010033 */
[----:B------:R-:W-:-:S02]  /*4ef0*/  FSEL R46, R40, RZ, P4 ;  /* 0x000000ff282e7208 */ /* 0x000fc40002000000 */
[----:B------:R-:W-:Y:S01]  /*4f00*/  LOP3.LUT P4, RZ, R65, 0xff00, RZ, 0xc0, !PT ;  /* 0x0000ff0041ff7812 */ /* 0x000fe2000788c0ff */
[----:B------:R-:W-:Y:S01]  /*4f10*/  FMUL.FTZ R50, R51, UR8 ;  /* 0x0000000833327c20 */ /* 0x000fe20008410000 */
[C---:B------:R-:W-:Y:S02]  /*4f20*/  PRMT R69, R47.reuse, 0x7632, R69 ;  /* 0x000076322f457816 */ /* 0x040fe40000000045 */
[----:B------:R-:W-:Y:S02]  /*4f30*/  PRMT R64, R47, 0x7610, R64 ;  /* 0x000076102f407816 */ /* 0x000fe40000000040 */
[----:B------:R-:W-:Y:S02]  /*4f40*/  FSEL R47, R40, RZ, P4 ;  /* 0x000000ff282f7208 */ /* 0x000fe40002000000 */
        /* <DEDUP_REMOVED lines=20> */
.L_x_597:
[--C-:B0-2---:R-:W-:Y:S01]  /*5090*/  SHF.R.U64 R48, R82, 0x10, R83.reuse ;  /* 0x0000001052307819 */ /* 0x105fe20000001253 */
[----:B-1----:R-:W-:Y:S01]  /*50a0*/  IMAD.MOV.U32 R50, RZ, RZ, R83 ;  /* 0x000000ffff327224 */ /* 0x002fe200078e0053 */
[----:B------:R-:W-:Y:S01]  /*50b0*/  MOV R40, R82 ;  /* 0x0000005200287202 */ /* 0x000fe20000000f00 */
[--C-:B------:R-:W-:Y:S01]  /*50c0*/  FFMA.FTZ R47, R88, UR29, R116.reuse ;  /* 0x0000001d582f7c23 */ /* 0x100fe20008010074 */
[--C-:B------:R-:W-:Y:S01]  /*50d0*/  FFMA.FTZ R46, R89, UR29, R116.reuse ;  /* 0x0000001d592e7c23 */ /* 0x100fe20008010074 */
[----:B------:R-:W-:Y:S01]  /*50e0*/  FFMA.FTZ R51, R140, UR29, R116 ;  /* 0x0000001d8c337c23 */ /* 0x000fe20008010074 */
[----:B------:R-:W-:Y:S02]  /*50f0*/  HADD2.F32 R49, -RZ, R48.H0_H0 ;  /* 0x20000030ff317230 */ /* 0x000fe40000004100 */
[----:B------:R-:W-:Y:S01]  /*5100*/  FADD.FTZ R47, R86, -R47 ;  /* 0x8000002f562f7221 */ /* 0x000fe20000010000 */
        /* <DEDUP_REMOVED lines=8> */
[----:B------:R-:W-:Y:S01]  /*5190*/  SHF.R.U32.HI R47, RZ, 0x10, R83 ;  /* 0x00000010ff2f7819 */ /* 0x000fe20000011653 */
[----:B------:R-:W-:Y:S01]  /*51a0*/  FADD.FTZ R58, R91, -R58 ;  /* 0x8000003a5b3a7221 */ /* 0x000fe20000010000 */
[----:B------:R-:W-:Y:S01]  /*51b0*/  FMUL.FTZ R46, R46, UR8 ;  /* 0x000000082e2e7c20 */ /* 0x000fe20008410000 */
[----:B------:R-:W-:Y:S01]  /*51c0*/  FMUL.FTZ R51, R51, UR8 ;  /* 0x0000000833337c20 */ /* 0x000fe20008410000 */
[C---:B------:R-:W-:Y:S01]  /*51d0*/  LOP3.LUT P5, RZ, R94.reuse, 0xff00, RZ, 0xc0, !PT ;  /* 0x0000ff005eff7812 */ /* 0x040fe200078ac0ff */
[----:B------:R-:W-:Y:S01]  /*51e0*/  HADD2.F32 R47, -RZ, R47.H0_H0 ;  /* 0x2000002fff2f7230 */ /* 0x000fe20000004100 */
[----:B------:R-:W-:Y:S01]  /*51f0*/  LOP3.LUT P6, RZ, R94, 0xff0000, RZ, 0xc0, !PT ;  /* 0x00ff00005eff7812 */ /* 0x000fe200078cc0ff */
[----:B------:R-:W-:Y:S01]  /*5200*/  FMUL.FTZ R40, R40, UR8 ;  /* 0x0000000828287c20 */ /* 0x000fe20008410000 */
[----:B------:R-:W-:-:S02]  /*5210*/  LOP3.LUT P4, RZ, R65, 0xff00, RZ, 0xc0, !PT ;  /* 0x0000ff0041ff7812 */ /* 0x000fc4000788c0ff */
[----:B------:R-:W-:Y:S01]  /*5220*/  FSEL R48, R46, RZ, P5 ;  /* 0x000000ff2e307208 */ /* 0x000fe20002800000 */
[----:B------:R-:W-:Y:S01]  /*5230*/  FFMA.FTZ R58, R58, UR11, R47 ;  /* 0x0000000b3a3a7c23 */ /* 0x000fe2000801002f */
[----:B------:R-:W-:Y:S02]  /*5240*/  FSEL R50, R51, RZ, P6 ;  /* 0x000000ff33327208 */ /* 0x000fe40003000000 */
[----:B------:R-:W-:Y:S01]  /*5250*/  LOP3.LUT P5, RZ, R94, 0xff, RZ, 0xc0, !PT ;  /* 0x000000ff5eff7812 */ /* 0x000fe200078ac0ff */
[----:B------:R-:W-:Y:S01]  /*5260*/  FMUL.FTZ R58, R58, UR8 ;  /* 0x000000083a3a7c20 */ /* 0x000fe20008410000 */
[----:B------:R-:W-:Y:S02]  /*5270*/  LOP3.LUT P6, RZ, R65, 0xff, RZ, 0xc0, !PT ;  /* 0x000000ff41ff7812 */ /* 0x000fe400078cc0ff */
[----:B------:R-:W-:Y:S02]  /*5280*/  FSEL R49, R46, RZ, P4 ;  /* 0x000000ff2e317208 */ /* 0x000fe40002000000 */
[----:B------:R-:W-:-:S02]  /*5290*/  FSEL R46, R40, RZ, P5 ;  /* 0x000000ff282e7208 */ /* 0x000fc40002800000 */
[----:B------:R-:W-:Y:S02]  /*52a0*/  FSEL R47, R40, RZ, P6 ;  /* 0x000000ff282f7208 */ /* 0x000fe40003000000 */
[----:B------:R-:W-:Y:S02]  /*52b0*/  ISETP.GE.U32.AND P4, PT, R94, 0x1000000, PT ;  /* 0x010000005e00780c */ /* 0x000fe40003f86070 */
[C---:B------:R-:W-:Y:S02]  /*52c0*/  LOP3.LUT P5, RZ, R65.reuse, 0xff0000, RZ, 0xc0, !PT ;  /* 0x00ff000041ff7812 */ /* 0x040fe400078ac0ff */
[----:B------:R-:W-:Y:S02]  /*52d0*/  ISETP.GE.U32.AND P6, PT, R65, 0x1000000, PT ;  /* 0x010000004100780c */ /* 0x000fe40003fc6070 */
[----:B------:R-:W-:Y:S02]  /*52e0*/  F2FP.F16.F32.PACK_AB R46, R47, R46 ;  /* 0x0000002e2f2e723e */ /* 0x000fe400000000ff */
[----:B------:R-:W-:-:S02]  /*52f0*/  FSEL R51, R51, RZ, P5 ;  /* 0x000000ff33337208 */ /* 0x000fc40002800000 */
[C---:B------:R-:W-:Y:S02]  /*5300*/  FSEL R40, R58.reuse, RZ, P4 ;  /* 0x000000ff3a287208 */ /* 0x040fe40002000000 */
[----:B------:R-:W-:Y:S02]  /*5310*/  FSEL R47, R58, RZ, P6 ;  /* 0x000000ff3a2f7208 */ /* 0x000fe40003000000 */
[----:B------:R-:W-:Y:S02]  /*5320*/  F2FP.F16.F32.PACK_AB R48, R49, R48 ;  /* 0x000000303130723e */ /* 0x000fe400000000ff */
        /* <DEDUP_REMOVED lines=11> */
.L_x_596:
        /* <DEDUP_REMOVED lines=16> */
[----:B------:R-:W-:Y:S01]  /*54e0*/  FSEL R47, R46, RZ, P5 ;  /* 0x000000ff2e2f7208 */ /* 0x000fe20002800000 */
[----:B------:R-:W-:Y:S01]  /*54f0*/  FMUL.FTZ R50, R50, UR11 ;  /* 0x0000000b32327c20 */ /* 0x000fe20008410000 */
[----:B------:R-:W-:Y:S02]  /*5500*/  FSEL R46, R46, RZ, P6 ;  /* 0x000000ff2e2e7208 */ /* 0x000fe40003000000 */
[----:B------:R-:W-:Y:S01]  /*5510*/  F2FP.F16.F32.PACK_AB R47, R47, R40 ;  /* 0x000000282f2f723e */ /* 0x000fe200000000ff */
[C---:B------:R-:W-:Y:S01]  /*5520*/  FMUL.FTZ R40, R49.reuse, UR8 ;  /* 0x0000000831287c20 */ /* 0x040fe20008410000 */
[----:B------:R-:W-:Y:S01]  /*5530*/  F2FP.F16.F32.PACK_AB R60, R49, R46 ;  /* 0x0000002e313c723e */ /* 0x000fe200000000ff */
        /* <DEDUP_REMOVED lines=12> */
[----:B------:R-:W-:Y:S02]  /*5600*/  F2FP.F16.F32.PACK_AB R46, R47, R46 ;  /* 0x0000002e2f2e723e */ /* 0x000fe400000000ff */
[----:B------:R-:W-:Y:S02]  /*5610*/  FSEL R49, R49, RZ, P4 ;  /* 0x000000ff31317208 */ /* 0x000fe40002000000 */
[C---:B------:R-:W-:Y:S02]  /*5620*/  FSEL R47, R40.reuse, RZ, P6 ;  /* 0x000000ff282f7208 */ /* 0x040fe40003000000 */
        /* <DEDUP_REMOVED lines=13> */
.L_x_599:
        /* <DEDUP_REMOVED lines=43> */
.L_x_595:
[----:B------:R-:W-:Y:S05]  /*59b0*/  @!P0 BRA `(.L_x_600) ;  /* 0x00000004004c8947 */ /* 0x000fea0003800000 */
[----:B------:R-:W-:Y:S05]  /*59c0*/  BRA.U !UP0, `(.L_x_601) ;  /* 0x0000000108b07547 */ /* 0x000fea000b800000 */
[--C-:B0-2---:R-:W-:Y:S01]  /*59d0*/  FFMA.FTZ R46, R89, UR29, R116.reuse ;  /* 0x0000001d592e7c23 */ /* 0x105fe20008010074 */
[----:B------:R-:W-:Y:S01]  /*59e0*/  FFMA.FTZ R47, R88, UR29, R116 ;  /* 0x0000001d582f7c23 */ /* 0x000fe20008010074 */
[--C-:B------:R-:W-:Y:S01]  /*59f0*/  SHF.R.U64 R48, R82, 0x10, R83.reuse ;  /* 0x0000001052307819 */ /* 0x100fe20000001253 */
[--C-:B-1----:R-:W-:Y:S02]  /*5a00*/  IMAD.MOV.U32 R50, RZ, RZ, R83.reuse ;  /* 0x000000ffff327224 */ /* 0x102fe400078e0053 */
[----:B------:R-:W-:Y:S01]  /*5a10*/  FADD.FTZ R87, R87, -R46 ;  /* 0x8000002e57577221 */ /* 0x000fe20000010000 */
[----:B------:R-:W-:Y:S01]  /*5a20*/  IMAD.MOV.U32 R46, RZ, RZ, R82 ;  /* 0x000000ffff2e7224 */ /* 0x000fe200078e0052 */
[----:B------:R-:W-:Y:S01]  /*5a30*/  SHF.R.U32.HI R51, RZ, 0x10, R83 ;  /* 0x00000010ff337819 */ /* 0x000fe20000011653 */
[--C-:B------:R-:W-:Y:S01]  /*5a40*/  FFMA.FTZ R49, R140, UR29, R116.reuse ;  /* 0x0000001d8c317c23 */ /* 0x100fe20008010074 */
[----:B------:R-:W-:Y:S01]  /*5a50*/  FADD.FTZ R47, R86, -R47 ;  /* 0x8000002f562f7221 */ /* 0x000fe20000010000 */
[----:B------:R-:W-:Y:S01]  /*5a60*/  FFMA.FTZ R116, R139, UR29, R116 ;  /* 0x0000001d8b747c23 */ /* 0x000fe20008010074 */
[----:B------:R-:W-:-:S02]  /*5a70*/  HADD2.F32 R46, -RZ, R46.H0_H0 ;  /* 0x2000002eff2e7230 */ /* 0x000fc40000004100 */
[----:B------:R-:W-:Y:S01]  /*5a80*/  FADD.FTZ R49, R90, -R49 ;  /* 0x800000315a317221 */ /* 0x000fe20000010000 */
[----:B------:R-:W-:Y:S02]  /*5a90*/  HADD2.F32 R48, -RZ, R48.H0_H0 ;  /* 0x20000030ff307230 */ /* 0x000fe40000004100 */
[----:B------:R-:W-:Y:S01]  /*5aa0*/  FADD.FTZ R116, R91, -R116 ;  /* 0x800000745b747221 */ /* 0x000fe20000010000 */
[----:B------:R-:W-:Y:S02]  /*5ab0*/  HADD2.F32 R50, -RZ, R50.H0_H0 ;  /* 0x20000032ff327230 */ /* 0x000fe40000004100 */
[----:B------:R-:W-:Y:S01]  /*5ac0*/  FFMA.FTZ R46, R47, UR11, R46 ;  /* 0x0000000b2f2e7c23 */ /* 0x000fe2000801002e */
[----:B------:R-:W-:Y:S02]  /*5ad0*/  HADD2.F32 R51, -RZ, R51.H0_H0 ;  /* 0x20000033ff337230 */ /* 0x000fe40000004100 */
[----:B------:R-:W-:Y:S01]  /*5ae0*/  FFMA.FTZ R48, R87, UR11, R48 ;  /* 0x0000000b57307c23 */ /* 0x000fe20008010030 */
[----:B------:R-:W-:Y:S01]  /*5af0*/  LOP3.LUT P5, RZ, R94, 0xff, RZ, 0xc0, !PT ;  /* 0x000000ff5eff7812 */ /* 0x000fe200078ac0ff */
        /* <DEDUP_REMOVED lines=25> */
.L_x_601:
[--C-:B0-2---:R-:W-:Y:S01]  /*5c90*/  FFMA.FTZ R46, R89, UR29, R116.reuse ;  /* 0x0000001d592e7c23 */ /* 0x105fe20008010074 */
[----:B------:R-:W-:Y:S01]  /*5ca0*/  FFMA.FTZ R47, R88, UR29, R116 ;  /* 0x0000001d582f7c23 */ /* 0x000fe20008010074 */
[--C-:B------:R-:W-:Y:S01]  /*5cb0*/  SHF.R.U64 R48, R82, 0x10, R83.reuse ;  /* 0x0000001052307819 */ /* 0x100fe20000001253 */
[--C-:B-1----:R-:W-:Y:S02]  /*5cc0*/  IMAD.MOV.U32 R50, RZ, RZ, R83.reuse ;  /* 0x000000ffff327224 */ /* 0x102fe400078e0053 */
[----:B------:R-:W-:Y:S01]  /*5cd0*/  FADD.FTZ R87, R87, -R46 ;  /* 0x8000002e57577221 */ /* 0x000fe20000010000 */
[----:B------:R-:W-:Y:S01]  /*5ce0*/  MOV R46, R82 ;  /* 0x00000052002e7202 */ /* 0x000fe20000000f00 */
[--C-:B------:R-:W-:Y:S01]  /*5cf0*/  FFMA.FTZ R49, R140, UR29, R116.reuse ;  /* 0x0000001d8c317c23 */ /* 0x100fe20008010074 */
[----:B------:R-:W-:Y:S01]  /*5d00*/  SHF.R.U32.HI R51, RZ, 0x10, R83 ;  /* 0x00000010ff337819 */ /* 0x000fe20000011653 */
        /* <DEDUP_REMOVED lines=28> */
[----:B------:R-:W-:Y:S01]  /*5ed0*/  PRMT R49, R48, 0x7632, R49 ;  /* 0x0000763230317816 */ /* 0x000fe20000000031 */
[----:B------:R-:W-:Y:S06]  /*5ee0*/  BRA `(.L_x_598) ;  /* 0x00000004000c7947 */ /* 0x000fec0003800000 */
.L_x_600:
        /* <DEDUP_REMOVED lines=12> */
[----:B-1----:R-:W-:Y:S01]  /*5fb0*/  FMUL.FTZ R50, R49, UR11 ;  /* 0x0000000b31327c20 */ /* 0x002fe20008410000 */
        /* <DEDUP_REMOVED lines=24> */
.L_x_602:
        /* <DEDUP_REMOVED lines=30> */
.L_x_598:
[----:B------:R-:W-:Y:S01]  /*6320*/  LOP3.LUT R46, R46, 0xffff, RZ, 0xc0, !PT ;  /* 0x0000ffff2e2e7812 */ /* 0x000fe200078ec0ff */
[----:B-1----:R-:W-:Y:S01]  /*6330*/  IMAD.WIDE.U32 R50, R115, 0x8, R44 ;  /* 0x0000000873327825 */ /* 0x002fe200078e002c */
        /* <DEDUP_REMOVED lines=13> */
.L_x_603:
        /* <DEDUP_REMOVED lines=10> */
.L_x_604:
[----:B------:R-:W-:Y:S01]  /*64b0*/  PLOP3.LUT P2, PT, P2, PT, PT, 0x8, 0x80 ;  /* 0x000000000080781c */ /* 0x000fe2000174e170 */
[----:B------:R-:W-:-:S12]  /*64c0*/  BRA.U !UP1, `(.L_x_605) ;  /* 0xffffffa109b07547 */ /* 0x000fd8000b83ffff */
[----:B0-2---:R-:W-:Y:S01]  /*64d0*/  MOV R44, R57 ;  /* 0x00000039002c7202 */ /* 0x005fe20000000f00 */
        /* <DEDUP_REMOVED lines=41> */
.L_x_574:
        /* <DEDUP_REMOVED lines=24> */
.L_x_606:
        /* <DEDUP_REMOVED lines=9> */
.L_x_3513:


//--------------------- .text._ZN10layer_norm22ln_bwd_finalize_kernelINS_22Kernel_traits_finalizeILj1536E6__halfS2_S2_S2_fjLb0ELj1024ELj4ENS_18Kernel_traits_baseILj1536ES2_S2_S2_S2_fjLj1024EEEEELb0ELb0EEEvNS_9BwdParamsE --------------------------
	.section	.text._ZN10layer_norm22ln_bwd_finalize_kernelINS_22Kernel_traits_finalizeILj1536E6__halfS2_S2_S2_fjLb0ELj1024ELj4ENS_18Kernel_traits_baseILj1536ES2_S2_S2_S2_fjLj1024EEEEELb0ELb0EEEvNS_9BwdParamsE,"ax",@progbits
	.align	128
        .global         _ZN10layer_norm22ln_bwd_finalize_kernelINS_22Kernel_traits_finalizeILj1536E6__halfS2_S2_S2_fjLb0ELj1024ELj4ENS_18Kernel_traits_baseILj1536ES2_S2_S2_S2_fjLj1024EEEEELb0ELb0EEEvNS_9BwdParamsE
        .type           _ZN10layer_norm22ln_bwd_finalize_kernelINS_22Kernel_traits_finalizeILj1536E6__halfS2_S2_S2_fjLb0ELj1024ELj4ENS_18Kernel_traits_baseILj1536ES2_S2_S2_S2_fjLj1024EEEEELb0ELb0EEEvNS_9BwdParamsE,@function
        .size           _ZN10layer_norm22ln_bwd_finalize_kernelINS_22Kernel_traits_finalizeILj1536E6__halfS2_S2_S2_fjLb0ELj1024ELj4ENS_18Kernel_traits_baseILj1536ES2_S2_S2_S2_fjLj1024EEEEELb0ELb0EEEvNS_9BwdParamsE,(.L_x_3514 - _ZN10layer_norm22ln_bwd_finalize_kernelINS_22Kernel_traits_finalizeILj1536E6__halfS2_S2_S2_fjLb0ELj1024ELj4ENS_18Kernel_traits_baseILj1536ES2_S2_S2_S2_fjLj1024EEEEELb0ELb0EEEvNS_9BwdParamsE)
        .other          _ZN10layer_norm22ln_bwd_finalize_kernelINS_22Kernel_traits_finalizeILj1536E6__halfS2_S2_S2_fjLb0ELj1024ELj4ENS_18Kernel_traits_baseILj1536ES2_S2_S2_S2_fjLj1024EEEEELb0ELb0EEEvNS_9BwdParamsE,@"STO_CUDA_ENTRY STV_DEFAULT"
_ZN10layer_norm22ln_bwd_finalize_kernelINS_22Kernel_traits_finalizeILj1536E6__halfS2_S2_S2_fjLb0ELj1024ELj4ENS_18Kernel_traits_baseILj1536ES2_S2_S2_S2_fjLj1024EEEEELb0ELb0EEEvNS_9BwdParamsE:
.text._ZN10layer_norm22ln_bwd_finalize_kernelINS_22Kernel_traits_finalizeILj1536E6__halfS2_S2_S2_fjLb0ELj1024ELj4ENS_18Kernel_traits_baseILj1536ES2_S2_S2_S2_fjLj1024EEEEELb0ELb0EEEvNS_9BwdParamsE:
        /* <DEDUP_REMOVED lines=82> */
.L_x_611:
        /* <DEDUP_REMOVED lines=118> */
.L_x_610:
[----:B------:R-:W-:Y:S05]  /*0c80*/  BSYNC.RECONVERGENT B1 ;  /* 0x0000000000017941 */ /* 0x000fea0003800200 */
.L_x_609:
        /* <DEDUP_REMOVED lines=75> */
.L_x_613:
[----:B------:R-:W-:Y:S05]  /*1140*/  BSYNC.RECONVERGENT B1 ;  /* 0x0000000000017941 */ /* 0x000fea0003800200 */
.L_x_612:
        /* <DEDUP_REMOVED lines=37> */
.L_x_615:
[----:B------:R-:W-:Y:S05]  /*13a0*/  BSYNC.RECONVERGENT B1 ;  /* 0x0000000000017941 */ /* 0x000fea0003800200 */
.L_x_614:
[----:B------:R-:W-:Y:S05]  /*13b0*/  @!P1 BRA `(.L_x_608) ;  /* 0x0000000000409947 */ /* 0x000fea0003800000 */
[----:B------:R-:W0:Y:S01]  /*13c0*/  LDC.64 R10, c[0x0][0x440] ;  /* 0x00011000ff0a7b82 */ /* 0x000e220000000a00 */
[----:B------:R-:W-:Y:S01]  /*13d0*/  IMAD R59, R0, R56, R59 ;  /* 0x00000038003b7224 */ /* 0x000fe200078e023b */
[----:B------:R-:W-:Y:S02]  /*13e0*/  LOP3.LUT R8, R8, 0x1f, RZ, 0xc0, !PT ;  /* 0x0000001f08087812 */ /* 0x000fe400078ec0ff */
[----:B------:R-:W-:Y:S02]  /*13f0*/  IADD3 R9, PT, PT, -R9, RZ, RZ ;  /* 0x000000ff09097210 */ /* 0x000fe40007ffe1ff */
[----:B------:R-:W-:Y:S02]  /*1400*/  IADD3 R59, PT, PT, R8, R59, RZ ;  /* 0x0000003b083b7210 */ /* 0x000fe40007ffe0ff */
[----:B------:R-:W1:Y:S05]  /*1410*/  LDC.64 R12, c[0x0][0x448] ;  /* 0x00011200ff0c7b82 */ /* 0x000e6a0000000a00 */
.L_x_616:
        /* <DEDUP_REMOVED lines=10> */
.L_x_608:
[----:B------:R-:W-:Y:S05]  /*14c0*/  BSYNC.RECONVERGENT B0 ;  /* 0x0000000000007941 */ /* 0x000fea0003800200 */
.L_x_607:
        /* <DEDUP_REMOVED lines=54> */
[----:B-1----:R-:W-:Y:S02]  /*1830*/  F2FP.F16.F32.PACK_AB R7, R7, R6 ;  /* 0x000000060707723e */ /* 0x002fe400000000ff */
[----:B--2---:R-:W-:-:S03]  /*1840*/  F2FP.F16.F32.PACK_AB R9, R9, R8 ;  /* 0x000000080909723e */ /* 0x004fc600000000ff */
[----:B------:R-:W-:Y:S04]  /*1850*/  STG.E desc[UR6][R2.64], R7 ;  /* 0x0000000702007986 */ /* 0x000fe8000c101906 */
[----:B------:R-:W-:Y:S01]  /*1860*/  STG.E desc[UR6][R4.64], R9 ;  /* 0x0000000904007986 */ /* 0x000fe2000c101906 */
[----:B------:R-:W-:Y:S05]  /*1870*/  EXIT ;  /* 0x000000000000794d */ /* 0x000fea0003800000 */
.L_x_617:
        /* <DEDUP_REMOVED lines=16> */
.L_x_3514:


//--------------------- .text._ZN10layer_norm40ln_parallel_residual_bwd_finalize_kernelINS_22Kernel_traits_finalizeILj1536E6__halfS2_S2_S2_fjLb0ELj1024ELj4ENS_18Kernel_traits_baseILj1536ES2_S2_S2_S2_fjLj1024EEEEELb0EEEvNS_9BwdParamsE --------------------------
	.section	.text._ZN10layer_norm40ln_parallel_residual_bwd_finalize_kernelINS_22Kernel_traits_finalizeILj1536E6__halfS2_S2_S2_fjLb0ELj1024ELj4ENS_18Kernel_traits_baseILj1536ES2_S2_S2_S2_fjLj1024EEEEELb0EEEvNS_9BwdParamsE,"ax",@progbits
	.align	128
        .global         _ZN10layer_norm40ln_parallel_residual_bwd_finalize_kernelINS_22Kernel_traits_finalizeILj1536E6__halfS2_S2_S2_fjLb0ELj1024ELj4ENS_18Kernel_traits_baseILj1536ES2_S2_S2_S2_fjLj1024EEEEELb0EEEvNS_9BwdParamsE
        .type           _ZN10layer_norm40ln_parallel_residual_bwd_finalize_kernelINS_22Kernel_traits_finalizeILj1536E6__halfS2_S2_S2_fjLb0ELj1024ELj4ENS_18Kernel_traits_baseILj1536ES2_S2_S2_S2_fjLj1024EEEEELb0EEEvNS_9BwdParamsE,@function
        .size           _ZN10layer_norm40ln_parallel_residual_bwd_finalize_kernelINS_22Kernel_traits_finalizeILj1536E6__halfS2_S2_S2_fjLb0ELj1024ELj4ENS_18Kernel_traits_baseILj1536ES2_S2_S2_S2_fjLj1024EEEEELb0EEEvNS_9BwdParamsE,(.L_x_3515 - _ZN10layer_norm40ln_parallel_residual_bwd_finalize_kernelINS_22Kernel_traits_finalizeILj1536E6__halfS2_S2_S2_fjLb0ELj1024ELj4ENS_18Kernel_traits_baseILj1536ES2_S2_S2_S2_fjLj1024EEEEELb0EEEvNS_9BwdParamsE)
        .other          _ZN10layer_norm40ln_parallel_residual_bwd_finalize_kernelINS_22Kernel_traits_finalizeILj1536E6__halfS2_S2_S2_fjLb0ELj1024ELj4ENS_18Kernel_traits_baseILj1536ES2_S2_S2_S2_fjLj1024EEEEELb0EEEvNS_9BwdParamsE,@"STO_CUDA_ENTRY STV_DEFAULT"
_ZN10layer_norm40ln_parallel_residual_bwd_finalize_kernelINS_22Kernel_traits_finalizeILj1536E6__halfS2_S2_S2_fjLb0ELj1024ELj4ENS_18Kernel_traits_baseILj1536ES2_S2_S2_S2_fjLj1024EEEEELb0EEEvNS_9BwdParamsE:
.text._ZN10layer_norm40ln_parallel_residual_bwd_finalize_kernelINS_22Kernel_traits_finalizeILj1536E6__halfS2_S2_S2_fjLb0ELj1024ELj4ENS_18Kernel_traits_baseILj1536ES2_S2_S2_S2_fjLj1024EEEEELb0EEEvNS_9BwdParamsE:
        /* <DEDUP_REMOVED lines=60> */
.L_x_622:
        /* <DEDUP_REMOVED lines=112> */
.L_x_621:
[----:B------:R-:W-:Y:S05]  /*0ac0*/  BSYNC.RECONVERGENT B1 ;  /* 0x0000000000017941 */ /* 0x000fea0003800200 */
.L_x_620:
        /* <DEDUP_REMOVED lines=65> */
.L_x_624:
[----:B------:R-:W-:Y:S05]  /*0ee0*/  BSYNC.RECONVERGENT B1 ;  /* 0x0000000000017941 */ /* 0x000fea0003800200 */
.L_x_623:
        /* <DEDUP_REMOVED lines=36> */
.L_x_626:
[----:B------:R-:W-:Y:S05]  /*1130*/  BSYNC.RECONVERGENT B1 ;  /* 0x0000000000017941 */ /* 0x000fea0003800200 */
.L_x_625:
        /* <DEDUP_REMOVED lines=18> */
.L_x_619:
[----:B------:R-:W-:Y:S05]  /*1260*/  BSYNC.RECONVERGENT B0 ;  /* 0x0000000000007941 */ /* 0x000fea0003800200 */
.L_x_618:
        /* <DEDUP_REMOVED lines=84> */
[----:B------:R-:W-:Y:S02]  /*17b0*/  F2FP.F16.F32.PACK_AB R13, R13, R12 ;  /* 0x0000000c0d0d723e */ /* 0x000fe400000000ff */
[----:B--2---:R-:W-:Y:S01]  /*17c0*/  F2FP.F16.F32.PACK_AB R15, R15, R14 ;  /* 0x0000000e0f0f723e */ /* 0x004fe200000000ff */
[----:B0-----:R-:W-:Y:S02]  /*17d0*/  IMAD.WIDE.U32 R2, R8, 0x4, R2 ;  /* 0x0000000408027825 */ /* 0x001fe400078e0002 */
[----:B------:R-:W-:Y:S01]  /*17e0*/  STG.E desc[UR6][R6.64], R13 ;  /* 0x0000000d06007986 */ /* 0x000fe2000c101906 */
[----:B----4-:R-:W-:-:S03]  /*17f0*/  F2FP.F16.F32.PACK_AB R17, R17, R16 ;  /* 0x000000101111723e */ /* 0x010fc600000000ff */
[----:B------:R-:W-:Y:S01]  /*1800*/  STG.E desc[UR6][R10.64], R15 ;  /* 0x0000000f0a007986 */ /* 0x000fe2000c101906 */
[----:B-----5:R-:W-:-:S03]  /*1810*/  F2FP.F16.F32.PACK_AB R19, R19, R18 ;  /* 0x000000121313723e */ /* 0x020fc600000000ff */
[----:B------:R-:W-:Y:S04]  /*1820*/  STG.E desc[UR6][R4.64], R17 ;  /* 0x0000001104007986 */ /* 0x000fe8000c101906 */
[----:B------:R-:W-:Y:S01]  /*1830*/  STG.E desc[UR6][R2.64], R19 ;  /* 0x0000001302007986 */ /* 0x000fe2000c101906 */
[----:B------:R-:W-:Y:S05]  /*1840*/  EXIT ;  /* 0x000000000000794d */ /* 0x000fea0003800000 */
.L_x_627:
        /* <DEDUP_REMOVED lines=11> */
.L_x_3515:


//--------------------- .text._ZN10layer_norm31ln_parallel_residual_bwd_kernelINS_13Kernel_traitsI6__halfS2_S2_S2_fjLj1536ELj1ELj1ELj4ELj8ENS_18Kernel_traits_baseILj1536ES2_S2_S2_S2_fjLj128EEEEELb1ELb1ELb0EEEvNS_9BwdParamsE --------------------------
	.section	.text._ZN10layer_norm31ln_parallel_residual_bwd_kernelINS_13Kernel_traitsI6__halfS2_S2_S2_fjLj1536ELj1ELj1ELj4ELj8ENS_18Kernel_traits_baseILj1536ES2_S2_S2_S2_fjLj128EEEEELb1ELb1ELb0EEEvNS_9BwdParamsE,"ax",@progbits
	.align	128
        .global         _ZN10layer_norm31ln_parallel_residual_bwd_kernelINS_13Kernel_traitsI6__halfS2_S2_S2_fjLj1536ELj1ELj1ELj4ELj8ENS_18Kernel_traits_baseILj1536ES2_S2_S2_S2_fjLj128EEEEELb1ELb1ELb0EEEvNS_9BwdParamsE
        .type           _ZN10layer_norm31ln_parallel_residual_bwd_kernelINS_13Kernel_traitsI6__halfS2_S2_S2_fjLj1536ELj1ELj1ELj4ELj8ENS_18Kernel_traits_baseILj1536ES2_S2_S2_S2_fjLj128EEEEELb1ELb1ELb0EEEvNS_9BwdParamsE,@function
        .size           _ZN10layer_norm31ln_parallel_residual_bwd_kernelINS_13Kernel_traitsI6__halfS2_S2_S2_fjLj1536ELj1ELj1ELj4ELj8ENS_18Kernel_traits_baseILj1536ES2_S2_S2_S2_fjLj128EEEEELb1ELb1ELb0EEEvNS_9BwdParamsE,(.L_x_3516 - _ZN10layer_norm31ln_parallel_residual_bwd_kernelINS_13Kernel_traitsI6__halfS2_S2_S2_fjLj1536ELj1ELj1ELj4ELj8ENS_18Kernel_traits_baseILj1536ES2_S2_S2_S2_fjLj128EEEEELb1ELb1ELb0EEEvNS_9BwdParamsE)
        .other          _ZN10layer_norm31ln_parallel_residual_bwd_kernelINS_13Kernel_traitsI6__halfS2_S2_S2_fjLj1536ELj1ELj1ELj4ELj8ENS_18Kernel_traits_baseILj1536ES2_S2_S2_S2_fjLj128EEEEELb1ELb1ELb0EEEvNS_9BwdParamsE,@"STO_CUDA_ENTRY STV_DEFAULT"
_ZN10layer_norm31ln_parallel_residual_bwd_kernelINS_13Kernel_traitsI6__halfS2_S2_S2_fjLj1536ELj1ELj1ELj4ELj8ENS_18Kernel_traits_baseILj1536ES2_S2_S2_S2_fjLj128EEEEELb1ELb1ELb0EEEvNS_9BwdParamsE:
.text._ZN10layer_norm31ln_parallel_residual_bwd_kernelINS_13Kernel_traitsI6__halfS2_S2_S2_fjLj1536ELj1ELj1ELj4ELj8ENS_18Kernel_traits_baseILj1536ES2_S2_S2_S2_fjLj128EEEEELb1ELb1ELb0EEEvNS_9BwdParamsE:
        /* <DEDUP_REMOVED lines=8> */
[----:B------:R-:W0:Y:S03]  /*0080*/  S2UR UR7, SR_CTAID.X ;  /* 0x00000000000779c3 */ /* 0x000e260000002500 */
[----:B------:R-:W0:Y:S01]  /*0090*/  LDCU UR4, c[0x0][0x384] ;  /* 0x00007080ff0477ac */ /* 0x000e220008000800 */
[----:B------:R-:W-:Y:S01]  /*00a0*/  LEA.HI.SX32 R2, R3, R2, 0x1e ;  /* 0x0000000203027211 */ /* 0x000fe200078ff2ff */
[----:B------:R-:W-:-:S03]  /*00b0*/  IMAD.MOV.U32 R3, RZ, RZ, R0 ;  /* 0x000000ffff037224 */ /* 0x000fc600078e0000 */
        /* <DEDUP_REMOVED lines=42> */
[----:B------:R-:W-:Y:S02]  /*0360*/  PRMT R73, R73, 0x5410, R73 ;  /* 0x0000541049497816 */ /* 0x000fe40000000049 */
[----:B------:R-:W-:-:S02]  /*0370*/  CS2R R34, SRZ ;  /* 0x0000000000227805 */ /* 0x000fc4000001ff00 */
[----:B------:R-:W-:Y:S02]  /*0380*/  PRMT R75, R75, 0x5410, R75 ;  /* 0x000054104b4b7816 */ /* 0x000fe4000000004b */
[----:B------:R-:W-:Y:S01]  /*0390*/  CS2R R28, SRZ ;  /* 0x00000000001c7805 */ /* 0x000fe2000001ff00 */
[----:B0-----:R-:W-:Y:S01]  /*03a0*/  UISETP.NE.AND UP0, UPT, UR22, URZ, UPT ;  /* 0x000000ff1600728c */ /* 0x001fe2000bf05270 */
[----:B------:R-:W-:Y:S02]  /*03b0*/  PRMT R76, R76, 0x5410, R76 ;  /* 0x000054104c4c7816 */ /* 0x000fe4000000004c */
[----:B------:R-:W-:Y:S02]  /*03c0*/  CS2R R30, SRZ ;  /* 0x00000000001e7805 */ /* 0x000fe4000001ff00 */
[----:B------:R-:W-:Y:S02]  /*03d0*/  PRMT R77, R77, 0x5410, R77 ;  /* 0x000054104d4d7816 */ /* 0x000fe4000000004d */
[----:B------:R-:W-:-:S02]  /*03e0*/  CS2R R24, SRZ ;  /* 0x0000000000187805 */ /* 0x000fc4000001ff00 */
[----:B------:R-:W-:Y:S02]  /*03f0*/  PRMT R78, R78, 0x5410, R78 ;  /* 0x000054104e4e7816 */ /* 0x000fe4000000004e */
[----:B------:R-:W-:Y:S02]  /*0400*/  CS2R R26, SRZ ;  /* 0x00000000001a7805 */ /* 0x000fe4000001ff00 */
        /* <DEDUP_REMOVED lines=19> */
.L_x_672:
[----:B0-----:R-:W-:Y:S02]  /*0540*/  UIMAD.WIDE UR18, UR4, 0x4, UR14 ;  /* 0x00000004041278a5 */ /* 0x001fe4000f8e020e */
[----:B------:R-:W-:-:S04]  /*0550*/  UIMAD.WIDE UR16, UR4, 0x4, UR12 ;  /* 0x00000004041078a5 */ /* 0x000fc8000f8e020c */
[----:B-12-4-:R-:W-:Y:S02]  /*0560*/  IMAD.U32 R40, RZ, RZ, UR18 ;  /* 0x00000012ff287e24 */ /* 0x016fe4000f8e00ff */
[----:B------:R-:W-:Y:S02]  /*0570*/  IMAD.U32 R41, RZ, RZ, UR19 ;  /* 0x00000013ff297e24 */ /* 0x000fe4000f8e00ff */
[----:B------:R-:W-:Y:S02]  /*0580*/  IMAD.U32 R42, RZ, RZ, UR16 ;  /* 0x00000010ff2a7e24 */ /* 0x000fe4000f8e00ff */
[----:B------:R-:W-:Y:S01]  /*0590*/  IMAD.U32 R43, RZ, RZ, UR17 ;  /* 0x00000011ff2b7e24 */ /* 0x000fe2000f8e00ff */
[----:B-----5:R-:W5:Y:S04]  /*05a0*/  LDG.E R40, desc[UR20][R40.64] ;  /* 0x0000001428287981 */ /* 0x020f68000c1e1900 */
[----:B------:R-:W2:Y:S01]  /*05b0*/  LDG.E R42, desc[UR20][R42.64] ;  /* 0x000000142a2a7981 */ /* 0x000ea2000c1e1900 */
[----:B-1----:R-:W-:Y:S01]  /*05c0*/  UIMAD UR5, UR4, UR8, URZ ;  /* 0x00000008040572a4 */ /* 0x002fe2000f8e02ff */
[----:B------:R-:W-:Y:S01]  /*05d0*/  BSSY.RECONVERGENT B0, `(.L_x_629) ;  /* 0x0000050000007945 */ /* 0x000fe20003800200 */
[----:B------:R-:W-:-:S02]  /*05e0*/  ISETP.GE.U32.AND P2, PT, R2, 0x100, PT ;  /* 0x000001000200780c */ /* 0x000fc40003f46070 */
[----:B------:R-:W-:Y:S01]  /*05f0*/  CS2R R82, SRZ ;  /* 0x0000000000527805 */ /* 0x000fe2000001ff00 */
[----:B------:R-:W-:Y:S01]  /*0600*/  USHF.R.S32.HI UR6, URZ, 0x1f, UR5 ;  /* 0x0000001fff067899 */ /* 0x000fe20008011405 */
[----:B------:R-:W-:-:S03]  /*0610*/  ISETP.GE.U32.AND P3, PT, R2, 0x180, PT ;  /* 0x000001800200780c */ /* 0x000fc60003f66070 */
[----:B------:R-:W-:-:S06]  /*0620*/  ULEA.HI UR6, UR6, UR5, URZ, 0x2 ;  /* 0x0000000506067291 */ /* 0x000fcc000f8f10ff */
[----:B---3--:R-:W-:-:S05]  /*0630*/  IMAD.U32 R45, RZ, RZ, UR6 ;  /* 0x00000006ff2d7e24 */ /* 0x008fca000f8e00ff */
[----:B------:R-:W-:-:S05]  /*0640*/  LEA.HI.SX32 R4, R45, R0, 0x1e ;  /* 0x000000002d047211 */ /* 0x000fca00078ff2ff */
[----:B------:R-:W-:Y:S01]  /*0650*/  IMAD.MOV.U32 R85, RZ, RZ, R4 ;  /* 0x000000ffff557224 */ /* 0x000fe200078e0004 */
[----:B-----5:R-:W-:Y:S02]  /*0660*/  R2UR UR16, R40 ;  /* 0x00000000281072ca */ /* 0x020fe400000e0000 */
[----:B--2---:R-:W-:Y:S01]  /*0670*/  FSEL R84, R42, RZ, !P1 ;  /* 0x000000ff2a547208 */ /* 0x004fe20004800000 */
[----:B------:R-:W-:-:S12]  /*0680*/  @!P0 BRA `(.L_x_630) ;  /* 0x0000000400108947 */ /* 0x000fd80003800000 */
[----:B------:R-:W0:Y:S08]  /*0690*/  LDC.64 R8, c[0x0][0x3a8] ;  /* 0x0000ea00ff087b82 */ /* 0x000e300000000a00 */
[----:B------:R-:W1:Y:S01]  /*06a0*/  LDC.64 R10, c[0x0][0x428] ;  /* 0x00010a00ff0a7b82 */ /* 0x000e620000000a00 */
[----:B------:R-:W-:Y:S02]  /*06b0*/  ISETP.NE.U32.AND P1, PT, RZ, UR26, PT ;  /* 0x0000001aff007c0c */ /* 0x000fe4000bf25070 */
[----:B----4-:R-:W-:-:S05]  /*06c0*/  ISETP.NE.U32.AND P0, PT, RZ, UR30, PT ;  /* 0x0000001eff007c0c */ /* 0x010fca000bf05070 */
        /* <DEDUP_REMOVED lines=9> */
[----:B0-----:R-:W-:-:S04]  /*0760*/  @P1 IMAD.WIDE.U32 R44, R4, 0x4, R6 ;  /* 0x00000004042c1825 */ /* 0x001fc800078e0006 */
[C---:B--2---:R-:W-:Y:S01]  /*0770*/  IMAD.WIDE.U32 R6, R4.reuse, 0x4, R40 ;  /* 0x0000000404067825 */ /* 0x044fe200078e0028 */
[----:B------:R-:W5:Y:S03]  /*0780*/  @P1 LDG.E R5, desc[UR20][R44.64] ;  /* 0x000000142c051981 */ /* 0x000f66000c1e1900 */
[----:B-1----:R-:W-:Y:S02]  /*0790*/  @P0 IMAD.WIDE.U32 R42, R4, 0x8, R42 ;  /* 0x00000008042a0825 */ /* 0x002fe400078e002a */
[----:B------:R-:W5:Y:S04]  /*07a0*/  LDG.E R6, desc[UR20][R6.64] ;  /* 0x0000001406067981 */ /* 0x000f68000c1e1900 */
[----:B------:R0:W5:Y:S02]  /*07b0*/  @P0 LDG.E.64 R64, desc[UR20][R42.64] ;  /* 0x000000142a400981 */ /* 0x000164000c1e1b00 */
[----:B0-----:R-:W-:-:S02]  /*07c0*/  HADD2.F32 R42, -RZ, R86.H0_H0 ;  /* 0x20000056ff2a7230 */ /* 0x001fc40000004100 */
[----:B------:R-:W-:Y:S02]  /*07d0*/  VIADD R85, R4, 0x80 ;  /* 0x0000008004557836 */ /* 0x000fe40000000000 */
[----:B----4-:R-:W-:Y:S02]  /*07e0*/  IMAD.MOV.U32 R14, RZ, RZ, R8 ;  /* 0x000000ffff0e7224 */ /* 0x010fe400078e0008 */
[----:B------:R-:W-:Y:S02]  /*07f0*/  IMAD.MOV.U32 R40, RZ, RZ, R9 ;  /* 0x000000ffff287224 */ /* 0x000fe400078e0009 */
[----:B---3--:R-:W-:Y:S01]  /*0800*/  IMAD.MOV.U32 R46, RZ, RZ, R10 ;  /* 0x000000ffff2e7224 */ /* 0x008fe200078e000a */
[----:B------:R-:W-:Y:S02]  /*0810*/  SHF.R.U64 R3, R10, 0x10, R11 ;  /* 0x000000100a037819 */ /* 0x000fe4000000120b */
[--C-:B------:R-:W-:Y:S01]  /*0820*/  SHF.R.U64 R10, R8, 0x10, R9.reuse ;  /* 0x00000010080a7819 */ /* 0x100fe20000001209 */
[----:B------:R-:W-:Y:S01]  /*0830*/  HADD2.F32 R41, -RZ, R14.H0_H0 ;  /* 0x2000000eff297230 */ /* 0x000fe20000004100 */
[----:B------:R-:W-:-:S03]  /*0840*/  SHF.R.U32.HI R14, RZ, 0x10, R9 ;  /* 0x00000010ff0e7819 */ /* 0x000fc60000011609 */
[----:B------:R-:W-:Y:S02]  /*0850*/  HADD2.F32 R9, -RZ, R10.H0_H0 ;  /* 0x2000000aff097230 */ /* 0x000fe40000004100 */
[C---:B------:R-:W-:Y:S01]  /*0860*/  FADD.FTZ R41, -R84.reuse, R41 ;  /* 0x0000002954297221 */ /* 0x040fe20000010100 */
[----:B------:R-:W-:Y:S02]  /*0870*/  HADD2.F32 R8, -RZ, R66.H0_H0 ;  /* 0x20000042ff087230 */ /* 0x000fe40000004100 */
[----:B------:R-:W-:Y:S01]  /*0880*/  FADD.FTZ R9, -R84, R9 ;  /* 0x0000000954097221 */ /* 0x000fe20000010100 */
[----:B------:R-:W-:Y:S02]  /*0890*/  HADD2.F32 R7, -RZ, R46.H0_H0 ;  /* 0x2000002eff077230 */ /* 0x000fe40000004100 */
[----:B------:R-:W-:Y:S02]  /*08a0*/  HADD2.F32 R43, -RZ, R3.H0_H0 ;  /* 0x20000003ff2b7230 */ /* 0x000fe40000004100 */
[----:B------:R-:W-:Y:S01]  /*08b0*/  FMUL.FTZ R3, R41, UR16 ;  /* 0x0000001029037c20 */ /* 0x000fe20008410000 */
[----:B------:R-:W-:-:S02]  /*08c0*/  IMAD.MOV.U32 R12, RZ, RZ, R11 ;  /* 0x000000ffff0c7224 */ /* 0x000fc400078e000b */
[----:B------:R-:W-:Y:S01]  /*08d0*/  FMUL.FTZ R10, R9, UR16 ;  /* 0x00000010090a7c20 */ /* 0x000fe20008410000 */
[----:B------:R-:W-:Y:S01]  /*08e0*/  HADD2.F32 R9, -RZ, R40.H0_H0 ;  /* 0x20000028ff097230 */ /* 0x000fe20000004100 */
[----:B------:R-:W-:Y:S01]  /*08f0*/  SHF.R.U32.HI R11, RZ, 0x10, R11 ;  /* 0x00000010ff0b7819 */ /* 0x000fe2000001160b */
[-C--:B------:R-:W-:Y:S01]  /*0900*/  FMUL.FTZ R8, R8, R7.reuse ;  /* 0x0000000708087220 */ /* 0x080fe20000410000 */
[----:B------:R-:W-:Y:S01]  /*0910*/  FADD.FTZ R24, R24, R7 ;  /* 0x0000000718187221 */ /* 0x000fe20000010000 */
[----:B------:R-:W-:Y:S01]  /*0920*/  FFMA.FTZ R36, R3, R7, R36 ;  /* 0x0000000703247223 */ /* 0x000fe20000010024 */
[----:B------:R-:W-:Y:S01]  /*0930*/  FMUL.FTZ R7, R42, R43 ;  /* 0x0000002b2a077220 */ /* 0x000fe20000410000 */
[----:B------:R-:W-:Y:S02]  /*0940*/  HADD2.F32 R41, -RZ, R67.H0_H0 ;  /* 0x20000043ff297230 */ /* 0x000fe40000004100 */
[----:B------:R-:W-:Y:S01]  /*0950*/  FADD.FTZ R9, -R84, R9 ;  /* 0x0000000954097221 */ /* 0x000fe20000010100 */
[----:B------:R-:W-:-:S02]  /*0960*/  HADD2.F32 R42, -RZ, R12.H0_H0 ;  /* 0x2000000cff2a7230 */ /* 0x000fc40000004100 */
[----:B------:R-:W-:Y:S01]  /*0970*/  FADD.FTZ R25, R25, R43 ;  /* 0x0000002b19197221 */ /* 0x000fe20000010000 */
[----:B------:R-:W-:Y:S02]  /*0980*/  HADD2.F32 R40, -RZ, R11.H0_H0 ;  /* 0x2000000bff287230 */ /* 0x000fe40000004100 */
[----:B------:R-:W-:Y:S01]  /*0990*/  FFMA.FTZ R37, R10, R43, R37 ;  /* 0x0000002b0a257223 */ /* 0x000fe20000010025 */
[----:B------:R-:W-:Y:S02]  /*09a0*/  HADD2.F32 R11, -RZ, R14.H0_H0 ;  /* 0x2000000eff0b7230 */ /* 0x000fe40000004100 */
[----:B------:R-:W-:Y:S01]  /*09b0*/  FMUL.FTZ R9, R9, UR16 ;  /* 0x0000001009097c20 */ /* 0x000fe20008410000 */
[----:B------:R-:W-:Y:S02]  /*09c0*/  HADD2.F32 R43, -RZ, R86.H1_H1 ;  /* 0x30000056ff2b7230 */ /* 0x000fe40000004100 */
[----:B------:R-:W-:Y:S01]  /*09d0*/  FMUL.FTZ R12, R41, R42 ;  /* 0x0000002a290c7220 */ /* 0x000fe20000410000 */
[----:B------:R-:W-:Y:S01]  /*09e0*/  FADD.FTZ R14, RZ, R8 ;  /* 0x00000008ff0e7221 */ /* 0x000fe20000010000 */
[----:B------:R-:W-:Y:S01]  /*09f0*/  FFMA.FTZ R41, R3, R8, RZ ;  /* 0x0000000803297223 */ /* 0x000fe200000100ff */
[----:B------:R-:W-:Y:S01]  /*0a00*/  FADD.FTZ R44, -R84, R11 ;  /* 0x0000000b542c7221 */ /* 0x000fe20000010100 */
[----:B------:R-:W-:Y:S01]  /*0a10*/  FADD.FTZ R26, R26, R42 ;  /* 0x0000002a1a1a7221 */ /* 0x000fe20000010000 */
[----:B------:R-:W-:Y:S01]  /*0a20*/  FFMA.FTZ R38, R9, R42, R38 ;  /* 0x0000002a09267223 */ /* 0x000fe20000010026 */
        /* <DEDUP_REMOVED lines=10> */
.L_x_630:
[----:B---34-:R-:W-:Y:S05]  /*0ad0*/  BSYNC.RECONVERGENT B0 ;  /* 0x0000000000007941 */ /* 0x018fea0003800200 */
.L_x_629:
        /* <DEDUP_REMOVED lines=15> */
[----:B0-----:R-:W-:-:S05]  /*0bd0*/  @P0 IMAD.WIDE.U32 R48, R85, 0x8, R48 ;  /* 0x0000000855300825 */ /* 0x001fca00078e0030 */
[----:B------:R0:W5:Y:S01]  /*0be0*/  @P0 LDG.E.64 R62, desc[UR20][R48.64] ;  /* 0x00000014303e0981 */ /* 0x000162000c1e1b00 */
[----:B-1----:R-:W-:-:S05]  /*0bf0*/  @P1 IMAD.WIDE.U32 R44, R85, 0x4, R44 ;  /* 0x00000004552c1825 */ /* 0x002fca00078e002c */
[----:B------:R-:W5:Y:S01]  /*0c00*/  @P1 LDG.E R13, desc[UR20][R44.64] ;  /* 0x000000142c0d1981 */ /* 0x000f62000c1e1900 */
[----:B0-----:R-:W-:Y:S02]  /*0c10*/  HADD2.F32 R48, -RZ, R73.H1_H1 ;  /* 0x30000049ff307230 */ /* 0x001fe40000004100 */
[----:B--2---:R-:W-:-:S05]  /*0c20*/  IMAD.WIDE.U32 R46, R85, 0x4, R46 ;  /* 0x00000004552e7825 */ /* 0x004fca00078e002e */
[----:B------:R0:W5:Y:S01]  /*0c30*/  LDG.E R15, desc[UR20][R46.64] ;  /* 0x000000142e0f7981 */ /* 0x000162000c1e1900 */
[----:B------:R-:W-:Y:S02]  /*0c40*/  VIADD R85, R85, 0x80 ;  /* 0x0000008055557836 */ /* 0x000fe40000000000 */
[----:B0-----:R-:W-:Y:S02]  /*0c50*/  HADD2.F32 R47, -RZ, R77.H1_H1 ;  /* 0x3000004dff2f7230 */ /* 0x001fe40000004100 */
[----:B---3--:R-:W-:Y:S01]  /*0c60*/  IMAD.MOV.U32 R53, RZ, RZ, R40 ;  /* 0x000000ffff357224 */ /* 0x008fe200078e0028 */
[----:B------:R-:W-:-:S04]  /*0c70*/  SHF.R.U64 R54, R40, 0x10, R41 ;  /* 0x0000001028367819 */ /* 0x000fc80000001229 */
[----:B------:R-:W-:Y:S02]  /*0c80*/  HADD2.F32 R53, -RZ, R53.H0_H0 ;  /* 0x20000035ff357230 */ /* 0x000fe40000004100 */
[----:B----4-:R-:W-:Y:S01]  /*0c90*/  IMAD.MOV.U32 R51, RZ, RZ, R42 ;  /* 0x000000ffff337224 */ /* 0x010fe200078e002a */
[--C-:B------:R-:W-:Y:S01]  /*0ca0*/  SHF.R.U64 R50, R42, 0x10, R43.reuse ;  /* 0x000000102a327819 */ /* 0x100fe2000000122b */
[--C-:B------:R-:W-:Y:S01]  /*0cb0*/  IMAD.MOV.U32 R52, RZ, RZ, R43.reuse ;  /* 0x000000ffff347224 */ /* 0x100fe200078e002b */
[----:B------:R-:W-:Y:S01]  /*0cc0*/  SHF.R.U32.HI R42, RZ, 0x10, R43 ;  /* 0x00000010ff2a7819 */ /* 0x000fe2000001162b */
[----:B------:R-:W-:Y:S02]  /*0cd0*/  IMAD.MOV.U32 R43, RZ, RZ, R41 ;  /* 0x000000ffff2b7224 */ /* 0x000fe400078e0029 */
[----:B------:R-:W-:Y:S01]  /*0ce0*/  FADD.FTZ R49, -R84, R53 ;  /* 0x0000003554317221 */ /* 0x000fe20000010100 */
[----:B------:R-:W-:Y:S01]  /*0cf0*/  SHF.R.U32.HI R40, RZ, 0x10, R41 ;  /* 0x00000010ff287819 */ /* 0x000fe20000011629 */
[----:B------:R-:W-:-:S02]  /*0d00*/  HADD2.F32 R45, -RZ, R54.H0_H0 ;  /* 0x20000036ff2d7230 */ /* 0x000fc40000004100 */
[----:B------:R-:W-:Y:S02]  /*0d10*/  HADD2.F32 R51, -RZ, R51.H0_H0 ;  /* 0x20000033ff337230 */ /* 0x000fe40000004100 */
[----:B------:R-:W-:Y:S01]  /*0d20*/  FMUL.FTZ R49, R49, UR16 ;  /* 0x0000001031317c20 */ /* 0x000fe20008410000 */
[----:B------:R-:W-:Y:S02]  /*0d30*/  HADD2.F32 R41, -RZ, R43.H0_H0 ;  /* 0x2000002bff297230 */ /* 0x000fe40000004100 */
[----:B------:R-:W-:Y:S02]  /*0d40*/  HADD2.F32 R44, -RZ, R50.H0_H0 ;  /* 0x20000032ff2c7230 */ /* 0x000fe40000004100 */
[----:B------:R-:W-:Y:S02]  /*0d50*/  HADD2.F32 R43, -RZ, R75.H1_H1 ;  /* 0x3000004bff2b7230 */ /* 0x000fe40000004100 */
[----:B------:R-:W-:Y:S01]  /*0d60*/  FADD.FTZ R45, -R84, R45 ;  /* 0x0000002d542d7221 */ /* 0x000fe20000010100 */
[----:B------:R-:W-:Y:S01]  /*0d70*/  FADD.FTZ R20, R20, R51 ;  /* 0x0000003314147221 */ /* 0x000fe20000010000 */
[-C--:B------:R-:W-:Y:S01]  /*0d80*/  FFMA.FTZ R32, R49, R51.reuse, R32 ;  /* 0x0000003331207223 */ /* 0x080fe20000010020 */
[----:B------:R-:W-:Y:S01]  /*0d90*/  FMUL.FTZ R48, R48, R51 ;  /* 0x0000003330307220 */ /* 0x000fe20000410000 */
[----:B------:R-:W-:Y:S01]  /*0da0*/  FADD.FTZ R41, -R84, R41 ;  /* 0x0000002954297221 */ /* 0x000fe20000010100 */
[----:B------:R-:W-:Y:S01]  /*0db0*/  FMUL.FTZ R51, R43, R44 ;  /* 0x0000002c2b337220 */ /* 0x000fe20000410000 */
[----:B------:R-:W-:-:S02]  /*0dc0*/  HADD2.F32 R43, -RZ, R52.H0_H0 ;  /* 0x20000034ff2b7230 */ /* 0x000fc40000004100 */
[----:B------:R-:W-:Y:S01]  /*0dd0*/  FMUL.FTZ R50, R45, UR16 ;  /* 0x000000102d327c20 */ /* 0x000fe20008410000 */
[----:B------:R-:W-:Y:S02]  /*0de0*/  HADD2.F32 R52, -RZ, R76.H1_H1 ;  /* 0x3000004cff347230 */ /* 0x000fe40000004100 */
[----:B------:R-:W-:Y:S01]  /*0df0*/  FMUL.FTZ R53, R41, UR16 ;  /* 0x0000001029357c20 */ /* 0x000fe20008410000 */
[----:B------:R-:W-:Y:S02]  /*0e00*/  HADD2.F32 R45, -RZ, R40.H0_H0 ;  /* 0x20000028ff2d7230 */ /* 0x000fe40000004100 */
[----:B------:R-:W-:Y:S01]  /*0e10*/  FADD.FTZ R40, R83, R48 ;  /* 0x0000003053287221 */ /* 0x000fe20000010000 */
[----:B------:R-:W-:Y:S01]  /*0e20*/  FFMA.FTZ R41, R49, R48, R82 ;  /* 0x0000003031297223 */ /* 0x000fe20000010052 */
[----:B------:R-:W-:Y:S01]  /*0e30*/  FADD.FTZ R22, R22, R43 ;  /* 0x0000002b16167221 */ /* 0x000fe20000010000 */
[-C--:B------:R-:W-:Y:S01]  /*0e40*/  FFMA.FTZ R34, R53, R43.reuse, R34 ;  /* 0x0000002b35227223 */ /* 0x080fe20000010022 */
[----:B------:R-:W-:Y:S01]  /*0e50*/  FMUL.FTZ R52, R52, R43 ;  /* 0x0000002b34347220 */ /* 0x000fe20000410000 */
[----:B------:R-:W-:-:S02]  /*0e60*/  HADD2.F32 R42, -RZ, R42.H0_H0 ;  /* 0x2000002aff2a7230 */ /* 0x000fc40000004100 */
[----:B------:R-:W-:Y:S01]  /*0e70*/  FADD.FTZ R43, R40, R51 ;  /* 0x00000033282b7221 */ /* 0x000fe20000010000 */
[----:B------:R-:W-:Y:S01]  /*0e80*/  FADD.FTZ R45, -R84, R45 ;  /* 0x0000002d542d7221 */ /* 0x000fe20000010100 */
[C---:B------:R-:W-:Y:S01]  /*0e90*/  FFMA.FTZ R40, R50.reuse, R51, R41 ;  /* 0x0000003332287223 */ /* 0x040fe20000010029 */
[----:B------:R-:W-:Y:S02]  /*0ea0*/  FMUL.FTZ R54, R47, R42 ;  /* 0x0000002a2f367220 */ /* 0x000fe40000410000 */
[----:B------:R-:W-:Y:S01]  /*0eb0*/  FMUL.FTZ R56, R45, UR16 ;  /* 0x000000102d387c20 */ /* 0x000fe20008410000 */
[----:B------:R-:W-:Y:S01]  /*0ec0*/  FADD.FTZ R43, R43, R52 ;  /* 0x000000342b2b7221 */ /* 0x000fe20000010000 */
[----:B------:R-:W-:Y:S01]  /*0ed0*/  FFMA.FTZ R41, R53, R52, R40 ;  /* 0x0000003435297223 */ /* 0x000fe20000010028 */
[----:B------:R-:W-:Y:S01]  /*0ee0*/  FADD.FTZ R21, R21, R44 ;  /* 0x0000002c15157221 */ /* 0x000fe20000010000 */
[----:B------:R-:W-:Y:S01]  /*0ef0*/  FFMA.FTZ R33, R50, R44, R33 ;  /* 0x0000002c32217223 */ /* 0x000fe20000010021 */
[----:B------:R-:W-:Y:S01]  /*0f00*/  FADD.FTZ R23, R23, R42 ;  /* 0x0000002a17177221 */ /* 0x000fe20000010000 */
[C---:B------:R-:W-:Y:S01]  /*0f10*/  FFMA.FTZ R35, R56.reuse, R42, R35 ;  /* 0x0000002a38237223 */ /* 0x040fe20000010023 */
[----:B------:R-:W-:Y:S01]  /*0f20*/  FADD.FTZ R83, R43, R54 ;  /* 0x000000362b537221 */ /* 0x000fe20000010000 */
[----:B------:R-:W-:-:S07]  /*0f30*/  FFMA.FTZ R82, R56, R54, R41 ;  /* 0x0000003638527223 */ /* 0x000fce0000010029 */
.L_x_632:
[----:B------:R-:W-:Y:S05]  /*0f40*/  BSYNC.RECONVERGENT B0 ;  /* 0x0000000000007941 */ /* 0x000fea0003800200 */
.L_x_631:
        /* <DEDUP_REMOVED lines=18> */
[----:B------:R0:W5:Y:S01]  /*1070*/  @P1 LDG.E R57, desc[UR20][R44.64] ;  /* 0x000000142c391981 */ /* 0x000162000c1e1900 */
[----:B-1----:R-:W-:-:S05]  /*1080*/  @P0 IMAD.WIDE.U32 R58, R85, 0x8, R58 ;  /* 0x00000008553a0825 */ /* 0x002fca00078e003a */
[----:B------:R1:W5:Y:S01]  /*1090*/  @P0 LDG.E.64 R60, desc[UR20][R58.64] ;  /* 0x000000143a3c0981 */ /* 0x000362000c1e1b00 */
[----:B0-----:R-:W-:Y:S02]  /*10a0*/  HADD2.F32 R44, -RZ, R79.H1_H1 ;  /* 0x3000004fff2c7230 */ /* 0x001fe40000004100 */
[----:B-1----:R-:W-:Y:S02]  /*10b0*/  HADD2.F32 R58, -RZ, R78.H1_H1 ;  /* 0x3000004eff3a7230 */ /* 0x002fe40000004100 */
[----:B---3--:R-:W-:Y:S01]  /*10c0*/  IMAD.MOV.U32 R70, RZ, RZ, R42 ;  /* 0x000000ffff467224 */ /* 0x008fe200078e002a */
[--C-:B------:R-:W-:Y:S01]  /*10d0*/  SHF.R.U64 R68, R42, 0x10, R43.reuse ;  /* 0x000000102a447819 */ /* 0x100fe2000000122b */
[--C-:B------:R-:W-:Y:S01]  /*10e0*/  IMAD.MOV.U32 R69, RZ, RZ, R43.reuse ;  /* 0x000000ffff457224 */ /* 0x100fe200078e002b */
[----:B------:R-:W-:Y:S01]  /*10f0*/  SHF.R.U32.HI R42, RZ, 0x10, R43 ;  /* 0x00000010ff2a7819 */ /* 0x000fe2000001162b */
[----:B----4-:R-:W-:Y:S01]  /*1100*/  IMAD.MOV.U32 R43, RZ, RZ, R40 ;  /* 0x000000ffff2b7224 */ /* 0x010fe200078e0028 */
[--C-:B------:R-:W-:Y:S01]  /*1110*/  SHF.R.U64 R72, R40, 0x10, R41.reuse ;  /* 0x0000001028487819 */ /* 0x100fe20000001229 */
[----:B------:R-:W-:-:S03]  /*1120*/  IMAD.MOV.U32 R71, RZ, RZ, R41 ;  /* 0x000000ffff477224 */ /* 0x000fc600078e0029 */
[----:B------:R-:W-:Y:S01]  /*1130*/  HADD2.F32 R43, -RZ, R43.H0_H0 ;  /* 0x2000002bff2b7230 */ /* 0x000fe20000004100 */
[----:B------:R-:W-:Y:S01]  /*1140*/  SHF.R.U32.HI R40, RZ, 0x10, R41 ;  /* 0x00000010ff287819 */ /* 0x000fe20000011629 */
[----:B------:R-:W-:Y:S02]  /*1150*/  HADD2.F32 R45, -RZ, R72.H0_H0 ;  /* 0x20000048ff2d7230 */ /* 0x000fe40000004100 */
[----:B------:R-:W-:Y:S02]  /*1160*/  HADD2.F32 R71, -RZ, R71.H0_H0 ;  /* 0x20000047ff477230 */ /* 0x000fe40000004100 */
[C---:B------:R-:W-:Y:S01]  /*1170*/  FADD.FTZ R43, -R84.reuse, R43 ;  /* 0x0000002b542b7221 */ /* 0x040fe20000010100 */
[----:B------:R-:W-:Y:S02]  /*1180*/  HADD2.F32 R41, -RZ, R70.H0_H0 ;  /* 0x20000046ff297230 */ /* 0x000fe40000004100 */
[----:B------:R-:W-:Y:S02]  /*1190*/  HADD2.F32 R47, -RZ, R40.H0_H0 ;  /* 0x20000028ff2f7230 */ /* 0x000fe40000004100 */
[----:B------:R-:W-:Y:S01]  /*11a0*/  FMUL.FTZ R59, R43, UR16 ;  /* 0x000000102b3b7c20 */ /* 0x000fe20008410000 */
[C---:B------:R-:W-:Y:S01]  /*11b0*/  FADD.FTZ R40, -R84.reuse, R45 ;  /* 0x0000002d54287221 */ /* 0x040fe20000010100 */
[----:B------:R-:W-:Y:S01]  /*11c0*/  FADD.FTZ R71, -R84, R71 ;  /* 0x0000004754477221 */ /* 0x000fe20000010100 */
[----:B------:R-:W-:-:S02]  /*11d0*/  HADD2.F32 R43, -RZ, R68.H0_H0 ;  /* 0x20000044ff2b7230 */ /* 0x000fc40000004100 */
[-C--:B------:R-:W-:Y:S01]  /*11e0*/  FMUL.FTZ R58, R58, R41.reuse ;  /* 0x000000293a3a7220 */ /* 0x080fe20000410000 */
[----:B------:R-:W-:Y:S01]  /*11f0*/  FADD.FTZ R16, R16, R41 ;  /* 0x0000002910107221 */ /* 0x000fe20000010000 */
[----:B------:R-:W-:Y:S01]  /*1200*/  FFMA.FTZ R28, R59, R41, R28 ;  /* 0x000000293b1c7223 */ /* 0x000fe2000001001c */
[----:B------:R-:W-:Y:S02]  /*1210*/  HADD2.F32 R70, -RZ, R80.H1_H1 ;  /* 0x30000050ff467230 */ /* 0x000fe40000004100 */
[----:B------:R-:W-:Y:S01]  /*1220*/  FMUL.FTZ R68, R40, UR16 ;  /* 0x0000001028447c20 */ /* 0x000fe20008410000 */
[----:B------:R-:W-:Y:S02]  /*1230*/  HADD2.F32 R41, -RZ, R69.H0_H0 ;  /* 0x20000045ff297230 */ /* 0x000fe40000004100 */
[----:B------:R-:W-:Y:S01]  /*1240*/  FMUL.FTZ R71, R71, UR16 ;  /* 0x0000001047477c20 */ /* 0x000fe20008410000 */
[-C--:B------:R-:W-:Y:S01]  /*1250*/  FMUL.FTZ R69, R44, R43.reuse ;  /* 0x0000002b2c457220 */ /* 0x080fe20000410000 */
[----:B------:R-:W-:Y:S01]  /*1260*/  FADD.FTZ R40, R83, R58 ;  /* 0x0000003a53287221 */ /* 0x000fe20000010000 */
[----:B------:R-:W-:Y:S01]  /*1270*/  FFMA.FTZ R45, R59, R58, R82 ;  /* 0x0000003a3b2d7223 */ /* 0x000fe20000010052 */
[----:B------:R-:W-:Y:S01]  /*1280*/  FADD.FTZ R17, R17, R43 ;  /* 0x0000002b11117221 */ /* 0x000fe20000010000 */
[----:B------:R-:W-:Y:S01]  /*1290*/  FFMA.FTZ R29, R68, R43, R29 ;  /* 0x0000002b441d7223 */ /* 0x000fe2000001001d */
[----:B------:R-:W-:-:S02]  /*12a0*/  HADD2.F32 R43, -RZ, R81.H1_H1 ;  /* 0x30000051ff2b7230 */ /* 0x000fc40000004100 */
[-C--:B------:R-:W-:Y:S01]  /*12b0*/  FMUL.FTZ R70, R70, R41.reuse ;  /* 0x0000002946467220 */ /* 0x080fe20000410000 */
[----:B------:R-:W-:Y:S02]  /*12c0*/  HADD2.F32 R42, -RZ, R42.H0_H0 ;  /* 0x2000002aff2a7230 */ /* 0x000fe40000004100 */
[----:B------:R-:W-:Y:S01]  /*12d0*/  FADD.FTZ R18, R18, R41 ;  /* 0x0000002912127221 */ /* 0x000fe20000010000 */
[----:B------:R-:W-:Y:S01]  /*12e0*/  FFMA.FTZ R30, R71, R41, R30 ;  /* 0x00000029471e7223 */ /* 0x000fe2000001001e */
[----:B------:R-:W-:Y:S01]  /*12f0*/  FADD.FTZ R41, R40, R69 ;  /* 0x0000004528297221 */ /* 0x000fe20000010000 */
[----:B------:R-:W-:Y:S01]  /*1300*/  FADD.FTZ R74, -R84, R47 ;  /* 0x0000002f544a7221 */ /* 0x000fe20000010100 */
[----:B------:R-:W-:Y:S01]  /*1310*/  FFMA.FTZ R40, R68, R69, R45 ;  /* 0x0000004544287223 */ /* 0x000fe2000001002d */
[----:B------:R-:W-:Y:S01]  /*1320*/  FMUL.FTZ R72, R43, R42 ;  /* 0x0000002a2b487220 */ /* 0x000fe20000410000 */
[----:B------:R-:W-:Y:S01]  /*1330*/  FADD.FTZ R41, R41, R70 ;  /* 0x0000004629297221 */ /* 0x000fe20000010000 */
[----:B------:R-:W-:Y:S01]  /*1340*/  FMUL.FTZ R74, R74, UR16 ;  /* 0x000000104a4a7c20 */ /* 0x000fe20008410000 */
[----:B------:R-:W-:Y:S01]  /*1350*/  FFMA.FTZ R43, R71, R70, R40 ;  /* 0x00000046472b7223 */ /* 0x000fe20000010028 */
[----:B------:R-:W-:Y:S01]  /*1360*/  FADD.FTZ R19, R19, R42 ;  /* 0x0000002a13137221 */ /* 0x000fe20000010000 */
[----:B------:R-:W-:Y:S01]  /*1370*/  FADD.FTZ R83, R41, R72 ;  /* 0x0000004829537221 */ /* 0x000fe20000010000 */
[C---:B------:R-:W-:Y:S01]  /*1380*/  FFMA.FTZ R31, R74.reuse, R42, R31 ;  /* 0x0000002a4a1f7223 */ /* 0x040fe2000001001f */
[----:B------:R-:W-:-:S07]  /*1390*/  FFMA.FTZ R82, R74, R72, R43 ;  /* 0x000000484a527223 */ /* 0x000fce000001002b */
.L_x_634:
[----:B------:R-:W-:Y:S05]  /*13a0*/  BSYNC.RECONVERGENT B0 ;  /* 0x0000000000007941 */ /* 0x000fea0003800200 */
.L_x_633:
        /* <DEDUP_REMOVED lines=32> */
.L_x_636:
[----:B------:R-:W-:Y:S05]  /*15b0*/  BSYNC.RECONVERGENT B0 ;  /* 0x0000000000007941 */ /* 0x000fea0003800200 */
.L_x_635:
        /* <DEDUP_REMOVED lines=69> */
.L_x_641:
        /* <DEDUP_REMOVED lines=37> */
.L_x_640:
[----:B------:R-:W-:Y:S01]  /*1c60*/  UMOV UR5, UR10 ;  /* 0x0000000a00057c82 */ /* 0x000fe20008000000 */
[----:B------:R-:W-:Y:S01]  /*1c70*/  UMOV UR6, UR11 ;  /* 0x0000000b00067c82 */ /* 0x000fe20008000000 */
[----:B------:R-:W-:-:S04]  /*1c80*/  UISETP.NE.U32.AND UP0, UPT, UR5, URZ, UPT ;  /* 0x000000ff0500728c */ /* 0x000fc8000bf05070 */
[----:B------:R-:W-:-:S09]  /*1c90*/  UISETP.NE.AND.EX UP0, UPT, UR6, URZ, UPT, UP0 ;  /* 0x000000ff0600728c */ /* 0x000fd2000bf05300 */
[----:B------:R-:W-:Y:S05]  /*1ca0*/  BRA.U UP0, `(.L_x_643) ;  /* 0x0000000100987547 */ /* 0x000fea000b800000 */
        /* <DEDUP_REMOVED lines=9> */
[----:B------:R-:W-:Y:S01]  /*1d40*/  FFMA.FTZ R44, R14, UR9, R82 ;  /* 0x000000090e2c7c23 */ /* 0x000fe20008010052 */
[----:B------:R-:W-:Y:S01]  /*1d50*/  FFMA.FTZ R40, R43, UR16, R40 ;  /* 0x000000102b287c23 */ /* 0x000fe20008010028 */
[----:B------:R-:W-:Y:S01]  /*1d60*/  SHF.R.U32.HI R43, RZ, 0x10, R65 ;  /* 0x00000010ff2b7819 */ /* 0x000fe20000011641 */
[----:B------:R-:W-:Y:S01]  /*1d70*/  FFMA.FTZ R41, R42, UR16, R41 ;  /* 0x000000102a297c23 */ /* 0x000fe20008010029 */
[----:B------:R-:W-:-:S02]  /*1d80*/  IMAD.MOV.U32 R42, RZ, RZ, R65 ;  /* 0x000000ffff2a7224 */ /* 0x000fc400078e0041 */
[----:B------:R-:W-:Y:S01]  /*1d90*/  FADD.FTZ R45, R12, -R45 ;  /* 0x8000002d0c2d7221 */ /* 0x000fe20000010000 */
[----:B------:R-:W-:Y:S01]  /*1da0*/  FADD.FTZ R44, R11, -R44 ;  /* 0x8000002c0b2c7221 */ /* 0x000fe20000010000 */
[----:B------:R-:W-:Y:S02]  /*1db0*/  HADD2.F32 R43, -RZ, R43.H0_H0 ;  /* 0x2000002bff2b7230 */ /* 0x000fe40000004100 */
[----:B------:R-:W-:Y:S01]  /*1dc0*/  FMUL.FTZ R40, R40, UR28 ;  /* 0x0000001c28287c20 */ /* 0x000fe20008410000 */
[----:B------:R-:W-:Y:S01]  /*1dd0*/  HADD2.F32 R42, -RZ, R42.H0_H0 ;  /* 0x2000002aff2a7230 */ /* 0x000fe20000004100 */
[----:B------:R-:W-:Y:S01]  /*1de0*/  LOP3.LUT P6, RZ, R6, 0xff, RZ, 0xc0, !PT ;  /* 0x000000ff06ff7812 */ /* 0x000fe200078cc0ff */
[----:B------:R-:W-:Y:S01]  /*1df0*/  FMUL.FTZ R41, R41, UR28 ;  /* 0x0000001c29297c20 */ /* 0x000fe20008410000 */
[----:B------:R-:W-:Y:S01]  /*1e00*/  FFMA.FTZ R43, R44, UR16, R43 ;  /* 0x000000102c2b7c23 */ /* 0x000fe2000801002b */
[----:B------:R-:W-:Y:S01]  /*1e10*/  LOP3.LUT P5, RZ, R6, 0xff00, RZ, 0xc0, !PT ;  /* 0x0000ff0006ff7812 */ /* 0x000fe200078ac0ff */
[----:B------:R-:W-:Y:S01]  /*1e20*/  FFMA.FTZ R42, R45, UR16, R42 ;  /* 0x000000102d2a7c23 */ /* 0x000fe2000801002a */
[----:B------:R-:W-:Y:S01]  /*1e30*/  FSEL R40, R40, RZ, P6 ;  /* 0x000000ff28287208 */ /* 0x000fe20003000000 */
[----:B------:R-:W-:Y:S01]  /*1e40*/  FMUL.FTZ R43, R43, UR28 ;  /* 0x0000001c2b2b7c20 */ /* 0x000fe20008410000 */
[----:B------:R-:W-:Y:S01]  /*1e50*/  LOP3.LUT P4, RZ, R6, 0xff0000, RZ, 0xc0, !PT ;  /* 0x00ff000006ff7812 */ /* 0x000fe2000788c0ff */
        /* <DEDUP_REMOVED lines=8> */
[----:B------:R-:W-:Y:S02]  /*1ee0*/  PRMT R45, R41, 0x7610, R45 ;  /* 0x00007610292d7816 */ /* 0x000fe4000000002d */
[----:B------:R-:W-:Y:S01]  /*1ef0*/  PRMT R41, R42, 0x7632, R41 ;  /* 0x000076322a297816 */ /* 0x000fe20000000029 */
[----:B------:R-:W-:Y:S06]  /*1f00*/  BRA `(.L_x_642) ;  /* 0x0000001000147947 */ /* 0x000fec0003800000 */
.L_x_643:
[----:B------:R-:W-:Y:S01]  /*1f10*/  FFMA.FTZ R43, R3, UR9, R82 ;  /* 0x00000009032b7c23 */ /* 0x000fe20008010052 */
[----:B-----5:R-:W-:Y:S02]  /*1f20*/  IMAD.MOV.U32 R44, RZ, RZ, R64 ;  /* 0x000000ffff2c7224 */ /* 0x020fe400078e0040 */
[--C-:B------:R-:W-:Y:S01]  /*1f30*/  FFMA.FTZ R46, R10, UR9, R82.reuse ;  /* 0x000000090a2e7c23 */ /* 0x100fe20008010052 */
[----:B------:R-:W-:Y:S01]  /*1f40*/  SHF.R.U64 R45, R64, 0x10, R65 ;  /* 0x00000010402d7819 */ /* 0x000fe20000001241 */
[----:B------:R-:W-:Y:S01]  /*1f50*/  FADD.FTZ R42, R8, -R43 ;  /* 0x8000002b082a7221 */ /* 0x000fe20000010000 */
[--C-:B------:R-:W-:Y:S01]  /*1f60*/  IMAD.MOV.U32 R83, RZ, RZ, R65.reuse ;  /* 0x000000ffff537224 */ /* 0x100fe200078e0041 */
[----:B------:R-:W-:Y:S01]  /*1f70*/  SHF.R.U32.HI R41, RZ, 0x10, R65 ;  /* 0x00000010ff297819 */ /* 0x000fe20000011641 */
[----:B------:R-:W-:Y:S02]  /*1f80*/  HADD2.F32 R43, -RZ, R44.H0_H0 ;  /* 0x2000002cff2b7230 */ /* 0x000fe40000004100 */
[--C-:B------:R-:W-:Y:S01]  /*1f90*/  FFMA.FTZ R47, R9, UR9, R82.reuse ;  /* 0x00000009092f7c23 */ /* 0x100fe20008010052 */
[----:B------:R-:W-:Y:S01]  /*1fa0*/  FFMA.FTZ R40, R14, UR9, R82 ;  /* 0x000000090e287c23 */ /* 0x000fe20008010052 */
[----:B------:R-:W-:Y:S01]  /*1fb0*/  FADD.FTZ R44, R7, -R46 ;  /* 0x8000002e072c7221 */ /* 0x000fe20000010000 */
[----:B------:R-:W-:-:S02]  /*1fc0*/  HADD2.F32 R45, -RZ, R45.H0_H0 ;  /* 0x2000002dff2d7230 */ /* 0x000fc40000004100 */
[----:B------:R-:W-:Y:S01]  /*1fd0*/  FFMA.FTZ R42, R42, UR16, R43 ;  /* 0x000000102a2a7c23 */ /* 0x000fe2000801002b */
[----:B------:R-:W-:Y:S02]  /*1fe0*/  HADD2.F32 R46, -RZ, R83.H0_H0 ;  /* 0x20000053ff2e7230 */ /* 0x000fe40000004100 */
[----:B------:R-:W-:Y:S01]  /*1ff0*/  FADD.FTZ R47, R12, -R47 ;  /* 0x8000002f0c2f7221 */ /* 0x000fe20000010000 */
[----:B------:R-:W-:Y:S02]  /*2000*/  HADD2.F32 R84, -RZ, R41.H0_H0 ;  /* 0x20000029ff547230 */ /* 0x000fe40000004100 */
[----:B------:R-:W-:Y:S01]  /*2010*/  FADD.FTZ R41, R11, -R40 ;  /* 0x800000280b297221 */ /* 0x000fe20000010000 */
        /* <DEDUP_REMOVED lines=28> */
.L_x_639:
        /* <DEDUP_REMOVED lines=11> */
[----:B-----5:R-:W-:Y:S01]  /*2290*/  LOP3.LUT P5, RZ, R6, 0xff00, RZ, 0xc0, !PT ;  /* 0x0000ff0006ff7812 */ /* 0x020fe200078ac0ff */
[----:B------:R-:W-:Y:S01]  /*22a0*/  FADD.FTZ R40, R7, -R40 ;  /* 0x8000002807287221 */ /* 0x000fe20000010000 */
[----:B------:R-:W-:Y:S01]  /*22b0*/  FADD.FTZ R41, R8, -R41 ;  /* 0x8000002908297221 */ /* 0x000fe20000010000 */
[----:B------:R-:W-:Y:S01]  /*22c0*/  LOP3.LUT P4, RZ, R5, 0xff00, RZ, 0xc0, !PT ;  /* 0x0000ff0005ff7812 */ /* 0x000fe2000788c0ff */
[----:B------:R-:W-:Y:S01]  /*22d0*/  FADD.FTZ R45, R12, -R45 ;  /* 0x8000002d0c2d7221 */ /* 0x000fe20000010000 */
[----:B------:R-:W-:Y:S01]  /*22e0*/  FMUL.FTZ R40, R40, UR16 ;  /* 0x0000001028287c20 */ /* 0x000fe20008410000 */
[----:B------:R-:W-:Y:S01]  /*22f0*/  FFMA.FTZ R42, R14, UR9, R82 ;  /* 0x000000090e2a7c23 */ /* 0x000fe20008010052 */
[----:B------:R-:W-:Y:S01]  /*2300*/  FMUL.FTZ R41, R41, UR16 ;  /* 0x0000001029297c20 */ /* 0x000fe20008410000 */
[----:B------:R-:W-:Y:S01]  /*2310*/  FMUL.FTZ R45, R45, UR16 ;  /* 0x000000102d2d7c20 */ /* 0x000fe20008410000 */
[----:B------:R-:W-:Y:S01]  /*2320*/  FMUL.FTZ R40, R40, UR28 ;  /* 0x0000001c28287c20 */ /* 0x000fe20008410000 */
[----:B------:R-:W-:Y:S01]  /*2330*/  FADD.FTZ R42, R11, -R42 ;  /* 0x8000002a0b2a7221 */ /* 0x000fe20000010000 */
[----:B------:R-:W-:Y:S01]  /*2340*/  FMUL.FTZ R41, R41, UR28 ;  /* 0x0000001c29297c20 */ /* 0x000fe20008410000 */
[----:B------:R-:W-:Y:S01]  /*2350*/  LOP3.LUT P6, RZ, R5, 0xff, RZ, 0xc0, !PT ;  /* 0x000000ff05ff7812 */ /* 0x000fe200078cc0ff */
[----:B------:R-:W-:Y:S01]  /*2360*/  FMUL.FTZ R45, R45, UR28 ;  /* 0x0000001c2d2d7c20 */ /* 0x000fe20008410000 */
[----:B------:R-:W-:-:S02]  /*2370*/  FSEL R43, R40, RZ, P5 ;  /* 0x000000ff282b7208 */ /* 0x000fc40002800000 */
[----:B------:R-:W-:Y:S02]  /*2380*/  FSEL R40, R40, RZ, P4 ;  /* 0x000000ff28287208 */ /* 0x000fe40002000000 */
[----:B------:R-:W-:Y:S02]  /*2390*/  LOP3.LUT P4, RZ, R6, 0xff, RZ, 0xc0, !PT ;  /* 0x000000ff06ff7812 */ /* 0x000fe4000788c0ff */
[----:B------:R-:W-:Y:S01]  /*23a0*/  F2FP.F16.F32.PACK_AB R40, R40, R43 ;  /* 0x0000002b2828723e */ /* 0x000fe200000000ff */
[----:B------:R-:W-:Y:S01]  /*23b0*/  FMUL.FTZ R43, R42, UR16 ;  /* 0x000000102a2b7c20 */ /* 0x000fe20008410000 */
[----:B------:R-:W-:Y:S02]  /*23c0*/  LOP3.LUT P5, RZ, R6, 0xff0000, RZ, 0xc0, !PT ;  /* 0x00ff000006ff7812 */ /* 0x000fe400078ac0ff */
[----:B------:R-:W-:Y:S01]  /*23d0*/  FSEL R42, R41, RZ, P4 ;  /* 0x000000ff292a7208 */ /* 0x000fe20002000000 */
[----:B------:R-:W-:Y:S01]  /*23e0*/  FMUL.FTZ R43, R43, UR28 ;  /* 0x0000001c2b2b7c20 */ /* 0x000fe20008410000 */
[----:B------:R-:W-:-:S02]  /*23f0*/  FSEL R41, R41, RZ, P6 ;  /* 0x000000ff29297208 */ /* 0x000fc40003000000 */
[----:B------:R-:W-:Y:S02]  /*2400*/  LOP3.LUT P4, RZ, R5, 0xff0000, RZ, 0xc0, !PT ;  /* 0x00ff000005ff7812 */ /* 0x000fe4000788c0ff */
[----:B------:R-:W-:Y:S02]  /*2410*/  FSEL R44, R45, RZ, P5 ;  /* 0x000000ff2d2c7208 */ /* 0x000fe40002800000 */
[----:B------:R-:W-:Y:S02]  /*2420*/  ISETP.GE.U32.AND P6, PT, R6, 0x1000000, PT ;  /* 0x010000000600780c */ /* 0x000fe40003fc6070 */
        /* <DEDUP_REMOVED lines=9> */
[C---:B------:R-:W-:Y:S02]  /*24c0*/  PRMT R78, R46.reuse, 0x7632, R78 ;  /* 0x000076322e4e7816 */ /* 0x040fe4000000004e */
[----:B------:R-:W-:Y:S02]  /*24d0*/  PRMT R45, R46, 0x7610, R45 ;  /* 0x000076102e2d7816 */ /* 0x000fe4000000002d */
[----:B------:R-:W-:Y:S02]  /*24e0*/  PRMT R79, R40, 0x7632, R79 ;  /* 0x00007632284f7816 */ /* 0x000fe4000000004f */
[C---:B------:R-:W-:Y:S02]  /*24f0*/  PRMT R81, R47.reuse, 0x7632, R81 ;  /* 0x000076322f517816 */ /* 0x040fe40000000051 */
[----:B------:R-:W-:Y:S01]  /*2500*/  PRMT R41, R47, 0x7610, R41 ;  /* 0x000076102f297816 */ /* 0x000fe20000000029 */
[----:B------:R-:W-:Y:S06]  /*2510*/  BRA `(.L_x_642) ;  /* 0x0000000800907947 */ /* 0x000fec0003800000 */
.L_x_645:
        /* <DEDUP_REMOVED lines=17> */
[C---:B------:R-:W-:Y:S01]  /*2630*/  F2FP.F16.F32.PACK_AB R43, R44.reuse, R43 ;  /* 0x0000002b2c2b723e */ /* 0x040fe200000000ff */
[----:B------:R-:W-:Y:S01]  /*2640*/  FMUL.FTZ R44, R44, UR28 ;  /* 0x0000001c2c2c7c20 */ /* 0x000fe20008410000 */
[C---:B------:R-:W-:Y:S02]  /*2650*/  PRMT R45, R42.reuse, 0x7632, R45 ;  /* 0x000076322a2d7816 */ /* 0x040fe4000000002d */
[----:B------:R-:W-:Y:S01]  /*2660*/  PRMT R73, R42, 0x7610, R73 ;  /* 0x000076102a497816 */ /* 0x000fe20000000049 */
[----:B------:R-:W-:Y:S01]  /*2670*/  FFMA.FTZ R42, R14, UR9, R82 ;  /* 0x000000090e2a7c23 */ /* 0x000fe20008010052 */
[----:B------:R-:W-:-:S02]  /*2680*/  LOP3.LUT P4, RZ, R6, 0xff0000, RZ, 0xc0, !PT ;  /* 0x00ff000006ff7812 */ /* 0x000fc4000788c0ff */
[----:B------:R-:W-:Y:S01]  /*2690*/  LOP3.LUT P5, RZ, R6, 0xff00, RZ, 0xc0, !PT ;  /* 0x0000ff0006ff7812 */ /* 0x000fe200078ac0ff */
[----:B------:R-:W-:Y:S01]  /*26a0*/  FADD.FTZ R42, R11, -R42 ;  /* 0x8000002a0b2a7221 */ /* 0x000fe20000010000 */
[C---:B------:R-:W-:Y:S02]  /*26b0*/  PRMT R75, R43.reuse, 0x7632, R75 ;  /* 0x000076322b4b7816 */ /* 0x040fe4000000004b */
[----:B------:R-:W-:Y:S01]  /*26c0*/  PRMT R78, R43, 0x7610, R78 ;  /* 0x000076102b4e7816 */ /* 0x000fe2000000004e */
[----:B------:R-:W-:Y:S01]  /*26d0*/  FMUL.FTZ R47, R42, UR16 ;  /* 0x000000102a2f7c20 */ /* 0x000fe20008410000 */
[----:B------:R-:W-:Y:S02]  /*26e0*/  FSEL R41, R40, RZ, P4 ;  /* 0x000000ff28297208 */ /* 0x000fe40002000000 */
[C---:B------:R-:W-:Y:S02]  /*26f0*/  FSEL R42, R44.reuse, RZ, P5 ;  /* 0x000000ff2c2a7208 */ /* 0x040fe40002800000 */
[----:B------:R-:W-:Y:S01]  /*2700*/  FSEL R43, R44, RZ, P6 ;  /* 0x000000ff2c2b7208 */ /* 0x000fe20003000000 */
[----:B------:R-:W-:Y:S01]  /*2710*/  FMUL.FTZ R44, R47, UR28 ;  /* 0x0000001c2f2c7c20 */ /* 0x000fe20008410000 */
        /* <DEDUP_REMOVED lines=19> */
.L_x_644:
[----:B------:R-:W-:Y:S01]  /*2850*/  UMOV UR5, UR10 ;  /* 0x0000000a00057c82 */ /* 0x000fe20008000000 */
[----:B------:R-:W-:Y:S01]  /*2860*/  UMOV UR6, UR11 ;  /* 0x0000000b00067c82 */ /* 0x000fe20008000000 */
[----:B------:R-:W-:-:S04]  /*2870*/  UISETP.NE.U32.AND UP0, UPT, UR5, URZ, UPT ;  /* 0x000000ff0500728c */ /* 0x000fc8000bf05070 */
[----:B------:R-:W-:-:S09]  /*2880*/  UISETP.NE.AND.EX UP0, UPT, UR6, URZ, UPT, UP0 ;  /* 0x000000ff0600728c */ /* 0x000fd2000bf05300 */
[----:B------:R-:W-:Y:S05]  /*2890*/  BRA.U UP0, `(.L_x_646) ;  /* 0x0000000100cc7547 */ /* 0x000fea000b800000 */
[--C-:B-----5:R-:W-:Y:S01]  /*28a0*/  SHF.R.U64 R41, R64, 0x10, R65.reuse ;  /* 0x0000001040297819 */ /* 0x120fe20000001241 */
[--C-:B------:R-:W-:Y:S01]  /*28b0*/  FFMA.FTZ R40, R10, UR9, R82.reuse ;  /* 0x000000090a287c23 */ /* 0x100fe20008010052 */
[----:B------:R-:W-:Y:S02]  /*28c0*/  IMAD.MOV.U32 R45, RZ, RZ, R65 ;  /* 0x000000ffff2d7224 */ /* 0x000fe400078e0041 */
[----:B------:R-:W-:Y:S01]  /*28d0*/  FFMA.FTZ R43, R3, UR9, R82 ;  /* 0x00000009032b7c23 */ /* 0x000fe20008010052 */
[----:B------:R-:W-:Y:S02]  /*28e0*/  IMAD.MOV.U32 R44, RZ, RZ, R64 ;  /* 0x000000ffff2c7224 */ /* 0x000fe400078e0040 */
[----:B------:R-:W-:Y:S01]  /*28f0*/  FADD.FTZ R40, R7, -R40 ;  /* 0x8000002807287221 */ /* 0x000fe20000010000 */
[----:B------:R-:W-:Y:S02]  /*2900*/  HADD2.F32 R41, -RZ, R41.H0_H0 ;  /* 0x20000029ff297230 */ /* 0x000fe40000004100 */
[----:B------:R-:W-:Y:S01]  /*2910*/  FFMA.FTZ R84, R14, UR9, R82 ;  /* 0x000000090e547c23 */ /* 0x000fe20008010052 */
[----:B------:R-:W-:-:S02]  /*2920*/  LOP3.LUT P4, RZ, R6, 0xff00, RZ, 0xc0, !PT ;  /* 0x0000ff0006ff7812 */ /* 0x000fc4000788c0ff */
[----:B------:R-:W-:Y:S01]  /*2930*/  LOP3.LUT P5, RZ, R5, 0xff00, RZ, 0xc0, !PT ;  /* 0x0000ff0005ff7812 */ /* 0x000fe200078ac0ff */
[----:B------:R-:W-:Y:S01]  /*2940*/  FFMA.FTZ R42, R40, UR16, R41 ;  /* 0x00000010282a7c23 */ /* 0x000fe20008010029 */
[----:B------:R-:W-:Y:S01]  /*2950*/  FFMA.FTZ R41, R9, UR9, R82 ;  /* 0x0000000909297c23 */ /* 0x000fe20008010052 */
[----:B------:R-:W-:Y:S02]  /*2960*/  SHF.R.U32.HI R47, RZ, 0x10, R65 ;  /* 0x00000010ff2f7819 */ /* 0x000fe40000011641 */
[----:B------:R-:W-:Y:S01]  /*2970*/  FMUL.FTZ R46, R42, UR28 ;  /* 0x0000001c2a2e7c20 */ /* 0x000fe20008410000 */
[----:B------:R-:W-:Y:S01]  /*2980*/  FADD.FTZ R40, R12, -R41 ;  /* 0x800000290c287221 */ /* 0x000fe20000010000 */
[----:B------:R-:W-:Y:S02]  /*2990*/  HADD2.F32 R41, -RZ, R45.H0_H0 ;  /* 0x2000002dff297230 */ /* 0x000fe40000004100 */
[----:B------:R-:W-:Y:S01]  /*29a0*/  FADD.FTZ R42, R11, -R84 ;  /* 0x800000540b2a7221 */ /* 0x000fe20000010000 */
[----:B------:R-:W-:-:S02]  /*29b0*/  HADD2.F32 R45, -RZ, R44.H0_H0 ;  /* 0x2000002cff2d7230 */ /* 0x000fc40000004100 */
[----:B------:R-:W-:Y:S01]  /*29c0*/  FADD.FTZ R44, R8, -R43 ;  /* 0x8000002b082c7221 */ /* 0x000fe20000010000 */
[C---:B------:R-:W-:Y:S01]  /*29d0*/  FSEL R84, R46.reuse, RZ, P4 ;  /* 0x000000ff2e547208 */ /* 0x040fe20002000000 */
[----:B------:R-:W-:Y:S01]  /*29e0*/  HADD2.F32 R47, -RZ, R47.H0_H0 ;  /* 0x2000002fff2f7230 */ /* 0x000fe20000004100 */
[----:B------:R-:W-:Y:S01]  /*29f0*/  FSEL R43, R46, RZ, P5 ;  /* 0x000000ff2e2b7208 */ /* 0x000fe20002800000 */
[----:B------:R-:W-:Y:S01]  /*2a00*/  FFMA.FTZ R44, R44, UR16, R45 ;  /* 0x000000102c2c7c23 */ /* 0x000fe2000801002d */
[----:B------:R-:W-:Y:S01]  /*2a10*/  FFMA.FTZ R41, R40, UR16, R41 ;  /* 0x0000001028297c23 */ /* 0x000fe20008010029 */
[----:B------:R-:W-:Y:S01]  /*2a20*/  LOP3.LUT P6, RZ, R6, 0xff, RZ, 0xc0, !PT ;  /* 0x000000ff06ff7812 */ /* 0x000fe200078cc0ff */
[----:B------:R-:W-:Y:S01]  /*2a30*/  FFMA.FTZ R47, R42, UR16, R47 ;  /* 0x000000102a2f7c23 */ /* 0x000fe2000801002f */
        /* <DEDUP_REMOVED lines=25> */
.L_x_646:
[----:B-----5:R-:W-:Y:S02]  /*2bd0*/  IMAD.MOV.U32 R42, RZ, RZ, R65 ;  /* 0x000000ffff2a7224 */ /* 0x020fe400078e0041 */
[----:B------:R-:W-:Y:S01]  /*2be0*/  FFMA.FTZ R41, R3, UR9, R82 ;  /* 0x0000000903297c23 */ /* 0x000fe20008010052 */
[----:B------:R-:W-:Y:S02]  /*2bf0*/  IMAD.MOV.U32 R40, RZ, RZ, R64 ;  /* 0x000000ffff287224 */ /* 0x000fe400078e0040 */
[----:B------:R-:W-:Y:S01]  /*2c00*/  FFMA.FTZ R43, R9, UR9, R82 ;  /* 0x00000009092b7c23 */ /* 0x000fe20008010052 */
[----:B------:R-:W-:Y:S01]  /*2c10*/  LOP3.LUT P4, RZ, R6, 0xff, RZ, 0xc0, !PT ;  /* 0x000000ff06ff7812 */ /* 0x000fe2000788c0ff */
[----:B------:R-:W-:Y:S02]  /*2c20*/  HADD2.F32 R44, -RZ, R42.H0_H0 ;  /* 0x2000002aff2c7230 */ /* 0x000fe40000004100 */
[----:B------:R-:W-:Y:S01]  /*2c30*/  FADD.FTZ R41, R8, -R41 ;  /* 0x8000002908297221 */ /* 0x000fe20000010000 */
[----:B------:R-:W-:-:S02]  /*2c40*/  HADD2.F32 R42, -RZ, R40.H0_H0 ;  /* 0x20000028ff2a7230 */ /* 0x000fc40000004100 */
[----:B------:R-:W-:Y:S01]  /*2c50*/  FADD.FTZ R43, R12, -R43 ;  /* 0x8000002b0c2b7221 */ /* 0x000fe20000010000 */
[--C-:B------:R-:W-:Y:S01]  /*2c60*/  SHF.R.U32.HI R47, RZ, 0x10, R65.reuse ;  /* 0x00000010ff2f7819 */ /* 0x100fe20000011641 */
[----:B------:R-:W-:Y:S01]  /*2c70*/  FFMA.FTZ R46, R14, UR9, R82 ;  /* 0x000000090e2e7c23 */ /* 0x000fe20008010052 */
[----:B------:R-:W-:Y:S01]  /*2c80*/  LOP3.LUT P5, RZ, R5, 0xff, RZ, 0xc0, !PT ;  /* 0x000000ff05ff7812 */ /* 0x000fe200078ac0ff */
[----:B------:R-:W-:Y:S01]  /*2c90*/  FFMA.FTZ R42, R41, UR16, R42 ;  /* 0x00000010292a7c23 */ /* 0x000fe2000801002a */
[----:B------:R-:W-:Y:S01]  /*2ca0*/  FFMA.FTZ R40, R43, UR16, R44 ;  /* 0x000000102b287c23 */ /* 0x000fe2000801002c */
[----:B------:R-:W-:Y:S01]  /*2cb0*/  SHF.R.U64 R43, R64, 0x10, R65 ;  /* 0x00000010402b7819 */ /* 0x000fe20000001241 */
[----:B------:R-:W-:Y:S01]  /*2cc0*/  FFMA.FTZ R44, R10, UR9, R82 ;  /* 0x000000090a2c7c23 */ /* 0x000fe20008010052 */
[----:B------:R-:W-:Y:S01]  /*2cd0*/  FMUL.FTZ R41, R42, UR28 ;  /* 0x0000001c2a297c20 */ /* 0x000fe20008410000 */
        /* <DEDUP_REMOVED lines=11> */
[----:B------:R-:W-:Y:S02]  /*2d90*/  PRMT R45, R43, 0x7632, R45 ;  /* 0x000076322b2d7816 */ /* 0x000fe4000000002d */
[C---:B------:R-:W-:Y:S01]  /*2da0*/  F2FP.F16.F32.PACK_AB R44, R47.reuse, R44 ;  /* 0x0000002c2f2c723e */ /* 0x040fe200000000ff */
[----:B------:R-:W-:Y:S01]  /*2db0*/  FMUL.FTZ R47, R47, UR28 ;  /* 0x0000001c2f2f7c20 */ /* 0x000fe20008410000 */
[----:B------:R-:W-:-:S02]  /*2dc0*/  PRMT R73, R43, 0x7610, R73 ;  /* 0x000076102b497816 */ /* 0x000fc40000000049 */
[----:B------:R-:W-:Y:S02]  /*2dd0*/  FSEL R43, R42, RZ, P4 ;  /* 0x000000ff2a2b7208 */ /* 0x000fe40002000000 */
[----:B------:R-:W-:Y:S02]  /*2de0*/  LOP3.LUT P5, RZ, R6, 0xff00, RZ, 0xc0, !PT ;  /* 0x0000ff0006ff7812 */ /* 0x000fe400078ac0ff */
[----:B------:R-:W-:Y:S02]  /*2df0*/  LOP3.LUT P6, RZ, R5, 0xff00, RZ, 0xc0, !PT ;  /* 0x0000ff0005ff7812 */ /* 0x000fe400078cc0ff */
[----:B------:R-:W-:Y:S02]  /*2e00*/  F2FP.F16.F32.PACK_AB R43, R43, R40 ;  /* 0x000000282b2b723e */ /* 0x000fe400000000ff */
[C---:B------:R-:W-:Y:S02]  /*2e10*/  PRMT R75, R44.reuse, 0x7632, R75 ;  /* 0x000076322c4b7816 */ /* 0x040fe4000000004b */
[----:B------:R-:W-:Y:S01]  /*2e20*/  PRMT R78, R44, 0x7610, R78 ;  /* 0x000076102c4e7816 */ /* 0x000fe2000000004e */
        /* <DEDUP_REMOVED lines=15> */
[C---:B------:R-:W-:Y:S02]  /*2f20*/  PRMT R42, R43.reuse, 0x7632, R42 ;  /* 0x000076322b2a7816 */ /* 0x040fe4000000002a */
[----:B------:R-:W-:Y:S02]  /*2f30*/  PRMT R76, R43, 0x7610, R76 ;  /* 0x000076102b4c7816 */ /* 0x000fe4000000004c */
[C---:B------:R-:W-:Y:S02]  /*2f40*/  PRMT R81, R46.reuse, 0x7632, R81 ;  /* 0x000076322e517816 */ /* 0x040fe40000000051 */
[----:B------:R-:W-:-:S07]  /*2f50*/  PRMT R41, R46, 0x7610, R41 ;  /* 0x000076102e297816 */ /* 0x000fce0000000029 */
.L_x_642:
        /* <DEDUP_REMOVED lines=18> */
.L_x_647:
        /* <DEDUP_REMOVED lines=12> */
.L_x_648:
[----:B------:R-:W-:-:S07]  /*3140*/  VIADD R4, R4, 0x80 ;  /* 0x0000008004047836 */ /* 0x000fce0000000000 */
.L_x_638:
[----:B------:R-:W-:Y:S05]  /*3150*/  BSYNC.RECONVERGENT B0 ;  /* 0x0000000000007941 */ /* 0x000fea0003800200 */
.L_x_637:
        /* <DEDUP_REMOVED lines=12> */
[----:B0-----:R-:W-:Y:S01]  /*3220*/  FFMA.FTZ R41, R49, UR9, R82 ;  /* 0x0000000931297c23 */ /* 0x001fe20008010052 */
[----:B------:R-:W-:Y:S02]  /*3230*/  IMAD.MOV.U32 R40, RZ, RZ, R62 ;  /* 0x000000ffff287224 */ /* 0x000fe400078e003e */
[----:B------:R-:W-:Y:S01]  /*3240*/  FFMA.FTZ R43, R53, UR9, R82 ;  /* 0x00000009352b7c23 */ /* 0x000fe20008010052 */
[----:B------:R-:W-:Y:S01]  /*3250*/  SHF.R.U64 R45, R62, 0x10, R63 ;  /* 0x000000103e2d7819 */ /* 0x000fe2000000123f */
[----:B------:R-:W-:Y:S02]  /*3260*/  HADD2.F32 R44, -RZ, R42.H0_H0 ;  /* 0x2000002aff2c7230 */ /* 0x000fe40000004100 */
[----:B------:R-:W-:Y:S01]  /*3270*/  FADD.FTZ R41, R48, -R41 ;  /* 0x8000002930297221 */ /* 0x000fe20000010000 */
[----:B------:R-:W-:-:S02]  /*3280*/  HADD2.F32 R42, -RZ, R40.H0_H0 ;  /* 0x20000028ff2a7230 */ /* 0x000fc40000004100 */
[----:B------:R-:W-:Y:S01]  /*3290*/  FADD.FTZ R43, R52, -R43 ;  /* 0x8000002b342b7221 */ /* 0x000fe20000010000 */
[----:B------:R-:W-:Y:S01]  /*32a0*/  LOP3.LUT P4, RZ, R15, 0xff, RZ, 0xc0, !PT ;  /* 0x000000ff0fff7812 */ /* 0x000fe2000788c0ff */
[----:B------:R-:W-:Y:S01]  /*32b0*/  HADD2.F32 R45, -RZ, R45.H0_H0 ;  /* 0x2000002dff2d7230 */ /* 0x000fe20000004100 */
[----:B------:R-:W-:Y:S01]  /*32c0*/  SHF.R.U32.HI R83, RZ, 0x10, R63 ;  /* 0x00000010ff537819 */ /* 0x000fe2000001163f */
[----:B------:R-:W-:Y:S01]  /*32d0*/  FFMA.FTZ R42, R41, UR16, R42 ;  /* 0x00000010292a7c23 */ /* 0x000fe2000801002a */
[----:B------:R-:W-:Y:S01]  /*32e0*/  FFMA.FTZ R40, R43, UR16, R44 ;  /* 0x000000102b287c23 */ /* 0x000fe2000801002c */
[--C-:B------:R-:W-:Y:S01]  /*32f0*/  FFMA.FTZ R43, R56, UR9, R82.reuse ;  /* 0x00000009382b7c23 */ /* 0x100fe20008010052 */
[----:B------:R-:W-:Y:S01]  /*3300*/  FFMA.FTZ R44, R50, UR9, R82 ;  /* 0x00000009322c7c23 */ /* 0x000fe20008010052 */
[----:B------:R-:W-:Y:S01]  /*3310*/  FMUL.FTZ R41, R42, UR28 ;  /* 0x0000001c2a297c20 */ /* 0x000fe20008410000 */
[----:B------:R-:W-:Y:S01]  /*3320*/  LOP3.LUT P5, RZ, R13, 0xff, RZ, 0xc0, !PT ;  /* 0x000000ff0dff7812 */ /* 0x000fe200078ac0ff */
[----:B------:R-:W-:Y:S01]  /*3330*/  FADD.FTZ R46, R54, -R43 ;  /* 0x8000002b362e7221 */ /* 0x000fe20000010000 */
[----:B------:R-:W-:Y:S01]  /*3340*/  FADD.FTZ R44, R51, -R44 ;  /* 0x8000002c332c7221 */ /* 0x000fe20000010000 */
[----:B------:R-:W-:Y:S01]  /*3350*/  HADD2.F32 R83, -RZ, R83.H0_H0 ;  /* 0x20000053ff537230 */ /* 0x000fe20000004100 */
[----:B------:R-:W-:-:S02]  /*3360*/  FSEL R43, R41, RZ, P4 ;  /* 0x000000ff292b7208 */ /* 0x000fc40002000000 */
[----:B------:R-:W-:Y:S01]  /*3370*/  FFMA.FTZ R47, R44, UR16, R45 ;  /* 0x000000102c2f7c23 */ /* 0x000fe2000801002d */
[----:B------:R-:W-:Y:S01]  /*3380*/  FSEL R44, R41, RZ, P5 ;  /* 0x000000ff292c7208 */ /* 0x000fe20002800000 */
[----:B------:R-:W-:Y:S01]  /*3390*/  FFMA.FTZ R41, R46, UR16, R83 ;  /* 0x000000102e297c23 */ /* 0x000fe20008010053 */
[----:B------:R-:W-:Y:S01]  /*33a0*/  F2FP.F16.F32.PACK_AB R42, R43, R42 ;  /* 0x0000002a2b2a723e */ /* 0x000fe200000000ff */
[----:B------:R-:W-:Y:S01]  /*33b0*/  FMUL.FTZ R43, R40, UR28 ;  /* 0x0000001c282b7c20 */ /* 0x000fe20008410000 */
[----:B------:R-:W-:Y:S01]  /*33c0*/  LOP3.LUT P4, RZ, R15, 0xff0000, RZ, 0xc0, !PT ;  /* 0x00ff00000fff7812 */ /* 0x000fe2000788c0ff */
[----:B------:R-:W-:Y:S01]  /*33d0*/  FMUL.FTZ R46, R41, UR28 ;  /* 0x0000001c292e7c20 */ /* 0x000fe20008410000 */
[C---:B------:R-:W-:Y:S01]  /*33e0*/  F2FP.F16.F32.PACK_AB R44, R47.reuse, R44 ;  /* 0x0000002c2f2c723e */ /* 0x040fe200000000ff */
[----:B------:R-:W-:Y:S01]  /*33f0*/  FMUL.FTZ R47, R47, UR28 ;  /* 0x0000001c2f2f7c20 */ /* 0x000fe20008410000 */
[----:B------:R-:W-:Y:S02]  /*3400*/  FSEL R83, R43, RZ, P4 ;  /* 0x000000ff2b537208 */ /* 0x000fe40002000000 */
[----:B------:R-:W-:-:S02]  /*3410*/  LOP3.LUT P5, RZ, R15, 0xff00, RZ, 0xc0, !PT ;  /* 0x0000ff000fff7812 */ /* 0x000fc400078ac0ff */
[----:B------:R-:W-:Y:S02]  /*3420*/  LOP3.LUT P6, RZ, R13, 0xff00, RZ, 0xc0, !PT ;  /* 0x0000ff000dff7812 */ /* 0x000fe400078cc0ff */
[C---:B------:R-:W-:Y:S02]  /*3430*/  PRMT R45, R42.reuse, 0x7632, R45 ;  /* 0x000076322a2d7816 */ /* 0x040fe4000000002d */
[----:B------:R-:W-:Y:S02]  /*3440*/  PRMT R73, R42, 0x7610, R73 ;  /* 0x000076102a497816 */ /* 0x000fe40000000049 */
[----:B------:R-:W-:Y:S02]  /*3450*/  F2FP.F16.F32.PACK_AB R42, R83, R40 ;  /* 0x00000028532a723e */ /* 0x000fe400000000ff */
[----:B------:R-:W-:Y:S02]  /*3460*/  LOP3.LUT P4, RZ, R13, 0xff0000, RZ, 0xc0, !PT ;  /* 0x00ff00000dff7812 */ /* 0x000fe4000788c0ff */
[----:B------:R-:W-:-:S02]  /*3470*/  FSEL R40, R47, RZ, P5 ;  /* 0x000000ff2f287208 */ /* 0x000fc40002800000 */
[----:B------:R-:W-:Y:S02]  /*3480*/  FSEL R47, R47, RZ, P6 ;  /* 0x000000ff2f2f7208 */ /* 0x000fe40003000000 */
[----:B------:R-:W-:Y:S02]  /*3490*/  ISETP.GE.U32.AND P5, PT, R15, 0x1000000, PT ;  /* 0x010000000f00780c */ /* 0x000fe40003fa6070 */
[----:B------:R-:W-:Y:S02]  /*34a0*/  ISETP.GE.U32.AND P6, PT, R13, 0x1000000, PT ;  /* 0x010000000d00780c */ /* 0x000fe40003fc6070 */
[C---:B------:R-:W-:Y:S02]  /*34b0*/  PRMT R75, R44.reuse, 0x7632, R75 ;  /* 0x000076322c4b7816 */ /* 0x040fe4000000004b */
[----:B------:R-:W-:Y:S02]  /*34c0*/  PRMT R78, R44, 0x7610, R78 ;  /* 0x000076102c4e7816 */ /* 0x000fe4000000004e */
        /* <DEDUP_REMOVED lines=14> */
.L_x_653:
[--C-:B01---5:R-:W-:Y:S01]  /*35b0*/  SHF.R.U64 R41, R62, 0x10, R63.reuse ;  /* 0x000000103e297819 */ /* 0x123fe2000000123f */
[----:B------:R-:W-:Y:S01]  /*35c0*/  FFMA.FTZ R40, R50, UR9, R82 ;  /* 0x0000000932287c23 */ /* 0x000fe20008010052 */
[----:B------:R-:W-:Y:S02]  /*35d0*/  IMAD.MOV.U32 R44, RZ, RZ, R62 ;  /* 0x000000ffff2c7224 */ /* 0x000fe400078e003e */
[----:B------:R-:W-:Y:S01]  /*35e0*/  FFMA.FTZ R43, R49, UR9, R82 ;  /* 0x00000009312b7c23 */ /* 0x000fe20008010052 */
[--C-:B------:R-:W-:Y:S02]  /*35f0*/  IMAD.MOV.U32 R45, RZ, RZ, R63.reuse ;  /* 0x000000ffff2d7224 */ /* 0x100fe400078e003f */
[----:B------:R-:W-:Y:S01]  /*3600*/  FADD.FTZ R40, R51, -R40 ;  /* 0x8000002833287221 */ /* 0x000fe20000010000 */
[----:B------:R-:W-:Y:S02]  /*3610*/  HADD2.F32 R41, -RZ, R41.H0_H0 ;  /* 0x20000029ff297230 */ /* 0x000fe40000004100 */
[----:B------:R-:W-:Y:S01]  /*3620*/  FFMA.FTZ R47, R56, UR9, R82 ;  /* 0x00000009382f7c23 */ /* 0x000fe20008010052 */
[----:B------:R-:W-:Y:S01]  /*3630*/  SHF.R.U32.HI R46, RZ, 0x10, R63 ;  /* 0x00000010ff2e7819 */ /* 0x000fe2000001163f */
[----:B------:R-:W-:-:S02]  /*3640*/  HADD2.F32 R44, -RZ, R44.H0_H0 ;  /* 0x2000002cff2c7230 */ /* 0x000fc40000004100 */
[----:B------:R-:W-:Y:S01]  /*3650*/  FADD.FTZ R43, R48, -R43 ;  /* 0x8000002b302b7221 */ /* 0x000fe20000010000 */
[----:B------:R-:W-:Y:S01]  /*3660*/  FFMA.FTZ R42, R40, UR16, R41 ;  /* 0x00000010282a7c23 */ /* 0x000fe20008010029 */
[----:B------:R-:W-:Y:S01]  /*3670*/  FFMA.FTZ R41, R53, UR9, R82 ;  /* 0x0000000935297c23 */ /* 0x000fe20008010052 */
[----:B------:R-:W-:Y:S01]  /*3680*/  LOP3.LUT P4, RZ, R15, 0xff00, RZ, 0xc0, !PT ;  /* 0x0000ff000fff7812 */ /* 0x000fe2000788c0ff */
[----:B------:R-:W-:Y:S01]  /*3690*/  FFMA.FTZ R43, R43, UR16, R44 ;  /* 0x000000102b2b7c23 */ /* 0x000fe2000801002c */
[----:B------:R-:W-:Y:S01]  /*36a0*/  LOP3.LUT P5, RZ, R13, 0xff00, RZ, 0xc0, !PT ;  /* 0x0000ff000dff7812 */ /* 0x000fe200078ac0ff */
[----:B------:R-:W-:Y:S01]  /*36b0*/  FADD.FTZ R40, R52, -R41 ;  /* 0x8000002934287221 */ /* 0x000fe20000010000 */
[----:B------:R-:W-:Y:S02]  /*36c0*/  HADD2.F32 R41, -RZ, R45.H0_H0 ;  /* 0x2000002dff297230 */ /* 0x000fe40000004100 */
[----:B------:R-:W-:Y:S01]  /*36d0*/  FMUL.FTZ R45, R42, UR28 ;  /* 0x0000001c2a2d7c20 */ /* 0x000fe20008410000 */
[----:B------:R-:W-:Y:S01]  /*36e0*/  FADD.FTZ R42, R54, -R47 ;  /* 0x8000002f362a7221 */ /* 0x000fe20000010000 */
[----:B------:R-:W-:-:S02]  /*36f0*/  HADD2.F32 R47, -RZ, R46.H0_H0 ;  /* 0x2000002eff2f7230 */ /* 0x000fc40000004100 */
[----:B------:R-:W-:Y:S01]  /*3700*/  FMUL.FTZ R43, R43, UR28 ;  /* 0x0000001c2b2b7c20 */ /* 0x000fe20008410000 */
[----:B------:R-:W-:Y:S01]  /*3710*/  FFMA.FTZ R41, R40, UR16, R41 ;  /* 0x0000001028297c23 */ /* 0x000fe20008010029 */
[C---:B------:R-:W-:Y:S02]  /*3720*/  FSEL R46, R45.reuse, RZ, P4 ;  /* 0x000000ff2d2e7208 */ /* 0x040fe40002000000 */
[----:B------:R-:W-:Y:S01]  /*3730*/  FSEL R45, R45, RZ, P5 ;  /* 0x000000ff2d2d7208 */ /* 0x000fe20002800000 */
[----:B------:R-:W-:Y:S01]  /*3740*/  FFMA.FTZ R42, R42, UR16, R47 ;  /* 0x000000102a2a7c23 */ /* 0x000fe2000801002f */
[----:B------:R-:W-:Y:S01]  /*3750*/  LOP3.LUT P6, RZ, R15, 0xff, RZ, 0xc0, !PT ;  /* 0x000000ff0fff7812 */ /* 0x000fe200078cc0ff */
[----:B------:R-:W-:Y:S01]  /*3760*/  FMUL.FTZ R44, R41, UR28 ;  /* 0x0000001c292c7c20 */ /* 0x000fe20008410000 */
[----:B------:R-:W-:Y:S02]  /*3770*/  LOP3.LUT P5, RZ, R13, 0xff, RZ, 0xc0, !PT ;  /* 0x000000ff0dff7812 */ /* 0x000fe400078ac0ff */
[----:B------:R-:W-:-:S02]  /*3780*/  LOP3.LUT P4, RZ, R15, 0xff0000, RZ, 0xc0, !PT ;  /* 0x00ff00000fff7812 */ /* 0x000fc4000788c0ff */
[----:B------:R-:W-:Y:S01]  /*3790*/  F2FP.F16.F32.PACK_AB R40, R45, R46 ;  /* 0x0000002e2d28723e */ /* 0x000fe200000000ff */
[----:B------:R-:W-:Y:S01]  /*37a0*/  FMUL.FTZ R45, R42, UR28 ;  /* 0x0000001c2a2d7c20 */ /* 0x000fe20008410000 */
[C---:B------:R-:W-:Y:S02]  /*37b0*/  FSEL R41, R43.reuse, RZ, P6 ;  /* 0x000000ff2b297208 */ /* 0x040fe40003000000 */
[----:B------:R-:W-:Y:S02]  /*37c0*/  FSEL R42, R43, RZ, P5 ;  /* 0x000000ff2b2a7208 */ /* 0x000fe40002800000 */
        /* <DEDUP_REMOVED lines=13> */
[----:B------:R-:W-:Y:S02]  /*38a0*/  PRMT R80, R44, 0x7632, R80 ;  /* 0x000076322c507816 */ /* 0x000fe40000000050 */
[----:B------:R-:W-:Y:S01]  /*38b0*/  PRMT R81, R41, 0x7632, R81 ;  /* 0x0000763229517816 */ /* 0x000fe20000000051 */
[----:B------:R-:W-:Y:S06]  /*38c0*/  BRA `(.L_x_654) ;  /* 0x0000001000047947 */ /* 0x000fec0003800000 */
.L_x_652:
[----:B------:R-:W-:-:S04]  /*38d0*/  UISETP.NE.U32.AND UP3, UPT, UR10, URZ, UPT ;  /* 0x000000ff0a00728c */ /* 0x000fc8000bf65070 */
[----:B------:R-:W-:-:S09]  /*38e0*/  UISETP.NE.AND.EX UP3, UPT, UR11, URZ, UPT, UP3 ;  /* 0x000000ff0b00728c */ /* 0x000fd2000bf65330 */
[----:B------:R-:W-:Y:S05]  /*38f0*/  BRA.U !UP3, `(.L_x_655) ;  /* 0x000000010bcc7547 */ /* 0x000fea000b800000 */
[--C-:B01----:R-:W-:Y:S01]  /*3900*/  FFMA.FTZ R41, R49, UR9, R82.reuse ;  /* 0x0000000931297c23 */ /* 0x103fe20008010052 */
        /* <DEDUP_REMOVED lines=14> */
[----:B------:R-:W-:Y:S01]  /*39f0*/  F2FP.F16.F32.PACK_AB R43, R43, R40 ;  /* 0x000000282b2b723e */ /* 0x000fe200000000ff */
[----:B------:R-:W-:Y:S01]  /*3a00*/  FMUL.FTZ R40, R44, UR28 ;  /* 0x0000001c2c287c20 */ /* 0x000fe20008410000 */
[----:B------:R-:W-:Y:S02]  /*3a10*/  LOP3.LUT P4, RZ, R15, 0xff0000, RZ, 0xc0, !PT ;  /* 0x00ff00000fff7812 */ /* 0x000fe4000788c0ff */
[C---:B------:R-:W-:Y:S02]  /*3a20*/  PRMT R45, R43.reuse, 0x7632, R45 ;  /* 0x000076322b2d7816 */ /* 0x040fe4000000002d */
[----:B------:R-:W-:Y:S01]  /*3a30*/  PRMT R73, R43, 0x7610, R73 ;  /* 0x000076102b497816 */ /* 0x000fe20000000049 */
[----:B------:R-:W-:Y:S01]  /*3a40*/  FFMA.FTZ R43, R56, UR9, R82 ;  /* 0x00000009382b7c23 */ /* 0x000fe20008010052 */
[C---:B------:R-:W-:Y:S01]  /*3a50*/  F2FP.F16.F32.PACK_AB R46, R42.reuse, R41 ;  /* 0x000000292a2e723e */ /* 0x040fe200000000ff */
[----:B------:R-:W-:Y:S01]  /*3a60*/  FMUL.FTZ R42, R42, UR28 ;  /* 0x0000001c2a2a7c20 */ /* 0x000fe20008410000 */
[----:B------:R-:W-:Y:S01]  /*3a70*/  FSEL R41, R40, RZ, P4 ;  /* 0x000000ff28297208 */ /* 0x000fe20002000000 */
[----:B------:R-:W-:Y:S01]  /*3a80*/  FADD.FTZ R43, R54, -R43 ;  /* 0x8000002b362b7221 */ /* 0x000fe20000010000 */
[----:B------:R-:W-:-:S02]  /*3a90*/  LOP3.LUT P5, RZ, R15, 0xff00, RZ, 0xc0, !PT ;  /* 0x0000ff000fff7812 */ /* 0x000fc400078ac0ff */
[----:B------:R-:W-:Y:S01]  /*3aa0*/  F2FP.F16.F32.PACK_AB R41, R41, R44 ;  /* 0x0000002c2929723e */ /* 0x000fe200000000ff */
[----:B------:R-:W-:Y:S01]  /*3ab0*/  FMUL.FTZ R47, R43, UR16 ;  /* 0x000000102b2f7c20 */ /* 0x000fe20008410000 */
[C---:B------:R-:W-:Y:S02]  /*3ac0*/  FSEL R43, R42.reuse, RZ, P5 ;  /* 0x000000ff2a2b7208 */ /* 0x040fe40002800000 */
[----:B------:R-:W-:Y:S01]  /*3ad0*/  FSEL R42, R42, RZ, P6 ;  /* 0x000000ff2a2a7208 */ /* 0x000fe20003000000 */
[----:B------:R-:W-:Y:S01]  /*3ae0*/  FMUL.FTZ R44, R47, UR28 ;  /* 0x0000001c2f2c7c20 */ /* 0x000fe20008410000 */
[----:B------:R-:W-:Y:S02]  /*3af0*/  ISETP.GE.U32.AND P5, PT, R15, 0x1000000, PT ;  /* 0x010000000f00780c */ /* 0x000fe40003fa6070 */
[C---:B------:R-:W-:Y:S02]  /*3b00*/  LOP3.LUT P4, RZ, R13.reuse, 0xff0000, RZ, 0xc0, !PT ;  /* 0x00ff00000dff7812 */ /* 0x040fe4000788c0ff */
[----:B------:R-:W-:-:S02]  /*3b10*/  ISETP.GE.U32.AND P6, PT, R13, 0x1000000, PT ;  /* 0x010000000d00780c */ /* 0x000fc40003fc6070 */
[C---:B------:R-:W-:Y:S02]  /*3b20*/  PRMT R75, R46.reuse, 0x7632, R75 ;  /* 0x000076322e4b7816 */ /* 0x040fe4000000004b */
[----:B------:R-:W-:Y:S02]  /*3b30*/  PRMT R78, R46, 0x7610, R78 ;  /* 0x000076102e4e7816 */ /* 0x000fe4000000004e */
[----:B------:R-:W-:Y:S02]  /*3b40*/  F2FP.F16.F32.PACK_AB R46, R42, R43 ;  /* 0x0000002b2a2e723e */ /* 0x000fe400000000ff */
[----:B------:R-:W-:Y:S02]  /*3b50*/  FSEL R43, R44, RZ, P5 ;  /* 0x000000ff2c2b7208 */ /* 0x000fe40002800000 */
        /* <DEDUP_REMOVED lines=13> */
.L_x_655:
[--C-:B01----:R-:W-:Y:S01]  /*3c30*/  FFMA.FTZ R40, R50, UR9, R82.reuse ;  /* 0x0000000932287c23 */ /* 0x103fe20008010052 */
        /* <DEDUP_REMOVED lines=20> */
[C---:B------:R-:W-:Y:S01]  /*3d80*/  FSEL R42, R41.reuse, RZ, P6 ;  /* 0x000000ff292a7208 */ /* 0x040fe20003000000 */
[----:B------:R-:W-:Y:S01]  /*3d90*/  FADD.FTZ R43, R54, -R43 ;  /* 0x8000002b362b7221 */ /* 0x000fe20000010000 */
[----:B------:R-:W-:-:S02]  /*3da0*/  FSEL R41, R41, RZ, P5 ;  /* 0x000000ff29297208 */ /* 0x000fc40002800000 */
[----:B------:R-:W-:Y:S01]  /*3db0*/  LOP3.LUT P6, RZ, R13, 0xff0000, RZ, 0xc0, !PT ;  /* 0x00ff00000dff7812 */ /* 0x000fe200078cc0ff */
[----:B------:R-:W-:Y:S01]  /*3dc0*/  FMUL.FTZ R43, R43, UR16 ;  /* 0x000000102b2b7c20 */ /* 0x000fe20008410000 */
[----:B------:R-:W-:Y:S02]  /*3dd0*/  ISETP.GE.U32.AND P5, PT, R13, 0x1000000, PT ;  /* 0x010000000d00780c */ /* 0x000fe40003fa6070 */
[----:B------:R-:W-:Y:S01]  /*3de0*/  F2FP.F16.F32.PACK_AB R46, R41, R42 ;  /* 0x0000002a292e723e */ /* 0x000fe200000000ff */
[----:B------:R-:W-:Y:S01]  /*3df0*/  FMUL.FTZ R44, R43, UR28 ;  /* 0x0000001c2b2c7c20 */ /* 0x000fe20008410000 */
[----:B------:R-:W-:Y:S02]  /*3e00*/  FSEL R43, R45, RZ, P4 ;  /* 0x000000ff2d2b7208 */ /* 0x000fe40002000000 */
[----:B------:R-:W-:Y:S02]  /*3e10*/  ISETP.GE.U32.AND P4, PT, R15, 0x1000000, PT ;  /* 0x010000000f00780c */ /* 0x000fe40003f86070 */
        /* <DEDUP_REMOVED lines=10> */
[----:B------:R-:W-:Y:S01]  /*3ec0*/  PRMT R81, R41, 0x7632, R81 ;  /* 0x0000763229517816 */ /* 0x000fe20000000051 */
[----:B------:R-:W-:Y:S06]  /*3ed0*/  BRA `(.L_x_654) ;  /* 0x0000000800807947 */ /* 0x000fec0003800000 */
.L_x_651:
[----:B------:R-:W-:-:S04]  /*3ee0*/  UISETP.NE.U32.AND UP3, UPT, UR30, URZ, UPT ;  /* 0x000000ff1e00728c */ /* 0x000fc8000bf65070 */
[----:B------:R-:W-:-:S09]  /*3ef0*/  UISETP.NE.AND.EX UP3, UPT, UR31, URZ, UPT, UP3 ;  /* 0x000000ff1f00728c */ /* 0x000fd2000bf65330 */
[----:B------:R-:W-:Y:S05]  /*3f00*/  BRA.U !UP3, `(.L_x_656) ;  /* 0x000000050b5c7547 */ /* 0x000fea000b800000 */
[----:B------:R-:W-:-:S04]  /*3f10*/  UISETP.NE.U32.AND UP3, UPT, UR10, URZ, UPT ;  /* 0x000000ff0a00728c */ /* 0x000fc8000bf65070 */
[----:B------:R-:W-:-:S09]  /*3f20*/  UISETP.NE.AND.EX UP3, UPT, UR11, URZ, UPT, UP3 ;  /* 0x000000ff0b00728c */ /* 0x000fd2000bf65330 */
[----:B------:R-:W-:Y:S05]  /*3f30*/  BRA.U !UP3, `(.L_x_657) ;  /* 0x000000010bb47547 */ /* 0x000fea000b800000 */
[----:B-1----:R-:W-:Y:S01]  /*3f40*/  FFMA.FTZ R43, R49, UR9, R82 ;  /* 0x00000009312b7c23 */ /* 0x002fe20008010052 */
[----:B0----5:R-:W-:Y:S01]  /*3f50*/  IMAD.MOV.U32 R44, RZ, RZ, R62 ;  /* 0x000000ffff2c7224 */ /* 0x021fe200078e003e */
[----:B------:R-:W-:Y:S01]  /*3f60*/  SHF.R.U64 R45, R62, 0x10, R63 ;  /* 0x000000103e2d7819 */ /* 0x000fe2000000123f */
[--C-:B------:R-:W-:Y:S01]  /*3f70*/  FFMA.FTZ R46, R50, UR9, R82.reuse ;  /* 0x00000009322e7c23 */ /* 0x100fe20008010052 */
        /* <DEDUP_REMOVED lines=13> */
[----:B------:R-:W-:Y:S01]  /*4050*/  FFMA.FTZ R44, R44, UR16, R45 ;  /* 0x000000102c2c7c23 */ /* 0x000fe2000801002d */
[----:B------:R-:W-:Y:S01]  /*4060*/  FMUL.FTZ R43, R42, UR28 ;  /* 0x0000001c2a2b7c20 */ /* 0x000fe20008410000 */
[----:B------:R-:W-:Y:S01]  /*4070*/  FFMA.FTZ R40, R47, UR16, R46 ;  /* 0x000000102f287c23 */ /* 0x000fe2000801002e */
        /* <DEDUP_REMOVED lines=25> */
.L_x_657:
[----:B01---5:R-:W-:Y:S01]  /*4210*/  IMAD.MOV.U32 R40, RZ, RZ, R62 ;  /* 0x000000ffff287224 */ /* 0x023fe200078e003e */
        /* <DEDUP_REMOVED lines=8> */
[----:B------:R-:W-:-:S02]  /*42a0*/  IMAD.MOV.U32 R42, RZ, RZ, R63 ;  /* 0x000000ffff2a7224 */ /* 0x000fc400078e003f */
[----:B------:R-:W-:Y:S01]  /*42b0*/  FFMA.FTZ R40, R40, UR16, R43 ;  /* 0x0000001028287c23 */ /* 0x000fe2000801002b */
[----:B------:R-:W-:Y:S01]  /*42c0*/  FFMA.FTZ R43, R53, UR9, R82 ;  /* 0x00000009352b7c23 */ /* 0x000fe20008010052 */
[----:B------:R-:W-:Y:S01]  /*42d0*/  FFMA.FTZ R41, R41, UR16, R44 ;  /* 0x0000001029297c23 */ /* 0x000fe2000801002c */
[----:B------:R-:W-:Y:S01]  /*42e0*/  SHF.R.U32.HI R44, RZ, 0x10, R63 ;  /* 0x00000010ff2c7819 */ /* 0x000fe2000001163f */
[----:B------:R-:W-:Y:S02]  /*42f0*/  HADD2.F32 R42, -RZ, R42.H0_H0 ;  /* 0x2000002aff2a7230 */ /* 0x000fe40000004100 */
[----:B------:R-:W-:Y:S01]  /*4300*/  FADD.FTZ R43, R52, -R43 ;  /* 0x8000002b342b7221 */ /* 0x000fe20000010000 */
[----:B------:R-:W-:Y:S01]  /*4310*/  FADD.FTZ R45, R54, -R45 ;  /* 0x8000002d362d7221 */ /* 0x000fe20000010000 */
[----:B------:R-:W-:Y:S01]  /*4320*/  FMUL.FTZ R40, R40, UR28 ;  /* 0x0000001c28287c20 */ /* 0x000fe20008410000 */
[----:B------:R-:W-:Y:S02]  /*4330*/  HADD2.F32 R44, -RZ, R44.H0_H0 ;  /* 0x2000002cff2c7230 */ /* 0x000fe40000004100 */
[----:B------:R-:W-:Y:S01]  /*4340*/  FFMA.FTZ R42, R43, UR16, R42 ;  /* 0x000000102b2a7c23 */ /* 0x000fe2000801002a */
[----:B------:R-:W-:Y:S01]  /*4350*/  LOP3.LUT P6, RZ, R15, 0xff, RZ, 0xc0, !PT ;  /* 0x000000ff0fff7812 */ /* 0x000fe200078cc0ff */
[----:B------:R-:W-:Y:S01]  /*4360*/  FMUL.FTZ R41, R41, UR28 ;  /* 0x0000001c29297c20 */ /* 0x000fe20008410000 */
[----:B------:R-:W-:Y:S01]  /*4370*/  LOP3.LUT P5, RZ, R15, 0xff00, RZ, 0xc0, !PT ;  /* 0x0000ff000fff7812 */ /* 0x000fe200078ac0ff */
[----:B------:R-:W-:Y:S01]  /*4380*/  FFMA.FTZ R44, R45, UR16, R44 ;  /* 0x000000102d2c7c23 */ /* 0x000fe2000801002c */
[----:B------:R-:W-:Y:S01]  /*4390*/  FMUL.FTZ R42, R42, UR28 ;  /* 0x0000001c2a2a7c20 */ /* 0x000fe20008410000 */
[----:B------:R-:W-:-:S02]  /*43a0*/  FSEL R40, R40, RZ, P6 ;  /* 0x000000ff28287208 */ /* 0x000fc40003000000 */
[----:B------:R-:W-:Y:S01]  /*43b0*/  FMUL.FTZ R44, R44, UR28 ;  /* 0x0000001c2c2c7c20 */ /* 0x000fe20008410000 */
        /* <DEDUP_REMOVED lines=12> */
.L_x_656:
        /* <DEDUP_REMOVED lines=40> */
.L_x_658:
        /* <DEDUP_REMOVED lines=30> */
.L_x_654:
        /* <DEDUP_REMOVED lines=16> */
.L_x_659:
        /* <DEDUP_REMOVED lines=10> */
.L_x_660:
[----:B------:R-:W-:-:S07]  /*4a80*/  VIADD R4, R4, 0x80 ;  /* 0x0000008004047836 */ /* 0x000fce0000000000 */
.L_x_650:
[----:B------:R-:W-:Y:S05]  /*4a90*/  BSYNC.RECONVERGENT B0 ;  /* 0x0000000000007941 */ /* 0x000fea0003800200 */
.L_x_649:
        /* <DEDUP_REMOVED lines=11> */
[--C-:B-12--5:R-:W-:Y:S02]  /*4b50*/  IMAD.MOV.U32 R42, RZ, RZ, R61.reuse ;  /* 0x000000ffff2a7224 */ /* 0x126fe400078e003d */
[----:B------:R-:W-:Y:S01]  /*4b60*/  FFMA.FTZ R43, R71, UR9, R82 ;  /* 0x00000009472b7c23 */ /* 0x000fe20008010052 */
[----:B0-----:R-:W-:Y:S02]  /*4b70*/  IMAD.MOV.U32 R40, RZ, RZ, R60 ;  /* 0x000000ffff287224 */ /* 0x001fe400078e003c */
[----:B------:R-:W-:Y:S01]  /*4b80*/  FFMA.FTZ R41, R59, UR9, R82 ;  /* 0x000000093b297c23 */ /* 0x000fe20008010052 */
[----:B------:R-:W-:Y:S01]  /*4b90*/  SHF.R.U64 R45, R60, 0x10, R61 ;  /* 0x000000103c2d7819 */ /* 0x000fe2000000123d */
[----:B------:R-:W-:Y:S02]  /*4ba0*/  HADD2.F32 R44, -RZ, R42.H0_H0 ;  /* 0x2000002aff2c7230 */ /* 0x000fe40000004100 */
[----:B------:R-:W-:Y:S01]  /*4bb0*/  FADD.FTZ R43, R70, -R43 ;  /* 0x8000002b462b7221 */ /* 0x000fe20000010000 */
[----:B------:R-:W-:-:S02]  /*4bc0*/  HADD2.F32 R42, -RZ, R40.H0_H0 ;  /* 0x20000028ff2a7230 */ /* 0x000fc40000004100 */
[----:B------:R-:W-:Y:S01]  /*4bd0*/  FADD.FTZ R41, R58, -R41 ;  /* 0x800000293a297221 */ /* 0x000fe20000010000 */
[----:B------:R-:W-:Y:S01]  /*4be0*/  SHF.R.U32.HI R47, RZ, 0x10, R61 ;  /* 0x00000010ff2f7819 */ /* 0x000fe2000001163d */
[----:B------:R-:W-:Y:S01]  /*4bf0*/  FFMA.FTZ R40, R43, UR16, R44 ;  /* 0x000000102b287c23 */ /* 0x000fe2000801002c */
[----:B------:R-:W-:Y:S01]  /*4c00*/  FFMA.FTZ R43, R74, UR9, R82 ;  /* 0x000000094a2b7c23 */ /* 0x000fe20008010052 */
[----:B------:R-:W-:Y:S01]  /*4c10*/  FFMA.FTZ R42, R41, UR16, R42 ;  /* 0x00000010292a7c23 */ /* 0x000fe2000801002a */
[----:B------:R-:W-:Y:S01]  /*4c20*/  FFMA.FTZ R82, R68, UR9, R82 ;  /* 0x0000000944527c23 */ /* 0x000fe20008010052 */
[----:B------:R-:W-:Y:S01]  /*4c30*/  HADD2.F32 R45, -RZ, R45.H0_H0 ;  /* 0x2000002dff2d7230 */ /* 0x000fe20000004100 */
[----:B------:R-:W-:Y:S01]  /*4c40*/  LOP3.LUT P5, RZ, R57, 0xff, RZ, 0xc0, !PT ;  /* 0x000000ff39ff7812 */ /* 0x000fe200078ac0ff */
[----:B------:R-:W-:Y:S01]  /*4c50*/  FMUL.FTZ R41, R42, UR28 ;  /* 0x0000001c2a297c20 */ /* 0x000fe20008410000 */
[----:B------:R-:W-:Y:S01]  /*4c60*/  FADD.FTZ R82, R69, -R82 ;  /* 0x8000005245527221 */ /* 0x000fe20000010000 */
[----:B------:R-:W-:Y:S01]  /*4c70*/  LOP3.LUT P4, RZ, R55, 0xff, RZ, 0xc0, !PT ;  /* 0x000000ff37ff7812 */ /* 0x000fe2000788c0ff */
[----:B------:R-:W-:-:S02]  /*4c80*/  HADD2.F32 R47, -RZ, R47.H0_H0 ;  /* 0x2000002fff2f7230 */ /* 0x000fc40000004100 */
[----:B------:R-:W-:Y:S01]  /*4c90*/  FADD.FTZ R46, R72, -R43 ;  /* 0x8000002b482e7221 */ /* 0x000fe20000010000 */
[----:B------:R-:W-:Y:S01]  /*4ca0*/  FFMA.FTZ R45, R82, UR16, R45 ;  /* 0x00000010522d7c23 */ /* 0x000fe2000801002d */
[C---:B------:R-:W-:Y:S02]  /*4cb0*/  FSEL R44, R41.reuse, RZ, P5 ;  /* 0x000000ff292c7208 */ /* 0x040fe40002800000 */
[----:B------:R-:W-:Y:S01]  /*4cc0*/  FSEL R43, R41, RZ, P4 ;  /* 0x000000ff292b7208 */ /* 0x000fe20002000000 */
[----:B------:R-:W-:Y:S01]  /*4cd0*/  FFMA.FTZ R41, R46, UR16, R47 ;  /* 0x000000102e297c23 */ /* 0x000fe2000801002f */
[----:B------:R-:W-:Y:S01]  /*4ce0*/  F2FP.F16.F32.PACK_AB R46, R45, R44 ;  /* 0x0000002c2d2e723e */ /* 0x000fe200000000ff */
[----:B------:R-:W-:Y:S01]  /*4cf0*/  FMUL.FTZ R44, R40, UR28 ;  /* 0x0000001c282c7c20 */ /* 0x000fe20008410000 */
[----:B------:R-:W-:Y:S01]  /*4d00*/  LOP3.LUT P4, RZ, R55, 0xff0000, RZ, 0xc0, !PT ;  /* 0x00ff000037ff7812 */ /* 0x000fe2000788c0ff */
[----:B------:R-:W-:Y:S01]  /*4d10*/  FMUL.FTZ R45, R45, UR28 ;  /* 0x0000001c2d2d7c20 */ /* 0x000fe20008410000 */
[----:B------:R-:W-:-:S02]  /*4d20*/  F2FP.F16.F32.PACK_AB R42, R43, R42 ;  /* 0x0000002a2b2a723e */ /* 0x000fc400000000ff */
[----:B------:R-:W-:Y:S02]  /*4d30*/  FSEL R47, R44, RZ, P4 ;  /* 0x000000ff2c2f7208 */ /* 0x000fe40002000000 */
[----:B------:R-:W-:Y:S02]  /*4d40*/  LOP3.LUT P5, RZ, R55, 0xff00, RZ, 0xc0, !PT ;  /* 0x0000ff0037ff7812 */ /* 0x000fe400078ac0ff */
[----:B------:R-:W-:Y:S02]  /*4d50*/  LOP3.LUT P6, RZ, R57, 0xff00, RZ, 0xc0, !PT ;  /* 0x0000ff0039ff7812 */ /* 0x000fe400078cc0ff */
[C---:B------:R-:W-:Y:S02]  /*4d60*/  PRMT R43, R42.reuse, 0x7632, R43 ;  /* 0x000076322a2b7816 */ /* 0x040fe4000000002b */
[----:B------:R-:W-:Y:S02]  /*4d70*/  PRMT R73, R42, 0x7610, R73 ;  /* 0x000076102a497816 */ /* 0x000fe40000000049 */
[----:B------:R-:W-:-:S02]  /*4d80*/  F2FP.F16.F32.PACK_AB R42, R47, R40 ;  /* 0x000000282f2a723e */ /* 0x000fc400000000ff */
[C---:B------:R-:W-:Y:S02]  /*4d90*/  PRMT R75, R46.reuse, 0x7632, R75 ;  /* 0x000076322e4b7816 */ /* 0x040fe4000000004b */
[----:B------:R-:W-:Y:S01]  /*4da0*/  PRMT R78, R46, 0x7610, R78 ;  /* 0x000076102e4e7816 */ /* 0x000fe2000000004e */
[----:B------:R-:W-:Y:S01]  /*4db0*/  FMUL.FTZ R46, R41, UR28 ;  /* 0x0000001c292e7c20 */ /* 0x000fe20008410000 */
[C---:B------:R-:W-:Y:S02]  /*4dc0*/  FSEL R40, R45.reuse, RZ, P5 ;  /* 0x000000ff2d287208 */ /* 0x040fe40002800000 */
        /* <DEDUP_REMOVED lines=18> */
.L_x_665:
[--C-:B012--5:R-:W-:Y:S01]  /*4ef0*/  SHF.R.U64 R41, R60, 0x10, R61.reuse ;  /* 0x000000103c297819 */ /* 0x127fe2000000123d */
[----:B------:R-:W-:Y:S01]  /*4f00*/  FFMA.FTZ R40, R68, UR9, R82 ;  /* 0x0000000944287c23 */ /* 0x000fe20008010052 */
[----:B------:R-:W-:Y:S02]  /*4f10*/  IMAD.MOV.U32 R42, RZ, RZ, R60 ;  /* 0x000000ffff2a7224 */ /* 0x000fe400078e003c */
[----:B------:R-:W-:Y:S01]  /*4f20*/  FFMA.FTZ R43, R59, UR9, R82 ;  /* 0x000000093b2b7c23 */ /* 0x000fe20008010052 */
[--C-:B------:R-:W-:Y:S02]  /*4f30*/  IMAD.MOV.U32 R45, RZ, RZ, R61.reuse ;  /* 0x000000ffff2d7224 */ /* 0x100fe400078e003d */
[----:B------:R-:W-:Y:S01]  /*4f40*/  FADD.FTZ R40, R69, -R40 ;  /* 0x8000002845287221 */ /* 0x000fe20000010000 */
[----:B------:R-:W-:Y:S01]  /*4f50*/  HADD2.F32 R41, -RZ, R41.H0_H0 ;  /* 0x20000029ff297230 */ /* 0x000fe20000004100 */
[----:B------:R-:W-:Y:S01]  /*4f60*/  SHF.R.U32.HI R46, RZ, 0x10, R61 ;  /* 0x00000010ff2e7819 */ /* 0x000fe2000001163d */
[----:B------:R-:W-:-:S02]  /*4f70*/  HADD2.F32 R42, -RZ, R42.H0_H0 ;  /* 0x2000002aff2a7230 */ /* 0x000fc40000004100 */
[----:B------:R-:W-:Y:S01]  /*4f80*/  FADD.FTZ R43, R58, -R43 ;  /* 0x8000002b3a2b7221 */ /* 0x000fe20000010000 */
[--C-:B------:R-:W-:Y:S01]  /*4f90*/  FFMA.FTZ R47, R74, UR9, R82.reuse ;  /* 0x000000094a2f7c23 */ /* 0x100fe20008010052 */
[----:B------:R-:W-:Y:S01]  /*4fa0*/  FFMA.FTZ R44, R40, UR16, R41 ;  /* 0x00000010282c7c23 */ /* 0x000fe20008010029 */
[----:B------:R-:W-:Y:S01]  /*4fb0*/  FFMA.FTZ R41, R71, UR9, R82 ;  /* 0x0000000947297c23 */ /* 0x000fe20008010052 */
[----:B------:R-:W-:Y:S01]  /*4fc0*/  LOP3.LUT P4, RZ, R55, 0xff00, RZ, 0xc0, !PT ;  /* 0x0000ff0037ff7812 */ /* 0x000fe2000788c0ff */
[----:B------:R-:W-:Y:S01]  /*4fd0*/  FFMA.FTZ R42, R43, UR16, R42 ;  /* 0x000000102b2a7c23 */ /* 0x000fe2000801002a */
[----:B------:R-:W-:Y:S01]  /*4fe0*/  FMUL.FTZ R44, R44, UR28 ;  /* 0x0000001c2c2c7c20 */ /* 0x000fe20008410000 */
[----:B------:R-:W-:Y:S01]  /*4ff0*/  FADD.FTZ R40, R70, -R41 ;  /* 0x8000002946287221 */ /* 0x000fe20000010000 */
[----:B------:R-:W-:Y:S01]  /*5000*/  HADD2.F32 R41, -RZ, R45.H0_H0 ;  /* 0x2000002dff297230 */ /* 0x000fe20000004100 */
[----:B------:R-:W-:Y:S01]  /*5010*/  LOP3.LUT P5, RZ, R57, 0xff00, RZ, 0xc0, !PT ;  /* 0x0000ff0039ff7812 */ /* 0x000fe200078ac0ff */
[----:B------:R-:W-:-:S02]  /*5020*/  HADD2.F32 R46, -RZ, R46.H0_H0 ;  /* 0x2000002eff2e7230 */ /* 0x000fc40000004100 */
[----:B------:R-:W-:Y:S01]  /*5030*/  FADD.FTZ R47, R72, -R47 ;  /* 0x8000002f482f7221 */ /* 0x000fe20000010000 */
[----:B------:R-:W-:Y:S01]  /*5040*/  FSEL R45, R44, RZ, P4 ;  /* 0x000000ff2c2d7208 */ /* 0x000fe20002000000 */
[----:B------:R-:W-:Y:S01]  /*5050*/  FFMA.FTZ R41, R40, UR16, R41 ;  /* 0x0000001028297c23 */ /* 0x000fe20008010029 */
[----:B------:R-:W-:Y:S01]  /*5060*/  FMUL.FTZ R42, R42, UR28 ;  /* 0x0000001c2a2a7c20 */ /* 0x000fe20008410000 */
[----:B------:R-:W-:Y:S01]  /*5070*/  FSEL R44, R44, RZ, P5 ;  /* 0x000000ff2c2c7208 */ /* 0x000fe20002800000 */
[----:B------:R-:W-:Y:S01]  /*5080*/  FFMA.FTZ R46, R47, UR16, R46 ;  /* 0x000000102f2e7c23 */ /* 0x000fe2000801002e */
[----:B------:R-:W-:Y:S01]  /*5090*/  LOP3.LUT P6, RZ, R55, 0xff, RZ, 0xc0, !PT ;  /* 0x000000ff37ff7812 */ /* 0x000fe200078cc0ff */
[----:B------:R-:W-:Y:S01]  /*50a0*/  FMUL.FTZ R43, R41, UR28 ;  /* 0x0000001c292b7c20 */ /* 0x000fe20008410000 */
[----:B------:R-:W-:Y:S01]  /*50b0*/  LOP3.LUT P4, RZ, R55, 0xff0000, RZ, 0xc0, !PT ;  /* 0x00ff000037ff7812 */ /* 0x000fe2000788c0ff */
[----:B------:R-:W-:Y:S01]  /*50c0*/  FMUL.FTZ R46, R46, UR28 ;  /* 0x0000001c2e2e7c20 */ /* 0x000fe20008410000 */
[----:B------:R-:W-:-:S02]  /*50d0*/  LOP3.LUT P5, RZ, R57, 0xff, RZ, 0xc0, !PT ;  /* 0x000000ff39ff7812 */ /* 0x000fc400078ac0ff */
[----:B------:R-:W-:Y:S02]  /*50e0*/  F2FP.F16.F32.PACK_AB R40, R44, R45 ;  /* 0x0000002d2c28723e */ /* 0x000fe400000000ff */
        /* <DEDUP_REMOVED lines=16> */
[----:B------:R-:W-:-:S02]  /*51f0*/  PRMT R81, R42, 0x7632, R81 ;  /* 0x000076322a517816 */ /* 0x000fc40000000051 */
[----:B------:R-:W-:Y:S01]  /*5200*/  PRMT R41, R42, 0x7610, R41 ;  /* 0x000076102a297816 */ /* 0x000fe20000000029 */
[----:B------:R-:W-:Y:S06]  /*5210*/  BRA `(.L_x_666) ;  /* 0x0000001000007947 */ /* 0x000fec0003800000 */
.L_x_664:
[----:B------:R-:W-:-:S04]  /*5220*/  UISETP.NE.U32.AND UP3, UPT, UR10, URZ, UPT ;  /* 0x000000ff0a00728c */ /* 0x000fc8000bf65070 */
[----:B------:R-:W-:-:S09]  /*5230*/  UISETP.NE.AND.EX UP3, UPT, UR11, URZ, UPT, UP3 ;  /* 0x000000ff0b00728c */ /* 0x000fd2000bf65330 */
[----:B------:R-:W-:Y:S05]  /*5240*/  BRA.U !UP3, `(.L_x_667) ;  /* 0x000000010bcc7547 */ /* 0x000fea000b800000 */
[--C-:B012---:R-:W-:Y:S01]  /*5250*/  FFMA.FTZ R41, R59, UR9, R82.reuse ;  /* 0x000000093b297c23 */ /* 0x107fe20008010052 */
        /* <DEDUP_REMOVED lines=25> */
[C---:B------:R-:W-:Y:S01]  /*53f0*/  PRMT R75, R46.reuse, 0x7632, R75 ;  /* 0x000076322e4b7816 */ /* 0x040fe2000000004b */
[----:B------:R-:W-:Y:S01]  /*5400*/  FMUL.FTZ R47, R45, UR16 ;  /* 0x000000102d2f7c20 */ /* 0x000fe20008410000 */
[----:B------:R-:W-:Y:S02]  /*5410*/  PRMT R78, R46, 0x7610, R78 ;  /* 0x000076102e4e7816 */ /* 0x000fe4000000004e */
[----:B------:R-:W-:Y:S01]  /*5420*/  F2FP.F16.F32.PACK_AB R41, R41, R44 ;  /* 0x0000002c2929723e */ /* 0x000fe200000000ff */
[----:B------:R-:W-:Y:S01]  /*5430*/  FMUL.FTZ R46, R47, UR28 ;  /* 0x0000001c2f2e7c20 */ /* 0x000fe20008410000 */
[C---:B------:R-:W-:Y:S02]  /*5440*/  FSEL R44, R42.reuse, RZ, P5 ;  /* 0x000000ff2a2c7208 */ /* 0x040fe40002800000 */
[----:B------:R-:W-:Y:S02]  /*5450*/  FSEL R45, R42, RZ, P6 ;  /* 0x000000ff2a2d7208 */ /* 0x000fe40003000000 */
[----:B------:R-:W-:-:S02]  /*5460*/  LOP3.LUT P4, RZ, R57, 0xff0000, RZ, 0xc0, !PT ;  /* 0x00ff000039ff7812 */ /* 0x000fc4000788c0ff */
[----:B------:R-:W-:Y:S02]  /*5470*/  ISETP.GE.U32.AND P5, PT, R55, 0x1000000, PT ;  /* 0x010000003700780c */ /* 0x000fe40003fa6070 */
[----:B------:R-:W-:Y:S02]  /*5480*/  ISETP.GE.U32.AND P6, PT, R57, 0x1000000, PT ;  /* 0x010000003900780c */ /* 0x000fe40003fc6070 */
[----:B------:R-:W-:Y:S02]  /*5490*/  F2FP.F16.F32.PACK_AB R82, R45, R44 ;  /* 0x0000002c2d52723e */ /* 0x000fe400000000ff */
[----:B------:R-:W-:Y:S02]  /*54a0*/  FSEL R42, R40, RZ, P4 ;  /* 0x000000ff282a7208 */ /* 0x000fe40002000000 */
[C---:B------:R-:W-:Y:S02]  /*54b0*/  FSEL R44, R46.reuse, RZ, P5 ;  /* 0x000000ff2e2c7208 */ /* 0x040fe40002800000 */
        /* <DEDUP_REMOVED lines=12> */
.L_x_667:
[--C-:B012---:R-:W-:Y:S01]  /*5580*/  FFMA.FTZ R40, R68, UR9, R82.reuse ;  /* 0x0000000944287c23 */ /* 0x107fe20008010052 */
        /* <DEDUP_REMOVED lines=23> */
[----:B------:R-:W-:Y:S01]  /*5700*/  FSEL R44, R45, RZ, P4 ;  /* 0x000000ff2d2c7208 */ /* 0x000fe20002000000 */
[----:B------:R-:W-:Y:S01]  /*5710*/  FMUL.FTZ R43, R43, UR16 ;  /* 0x000000102b2b7c20 */ /* 0x000fe20008410000 */
[----:B------:R-:W-:Y:S02]  /*5720*/  LOP3.LUT P6, RZ, R57, 0xff0000, RZ, 0xc0, !PT ;  /* 0x00ff000039ff7812 */ /* 0x000fe400078cc0ff */
        /* <DEDUP_REMOVED lines=15> */
.L_x_663:
        /* <DEDUP_REMOVED lines=8> */
[----:B0-----:R-:W-:Y:S01]  /*58a0*/  SHF.R.U64 R45, R60, 0x10, R61 ;  /* 0x000000103c2d7819 */ /* 0x001fe2000000123d */
[--C-:B------:R-:W-:Y:S01]  /*58b0*/  FFMA.FTZ R44, R68, UR9, R82.reuse ;  /* 0x00000009442c7c23 */ /* 0x100fe20008010052 */
[----:B------:R-:W-:Y:S01]  /*58c0*/  FADD.FTZ R40, R58, -R43 ;  /* 0x8000002b3a287221 */ /* 0x000fe20000010000 */
[--C-:B------:R-:W-:Y:S01]  /*58d0*/  FFMA.FTZ R41, R74, UR9, R82.reuse ;  /* 0x000000094a297c23 */ /* 0x100fe20008010052 */
[----:B------:R-:W-:Y:S01]  /*58e0*/  FFMA.FTZ R47, R71, UR9, R82 ;  /* 0x00000009472f7c23 */ /* 0x000fe20008010052 */
[--C-:B------:R-:W-:Y:S01]  /*58f0*/  IMAD.MOV.U32 R46, RZ, RZ, R61.reuse ;  /* 0x000000ffff2e7224 */ /* 0x100fe200078e003d */
[----:B------:R-:W-:Y:S01]  /*5900*/  SHF.R.U32.HI R82, RZ, 0x10, R61 ;  /* 0x00000010ff527819 */ /* 0x000fe2000001163d */
[----:B------:R-:W-:Y:S02]  /*5910*/  HADD2.F32 R43, -RZ, R42.H0_H0 ;  /* 0x2000002aff2b7230 */ /* 0x000fe40000004100 */
[----:B------:R-:W-:Y:S01]  /*5920*/  FADD.FTZ R44, R69, -R44 ;  /* 0x8000002c452c7221 */ /* 0x000fe20000010000 */
[----:B------:R-:W-:-:S02]  /*5930*/  HADD2.F32 R45, -RZ, R45.H0_H0 ;  /* 0x2000002dff2d7230 */ /* 0x000fc40000004100 */
[----:B------:R-:W-:Y:S01]  /*5940*/  FADD.FTZ R47, R70, -R47 ;  /* 0x8000002f462f7221 */ /* 0x000fe20000010000 */
[----:B------:R-:W-:Y:S02]  /*5950*/  HADD2.F32 R42, -RZ, R46.H0_H0 ;  /* 0x2000002eff2a7230 */ /* 0x000fe40000004100 */
[----:B------:R-:W-:Y:S01]  /*5960*/  FFMA.FTZ R40, R40, UR16, R43 ;  /* 0x0000001028287c23 */ /* 0x000fe2000801002b */
[----:B------:R-:W-:Y:S02]  /*5970*/  HADD2.F32 R83, -RZ, R82.H0_H0 ;  /* 0x20000052ff537230 */ /* 0x000fe40000004100 */
[----:B------:R-:W-:Y:S01]  /*5980*/  FADD.FTZ R46, R72, -R41 ;  /* 0x80000029482e7221 */ /* 0x000fe20000010000 */
[----:B------:R-:W-:Y:S01]  /*5990*/  FFMA.FTZ R43, R44, UR16, R45 ;  /* 0x000000102c2b7c23 */ /* 0x000fe2000801002d */
[----:B------:R-:W-:Y:S01]  /*59a0*/  FMUL.FTZ R44, R40, UR28 ;  /* 0x0000001c282c7c20 */ /* 0x000fe20008410000 */
        /* <DEDUP_REMOVED lines=26> */
.L_x_669:
[----:B012--5:R-:W-:Y:S01]  /*5b50*/  IMAD.MOV.U32 R40, RZ, RZ, R60 ;  /* 0x000000ffff287224 */ /* 0x027fe200078e003c */
        /* <DEDUP_REMOVED lines=38> */
.L_x_668:
        /* <DEDUP_REMOVED lines=40> */
.L_x_670:
        /* <DEDUP_REMOVED lines=30> */
.L_x_666:
        /* <DEDUP_REMOVED lines=16> */
.L_x_671:
        /* <DEDUP_REMOVED lines=10> */
.L_x_662:
[----:B------:R-:W-:Y:S05]  /*63c0*/  BSYNC.RECONVERGENT B0 ;  /* 0x0000000000007941 */ /* 0x000fea0003800200 */
.L_x_661:
[----:B------:R-:W-:Y:S01]  /*63d0*/  UPLOP3.LUT UP1, UPT, UPT, UPT, UP1, 0x40, 0x4 ;  /* 0x000000000004789c */ /* 0x000fe20003f2e810 */
[----:B------:R-:W-:Y:S10]  /*63e0*/  BRA.U !UP2, `(.L_x_672) ;  /* 0xffffffa10a547547 */ /* 0x000ff4000b83ffff */
.L_x_628:
[----:B------:R-:W0:Y:S01]  /*63f0*/  LDC.64 R2, c[0x0][0x440] ;  /* 0x00011000ff027b82 */ /* 0x000e220000000a00 */
[----:B------:R-:W-:-:S06]  /*6400*/  UIMAD UR5, UR7, UR8, URZ ;  /* 0x00000008070572a4 */ /* 0x000fcc000f8e02ff */
[----:B------:R-:W-:Y:S01]  /*6410*/  IMAD.U32 R11, RZ, RZ, UR5 ;  /* 0x00000005ff0b7e24 */ /* 0x000fe2000f8e00ff */
[----:B-----5:R-:W1:Y:S04]  /*6420*/  LDC.64 R4, c[0x0][0x448] ;  /* 0x00011200ff047b82 */ /* 0x020e680000000a00 */
[----:B------:R-:W-:-:S04]  /*6430*/  LEA.HI R11, R11, R0, RZ, 0x1e ;  /* 0x000000000b0b7211 */ /* 0x000fc800078ff0ff */
[----:B------:R-:W2:Y:S08]  /*6440*/  LDC.64 R6, c[0x0][0x440] ;  /* 0x00011000ff067b82 */ /* 0x000eb00000000a00 */
        /* <DEDUP_REMOVED lines=19> */
.L_x_673:
        /* <DEDUP_REMOVED lines=16> */
.L_x_3516:


//--------------------- .text._ZN10layer_norm22ln_bwd_finalize_kernelINS_22Kernel_traits_finalizeILj1536E6__halfS2_S2_S2_fjLb0ELj1024ELj4ENS_18Kernel_traits_baseILj1536ES2_S2_S2_S2_fjLj1024EEEEELb0ELb1EEEvNS_9BwdParamsE --------------------------
	.section	.text._ZN10layer_norm22ln_bwd_finalize_kernelINS_22Kernel_traits_finalizeILj1536E6__halfS2_S2_S2_fjLb0ELj1024ELj4ENS_18Kernel_traits_baseILj1536ES2_S2_S2_S2_fjLj1024EEEEELb0ELb1EEEvNS_9BwdParamsE,"ax",@progbits
	.align	128
        .global         _ZN10layer_norm22ln_bwd_finalize_kernelINS_22Kernel_traits_finalizeILj1536E6__halfS2_S2_S2_fjLb0ELj1024ELj4ENS_18Kernel_traits_baseILj1536ES2_S2_S2_S2_fjLj1024EEEEELb0ELb1EEEvNS_9BwdParamsE
        .type           _ZN10layer_norm22ln_bwd_finalize_kernelINS_22Kernel_traits_finalizeILj1536E6__halfS2_S2_S2_fjLb0ELj1024ELj4ENS_18Kernel_traits_baseILj1536ES2_S2_S2_S2_fjLj1024EEEEELb0ELb1EEEvNS_9BwdParamsE,@function
        .size           _ZN10layer_norm22ln_bwd_finalize_kernelINS_22Kernel_traits_finalizeILj1536E6__halfS2_S2_S2_fjLb0ELj1024ELj4ENS_18Kernel_traits_baseILj1536ES2_S2_S2_S2_fjLj1024EEEEELb0ELb1EEEvNS_9BwdParamsE,(.L_x_3517 - _ZN10layer_norm22ln_bwd_finalize_kernelINS_22Kernel_traits_finalizeILj1536E6__halfS2_S2_S2_fjLb0ELj1024ELj4ENS_18Kernel_traits_baseILj1536ES2_S2_S2_S2_fjLj1024EEEEELb0ELb1EEEvNS_9BwdParamsE)
        .other          _ZN10layer_norm22ln_bwd_finalize_kernelINS_22Kernel_traits_finalizeILj1536E6__halfS2_S2_S2_fjLb0ELj1024ELj4ENS_18Kernel_traits_baseILj1536ES2_S2_S2_S2_fjLj1024EEEEELb0ELb1EEEvNS_9BwdParamsE,@"STO_CUDA_ENTRY STV_DEFAULT"
_ZN10layer_norm22ln_bwd_finalize_kernelINS_22Kernel_traits_finalizeILj1536E6__halfS2_S2_S2_fjLb0ELj1024ELj4ENS_18Kernel_traits_baseILj1536ES2_S2_S2_S2_fjLj1024EEEEELb0ELb1EEEvNS_9BwdParamsE:
.text._ZN10layer_norm22ln_bwd_finalize_kernelINS_22Kernel_traits_finalizeILj1536E6__halfS2_S2_S2_fjLb0ELj1024ELj4ENS_18Kernel_traits_baseILj1536ES2_S2_S2_S2_fjLj1024EEEEELb0ELb1EEEvNS_9BwdParamsE:
        /* <DEDUP_REMOVED lines=81> */
.L_x_678:
        /* <DEDUP_REMOVED lines=118> */
.L_x_677:
[----:B------:R-:W-:Y:S05]  /*0c70*/  BSYNC.RECONVERGENT B1 ;  /* 0x0000000000017941 */ /* 0x000fea0003800200 */
.L_x_676:
        /* <DEDUP_REMOVED lines=77> */
.L_x_680:
[----:B------:R-:W-:Y:S05]  /*1150*/  BSYNC.RECONVERGENT B1 ;  /* 0x0000000000017941 */ /* 0x000fea0003800200 */
.L_x_679:
        /* <DEDUP_REMOVED lines=38> */
.L_x_682:
[----:B------:R-:W-:Y:S05]  /*13c0*/  BSYNC.RECONVERGENT B1 ;  /* 0x0000000000017941 */ /* 0x000fea0003800200 */
.L_x_681:
        /* <DEDUP_REMOVED lines=8> */
.L_x_683:
        /* <DEDUP_REMOVED lines=10> */
.L_x_675:
[----:B------:R-:W-:Y:S05]  /*14f0*/  BSYNC.RECONVERGENT B0 ;  /* 0x0000000000007941 */ /* 0x000fea0003800200 */
.L_x_674:
        /* <DEDUP_REMOVED lines=57> */
.L_x_684:
        /* <DEDUP_REMOVED lines=15> */
.L_x_3517:


//--------------------- .text._ZN10layer_norm40ln_parallel_residual_bwd_finalize_kernelINS_22Kernel_traits_finalizeILj1536E6__halfS2_S2_S2_fjLb0ELj1024ELj4ENS_18Kernel_traits_baseILj1536ES2_S2_S2_S2_fjLj1024EEEEELb1EEEvNS_9BwdParamsE --------------------------
	.section	.text._ZN10layer_norm40ln_parallel_residual_bwd_finalize_kernelINS_22Kernel_traits_finalizeILj1536E6__halfS2_S2_S2_fjLb0ELj1024ELj4ENS_18Kernel_traits_baseILj1536ES2_S2_S2_S2_fjLj1024EEEEELb1EEEvNS_9BwdParamsE,"ax",@progbits
	.align	128
        .global         _ZN10layer_norm40ln_parallel_residual_bwd_finalize_kernelINS_22Kernel_traits_finalizeILj1536E6__halfS2_S2_S2_fjLb0ELj1024ELj4ENS_18Kernel_traits_baseILj1536ES2_S2_S2_S2_fjLj1024EEEEELb1EEEvNS_9BwdParamsE
        .type           _ZN10layer_norm40ln_parallel_residual_bwd_finalize_kernelINS_22Kernel_traits_finalizeILj1536E6__halfS2_S2_S2_fjLb0ELj1024ELj4ENS_18Kernel_traits_baseILj1536ES2_S2_S2_S2_fjLj1024EEEEELb1EEEvNS_9BwdParamsE,@function
        .size           _ZN10layer_norm40ln_parallel_residual_bwd_finalize_kernelINS_22Kernel_traits_finalizeILj1536E6__halfS2_S2_S2_fjLb0ELj1024ELj4ENS_18Kernel_traits_baseILj1536ES2_S2_S2_S2_fjLj1024EEEEELb1EEEvNS_9BwdParamsE,(.L_x_3518 - _ZN10layer_norm40ln_parallel_residual_bwd_finalize_kernelINS_22Kernel_traits_finalizeILj1536E6__halfS2_S2_S2_fjLb0ELj1024ELj4ENS_18Kernel_traits_baseILj1536ES2_S2_S2_S2_fjLj1024EEEEELb1EEEvNS_9BwdParamsE)
        .other          _ZN10layer_norm40ln_parallel_residual_bwd_finalize_kernelINS_22Kernel_traits_finalizeILj1536E6__halfS2_S2_S2_fjLb0ELj1024ELj4ENS_18Kernel_traits_baseILj1536ES2_S2_S2_S2_fjLj1024EEEEELb1EEEvNS_9BwdParamsE,@"STO_CUDA_ENTRY STV_DEFAULT"
_ZN10layer_norm40ln_parallel_residual_bwd_finalize_kernelINS_22Kernel_traits_finalizeILj1536E6__halfS2_S2_S2_fjLb0ELj1024ELj4ENS_18Kernel_traits_baseILj1536ES2_S2_S2_S2_fjLj1024EEEEELb1EEEvNS_9BwdParamsE:
.text._ZN10layer_norm40ln_parallel_residual_bwd_finalize_kernelINS_22Kernel_traits_finalizeILj1536E6__halfS2_S2_S2_fjLb0ELj1024ELj4ENS_18Kernel_traits_baseILj1536ES2_S2_S2_S2_fjLj1024EEEEELb1EEEvNS_9BwdParamsE:
        /* <DEDUP_REMOVED lines=60> */
.L_x_689:
        /* <DEDUP_REMOVED lines=112> */
.L_x_688:
[----:B------:R-:W-:Y:S05]  /*0ac0*/  BSYNC.RECONVERGENT B1 ;  /* 0x0000000000017941 */ /* 0x000fea0003800200 */
.L_x_687:
        /* <DEDUP_REMOVED lines=66> */
.L_x_691:
[----:B------:R-:W-:Y:S05]  /*0ef0*/  BSYNC.RECONVERGENT B1 ;  /* 0x0000000000017941 */ /* 0x000fea0003800200 */
.L_x_690:
        /* <DEDUP_REMOVED lines=37> */
.L_x_693:
[----:B------:R-:W-:Y:S05]  /*1150*/  BSYNC.RECONVERGENT B1 ;  /* 0x0000000000017941 */ /* 0x000fea0003800200 */
.L_x_692:
        /* <DEDUP_REMOVED lines=19> */
.L_x_686:
[----:B------:R-:W-:Y:S05]  /*1290*/  BSYNC.RECONVERGENT B0 ;  /* 0x0000000000007941 */ /* 0x000fea0003800200 */
.L_x_685:
        /* <DEDUP_REMOVED lines=92> */
.L_x_694:
        /* <DEDUP_REMOVED lines=10> */
.L_x_3518:


//--------------------- .text._ZN10layer_norm31ln_parallel_residual_bwd_kernelINS_13Kernel_traitsI6__halfS2_S2_S2_fjLj1536ELj1ELj1ELj4ELj8ENS_18Kernel_traits_baseILj1536ES2_S2_S2_S2_fjLj128EEEEELb1ELb1ELb1EEEvNS_9BwdParamsE --------------------------
	.section	.text._ZN10layer_norm31ln_parallel_residual_bwd_kernelINS_13Kernel_traitsI6__halfS2_S2_S2_fjLj1536ELj1ELj1ELj4ELj8ENS_18Kernel_traits_baseILj1536ES2_S2_S2_S2_fjLj128EEEEELb1ELb1ELb1EEEvNS_9BwdParamsE,"ax",@progbits
	.align	128
        .global         _ZN10layer_norm31ln_parallel_residual_bwd_kernelINS_13Kernel_traitsI6__halfS2_S2_S2_fjLj1536ELj1ELj1ELj4ELj8ENS_18Kernel_traits_baseILj1536ES2_S2_S2_S2_fjLj128EEEEELb1ELb1ELb1EEEvNS_9BwdParamsE
        .type           _ZN10layer_norm31ln_parallel_residual_bwd_kernelINS_13Kernel_traitsI6__halfS2_S2_S2_fjLj1536ELj1ELj1ELj4ELj8ENS_18Kernel_traits_baseILj1536ES2_S2_S2_S2_fjLj128EEEEELb1ELb1ELb1EEEvNS_9BwdParamsE,@function
        .size           _ZN10layer_norm31ln_parallel_residual_bwd_kernelINS_13Kernel_traitsI6__halfS2_S2_S2_fjLj1536ELj1ELj1ELj4ELj8ENS_18Kernel_traits_baseILj1536ES2_S2_S2_S2_fjLj128EEEEELb1ELb1ELb1EEEvNS_9BwdParamsE,(.L_x_3519 - _ZN10layer_norm31ln_parallel_residual_bwd_kernelINS_13Kernel_traitsI6__halfS2_S2_S2_fjLj1536ELj1ELj1ELj4ELj8ENS_18Kernel_traits_baseILj1536ES2_S2_S2_S2_fjLj128EEEEELb1ELb1ELb1EEEvNS_9BwdParamsE)
        .other          _ZN10layer_norm31ln_parallel_residual_bwd_kernelINS_13Kernel_traitsI6__halfS2_S2_S2_fjLj1536ELj1ELj1ELj4ELj8ENS_18Kernel_traits_baseILj1536ES2_S2_S2_S2_fjLj128EEEEELb1ELb1ELb1EEEvNS_9BwdParamsE,@"STO_CUDA_ENTRY STV_DEFAULT"
_ZN10layer_norm31ln_parallel_residual_bwd_kernelINS_13Kernel_traitsI6__halfS2_S2_S2_fjLj1536ELj1ELj1ELj4ELj8ENS_18Kernel_traits_baseILj1536ES2_S2_S2_S2_fjLj128EEEEELb1ELb1ELb1EEEvNS_9BwdParamsE:
.text._ZN10layer_norm31ln_parallel_residual_bwd_kernelINS_13Kernel_traitsI6__halfS2_S2_S2_fjLj1536ELj1ELj1ELj4ELj8ENS_18Kernel_traits_baseILj1536ES2_S2_S2_S2_fjLj128EEEEELb1ELb1ELb1EEEvNS_9BwdParamsE:
        /* <DEDUP_REMOVED lines=55> */
[----:B--2---:R-:W-:Y:S01]  /*0370*/  HADD2.F32 R76, -RZ, R66.H0_H0 ;  /* 0x20000042ff4c7230 */ /* 0x004fe20000004100 */
        /* <DEDUP_REMOVED lines=16> */
[----:B01-34-:R-:W-:-:S07]  /*0480*/  HADD2.F32 R63, -RZ, R63.H0_H0 ;  /* 0x2000003fff3f7230 */ /* 0x01bfce0000004100 */
.L_x_726:
        /* <DEDUP_REMOVED lines=34> */
[----:B------:R-:W-:-:S02]  /*06b0*/  SHF.R.U64 R58, R36, 0x10, R37 ;  /* 0x00000010243a7819 */ /* 0x000fc40000001225 */
[----:B------:R-:W-:Y:S01]  /*06c0*/  HADD2.F32 R40, -RZ, R40.H0_H0 ;  /* 0x20000028ff287230 */ /* 0x000fe20000004100 */
[--C-:B------:R-:W-:Y:S01]  /*06d0*/  SHF.R.U64 R44, R32, 0x10, R33.reuse ;  /* 0x00000010202c7819 */ /* 0x100fe20000001221 */
[--C-:B------:R-:W-:Y:S01]  /*06e0*/  IMAD.MOV.U32 R37, RZ, RZ, R33.reuse ;  /* 0x000000ffff257224 */ /* 0x100fe200078e0021 */
[----:B------:R-:W-:Y:S01]  /*06f0*/  SHF.R.U32.HI R43, RZ, 0x10, R33 ;  /* 0x00000010ff2b7819 */ /* 0x000fe20000011621 */
[----:B------:R-:W-:Y:S01]  /*0700*/  IMAD.MOV.U32 R36, RZ, RZ, R32 ;  /* 0x000000ffff247224 */ /* 0x000fe200078e0020 */
[----:B------:R-:W-:Y:S01]  /*0710*/  FSEL R31, R31, RZ, !P3 ;  /* 0x000000ff1f1f7208 */ /* 0x000fe20005800000 */
[----:B------:R-:W-:Y:S02]  /*0720*/  HADD2.F32 R32, -RZ, R41.H0_H0 ;  /* 0x20000029ff207230 */ /* 0x000fe40000004100 */
[----:B------:R-:W-:Y:S01]  /*0730*/  IMAD.MOV.U32 R33, RZ, RZ, R24 ;  /* 0x000000ffff217224 */ /* 0x000fe200078e0018 */
[--C-:B------:R-:W-:Y:S01]  /*0740*/  SHF.R.U64 R42, R24, 0x10, R25.reuse ;  /* 0x00000010182a7819 */ /* 0x100fe20000001219 */
[--C-:B------:R-:W-:Y:S01]  /*0750*/  IMAD.MOV.U32 R41, RZ, RZ, R25.reuse ;  /* 0x000000ffff297224 */ /* 0x100fe200078e0019 */
[----:B------:R-:W-:Y:S01]  /*0760*/  SHF.R.U32.HI R56, RZ, 0x10, R25 ;  /* 0x00000010ff387819 */ /* 0x000fe20000011619 */
[----:B------:R-:W-:Y:S01]  /*0770*/  FADD.FTZ R57, -R31, R40 ;  /* 0x000000281f397221 */ /* 0x000fe20000010100 */
[----:B------:R-:W-:-:S02]  /*0780*/  HADD2.F32 R24, -RZ, R44.H0_H0 ;  /* 0x2000002cff187230 */ /* 0x000fc40000004100 */
[C---:B------:R-:W-:Y:S01]  /*0790*/  FADD.FTZ R55, -R31.reuse, R32 ;  /* 0x000000201f377221 */ /* 0x040fe20000010100 */
[----:B------:R-:W-:Y:S02]  /*07a0*/  HADD2.F32 R40, -RZ, R33.H0_H0 ;  /* 0x20000021ff287230 */ /* 0x000fe40000004100 */
[----:B------:R-:W-:Y:S02]  /*07b0*/  HADD2.F32 R32, -RZ, R43.H0_H0 ;  /* 0x2000002bff207230 */ /* 0x000fe40000004100 */
[----:B------:R-:W-:Y:S01]  /*07c0*/  FADD.FTZ R43, -R31, R24 ;  /* 0x000000181f2b7221 */ /* 0x000fe20000010100 */
[----:B------:R-:W-:Y:S02]  /*07d0*/  HADD2.F32 R0, -RZ, R0.H0_H0 ;  /* 0x20000000ff007230 */ /* 0x000fe40000004100 */
[----:B------:R-:W-:Y:S02]  /*07e0*/  HADD2.F32 R58, -RZ, R58.H0_H0 ;  /* 0x2000003aff3a7230 */ /* 0x000fe40000004100 */
[----:B------:R-:W-:-:S02]  /*07f0*/  HADD2.F32 R36, -RZ, R36.H0_H0 ;  /* 0x20000024ff247230 */ /* 0x000fc40000004100 */
[----:B------:R-:W-:Y:S02]  /*0800*/  HADD2.F32 R44, -RZ, R37.H0_H0 ;  /* 0x20000025ff2c7230 */ /* 0x000fe40000004100 */
[----:B------:R-:W-:Y:S02]  /*0810*/  HADD2.F32 R42, -RZ, R42.H0_H0 ;  /* 0x2000002aff2a7230 */ /* 0x000fe40000004100 */
[----:B------:R-:W-:Y:S02]  /*0820*/  HADD2.F32 R54, -RZ, R41.H0_H0 ;  /* 0x20000029ff367230 */ /* 0x000fe40000004100 */
[C---:B------:R-:W-:Y:S01]  /*0830*/  FADD.FTZ R24, -R31.reuse, R40 ;  /* 0x000000281f187221 */ /* 0x040fe20000010100 */
[----:B------:R-:W-:Y:S02]  /*0840*/  HADD2.F32 R56, -RZ, R56.H0_H0 ;  /* 0x20000038ff387230 */ /* 0x000fe40000004100 */
[----:B------:R-:W-:Y:S01]  /*0850*/  FADD.FTZ R25, -R31, R32 ;  /* 0x000000201f197221 */ /* 0x000fe20000010100 */
[----:B---3--:R-:W-:-:S02]  /*0860*/  IMAD.MOV.U32 R40, RZ, RZ, R38 ;  /* 0x000000ffff287224 */ /* 0x008fc400078e0026 */
[C---:B------:R-:W-:Y:S01]  /*0870*/  FADD.FTZ R0, -R31.reuse, R0 ;  /* 0x000000001f007221 */ /* 0x040fe20000010100 */
[C---:B------:R-:W-:Y:S01]  /*0880*/  FADD.FTZ R58, -R31.reuse, R58 ;  /* 0x0000003a1f3a7221 */ /* 0x040fe20000010100 */
[C---:B------:R-:W-:Y:S01]  /*0890*/  FADD.FTZ R52, -R31.reuse, R36 ;  /* 0x000000241f347221 */ /* 0x040fe20000010100 */
[C---:B------:R-:W-:Y:S01]  /*08a0*/  FADD.FTZ R44, -R31.reuse, R44 ;  /* 0x0000002c1f2c7221 */ /* 0x040fe20000010100 */
[C---:B------:R-:W-:Y:S01]  /*08b0*/  FADD.FTZ R33, -R31.reuse, R42 ;  /* 0x0000002a1f217221 */ /* 0x040fe20000010100 */
[C---:B------:R-:W-:Y:S01]  /*08c0*/  FADD.FTZ R32, -R31.reuse, R54 ;  /* 0x000000361f207221 */ /* 0x040fe20000010100 */
[----:B------:R-:W-:Y:S01]  /*08d0*/  FADD.FTZ R31, -R31, R56 ;  /* 0x000000381f1f7221 */ /* 0x000fe20000010100 */
[--C-:B------:R-:W-:Y:S01]  /*08e0*/  SHF.R.U64 R56, R38, 0x10, R39.reuse ;  /* 0x0000001026387819 */ /* 0x100fe20000001227 */
[----:B------:R-:W-:Y:S02]  /*08f0*/  HADD2.F32 R59, -RZ, R40.H0_H0 ;  /* 0x20000028ff3b7230 */ /* 0x000fe40000004100 */
[----:B------:R-:W-:Y:S01]  /*0900*/  FMUL.FTZ R0, R0, UR11 ;  /* 0x0000000b00007c20 */ /* 0x000fe20008410000 */
[----:B------:R-:W-:-:S02]  /*0910*/  IMAD.MOV.U32 R41, RZ, RZ, R39 ;  /* 0x000000ffff297224 */ /* 0x000fc400078e0027 */
[----:B------:R-:W-:Y:S01]  /*0920*/  FMUL.FTZ R58, R58, UR11 ;  /* 0x0000000b3a3a7c20 */ /* 0x000fe20008410000 */
[----:B------:R-:W-:Y:S02]  /*0930*/  HADD2.F32 R56, -RZ, R56.H0_H0 ;  /* 0x20000038ff387230 */ /* 0x000fe40000004100 */
[----:B------:R-:W-:Y:S01]  /*0940*/  FADD.FTZ R28, R59, R28 ;  /* 0x0000001c3b1c7221 */ /* 0x000fe20000010000 */
[-C--:B------:R-:W-:Y:S01]  /*0950*/  FFMA.FTZ R69, R0, R59.reuse, R69 ;  /* 0x0000003b00457223 */ /* 0x080fe20000010045 */
[----:B------:R-:W-:Y:S01]  /*0960*/  FMUL.FTZ R59, R72, R59 ;  /* 0x0000003b483b7220 */ /* 0x000fe20000410000 */
[----:B------:R-:W-:Y:S01]  /*0970*/  SHF.R.U32.HI R42, RZ, 0x10, R39 ;  /* 0x00000010ff2a7819 */ /* 0x000fe20000011627 */
[----:B------:R-:W-:Y:S01]  /*0980*/  IMAD.MOV.U32 R39, RZ, RZ, R34 ;  /* 0x000000ffff277224 */ /* 0x000fe200078e0022 */
[----:B------:R-:W-:Y:S01]  /*0990*/  SHF.R.U64 R38, R34, 0x10, R35 ;  /* 0x0000001022267819 */ /* 0x000fe20000001223 */
[----:B------:R-:W-:Y:S01]  /*09a0*/  HADD2.F32 R54, -RZ, R41.H0_H0 ;  /* 0x20000029ff367230 */ /* 0x000fe20000004100 */
[--C-:B------:R-:W-:Y:S01]  /*09b0*/  SHF.R.U64 R34, R26, 0x10, R27.reuse ;  /* 0x000000101a227819 */ /* 0x100fe2000000121b */
[--C-:B------:R-:W-:Y:S01]  /*09c0*/  IMAD.MOV.U32 R88, RZ, RZ, R27.reuse ;  /* 0x000000ffff587224 */ /* 0x100fe200078e001b */
[----:B------:R-:W-:Y:S01]  /*09d0*/  SHF.R.U32.HI R87, RZ, 0x10, R27 ;  /* 0x00000010ff577819 */ /* 0x000fe2000001161b */
[----:B------:R-:W-:Y:S01]  /*09e0*/  FADD.FTZ R29, R56, R29 ;  /* 0x0000001d381d7221 */ /* 0x000fe20000010000 */
[----:B------:R-:W-:Y:S01]  /*09f0*/  FMUL.FTZ R57, R57, UR11 ;  /* 0x0000000b39397c20 */ /* 0x000fe20008410000 */
[-C--:B------:R-:W-:Y:S01]  /*0a00*/  FFMA.FTZ R23, R58, R56.reuse, R23 ;  /* 0x000000383a177223 */ /* 0x080fe20000010017 */
[--C-:B------:R-:W-:Y:S01]  /*0a10*/  IMAD.MOV.U32 R37, RZ, RZ, R35.reuse ;  /* 0x000000ffff257224 */ /* 0x100fe200078e0023 */
[----:B------:R-:W-:Y:S01]  /*0a20*/  SHF.R.U32.HI R36, RZ, 0x10, R35 ;  /* 0x00000010ff247819 */ /* 0x000fe20000011623 */
[----:B------:R-:W-:Y:S01]  /*0a30*/  FMUL.FTZ R56, R64, R56 ;  /* 0x0000003840387220 */ /* 0x000fe20000410000 */
[----:B------:R-:W-:Y:S01]  /*0a40*/  FADD.FTZ R27, RZ, R59 ;  /* 0x0000003bff1b7221 */ /* 0x000fe20000010000 */
[----:B------:R-:W-:-:S02]  /*0a50*/  IMAD.MOV.U32 R35, RZ, RZ, R26 ;  /* 0x000000ffff237224 */ /* 0x000fc400078e001a */
[----:B------:R-:W-:Y:S01]  /*0a60*/  FADD.FTZ R21, R54, R21 ;  /* 0x0000001536157221 */ /* 0x000fe20000010000 */
[----:B------:R-:W-:Y:S02]  /*0a70*/  HADD2.F32 R26, -RZ, R42.H0_H0 ;  /* 0x2000002aff1a7230 */ /* 0x000fe40000004100 */
[----:B------:R-:W-:Y:S01]  /*0a80*/  FMUL.FTZ R55, R55, UR11 ;  /* 0x0000000b37377c20 */ /* 0x000fe20008410000 */
[-C--:B------:R-:W-:Y:S01]  /*0a90*/  FFMA.FTZ R22, R57, R54.reuse, R22 ;  /* 0x0000003639167223 */ /* 0x080fe20000010016 */
[----:B------:R-:W-:Y:S01]  /*0aa0*/  FMUL.FTZ R54, R71, R54 ;  /* 0x0000003647367220 */ /* 0x000fe20000410000 */
[----:B------:R-:W-:Y:S01]  /*0ab0*/  FADD.FTZ R27, R27, R56 ;  /* 0x000000381b1b7221 */ /* 0x000fe20000010000 */
[----:B------:R-:W-:Y:S01]  /*0ac0*/  FADD.FTZ R19, R26, R19 ;  /* 0x000000131a137221 */ /* 0x000fe20000010000 */
[-C--:B------:R-:W-:Y:S01]  /*0ad0*/  FFMA.FTZ R20, R55, R26.reuse, R20 ;  /* 0x0000001a37147223 */ /* 0x080fe20000010014 */
[----:B------:R-:W-:Y:S01]  /*0ae0*/  FMUL.FTZ R53, R63, R26 ;  /* 0x0000001a3f357220 */ /* 0x000fe20000410000 */
[----:B------:R-:W-:-:S02]  /*0af0*/  HADD2.F32 R39, -RZ, R39.H0_H0 ;  /* 0x20000027ff277230 */ /* 0x000fc40000004100 */
[----:B------:R-:W-:Y:S01]  /*0b00*/  FADD.FTZ R26, R27, R54 ;  /* 0x000000361b1a7221 */ /* 0x000fe20000010000 */
[----:B------:R-:W-:Y:S02]  /*0b10*/  HADD2.F32 R41, -RZ, R38.H0_H0 ;  /* 0x20000026ff297230 */ /* 0x000fe40000004100 */
[----:B------:R-:W-:Y:S01]  /*0b20*/  FMUL.FTZ R43, R43, UR11 ;  /* 0x0000000b2b2b7c20 */ /* 0x000fe20008410000 */
[----:B------:R-:W-:Y:S01]  /*0b30*/  FMUL.FTZ R45, R74, R39 ;  /* 0x000000274a2d7220 */ /* 0x000fe20000410000 */
[----:B------:R-:W-:Y:S01]  /*0b40*/  FADD.FTZ R26, R26, R53 ;  /* 0x000000351a1a7221 */ /* 0x000fe20000010000 */
[----:B------:R-:W-:Y:S02]  /*0b50*/  HADD2.F32 R38, -RZ, R37.H0_H0 ;  /* 0x20000025ff267230 */ /* 0x000fe40000004100 */
        /* <DEDUP_REMOVED lines=8> */
[----:B------:R-:W-:-:S02]  /*0be0*/  HADD2.F32 R89, -RZ, R36.H0_H0 ;  /* 0x20000024ff597230 */ /* 0x000fc40000004100 */
[----:B------:R-:W-:Y:S01]  /*0bf0*/  FADD.FTZ R38, R27, R42 ;  /* 0x0000002a1b267221 */ /* 0x000fe20000010000 */
[----:B------:R-:W-:Y:S01]  /*0c00*/  FMUL.FTZ R52, R52, UR11 ;  /* 0x0000000b34347c20 */ /* 0x000fe20008410000 */
[----:B------:R-:W-:Y:S02]  /*0c10*/  HADD2.F32 R26, -RZ, R35.H0_H0 ;  /* 0x20000023ff1a7230 */ /* 0x000fe40000004100 */
[----:B------:R-:W-:Y:S01]  /*0c20*/  FADD.FTZ R37, R38, R41 ;  /* 0x0000002926257221 */ /* 0x000fe20000010000 */
[----:B------:R-:W-:Y:S01]  /*0c30*/  FMUL.FTZ R40, R65, R89 ;  /* 0x0000005941287220 */ /* 0x000fe20000410000 */
[----:B------:R-:W-:Y:S01]  /*0c40*/  FFMA.FTZ R35, R0, R59, RZ ;  /* 0x0000003b00237223 */ /* 0x000fe200000100ff */
[----:B------:R-:W-:Y:S01]  /*0c50*/  FADD.FTZ R11, R39, R11 ;  /* 0x0000000b270b7221 */ /* 0x000fe20000010000 */
[----:B------:R-:W-:Y:S01]  /*0c60*/  FFMA.FTZ R3, R52, R39, R3 ;  /* 0x0000002734037223 */ /* 0x000fe20000010003 */
[----:B------:R-:W-:Y:S02]  /*0c70*/  HADD2.F32 R27, -RZ, R34.H0_H0 ;  /* 0x20000022ff1b7230 */ /* 0x000fe40000004100 */
        /* <DEDUP_REMOVED lines=60> */
[----:B------:R-:W-:-:S05]  /*1040*/  @!P0 VIADD R27, R90, 0x1800 ;  /* 0x000018005a1b8836 */ /* 0x000fca0000000000 */
[----:B------:R-:W-:Y:S02]  /*1050*/  @!P3 LEA R89, R70, R27, 0x3 ;  /* 0x0000001b4659b211 */ /* 0x000fe400078e18ff */
        /* <DEDUP_REMOVED lines=97> */
.L_x_698:
        /* <DEDUP_REMOVED lines=36> */
.L_x_697:
        /* <DEDUP_REMOVED lines=12> */
[----:B------:R-:W-:Y:S01]  /*1970*/  IMAD.MOV.U32 R0, RZ, RZ, R46 ;  /* 0x000000ffff007224 */ /* 0x000fe200078e002e */
[--C-:B------:R-:W-:Y:S01]  /*1980*/  SHF.R.U64 R25, R46, 0x10, R47.reuse ;  /* 0x000000102e197819 */ /* 0x100fe2000000122f */
[----:B------:R-:W-:Y:S02]  /*1990*/  IMAD.MOV.U32 R24, RZ, RZ, R47 ;  /* 0x000000ffff187224 */ /* 0x000fe400078e002f */
[----:B------:R-:W-:Y:S01]  /*19a0*/  FFMA.FTZ R57, R57, UR20, R90 ;  /* 0x0000001439397c23 */ /* 0x000fe2000801005a */
[----:B------:R-:W-:Y:S01]  /*19b0*/  HADD2.F32 R26, -RZ, R26.H0_H0 ;  /* 0x2000001aff1a7230 */ /* 0x000fe20000004100 */
[----:B------:R-:W-:Y:S01]  /*19c0*/  LOP3.LUT P1, RZ, R89, 0xff, RZ, 0xc0, !PT ;  /* 0x000000ff59ff7812 */ /* 0x000fe2000782c0ff */
[----:B------:R-:W-:-:S02]  /*19d0*/  HADD2.F32 R0, -RZ, R0.H0_H0 ;  /* 0x20000000ff007230 */ /* 0x000fc40000004100 */
[----:B------:R-:W-:Y:S01]  /*19e0*/  FADD.FTZ R57, R54, -R57 ;  /* 0x8000003936397221 */ /* 0x000fe20000010000 */
[----:B------:R-:W-:Y:S02]  /*19f0*/  HADD2.F32 R25, -RZ, R25.H0_H0 ;  /* 0x20000019ff197230 */ /* 0x000fe40000004100 */
[----:B------:R-:W-:Y:S01]  /*1a00*/  FFMA.FTZ R26, R53, UR11, R26 ;  /* 0x0000000b351a7c23 */ /* 0x000fe2000801001a */
[----:B------:R-:W-:Y:S02]  /*1a10*/  HADD2.F32 R24, -RZ, R24.H0_H0 ;  /* 0x20000018ff187230 */ /* 0x000fe40000004100 */
[----:B------:R-:W-:Y:S01]  /*1a20*/  FFMA.FTZ R0, R59, UR11, R0 ;  /* 0x0000000b3b007c23 */ /* 0x000fe20008010000 */
[----:B------:R-:W-:Y:S01]  /*1a30*/  LOP3.LUT P4, RZ, R89, 0xff00, RZ, 0xc0, !PT ;  /* 0x0000ff0059ff7812 */ /* 0x000fe2000788c0ff */
        /* <DEDUP_REMOVED lines=12> */
[----:B------:R-:W-:Y:S02]  /*1b00*/  F2FP.F16.F32.PACK_AB R25, R25, R0 ;  /* 0x000000001919723e */ /* 0x000fe400000000ff */
[----:B------:R-:W-:-:S02]  /*1b10*/  F2FP.F16.F32.PACK_AB R24, R27, R24 ;  /* 0x000000181b18723e */ /* 0x000fc400000000ff */
[C---:B------:R-:W-:Y:S02]  /*1b20*/  PRMT R0, R25.reuse, 0x7632, R0 ;  /* 0x0000763219007816 */ /* 0x040fe40000000000 */
[----:B------:R-:W-:Y:S02]  /*1b30*/  PRMT R53, R25, 0x7610, R53 ;  /* 0x0000761019357816 */ /* 0x000fe40000000035 */
[C---:B------:R-:W-:Y:S02]  /*1b40*/  PRMT R27, R24.reuse, 0x7632, R27 ;  /* 0x00007632181b7816 */ /* 0x040fe4000000001b */
[----:B------:R-:W-:Y:S01]  /*1b50*/  PRMT R26, R24, 0x7610, R26 ;  /* 0x00007610181a7816 */ /* 0x000fe2000000001a */
[----:B------:R-:W-:Y:S06]  /*1b60*/  BRA `(.L_x_699) ;  /* 0x00000010000c7947 */ /* 0x000fec0003800000 */
.L_x_700:
[--C-:B------:R-:W-:Y:S01]  /*1b70*/  FFMA.FTZ R57, R57, UR20, R90.reuse ;  /* 0x0000001439397c23 */ /* 0x100fe2000801005a */
[----:B------:R-:W-:Y:S01]  /*1b80*/  FFMA.FTZ R25, R58, UR20, R90 ;  /* 0x000000143a197c23 */ /* 0x000fe2000801005a */
[----:B-----5:R-:W-:Y:S02]  /*1b90*/  IMAD.MOV.U32 R24, RZ, RZ, R46 ;  /* 0x000000ffff187224 */ /* 0x020fe400078e002e */
[----:B------:R-:W-:Y:S01]  /*1ba0*/  FFMA.FTZ R0, R0, UR20, R90 ;  /* 0x0000001400007c23 */ /* 0x000fe2000801005a */
[----:B------:R-:W-:Y:S01]  /*1bb0*/  FADD.FTZ R57, R54, -R57 ;  /* 0x8000003936397221 */ /* 0x000fe20000010000 */
[----:B------:R-:W-:Y:S02]  /*1bc0*/  IMAD.MOV.U32 R54, RZ, RZ, R47 ;  /* 0x000000ffff367224 */ /* 0x000fe400078e002f */
[----:B------:R-:W-:Y:S01]  /*1bd0*/  FADD.FTZ R56, R56, -R25 ;  /* 0x8000001938387221 */ /* 0x000fe20000010000 */
[----:B------:R-:W-:Y:S01]  /*1be0*/  FADD.FTZ R0, R59, -R0 ;  /* 0x800000003b007221 */ /* 0x000fe20000010000 */
[--C-:B------:R-:W-:Y:S01]  /*1bf0*/  SHF.R.U64 R26, R46, 0x10, R47.reuse ;  /* 0x000000102e1a7819 */ /* 0x100fe2000000122f */
[----:B------:R-:W-:Y:S01]  /*1c00*/  HADD2.F32 R25, -RZ, R24.H0_H0 ;  /* 0x20000018ff197230 */ /* 0x000fe20000004100 */
[----:B------:R-:W-:Y:S01]  /*1c10*/  SHF.R.U32.HI R59, RZ, 0x10, R47 ;  /* 0x00000010ff3b7819 */ /* 0x000fe2000001162f */
[----:B------:R-:W-:Y:S01]  /*1c20*/  FFMA.FTZ R58, R55, UR20, R90 ;  /* 0x00000014373a7c23 */ /* 0x000fe2000801005a */
[----:B------:R-:W-:Y:S01]  /*1c30*/  HADD2.F32 R24, -RZ, R54.H0_H0 ;  /* 0x20000036ff187230 */ /* 0x000fe20000004100 */
[----:B------:R-:W-:Y:S01]  /*1c40*/  LOP3.LUT P1, RZ, R89, 0xff, RZ, 0xc0, !PT ;  /* 0x000000ff59ff7812 */ /* 0x000fe2000782c0ff */
[----:B------:R-:W-:-:S02]  /*1c50*/  HADD2.F32 R27, -RZ, R26.H0_H0 ;  /* 0x2000001aff1b7230 */ /* 0x000fc40000004100 */
[----:B------:R-:W-:Y:S01]  /*1c60*/  FFMA.FTZ R0, R0, UR11, R25 ;  /* 0x0000000b00007c23 */ /* 0x000fe20008010019 */
[----:B------:R-:W-:Y:S02]  /*1c70*/  HADD2.F32 R59, -RZ, R59.H0_H0 ;  /* 0x2000003bff3b7230 */ /* 0x000fe40000004100 */
[----:B------:R-:W-:Y:S01]  /*1c80*/  FADD.FTZ R58, R53, -R58 ;  /* 0x8000003a353a7221 */ /* 0x000fe20000010000 */
[----:B------:R-:W-:Y:S01]  /*1c90*/  FFMA.FTZ R57, R57, UR11, R24 ;  /* 0x0000000b39397c23 */ /* 0x000fe20008010018 */
[----:B------:R-:W-:Y:S01]  /*1ca0*/  FMUL.FTZ R24, R0, UR8 ;  /* 0x0000000800187c20 */ /* 0x000fe20008410000 */
[----:B------:R-:W-:Y:S01]  /*1cb0*/  FFMA.FTZ R27, R56, UR11, R27 ;  /* 0x0000000b381b7c23 */ /* 0x000fe2000801001b */
[----:B------:R-:W-:Y:S01]  /*1cc0*/  FFMA.FTZ R58, R58, UR11, R59 ;  /* 0x0000000b3a3a7c23 */ /* 0x000fe2000801003b */
[----:B------:R-:W-:Y:S01]  /*1cd0*/  LOP3.LUT P4, RZ, R89, 0xff00, RZ, 0xc0, !PT ;  /* 0x0000ff0059ff7812 */ /* 0x000fe2000788c0ff */
[----:B------:R-:W-:Y:S01]  /*1ce0*/  FMUL.FTZ R53, R57, UR8 ;  /* 0x0000000839357c20 */ /* 0x000fe20008410000 */
        /* <DEDUP_REMOVED lines=20> */
.L_x_696:
        /* <DEDUP_REMOVED lines=51> */
[----:B------:R-:W-:Y:S01]  /*2160*/  PRMT R86, R27, 0x7632, R86 ;  /* 0x000076321b567816 */ /* 0x000fe20000000056 */
[----:B------:R-:W-:Y:S06]  /*2170*/  BRA `(.L_x_699) ;  /* 0x0000000800887947 */ /* 0x000fec0003800000 */
.L_x_702:
        /* <DEDUP_REMOVED lines=17> */
[----:B------:R-:W-:Y:S02]  /*2290*/  F2FP.F16.F32.PACK_AB R25, R25, R0 ;  /* 0x000000001919723e */ /* 0x000fe400000000ff */
[----:B------:R-:W-:Y:S02]  /*22a0*/  FSEL R24, R24, RZ, P6 ;  /* 0x000000ff18187208 */ /* 0x000fe40003000000 */
[----:B------:R-:W-:-:S02]  /*22b0*/  PRMT R53, R25, 0x7632, R53 ;  /* 0x0000763219357816 */ /* 0x000fc40000000035 */
[C---:B------:R-:W-:Y:S01]  /*22c0*/  F2FP.F16.F32.PACK_AB R24, R27.reuse, R24 ;  /* 0x000000181b18723e */ /* 0x040fe200000000ff */
        /* <DEDUP_REMOVED lines=14> */
[----:B------:R-:W-:-:S02]  /*23b0*/  F2FP.F16.F32.PACK_AB R0, R27, R0 ;  /* 0x000000001b00723e */ /* 0x000fc400000000ff */
[----:B------:R-:W-:Y:S02]  /*23c0*/  F2FP.F16.F32.PACK_AB R57, R26, R57 ;  /* 0x000000391a39723e */ /* 0x000fe400000000ff */
[----:B------:R-:W-:Y:S02]  /*23d0*/  FSEL R24, R24, RZ, P5 ;  /* 0x000000ff18187208 */ /* 0x000fe40002800000 */
[C---:B------:R-:W-:Y:S02]  /*23e0*/  FSEL R26, R54.reuse, RZ, P4 ;  /* 0x000000ff361a7208 */ /* 0x040fe40002000000 */
[----:B------:R-:W-:Y:S02]  /*23f0*/  FSEL R27, R54, RZ, P1 ;  /* 0x000000ff361b7208 */ /* 0x000fe40000800000 */
[----:B------:R-:W-:Y:S02]  /*2400*/  F2FP.F16.F32.PACK_AB R24, R25, R24 ;  /* 0x000000181918723e */ /* 0x000fe400000000ff */
[----:B------:R-:W-:-:S02]  /*2410*/  F2FP.F16.F32.PACK_AB R27, R27, R26 ;  /* 0x0000001a1b1b723e */ /* 0x000fc400000000ff */
[----:B------:R-:W-:Y:S02]  /*2420*/  PRMT R84, R0, 0x7632, R84 ;  /* 0x0000763200547816 */ /* 0x000fe40000000054 */
[C---:B------:R-:W-:Y:S02]  /*2430*/  PRMT R26, R57.reuse, 0x7632, R26 ;  /* 0x00007632391a7816 */ /* 0x040fe4000000001a */
[----:B------:R-:W-:Y:S02]  /*2440*/  PRMT R81, R57, 0x7610, R81 ;  /* 0x0000761039517816 */ /* 0x000fe40000000051 */
[C---:B------:R-:W-:Y:S02]  /*2450*/  PRMT R82, R24.reuse, 0x7632, R82 ;  /* 0x0000763218527816 */ /* 0x040fe40000000052 */
[----:B------:R-:W-:Y:S02]  /*2460*/  PRMT R85, R24, 0x7610, R85 ;  /* 0x0000761018557816 */ /* 0x000fe40000000055 */
[----:B------:R-:W-:Y:S01]  /*2470*/  PRMT R86, R27, 0x7632, R86 ;  /* 0x000076321b567816 */ /* 0x000fe20000000056 */
[----:B------:R-:W-:Y:S06]  /*2480*/  BRA `(.L_x_699) ;  /* 0x0000000400c47947 */ /* 0x000fec0003800000 */
.L_x_701:
        /* <DEDUP_REMOVED lines=12> */
[----:B------:R-:W-:Y:S02]  /*2550*/  IMAD.MOV.U32 R24, RZ, RZ, R46 ;  /* 0x000000ffff187224 */ /* 0x000fe400078e002e */
        /* <DEDUP_REMOVED lines=25> */
[C---:B------:R-:W-:Y:S02]  /*26f0*/  LOP3.LUT P1, RZ, R89.reuse, 0xff0000, RZ, 0xc0, !PT ;  /* 0x00ff000059ff7812 */ /* 0x040fe4000782c0ff */
[----:B------:R-:W-:Y:S02]  /*2700*/  ISETP.GE.U32.AND P5, PT, R89, 0x1000000, PT ;  /* 0x010000005900780c */ /* 0x000fe40003fa6070 */
[C---:B------:R-:W-:Y:S02]  /*2710*/  LOP3.LUT P4, RZ, R30.reuse, 0xff0000, RZ, 0xc0, !PT ;  /* 0x00ff00001eff7812 */ /* 0x040fe4000788c0ff */
        /* <DEDUP_REMOVED lines=16> */
.L_x_703:
[----:B-----5:R-:W-:Y:S02]  /*2820*/  IMAD.MOV.U32 R24, RZ, RZ, R46 ;  /* 0x000000ffff187224 */ /* 0x020fe400078e002e */
[--C-:B------:R-:W-:Y:S01]  /*2830*/  FFMA.FTZ R0, R0, UR20, R90.reuse ;  /* 0x0000001400007c23 */ /* 0x100fe2000801005a */
[--C-:B------:R-:W-:Y:S01]  /*2840*/  FFMA.FTZ R57, R57, UR20, R90.reuse ;  /* 0x0000001439397c23 */ /* 0x100fe2000801005a */
[--C-:B------:R-:W-:Y:S01]  /*2850*/  FFMA.FTZ R26, R55, UR20, R90.reuse ;  /* 0x00000014371a7c23 */ /* 0x100fe2000801005a */
[----:B------:R-:W-:Y:S01]  /*2860*/  FFMA.FTZ R27, R58, UR20, R90 ;  /* 0x000000143a1b7c23 */ /* 0x000fe2000801005a */
[----:B------:R-:W-:Y:S02]  /*2870*/  HADD2.F32 R25, -RZ, R24.H0_H0 ;  /* 0x20000018ff197230 */ /* 0x000fe40000004100 */
[----:B------:R-:W-:Y:S01]  /*2880*/  FADD.FTZ R0, R59, -R0 ;  /* 0x800000003b007221 */ /* 0x000fe20000010000 */
[----:B------:R-:W-:Y:S01]  /*2890*/  FADD.FTZ R57, R54, -R57 ;  /* 0x8000003936397221 */ /* 0x000fe20000010000 */
[----:B------:R-:W-:Y:S01]  /*28a0*/  LOP3.LUT P6, RZ, R89, 0xff, RZ, 0xc0, !PT ;  /* 0x000000ff59ff7812 */ /* 0x000fe200078cc0ff */
[----:B------:R-:W-:-:S02]  /*28b0*/  IMAD.MOV.U32 R54, RZ, RZ, R47 ;  /* 0x000000ffff367224 */ /* 0x000fc400078e002f */
[----:B------:R-:W-:Y:S01]  /*28c0*/  FFMA.FTZ R0, R0, UR11, R25 ;  /* 0x0000000b00007c23 */ /* 0x000fe20008010019 */
[----:B------:R-:W-:Y:S01]  /*28d0*/  SHF.R.U64 R25, R46, 0x10, R47 ;  /* 0x000000102e197819 */ /* 0x000fe2000000122f */
[----:B------:R-:W-:Y:S01]  /*28e0*/  FADD.FTZ R53, R53, -R26 ;  /* 0x8000001a35357221 */ /* 0x000fe20000010000 */
[----:B------:R-:W-:Y:S01]  /*28f0*/  FADD.FTZ R27, R56, -R27 ;  /* 0x8000001b381b7221 */ /* 0x000fe20000010000 */
[----:B------:R-:W-:Y:S01]  /*2900*/  FMUL.FTZ R24, R0, UR8 ;  /* 0x0000000800187c20 */ /* 0x000fe20008410000 */
[----:B------:R-:W-:Y:S01]  /*2910*/  SHF.R.U32.HI R55, RZ, 0x10, R47 ;  /* 0x00000010ff377819 */ /* 0x000fe2000001162f */
[----:B------:R-:W-:Y:S01]  /*2920*/  HADD2.F32 R26, -RZ, R25.H0_H0 ;  /* 0x20000019ff1a7230 */ /* 0x000fe20000004100 */
[----:B------:R-:W-:Y:S01]  /*2930*/  LOP3.LUT P1, RZ, R89, 0xff0000, RZ, 0xc0, !PT ;  /* 0x00ff000059ff7812 */ /* 0x000fe2000782c0ff */
[----:B------:R-:W-:Y:S01]  /*2940*/  HADD2.F32 R54, -RZ, R54.H0_H0 ;  /* 0x20000036ff367230 */ /* 0x000fe20000004100 */
[----:B------:R-:W-:Y:S01]  /*2950*/  FSEL R25, R24, RZ, P6 ;  /* 0x000000ff18197208 */ /* 0x000fe20003000000 */
[----:B------:R-:W-:Y:S01]  /*2960*/  HADD2.F32 R56, -RZ, R55.H0_H0 ;  /* 0x20000037ff387230 */ /* 0x000fe20000004100 */
[----:B------:R-:W-:Y:S01]  /*2970*/  LOP3.LUT P6, RZ, R30, 0xff, RZ, 0xc0, !PT ;  /* 0x000000ff1eff7812 */ /* 0x000fe200078cc0ff */
[----:B------:R-:W-:Y:S01]  /*2980*/  FFMA.FTZ R27, R27, UR11, R26 ;  /* 0x0000000b1b1b7c23 */ /* 0x000fe2000801001a */
[----:B------:R-:W-:Y:S01]  /*2990*/  FFMA.FTZ R54, R57, UR11, R54 ;  /* 0x0000000b39367c23 */ /* 0x000fe20008010036 */
[----:B------:R-:W-:Y:S01]  /*29a0*/  F2FP.F16.F32.PACK_AB R25, R25, R0 ;  /* 0x000000001919723e */ /* 0x000fe200000000ff */
[----:B------:R-:W-:Y:S01]  /*29b0*/  FFMA.FTZ R55, R53, UR11, R56 ;  /* 0x0000000b35377c23 */ /* 0x000fe20008010038 */
[----:B------:R-:W-:-:S02]  /*29c0*/  FSEL R24, R24, RZ, P6 ;  /* 0x000000ff18187208 */ /* 0x000fc40003000000 */
[----:B------:R-:W-:Y:S01]  /*29d0*/  LOP3.LUT P5, RZ, R89, 0xff00, RZ, 0xc0, !PT ;  /* 0x0000ff0059ff7812 */ /* 0x000fe200078ac0ff */
[----:B------:R-:W-:Y:S01]  /*29e0*/  FMUL.FTZ R26, R55, UR8 ;  /* 0x00000008371a7c20 */ /* 0x000fe20008410000 */
[C---:B------:R-:W-:Y:S01]  /*29f0*/  F2FP.F16.F32.PACK_AB R83, R27.reuse, R24 ;  /* 0x000000181b53723e */ /* 0x040fe200000000ff */
[----:B------:R-:W-:Y:S01]  /*2a00*/  FMUL.FTZ R24, R54, UR8 ;  /* 0x0000000836187c20 */ /* 0x000fe20008410000 */
[----:B------:R-:W-:Y:S01]  /*2a10*/  FMUL.FTZ R27, R27, UR8 ;  /* 0x000000081b1b7c20 */ /* 0x000fe20008410000 */
[C---:B------:R-:W-:Y:S02]  /*2a20*/  PRMT R53, R25.reuse, 0x7632, R53 ;  /* 0x0000763219357816 */ /* 0x040fe40000000035 */
[----:B------:R-:W-:Y:S02]  /*2a30*/  PRMT R79, R25, 0x7610, R79 ;  /* 0x00007610194f7816 */ /* 0x000fe4000000004f */
[----:B------:R-:W-:Y:S02]  /*2a40*/  FSEL R25, R24, RZ, P1 ;  /* 0x000000ff18197208 */ /* 0x000fe40000800000 */
[----:B------:R-:W-:-:S02]  /*2a50*/  ISETP.GE.U32.AND P4, PT, R89, 0x1000000, PT ;  /* 0x010000005900780c */ /* 0x000fc40003f86070 */
[----:B------:R-:W-:Y:S02]  /*2a60*/  FSEL R0, R27, RZ, P5 ;  /* 0x000000ff1b007208 */ /* 0x000fe40002800000 */
[C---:B------:R-:W-:Y:S02]  /*2a70*/  LOP3.LUT P6, RZ, R30.reuse, 0xff00, RZ, 0xc0, !PT ;  /* 0x0000ff001eff7812 */ /* 0x040fe400078cc0ff */
[C---:B------:R-:W-:Y:S02]  /*2a80*/  LOP3.LUT P5, RZ, R30.reuse, 0xff0000, RZ, 0xc0, !PT ;  /* 0x00ff00001eff7812 */ /* 0x040fe400078ac0ff */
[----:B------:R-:W-:Y:S02]  /*2a90*/  ISETP.GE.U32.AND P1, PT, R30, 0x1000000, PT ;  /* 0x010000001e00780c */ /* 0x000fe40003f26070 */
[----:B------:R-:W-:Y:S02]  /*2aa0*/  F2FP.F16.F32.PACK_AB R54, R25, R54 ;  /* 0x000000361936723e */ /* 0x000fe400000000ff */
[----:B------:R-:W-:-:S02]  /*2ab0*/  FSEL R25, R26, RZ, P4 ;  /* 0x000000ff1a197208 */ /* 0x000fc40002000000 */
[----:B------:R-:W-:Y:S02]  /*2ac0*/  FSEL R27, R27, RZ, P6 ;  /* 0x000000ff1b1b7208 */ /* 0x000fe40003000000 */
[----:B------:R-:W-:Y:S02]  /*2ad0*/  FSEL R24, R24, RZ, P5 ;  /* 0x000000ff18187208 */ /* 0x000fe40002800000 */
[----:B------:R-:W-:Y:S02]  /*2ae0*/  FSEL R26, R26, RZ, P1 ;  /* 0x000000ff1a1a7208 */ /* 0x000fe40000800000 */
[----:B------:R-:W-:Y:S02]  /*2af0*/  F2FP.F16.F32.PACK_AB R0, R27, R0 ;  /* 0x000000001b00723e */ /* 0x000fe400000000ff */
[----:B------:R-:W-:Y:S02]  /*2b00*/  F2FP.F16.F32.PACK_AB R24, R55, R24 ;  /* 0x000000183718723e */ /* 0x000fe400000000ff */
[----:B------:R-:W-:-:S02]  /*2b10*/  F2FP.F16.F32.PACK_AB R25, R26, R25 ;  /* 0x000000191a19723e */ /* 0x000fc400000000ff */
[----:B------:R-:W-:Y:S02]  /*2b20*/  PRMT R80, R83, 0x7632, R80 ;  /* 0x0000763253507816 */ /* 0x000fe40000000050 */
[----:B------:R-:W-:Y:S02]  /*2b30*/  PRMT R84, R0, 0x7632, R84 ;  /* 0x0000763200547816 */ /* 0x000fe40000000054 */
[C---:B------:R-:W-:Y:S02]  /*2b40*/  PRMT R26, R54.reuse, 0x7632, R26 ;  /* 0x00007632361a7816 */ /* 0x040fe4000000001a */
[----:B------:R-:W-:Y:S02]  /*2b50*/  PRMT R81, R54, 0x7610, R81 ;  /* 0x0000761036517816 */ /* 0x000fe40000000051 */
[C---:B------:R-:W-:Y:S02]  /*2b60*/  PRMT R82, R24.reuse, 0x7632, R82 ;  /* 0x0000763218527816 */ /* 0x040fe40000000052 */
[----:B------:R-:W-:-:S02]  /*2b70*/  PRMT R85, R24, 0x7610, R85 ;  /* 0x0000761018557816 */ /* 0x000fc40000000055 */
[C---:B------:R-:W-:Y:S02]  /*2b80*/  PRMT R86, R25.reuse, 0x7632, R86 ;  /* 0x0000763219567816 */ /* 0x040fe40000000056 */
[----:B------:R-:W-:-:S07]  /*2b90*/  PRMT R27, R25, 0x7610, R27 ;  /* 0x00007610191b7816 */ /* 0x000fce000000001b */
.L_x_699:
        /* <DEDUP_REMOVED lines=18> */
.L_x_704:
        /* <DEDUP_REMOVED lines=10> */
.L_x_705:
[----:B------:R-:W-:Y:S05]  /*2d60*/  @!P0 BRA `(.L_x_706) ;  /* 0x0000000c003c8947 */ /* 0x000fea0003800000 */
[----:B------:R-:W-:-:S04]  /*2d70*/  ISETP.NE.U32.AND P1, PT, RZ, UR9, PT ;  /* 0x00000009ff007c0c */ /* 0x000fc8000bf25070 */
[----:B------:R-:W-:-:S13]  /*2d80*/  ISETP.NE.AND.EX P1, PT, RZ, UR10, PT, P1 ;  /* 0x0000000aff007c0c */ /* 0x000fda000bf25310 */
[----:B------:R-:W-:Y:S05]  /*2d90*/  @!P1 BRA `(.L_x_707) ;  /* 0x0000000400b49947 */ /* 0x000fea0003800000 */
[----:B------:R-:W-:Y:S05]  /*2da0*/  BRA.U !UP0, `(.L_x_708) ;  /* 0x0000000108e87547 */ /* 0x000fea000b800000 */
[----:B------:R-:W-:Y:S02]  /*2db0*/  IMAD.MOV.U32 R0, RZ, RZ, R48 ;  /* 0x000000ffff007224 */ /* 0x000fe400078e0030 */
[--C-:B------:R-:W-:Y:S01]  /*2dc0*/  FFMA.FTZ R52, R52, UR20, R90.reuse ;  /* 0x0000001434347c23 */ /* 0x100fe2000801005a */
[--C-:B------:R-:W-:Y:S01]  /*2dd0*/  FFMA.FTZ R43, R43, UR20, R90.reuse ;  /* 0x000000142b2b7c23 */ /* 0x100fe2000801005a */
[----:B------:R-:W-:Y:S01]  /*2de0*/  LOP3.LUT P5, RZ, R88, 0xff, RZ, 0xc0, !PT ;  /* 0x000000ff58ff7812 */ /* 0x000fe200078ac0ff */
[----:B------:R-:W-:Y:S01]  /*2df0*/  FFMA.FTZ R44, R44, UR20, R90 ;  /* 0x000000142c2c7c23 */ /* 0x000fe2000801005a */
[----:B0-2---:R-:W-:Y:S02]  /*2e00*/  HADD2.F32 R27, -RZ, R0.H0_H0 ;  /* 0x20000000ff1b7230 */ /* 0x005fe40000004100 */
        /* <DEDUP_REMOVED lines=9> */
[----:B------:R-:W-:Y:S01]  /*2ea0*/  HADD2.F32 R35, -RZ, R45.H0_H0 ;  /* 0x2000002dff237230 */ /* 0x000fe20000004100 */
[----:B------:R-:W-:Y:S01]  /*2eb0*/  LOP3.LUT P4, RZ, R88, 0xff00, RZ, 0xc0, !PT ;  /* 0x0000ff0058ff7812 */ /* 0x000fe2000788c0ff */
[----:B------:R-:W-:Y:S01]  /*2ec0*/  HADD2.F32 R42, -RZ, R52.H0_H0 ;  /* 0x20000034ff2a7230 */ /* 0x000fe20000004100 */
[----:B------:R-:W-:Y:S01]  /*2ed0*/  SHF.R.U32.HI R52, RZ, 0x10, R49 ;  /* 0x00000010ff347819 */ /* 0x000fe20000011631 */
[----:B------:R-:W-:Y:S01]  /*2ee0*/  FADD.FTZ R41, R40, -R41 ;  /* 0x8000002928297221 */ /* 0x000fe20000010000 */
[----:B------:R-:W-:Y:S01]  /*2ef0*/  FSEL R26, R0, RZ, P5 ;  /* 0x000000ff001a7208 */ /* 0x000fe20002800000 */
[----:B------:R-:W-:Y:S01]  /*2f00*/  FFMA.FTZ R44, R44, UR11, R35 ;  /* 0x0000000b2c2c7c23 */ /* 0x000fe20008010023 */
[----:B------:R-:W-:Y:S01]  /*2f10*/  FFMA.FTZ R43, R43, UR11, R42 ;  /* 0x0000000b2b2b7c23 */ /* 0x000fe2000801002a */
[----:B------:R-:W-:Y:S01]  /*2f20*/  FSEL R0, R0, RZ, P6 ;  /* 0x000000ff00007208 */ /* 0x000fe20003000000 */
[----:B------:R-:W-:Y:S01]  /*2f30*/  HADD2.F32 R42, -RZ, R52.H0_H0 ;  /* 0x20000034ff2a7230 */ /* 0x000fe20000004100 */
[----:B------:R-:W-:Y:S01]  /*2f40*/  F2FP.F16.F32.PACK_AB R27, R26, R27 ;  /* 0x0000001b1a1b723e */ /* 0x000fe200000000ff */
[C---:B------:R-:W-:Y:S01]  /*2f50*/  FMUL.FTZ R26, R43.reuse, UR8 ;  /* 0x000000082b1a7c20 */ /* 0x040fe20008410000 */
[----:B------:R-:W-:Y:S01]  /*2f60*/  F2FP.F16.F32.PACK_AB R43, R43, R0 ;  /* 0x000000002b2b723e */ /* 0x000fe200000000ff */
[----:B------:R-:W-:Y:S01]  /*2f70*/  FMUL.FTZ R40, R44, UR8 ;  /* 0x000000082c287c20 */ /* 0x000fe20008410000 */
[----:B------:R-:W-:Y:S01]  /*2f80*/  FFMA.FTZ R45, R41, UR11, R42 ;  /* 0x0000000b292d7c23 */ /* 0x000fe2000801002a */
[----:B------:R-:W-:-:S02]  /*2f90*/  LOP3.LUT P5, RZ, R88, 0xff0000, RZ, 0xc0, !PT ;  /* 0x00ff000058ff7812 */ /* 0x000fc400078ac0ff */
[C---:B------:R-:W-:Y:S02]  /*2fa0*/  FSEL R0, R26.reuse, RZ, P4 ;  /* 0x000000ff1a007208 */ /* 0x040fe40002000000 */
[----:B------:R-:W-:Y:S02]  /*2fb0*/  LOP3.LUT P4, RZ, R77, 0xff00, RZ, 0xc0, !PT ;  /* 0x0000ff004dff7812 */ /* 0x000fe4000788c0ff */
[C---:B------:R-:W-:Y:S02]  /*2fc0*/  PRMT R35, R27.reuse, 0x7632, R35 ;  /* 0x000076321b237816 */ /* 0x040fe40000000023 */
[----:B------:R-:W-:Y:S02]  /*2fd0*/  PRMT R79, R27, 0x7610, R79 ;  /* 0x000076101b4f7816 */ /* 0x000fe4000000004f */
[----:B------:R-:W-:Y:S01]  /*2fe0*/  FSEL R27, R26, RZ, P4 ;  /* 0x000000ff1a1b7208 */ /* 0x000fe20002000000 */
[----:B------:R-:W-:Y:S01]  /*2ff0*/  FMUL.FTZ R26, R45, UR8 ;  /* 0x000000082d1a7c20 */ /* 0x000fe20008410000 */
[----:B------:R-:W-:-:S02]  /*3000*/  ISETP.GE.U32.AND P6, PT, R88, 0x1000000, PT ;  /* 0x010000005800780c */ /* 0x000fc40003fc6070 */
[----:B------:R-:W-:Y:S02]  /*3010*/  FSEL R41, R40, RZ, P5 ;  /* 0x000000ff28297208 */ /* 0x000fe40002800000 */
        /* <DEDUP_REMOVED lines=19> */
.L_x_708:
[--C-:B------:R-:W-:Y:S01]  /*3150*/  FFMA.FTZ R44, R44, UR20, R90.reuse ;  /* 0x000000142c2c7c23 */ /* 0x100fe2000801005a */
[--C-:B0-2---:R-:W-:Y:S01]  /*3160*/  SHF.R.U64 R26, R48, 0x10, R49.reuse ;  /* 0x00000010301a7819 */ /* 0x105fe20000001231 */
[----:B------:R-:W-:Y:S02]  /*3170*/  IMAD.MOV.U32 R27, RZ, RZ, R49 ;  /* 0x000000ffff1b7224 */ /* 0x000fe400078e0031 */
[----:B------:R-:W-:Y:S01]  /*3180*/  FFMA.FTZ R43, R43, UR20, R90 ;  /* 0x000000142b2b7c23 */ /* 0x000fe2000801005a */
[----:B------:R-:W-:Y:S01]  /*3190*/  FADD.FTZ R44, R41, -R44 ;  /* 0x8000002c292c7221 */ /* 0x000fe20000010000 */
[----:B------:R-:W-:Y:S02]  /*31a0*/  IMAD.MOV.U32 R0, RZ, RZ, R48 ;  /* 0x000000ffff007224 */ /* 0x000fe400078e0030 */
[----:B------:R-:W-:Y:S01]  /*31b0*/  FFMA.FTZ R41, R35, UR20, R90 ;  /* 0x0000001423297c23 */ /* 0x000fe2000801005a */
[----:B------:R-:W-:Y:S02]  /*31c0*/  HADD2.F32 R26, -RZ, R26.H0_H0 ;  /* 0x2000001aff1a7230 */ /* 0x000fe40000004100 */
[----:B------:R-:W-:Y:S01]  /*31d0*/  FADD.FTZ R43, R42, -R43 ;  /* 0x8000002b2a2b7221 */ /* 0x000fe20000010000 */
[----:B------:R-:W-:-:S02]  /*31e0*/  HADD2.F32 R35, -RZ, R27.H0_H0 ;  /* 0x2000001bff237230 */ /* 0x000fc40000004100 */
[----:B------:R-:W-:Y:S01]  /*31f0*/  FFMA.FTZ R52, R52, UR20, R90 ;  /* 0x0000001434347c23 */ /* 0x000fe2000801005a */
[----:B------:R-:W-:Y:S02]  /*3200*/  HADD2.F32 R27, -RZ, R0.H0_H0 ;  /* 0x20000000ff1b7230 */ /* 0x000fe40000004100 */
[----:B------:R-:W-:Y:S01]  /*3210*/  FFMA.FTZ R26, R43, UR11, R26 ;  /* 0x0000000b2b1a7c23 */ /* 0x000fe2000801001a */
[----:B------:R-:W-:Y:S01]  /*3220*/  SHF.R.U32.HI R0, RZ, 0x10, R49 ;  /* 0x00000010ff007819 */ /* 0x000fe20000011631 */
[----:B------:R-:W-:Y:S01]  /*3230*/  FADD.FTZ R52, R45, -R52 ;  /* 0x800000342d347221 */ /* 0x000fe20000010000 */
[----:B------:R-:W-:Y:S01]  /*3240*/  FFMA.FTZ R44, R44, UR11, R35 ;  /* 0x0000000b2c2c7c23 */ /* 0x000fe20008010023 */
[----:B------:R-:W-:Y:S01]  /*3250*/  FMUL.FTZ R26, R26, UR8 ;  /* 0x000000081a1a7c20 */ /* 0x000fe20008410000 */
[----:B------:R-:W-:Y:S01]  /*3260*/  LOP3.LUT P5, RZ, R88, 0xff00, RZ, 0xc0, !PT ;  /* 0x0000ff0058ff7812 */ /* 0x000fe200078ac0ff */
[----:B------:R-:W-:Y:S01]  /*3270*/  FFMA.FTZ R27, R52, UR11, R27 ;  /* 0x0000000b341b7c23 */ /* 0x000fe2000801001b */
[----:B------:R-:W-:Y:S01]  /*3280*/  FMUL.FTZ R44, R44, UR8 ;  /* 0x000000082c2c7c20 */ /* 0x000fe20008410000 */
[----:B------:R-:W-:Y:S01]  /*3290*/  LOP3.LUT P6, RZ, R88, 0xff0000, RZ, 0xc0, !PT ;  /* 0x00ff000058ff7812 */ /* 0x000fe200078cc0ff */
[----:B------:R-:W-:-:S02]  /*32a0*/  HADD2.F32 R0, -RZ, R0.H0_H0 ;  /* 0x20000000ff007230 */ /* 0x000fc40000004100 */
[----:B------:R-:W-:Y:S01]  /*32b0*/  FADD.FTZ R41, R40, -R41 ;  /* 0x8000002928297221 */ /* 0x000fe20000010000 */
[----:B------:R-:W-:Y:S01]  /*32c0*/  FSEL R35, R26, RZ, P5 ;  /* 0x000000ff1a237208 */ /* 0x000fe20002800000 */
[----:B------:R-:W-:Y:S01]  /*32d0*/  FMUL.FTZ R27, R27, UR8 ;  /* 0x000000081b1b7c20 */ /* 0x000fe20008410000 */
[----:B------:R-:W-:Y:S01]  /*32e0*/  LOP3.LUT P4, RZ, R77, 0xff00, RZ, 0xc0, !PT ;  /* 0x0000ff004dff7812 */ /* 0x000fe2000788c0ff */
[----:B------:R-:W-:Y:S01]  /*32f0*/  FFMA.FTZ R41, R41, UR11, R0 ;  /* 0x0000000b29297c23 */ /* 0x000fe20008010000 */
[----:B------:R-:W-:Y:S02]  /*3300*/  LOP3.LUT P5, RZ, R88, 0xff, RZ, 0xc0, !PT ;  /* 0x000000ff58ff7812 */ /* 0x000fe400078ac0ff */
[----:B------:R-:W-:Y:S01]  /*3310*/  FSEL R40, R44, RZ, P6 ;  /* 0x000000ff2c287208 */ /* 0x000fe20003000000 */
        /* <DEDUP_REMOVED lines=8> */
[----:B------:R-:W-:-:S02]  /*33a0*/  F2FP.F16.F32.PACK_AB R26, R26, R35 ;  /* 0x000000231a1a723e */ /* 0x000fc400000000ff */
[----:B------:R-:W-:Y:S02]  /*33b0*/  F2FP.F16.F32.PACK_AB R35, R27, R0 ;  /* 0x000000001b23723e */ /* 0x000fe400000000ff */
[C---:B------:R-:W-:Y:S02]  /*33c0*/  FSEL R0, R41.reuse, RZ, P4 ;  /* 0x000000ff29007208 */ /* 0x040fe40002000000 */
[----:B------:R-:W-:Y:S02]  /*33d0*/  FSEL R27, R44, RZ, P5 ;  /* 0x000000ff2c1b7208 */ /* 0x000fe40002800000 */
[----:B------:R-:W-:Y:S02]  /*33e0*/  FSEL R41, R41, RZ, P6 ;  /* 0x000000ff29297208 */ /* 0x000fe40003000000 */
[----:B------:R-:W-:Y:S02]  /*33f0*/  F2FP.F16.F32.PACK_AB R40, R27, R40 ;  /* 0x000000281b28723e */ /* 0x000fe400000000ff */
[----:B------:R-:W-:-:S02]  /*3400*/  F2FP.F16.F32.PACK_AB R41, R41, R0 ;  /* 0x000000002929723e */ /* 0x000fc400000000ff */
[----:B------:R-:W-:Y:S02]  /*3410*/  PRMT R83, R35, 0x7632, R83 ;  /* 0x0000763223537816 */ /* 0x000fe40000000053 */
[C---:B------:R-:W-:Y:S02]  /*3420*/  PRMT R84, R26.reuse, 0x7632, R84 ;  /* 0x000076321a547816 */ /* 0x040fe40000000054 */
[----:B------:R-:W-:Y:S02]  /*3430*/  PRMT R0, R26, 0x7610, R0 ;  /* 0x000076101a007816 */ /* 0x000fe40000000000 */
[----:B------:R-:W-:Y:S02]  /*3440*/  PRMT R85, R40, 0x7632, R85 ;  /* 0x0000763228557816 */ /* 0x000fe40000000055 */
[----:B------:R-:W-:Y:S01]  /*3450*/  PRMT R86, R41, 0x7632, R86 ;  /* 0x0000763229567816 */ /* 0x000fe20000000056 */
[----:B------:R-:W-:Y:S06]  /*3460*/  BRA `(.L_x_709) ;  /* 0x0000000c00e87947 */ /* 0x000fec0003800000 */
.L_x_707:
        /* <DEDUP_REMOVED lines=52> */
.L_x_710:
        /* <DEDUP_REMOVED lines=40> */
[----:B------:R-:W-:Y:S02]  /*3a30*/  PRMT R85, R40, 0x7632, R85 ;  /* 0x0000763228557816 */ /* 0x000fe40000000055 */
[----:B------:R-:W-:Y:S01]  /*3a40*/  PRMT R86, R41, 0x7632, R86 ;  /* 0x0000763229567816 */ /* 0x000fe20000000056 */
[----:B------:R-:W-:Y:S06]  /*3a50*/  BRA `(.L_x_709) ;  /* 0x00000008006c7947 */ /* 0x000fec0003800000 */
.L_x_706:
[----:B------:R-:W-:-:S04]  /*3a60*/  ISETP.NE.U32.AND P1, PT, RZ, UR9, PT ;  /* 0x00000009ff007c0c */ /* 0x000fc8000bf25070 */
[----:B------:R-:W-:-:S13]  /*3a70*/  ISETP.NE.AND.EX P1, PT, RZ, UR10, PT, P1 ;  /* 0x0000000aff007c0c */ /* 0x000fda000bf25310 */
[----:B------:R-:W-:Y:S05]  /*3a80*/  @!P1 BRA `(.L_x_711) ;  /* 0x0000000400549947 */ /* 0x000fea0003800000 */
[----:B------:R-:W-:Y:S05]  /*3a90*/  BRA.U !UP0, `(.L_x_712) ;  /* 0x0000000108b47547 */ /* 0x000fea000b800000 */
[--C-:B------:R-:W-:Y:S01]  /*3aa0*/  FFMA.FTZ R43, R43, UR20, R90.reuse ;  /* 0x000000142b2b7c23 */ /* 0x100fe2000801005a */
[----:B------:R-:W-:Y:S01]  /*3ab0*/  FFMA.FTZ R44, R44, UR20, R90 ;  /* 0x000000142c2c7c23 */ /* 0x000fe2000801005a */
[----:B------:R-:W-:Y:S02]  /*3ac0*/  IMAD.MOV.U32 R0, RZ, RZ, R48 ;  /* 0x000000ffff007224 */ /* 0x000fe400078e0030 */
[----:B------:R-:W-:Y:S01]  /*3ad0*/  FFMA.FTZ R52, R52, UR20, R90 ;  /* 0x0000001434347c23 */ /* 0x000fe2000801005a */
[----:B------:R-:W-:Y:S01]  /*3ae0*/  FADD.FTZ R43, R42, -R43 ;  /* 0x8000002b2a2b7221 */ /* 0x000fe20000010000 */
[----:B------:R-:W-:Y:S01]  /*3af0*/  FADD.FTZ R44, R41, -R44 ;  /* 0x8000002c292c7221 */ /* 0x000fe20000010000 */
[--C-:B0-2---:R-:W-:Y:S01]  /*3b00*/  SHF.R.U64 R26, R48, 0x10, R49.reuse ;  /* 0x00000010301a7819 */ /* 0x105fe20000001231 */
[----:B------:R-:W-:Y:S01]  /*3b10*/  HADD2.F32 R27, -RZ, R0.H0_H0 ;  /* 0x20000000ff1b7230 */ /* 0x000fe20000004100 */
[----:B------:R-:W-:Y:S01]  /*3b20*/  MOV R41, R49 ;  /* 0x0000003100297202 */ /* 0x000fe20000000f00 */
[----:B------:R-:W-:Y:S01]  /*3b30*/  FADD.FTZ R52, R45, -R52 ;  /* 0x800000342d347221 */ /* 0x000fe20000010000 */
[----:B------:R-:W-:Y:S01]  /*3b40*/  SHF.R.U32.HI R42, RZ, 0x10, R49 ;  /* 0x00000010ff2a7819 */ /* 0x000fe20000011631 */
[----:B------:R-:W-:Y:S01]  /*3b50*/  FFMA.FTZ R45, R35, UR20, R90 ;  /* 0x00000014232d7c23 */ /* 0x000fe2000801005a */
[----:B------:R-:W-:-:S02]  /*3b60*/  HADD2.F32 R26, -RZ, R26.H0_H0 ;  /* 0x2000001aff1a7230 */ /* 0x000fc40000004100 */
[----:B------:R-:W-:Y:S01]  /*3b70*/  FFMA.FTZ R27, R52, UR11, R27 ;  /* 0x0000000b341b7c23 */ /* 0x000fe2000801001b */
[----:B------:R-:W-:Y:S02]  /*3b80*/  HADD2.F32 R35, -RZ, R41.H0_H0 ;  /* 0x20000029ff237230 */ /* 0x000fe40000004100 */
[----:B------:R-:W-:Y:S01]  /*3b90*/  FADD.FTZ R45, R40, -R45 ;  /* 0x8000002d282d7221 */ /* 0x000fe20000010000 */
[----:B------:R-:W-:Y:S02]  /*3ba0*/  HADD2.F32 R42, -RZ, R42.H0_H0 ;  /* 0x2000002aff2a7230 */ /* 0x000fe40000004100 */
[----:B------:R-:W-:Y:S01]  /*3bb0*/  FMUL.FTZ R0, R27, UR8 ;  /* 0x000000081b007c20 */ /* 0x000fe20008410000 */
        /* <DEDUP_REMOVED lines=27> */
.L_x_712:
[--C-:B------:R-:W-:Y:S01]  /*3d70*/  FFMA.FTZ R43, R43, UR20, R90.reuse ;  /* 0x000000142b2b7c23 */ /* 0x100fe2000801005a */
[----:B------:R-:W-:Y:S01]  /*3d80*/  FFMA.FTZ R44, R44, UR20, R90 ;  /* 0x000000142c2c7c23 */ /* 0x000fe2000801005a */
[----:B------:R-:W-:Y:S02]  /*3d90*/  IMAD.MOV.U32 R0, RZ, RZ, R48 ;  /* 0x000000ffff007224 */ /* 0x000fe400078e0030 */
[----:B------:R-:W-:Y:S01]  /*3da0*/  FFMA.FTZ R52, R52, UR20, R90 ;  /* 0x0000001434347c23 */ /* 0x000fe2000801005a */
[----:B------:R-:W-:Y:S01]  /*3db0*/  FADD.FTZ R43, R42, -R43 ;  /* 0x8000002b2a2b7221 */ /* 0x000fe20000010000 */
[----:B------:R-:W-:Y:S01]  /*3dc0*/  FADD.FTZ R44, R41, -R44 ;  /* 0x8000002c292c7221 */ /* 0x000fe20000010000 */
[--C-:B0-2---:R-:W-:Y:S01]  /*3dd0*/  SHF.R.U64 R26, R48, 0x10, R49.reuse ;  /* 0x00000010301a7819 */ /* 0x105fe20000001231 */
[--C-:B------:R-:W-:Y:S01]  /*3de0*/  IMAD.MOV.U32 R41, RZ, RZ, R49.reuse ;  /* 0x000000ffff297224 */ /* 0x100fe200078e0031 */
[----:B------:R-:W-:Y:S01]  /*3df0*/  SHF.R.U32.HI R42, RZ, 0x10, R49 ;  /* 0x00000010ff2a7819 */ /* 0x000fe20000011631 */
[----:B------:R-:W-:-:S02]  /*3e00*/  HADD2.F32 R27, -RZ, R0.H0_H0 ;  /* 0x20000000ff1b7230 */ /* 0x000fc40000004100 */
[----:B------:R-:W-:Y:S01]  /*3e10*/  FADD.FTZ R52, R45, -R52 ;  /* 0x800000342d347221 */ /* 0x000fe20000010000 */
        /* <DEDUP_REMOVED lines=28> */
.L_x_711:
        /* <DEDUP_REMOVED lines=37> */
.L_x_713:
        /* <DEDUP_REMOVED lines=30> */
.L_x_709:
        /* <DEDUP_REMOVED lines=15> */
.L_x_714:
        /* <DEDUP_REMOVED lines=10> */
.L_x_715:
[----:B------:R-:W-:Y:S05]  /*45a0*/  @!P0 BRA `(.L_x_716) ;  /* 0x0000000c00408947 */ /* 0x000fea0003800000 */
[----:B------:R-:W-:Y:S05]  /*45b0*/  @!P1 BRA `(.L_x_717) ;  /* 0x0000000400c09947 */ /* 0x000fea0003800000 */
[----:B------:R-:W-:Y:S05]  /*45c0*/  BRA.U !UP0, `(.L_x_718) ;  /* 0x0000000108ec7547 */ /* 0x000fea000b800000 */
[----:B------:R-:W-:Y:S02]  /*45d0*/  IMAD.MOV.U32 R0, RZ, RZ, R50 ;  /* 0x000000ffff007224 */ /* 0x000fe400078e0032 */
[--C-:B------:R-:W-:Y:S01]  /*45e0*/  FFMA.FTZ R34, R34, UR20, R90.reuse ;  /* 0x0000001422227c23 */ /* 0x100fe2000801005a */
[--C-:B------:R-:W-:Y:S01]  /*45f0*/  FFMA.FTZ R33, R33, UR20, R90.reuse ;  /* 0x0000001421217c23 */ /* 0x100fe2000801005a */
[----:B------:R-:W-:Y:S01]  /*4600*/  FFMA.FTZ R35, R31, UR20, R90 ;  /* 0x000000141f237c23 */ /* 0x000fe2000801005a */
[----:B------:R-:W-:Y:S01]  /*4610*/  LOP3.LUT P5, RZ, R87, 0xff, RZ, 0xc0, !PT ;  /* 0x000000ff57ff7812 */ /* 0x000fe200078ac0ff */
[----:B0--3--:R-:W-:Y:S02]  /*4620*/  HADD2.F32 R27, -RZ, R0.H0_H0 ;  /* 0x20000000ff1b7230 */ /* 0x009fe40000004100 */
[----:B------:R-:W-:Y:S01]  /*4630*/  FADD.FTZ R34, R39, -R34 ;  /* 0x8000002227227221 */ /* 0x000fe20000010000 */
[----:B------:R-:W-:Y:S01]  /*4640*/  FADD.FTZ R33, R38, -R33 ;  /* 0x8000002126217221 */ /* 0x000fe20000010000 */
[--C-:B------:R-:W-:Y:S01]  /*4650*/  IMAD.MOV.U32 R31, RZ, RZ, R51.reuse ;  /* 0x000000ffff1f7224 */ /* 0x100fe200078e0033 */
[----:B------:R-:W-:Y:S01]  /*4660*/  SHF.R.U32.HI R38, RZ, 0x10, R51 ;  /* 0x00000010ff267819 */ /* 0x000fe20000011633 */
[----:B------:R-:W-:Y:S01]  /*4670*/  FFMA.FTZ R27, R34, UR11, R27 ;  /* 0x0000000b221b7c23 */ /* 0x000fe2000801001b */
[----:B------:R-:W-:Y:S01]  /*4680*/  FFMA.FTZ R34, R32, UR20, R90 ;  /* 0x0000001420227c23 */ /* 0x000fe2000801005a */
[----:B------:R-:W-:Y:S01]  /*4690*/  SHF.R.U64 R32, R50, 0x10, R51 ;  /* 0x0000001032207819 */ /* 0x000fe20000001233 */
[----:B------:R-:W-:-:S02]  /*46a0*/  HADD2.F32 R31, -RZ, R31.H0_H0 ;  /* 0x2000001fff1f7230 */ /* 0x000fc40000004100 */
[----:B------:R-:W-:Y:S01]  /*46b0*/  FMUL.FTZ R0, R27, UR8 ;  /* 0x000000081b007c20 */ /* 0x000fe20008410000 */
[----:B------:R-:W-:Y:S01]  /*46c0*/  LOP3.LUT P6, RZ, R78, 0xff, RZ, 0xc0, !PT ;  /* 0x000000ff4eff7812 */ /* 0x000fe200078cc0ff */
[----:B------:R-:W-:Y:S01]  /*46d0*/  FADD.FTZ R34, R37, -R34 ;  /* 0x8000002225227221 */ /* 0x000fe20000010000 */
[----:B------:R-:W-:Y:S01]  /*46e0*/  HADD2.F32 R32, -RZ, R32.H0_H0 ;  /* 0x20000020ff207230 */ /* 0x000fe20000004100 */
[----:B------:R-:W-:Y:S01]  /*46f0*/  LOP3.LUT P4, RZ, R87, 0xff00, RZ, 0xc0, !PT ;  /* 0x0000ff0057ff7812 */ /* 0x000fe2000788c0ff */
        /* <DEDUP_REMOVED lines=8> */
[----:B------:R-:W-:-:S02]  /*4780*/  F2FP.F16.F32.PACK_AB R33, R33, R0 ;  /* 0x000000002121723e */ /* 0x000fc400000000ff */
[----:B------:R-:W-:Y:S01]  /*4790*/  FFMA.FTZ R35, R35, UR11, R32 ;  /* 0x0000000b23237c23 */ /* 0x000fe20008010020 */
[----:B------:R-:W-:Y:S01]  /*47a0*/  FMUL.FTZ R32, R34, UR8 ;  /* 0x0000000822207c20 */ /* 0x000fe20008410000 */
[----:B------:R-:W-:Y:S02]  /*47b0*/  FSEL R0, R26, RZ, P4 ;  /* 0x000000ff1a007208 */ /* 0x000fe40002000000 */
[----:B------:R-:W-:Y:S02]  /*47c0*/  LOP3.LUT P4, RZ, R78, 0xff00, RZ, 0xc0, !PT ;  /* 0x0000ff004eff7812 */ /* 0x000fe4000788c0ff */
[----:B------:R-:W-:Y:S02]  /*47d0*/  LOP3.LUT P5, RZ, R87, 0xff0000, RZ, 0xc0, !PT ;  /* 0x00ff000057ff7812 */ /* 0x000fe400078ac0ff */
[C---:B------:R-:W-:Y:S02]  /*47e0*/  PRMT R31, R27.reuse, 0x7632, R31 ;  /* 0x000076321b1f7816 */ /* 0x040fe4000000001f */
[----:B------:R-:W-:-:S02]  /*47f0*/  PRMT R79, R27, 0x7610, R79 ;  /* 0x000076101b4f7816 */ /* 0x000fc4000000004f */
[C---:B------:R-:W-:Y:S02]  /*4800*/  PRMT R80, R33.reuse, 0x7632, R80 ;  /* 0x0000763221507816 */ /* 0x040fe40000000050 */
[----:B------:R-:W-:Y:S02]  /*4810*/  PRMT R83, R33, 0x7610, R83 ;  /* 0x0000761021537816 */ /* 0x000fe40000000053 */
[----:B------:R-:W-:Y:S01]  /*4820*/  FSEL R27, R26, RZ, P4 ;  /* 0x000000ff1a1b7208 */ /* 0x000fe20002000000 */
[----:B------:R-:W-:Y:S01]  /*4830*/  FMUL.FTZ R26, R35, UR8 ;  /* 0x00000008231a7c20 */ /* 0x000fe20008410000 */
[----:B------:R-:W-:Y:S02]  /*4840*/  FSEL R33, R32, RZ, P5 ;  /* 0x000000ff20217208 */ /* 0x000fe40002800000 */
[----:B------:R-:W-:Y:S02]  /*4850*/  ISETP.GE.U32.AND P6, PT, R87, 0x1000000, PT ;  /* 0x010000005700780c */ /* 0x000fe40003fc6070 */
[----:B------:R-:W-:-:S02]  /*4860*/  LOP3.LUT P4, RZ, R78, 0xff0000, RZ, 0xc0, !PT ;  /* 0x00ff00004eff7812 */ /* 0x000fc4000788c0ff */
[----:B------:R-:W-:Y:S02]  /*4870*/  ISETP.GE.U32.AND P5, PT, R78, 0x1000000, PT ;  /* 0x010000004e00780c */ /* 0x000fe40003fa6070 */
[----:B------:R-:W-:Y:S02]  /*4880*/  F2FP.F16.F32.PACK_AB R36, R27, R0 ;  /* 0x000000001b24723e */ /* 0x000fe400000000ff */
[----:B------:R-:W-:Y:S02]  /*4890*/  FSEL R32, R32, RZ, P4 ;  /* 0x000000ff20207208 */ /* 0x000fe40002000000 */
[C---:B------:R-:W-:Y:S02]  /*48a0*/  FSEL R0, R26.reuse, RZ, P6 ;  /* 0x000000ff1a007208 */ /* 0x040fe40003000000 */
        /* <DEDUP_REMOVED lines=13> */
.L_x_718:
[--C-:B0--3--:R-:W-:Y:S01]  /*4980*/  SHF.R.U64 R26, R50, 0x10, R51.reuse ;  /* 0x00000010321a7819 */ /* 0x109fe20000001233 */
[----:B------:R-:W-:Y:S02]  /*4990*/  IMAD.MOV.U32 R27, RZ, RZ, R51 ;  /* 0x000000ffff1b7224 */ /* 0x000fe400078e0033 */
[--C-:B------:R-:W-:Y:S01]  /*49a0*/  FFMA.FTZ R33, R33, UR20, R90.reuse ;  /* 0x0000001421217c23 */ /* 0x100fe2000801005a */
[--C-:B------:R-:W-:Y:S01]  /*49b0*/  FFMA.FTZ R32, R32, UR20, R90.reuse ;  /* 0x0000001420207c23 */ /* 0x100fe2000801005a */
[----:B------:R-:W-:Y:S01]  /*49c0*/  FFMA.FTZ R35, R31, UR20, R90 ;  /* 0x000000141f237c23 */ /* 0x000fe2000801005a */
[----:B------:R-:W-:Y:S02]  /*49d0*/  IMAD.MOV.U32 R0, RZ, RZ, R50 ;  /* 0x000000ffff007224 */ /* 0x000fe400078e0032 */
[----:B------:R-:W-:Y:S01]  /*49e0*/  FADD.FTZ R33, R38, -R33 ;  /* 0x8000002126217221 */ /* 0x000fe20000010000 */
[----:B------:R-:W-:Y:S02]  /*49f0*/  HADD2.F32 R26, -RZ, R26.H0_H0 ;  /* 0x2000001aff1a7230 */ /* 0x000fe40000004100 */
[----:B------:R-:W-:Y:S01]  /*4a00*/  FFMA.FTZ R34, R34, UR20, R90 ;  /* 0x0000001422227c23 */ /* 0x000fe2000801005a */
[----:B------:R-:W-:-:S02]  /*4a10*/  HADD2.F32 R31, -RZ, R27.H0_H0 ;  /* 0x2000001bff1f7230 */ /* 0x000fc40000004100 */
[----:B------:R-:W-:Y:S01]  /*4a20*/  FADD.FTZ R32, R37, -R32 ;  /* 0x8000002025207221 */ /* 0x000fe20000010000 */
[----:B------:R-:W-:Y:S02]  /*4a30*/  HADD2.F32 R27, -RZ, R0.H0_H0 ;  /* 0x20000000ff1b7230 */ /* 0x000fe40000004100 */
[----:B------:R-:W-:Y:S01]  /*4a40*/  FFMA.FTZ R26, R33, UR11, R26 ;  /* 0x0000000b211a7c23 */ /* 0x000fe2000801001a */
        /* <DEDUP_REMOVED lines=14> */
[----:B------:R-:W-:Y:S02]  /*4b30*/  FSEL R33, R32, RZ, P6 ;  /* 0x000000ff20217208 */ /* 0x000fe40003000000 */
[C---:B------:R-:W-:Y:S01]  /*4b40*/  LOP3.LUT P4, RZ, R78.reuse, 0xff00, RZ, 0xc0, !PT ;  /* 0x0000ff004eff7812 */ /* 0x040fe2000788c0ff */
[----:B------:R-:W-:Y:S01]  /*4b50*/  FMUL.FTZ R35, R35, UR8 ;  /* 0x0000000823237c20 */ /* 0x000fe20008410000 */
[----:B------:R-:W-:Y:S02]  /*4b60*/  LOP3.LUT P6, RZ, R78, 0xff, RZ, 0xc0, !PT ;  /* 0x000000ff4eff7812 */ /* 0x000fe400078cc0ff */
[----:B------:R-:W-:-:S02]  /*4b70*/  FSEL R0, R27, RZ, P5 ;  /* 0x000000ff1b007208 */ /* 0x000fc40002800000 */
[----:B------:R-:W-:Y:S02]  /*4b80*/  FSEL R26, R26, RZ, P4 ;  /* 0x000000ff1a1a7208 */ /* 0x000fe40002000000 */
[----:B------:R-:W-:Y:S02]  /*4b90*/  FSEL R27, R27, RZ, P6 ;  /* 0x000000ff1b1b7208 */ /* 0x000fe40003000000 */
[----:B------:R-:W-:Y:S02]  /*4ba0*/  ISETP.GE.U32.AND P4, PT, R87, 0x1000000, PT ;  /* 0x010000005700780c */ /* 0x000fe40003f86070 */
[C---:B------:R-:W-:Y:S02]  /*4bb0*/  LOP3.LUT P5, RZ, R78.reuse, 0xff0000, RZ, 0xc0, !PT ;  /* 0x00ff00004eff7812 */ /* 0x040fe400078ac0ff */
[----:B------:R-:W-:Y:S02]  /*4bc0*/  ISETP.GE.U32.AND P6, PT, R78, 0x1000000, PT ;  /* 0x010000004e00780c */ /* 0x000fe40003fc6070 */
[----:B------:R-:W-:-:S02]  /*4bd0*/  F2FP.F16.F32.PACK_AB R27, R27, R0 ;  /* 0x000000001b1b723e */ /* 0x000fc400000000ff */
[C---:B------:R-:W-:Y:S02]  /*4be0*/  FSEL R0, R35.reuse, RZ, P4 ;  /* 0x000000ff23007208 */ /* 0x040fe40002000000 */
[----:B------:R-:W-:Y:S02]  /*4bf0*/  FSEL R32, R32, RZ, P5 ;  /* 0x000000ff20207208 */ /* 0x000fe40002800000 */
[----:B------:R-:W-:Y:S02]  /*4c00*/  FSEL R35, R35, RZ, P6 ;  /* 0x000000ff23237208 */ /* 0x000fe40003000000 */
[----:B------:R-:W-:Y:S02]  /*4c10*/  F2FP.F16.F32.PACK_AB R26, R26, R31 ;  /* 0x0000001f1a1a723e */ /* 0x000fe400000000ff */
        /* <DEDUP_REMOVED lines=10> */
.L_x_717:
        /* <DEDUP_REMOVED lines=50> */
.L_x_720:
        /* <DEDUP_REMOVED lines=45> */
.L_x_716:
[----:B------:R-:W-:Y:S05]  /*52b0*/  @!P1 BRA `(.L_x_721) ;  /* 0x00000004004c9947 */ /* 0x000fea0003800000 */
[----:B------:R-:W-:Y:S05]  /*52c0*/  BRA.U !UP0, `(.L_x_722) ;  /* 0x0000000108b07547 */ /* 0x000fea000b800000 */
[----:B------:R-:W-:Y:S01]  /*52d0*/  FFMA.FTZ R33, R33, UR20, R90 ;  /* 0x0000001421217c23 */ /* 0x000fe2000801005a */
[----:B------:R-:W-:Y:S02]  /*52e0*/  IMAD.MOV.U32 R0, RZ, RZ, R50 ;  /* 0x000000ffff007224 */ /* 0x000fe400078e0032 */
[--C-:B------:R-:W-:Y:S01]  /*52f0*/  FFMA.FTZ R34, R34, UR20, R90.reuse ;  /* 0x0000001422227c23 */ /* 0x100fe2000801005a */
[--C-:B------:R-:W-:Y:S01]  /*5300*/  FFMA.FTZ R35, R31, UR20, R90.reuse ;  /* 0x000000141f237c23 */ /* 0x100fe2000801005a */
[----:B------:R-:W-:Y:S01]  /*5310*/  FADD.FTZ R33, R38, -R33 ;  /* 0x8000002126217221 */ /* 0x000fe20000010000 */
[--C-:B------:R-:W-:Y:S01]  /*5320*/  IMAD.MOV.U32 R31, RZ, RZ, R51.reuse ;  /* 0x000000ffff1f7224 */ /* 0x100fe200078e0033 */
[--C-:B0--3--:R-:W-:Y:S01]  /*5330*/  SHF.R.U64 R26, R50, 0x10, R51.reuse ;  /* 0x00000010321a7819 */ /* 0x109fe20000001233 */
[----:B------:R-:W-:Y:S01]  /*5340*/  HADD2.F32 R27, -RZ, R0.H0_H0 ;  /* 0x20000000ff1b7230 */ /* 0x000fe20000004100 */
[----:B------:R-:W-:Y:S01]  /*5350*/  SHF.R.U32.HI R38, RZ, 0x10, R51 ;  /* 0x00000010ff267819 */ /* 0x000fe20000011633 */
[----:B------:R-:W-:Y:S01]  /*5360*/  FFMA.FTZ R32, R32, UR20, R90 ;  /* 0x0000001420207c23 */ /* 0x000fe2000801005a */
[----:B------:R-:W-:Y:S01]  /*5370*/  FADD.FTZ R34, R39, -R34 ;  /* 0x8000002227227221 */ /* 0x000fe20000010000 */
[----:B------:R-:W-:-:S02]  /*5380*/  HADD2.F32 R31, -RZ, R31.H0_H0 ;  /* 0x2000001fff1f7230 */ /* 0x000fc40000004100 */
[----:B------:R-:W-:Y:S01]  /*5390*/  FADD.FTZ R35, R36, -R35 ;  /* 0x8000002324237221 */ /* 0x000fe20000010000 */
        /* <DEDUP_REMOVED lines=31> */
.L_x_722:
[----:B------:R-:W-:Y:S01]  /*5590*/  FFMA.FTZ R33, R33, UR20, R90 ;  /* 0x0000001421217c23 */ /* 0x000fe2000801005a */
[----:B------:R-:W-:Y:S02]  /*55a0*/  IMAD.MOV.U32 R0, RZ, RZ, R50 ;  /* 0x000000ffff007224 */ /* 0x000fe400078e0032 */
[--C-:B------:R-:W-:Y:S01]  /*55b0*/  FFMA.FTZ R34, R34, UR20, R90.reuse ;  /* 0x0000001422227c23 */ /* 0x100fe2000801005a */
[----:B------:R-:W-:Y:S01]  /*55c0*/  FFMA.FTZ R35, R31, UR20, R90 ;  /* 0x000000141f237c23 */ /* 0x000fe2000801005a */
[----:B------:R-:W-:Y:S01]  /*55d0*/  FADD.FTZ R33, R38, -R33 ;  /* 0x8000002126217221 */ /* 0x000fe20000010000 */
[--C-:B0--3--:R-:W-:Y:S01]  /*55e0*/  SHF.R.U64 R26, R50, 0x10, R51.reuse ;  /* 0x00000010321a7819 */ /* 0x109fe20000001233 */
[--C-:B------:R-:W-:Y:S01]  /*55f0*/  IMAD.MOV.U32 R31, RZ, RZ, R51.reuse ;  /* 0x000000ffff1f7224 */ /* 0x100fe200078e0033 */
[----:B------:R-:W-:Y:S01]  /*5600*/  SHF.R.U32.HI R38, RZ, 0x10, R51 ;  /* 0x00000010ff267819 */ /* 0x000fe20000011633 */
[----:B------:R-:W-:Y:S02]  /*5610*/  HADD2.F32 R27, -RZ, R0.H0_H0 ;  /* 0x20000000ff1b7230 */ /* 0x000fe40000004100 */
[----:B------:R-:W-:Y:S01]  /*5620*/  FADD.FTZ R34, R39, -R34 ;  /* 0x8000002227227221 */ /* 0x000fe20000010000 */
[----:B------:R-:W-:Y:S01]  /*5630*/  FFMA.FTZ R32, R32, UR20, R90 ;  /* 0x0000001420207c23 */ /* 0x000fe2000801005a */
        /* <DEDUP_REMOVED lines=8> */
[----:B------:R-:W-:Y:S01]  /*56c0*/  LOP3.LUT P6, RZ, R87, 0xff, RZ, 0xc0, !PT ;  /* 0x000000ff57ff7812 */ /* 0x000fe200078cc0ff */
[----:B------:R-:W-:Y:S01]  /*56d0*/  FFMA.FTZ R31, R32, UR11, R31 ;  /* 0x0000000b201f7c23 */ /* 0x000fe2000801001f */
[----:B------:R-:W-:Y:S01]  /*56e0*/  FFMA.FTZ R35, R35, UR11, R38 ;  /* 0x0000000b23237c23 */ /* 0x000fe20008010026 */
[----:B------:R-:W-:Y:S01]  /*56f0*/  FMUL.FTZ R26, R26, UR8 ;  /* 0x000000081a1a7c20 */ /* 0x000fe20008410000 */
[----:B------:R-:W-:Y:S01]  /*5700*/  FSEL R27, R27, RZ, P6 ;  /* 0x000000ff1b1b7208 */ /* 0x000fe20003000000 */
        /* <DEDUP_REMOVED lines=14> */
.L_x_721:
        /* <DEDUP_REMOVED lines=38> */
.L_x_723:
        /* <DEDUP_REMOVED lines=26> */
[C---:B0--3--:R-:W-:Y:S02]  /*5bf0*/  PRMT R26, R33.reuse, 0x7632, R26 ;  /* 0x00007632211a7816 */ /* 0x049fe4000000001a */
[----:B------:R-:W-:Y:S02]  /*5c00*/  PRMT R31, R33, 0x7610, R31 ;  /* 0x00007610211f7816 */ /* 0x000fe4000000001f */
[C---:B------:R-:W-:Y:S02]  /*5c10*/  PRMT R33, R32.reuse, 0x7632, R33 ;  /* 0x0000763220217816 */ /* 0x040fe40000000021 */
[----:B------:R-:W-:-:S07]  /*5c20*/  PRMT R0, R32, 0x7610, R0 ;  /* 0x0000761020007816 */ /* 0x000fce0000000000 */
.L_x_719:
        /* <DEDUP_REMOVED lines=15> */
.L_x_724:
        /* <DEDUP_REMOVED lines=10> */
.L_x_725:
[----:B------:R-:W-:Y:S01]  /*5dc0*/  PLOP3.LUT P2, PT, P2, PT, PT, 0x8, 0x80 ;  /* 0x000000000080781c */ /* 0x000fe2000174e170 */
[----:B------:R-:W-:-:S12]  /*5dd0*/  BRA.U !UP1, `(.L_x_726) ;  /* 0xffffffa509ac7547 */ /* 0x000fd8000b83ffff */
[----:B---3--:R-:W-:Y:S02]  /*5de0*/  IMAD.MOV.U32 R33, RZ, RZ, R12 ;  /* 0x000000ffff217224 */ /* 0x008fe400078e000c */
[----:B0---4-:R-:W-:Y:S02]  /*5df0*/  IMAD.MOV.U32 R25, RZ, RZ, R23 ;  /* 0x000000ffff197224 */ /* 0x011fe400078e0017 */
[----:B------:R-:W-:Y:S02]  /*5e00*/  IMAD.MOV.U32 R26, RZ, RZ, R22 ;  /* 0x000000ffff1a7224 */ /* 0x000fe400078e0016 */
[----:B------:R-:W-:Y:S02]  /*5e10*/  IMAD.MOV.U32 R30, RZ, RZ, R21 ;  /* 0x000000ffff1e7224 */ /* 0x000fe400078e0015 */
        /* <DEDUP_REMOVED lines=18> */
.L_x_695:
        /* <DEDUP_REMOVED lines=14> */
.L_x_727:
        /* <DEDUP_REMOVED lines=14> */
.L_x_3519:


//--------------------- .text._ZN10layer_norm31ln_parallel_residual_bwd_kernelINS_13Kernel_traitsIf13__nv_bfloat16S2_S2_fjLj1536ELj1ELj1ELj4ELj8ENS_18Kernel_traits_baseILj1536EfS2_S2_S2_fjLj128EEEEELb0ELb0ELb0EEEvNS_9BwdParamsE --------------------------
	.section	.text._ZN10layer_norm31ln_parallel_residual_bwd_kernelINS_13Kernel_traitsIf13__nv_bfloat16S2_S2_fjLj1536ELj1ELj1ELj4ELj8ENS_18Kernel_traits_baseILj1536EfS2_S2_S2_fjLj128EEEEELb0ELb0ELb0EEEvNS_9BwdParamsE,"ax",@progbits
	.align	128
        .global         _ZN10layer_norm31ln_parallel_residual_bwd_kernelINS_13Kernel_traitsIf13__nv_bfloat16S2_S2_fjLj1536ELj1ELj1ELj4ELj8ENS_18Kernel_traits_baseILj1536EfS2_S2_S2_fjLj128EEEEELb0ELb0ELb0EEEvNS_9BwdParamsE
        .type           _ZN10layer_norm31ln_parallel_residual_bwd_kernelINS_13Kernel_traitsIf13__nv_bfloat16S2_S2_fjLj1536ELj1ELj1ELj4ELj8ENS_18Kernel_traits_baseILj1536EfS2_S2_S2_fjLj128EEEEELb0ELb0ELb0EEEvNS_9BwdParamsE,@function
        .size           _ZN10layer_norm31ln_parallel_residual_bwd_kernelINS_13Kernel_traitsIf13__nv_bfloat16S2_S2_fjLj1536ELj1ELj1ELj4ELj8ENS_18Kernel_traits_baseILj1536EfS2_S2_S2_fjLj128EEEEELb0ELb0ELb0EEEvNS_9BwdParamsE,(.L_x_3520 - _ZN10layer_norm31ln_parallel_residual_bwd_kernelINS_13Kernel_traitsIf13__nv_bfloat16S2_S2_fjLj1536ELj1ELj1ELj4ELj8ENS_18Kernel_traits_baseILj1536EfS2_S2_S2_fjLj128EEEEELb0ELb0ELb0EEEvNS_9BwdParamsE)
        .other          _ZN10layer_norm31ln_parallel_residual_bwd_kernelINS_13Kernel_traitsIf13__nv_bfloat16S2_S2_fjLj1536ELj1ELj1ELj4ELj8ENS_18Kernel_traits_baseILj1536EfS2_S2_S2_fjLj128EEEEELb0ELb0ELb0EEEvNS_9BwdParamsE,@"STO_CUDA_ENTRY STV_DEFAULT"
_ZN10layer_norm31ln_parallel_residual_bwd_kernelINS_13Kernel_traitsIf13__nv_bfloat16S2_S2_fjLj1536ELj1ELj1ELj4ELj8ENS_18Kernel_traits_baseILj1536EfS2_S2_S2_fjLj128EEEEELb0ELb0ELb0EEEvNS_9BwdParamsE:
.text._ZN10layer_norm31ln_parallel_residual_bwd_kernelINS_13Kernel_traitsIf13__nv_bfloat16S2_S2_fjLj1536ELj1ELj1ELj4ELj8ENS_18Kernel_traits_baseILj1536EfS2_S2_S2_fjLj128EEEEELb0ELb0ELb0EEEvNS_9BwdParamsE:
        /* <DEDUP_REMOVED lines=11> */
[----:B0-----:R-:W-:-:S03]  /*00b0*/  LOP3.LUT R8, R119, 0x7f, RZ, 0x3c, !PT ;  /* 0x0000007f77087812 */ /* 0x001fc600078e3cff */
[----:B------:R-:W0:Y:S01]  /*00c0*/  LDC.64 R42, c[0x0][0x3d8] ;  /* 0x0000f600ff2a7b82 */ /* 0x000e220000000a00 */
[----:B------:R-:W-:Y:S01]  /*00d0*/  MOV R9, R119 ;  /* 0x0000007700097202 */ /* 0x000fe20000000f00 */
[----:B------:R-:W0:Y:S01]  /*00e0*/  LDCU UR4, c[0x0][0x384] ;  /* 0x00007080ff0477ac */ /* 0x000e220008000800 */
[----:B------:R-:W-:-:S04]  /*00f0*/  LEA.HI.SX32 R8, R7, R8, 0x1e ;  /* 0x0000000807087211 */ /* 0x000fc800078ff2ff */
[C---:B------:R-:W-:Y:S01]  /*0100*/  ISETP.GE.U32.AND P0, PT, R8.reuse, 0x80, PT ;  /* 0x000000800800780c */ /* 0x040fe20003f06070 */
[----:B------:R-:W1:Y:S01]  /*0110*/  LDC.64 R6, c[0x0][0x3d0] ;  /* 0x0000f400ff067b82 */ /* 0x000e620000000a00 */
[C---:B------:R-:W-:Y:S02]  /*0120*/  ISETP.GE.U32.AND P1, PT, R8.reuse, 0x100, PT ;  /* 0x000001000800780c */ /* 0x040fe40003f26070 */
[----:B------:R-:W-:-:S09]  /*0130*/  ISETP.GE.U32.AND P2, PT, R8, 0x180, PT ;  /* 0x000001800800780c */ /* 0x000fd20003f46070 */
[----:B--2---:R-:W-:-:S04]  /*0140*/  @P0 IMAD.WIDE.U32 R2, R9, 0x10, R2 ;  /* 0x0000001009020825 */ /* 0x004fc800078e0002 */
[C---:B----4-:R-:W-:Y:S01]  /*0150*/  @P0 IMAD.WIDE.U32 R4, R9.reuse, 0x10, R4 ;  /* 0x0000001009040825 */ /* 0x050fe200078e0004 */
[----:B------:R-:W-:Y:S01]  /*0160*/  @P0 LOP3.LUT R9, R9, 0x80, RZ, 0xfc, !PT ;  /* 0x0000008009090812 */ /* 0x000fe200078efcff */
[----:B---3--:R-:W5:Y:S04]  /*0170*/  @P0 LDG.E.128 R12, desc[UR14][R2.64] ;  /* 0x0000000e020c0981 */ /* 0x008f68000c1e1d00 */
[C---:B------:R-:W-:Y:S01]  /*0180*/  @P1 IMAD.WIDE.U32 R38, R9.reuse, 0x10, R10 ;  /* 0x0000001009261825 */ /* 0x040fe200078e000a */
[----:B------:R-:W5:Y:S03]  /*0190*/  @P0 LDG.E.128 R16, desc[UR14][R4.64] ;  /* 0x0000000e04100981 */ /* 0x000f66000c1e1d00 */
[C---:B-1----:R-:W-:Y:S01]  /*01a0*/  @P1 IMAD.WIDE.U32 R36, R9.reuse, 0x10, R6 ;  /* 0x0000001009241825 */ /* 0x042fe200078e0006 */
[----:B------:R-:W-:Y:S01]  /*01b0*/  @P1 IADD3 R9, PT, PT, R9, 0x80, RZ ;  /* 0x0000008009091810 */ /* 0x000fe20007ffe0ff */
[----:B------:R-:W1:Y:S01]  /*01c0*/  S2UR UR9, SR_CTAID.X ;  /* 0x00000000000979c3 */ /* 0x000e620000002500 */
[----:B------:R-:W5:Y:S03]  /*01d0*/  @P1 LDG.E.128 R24, desc[UR14][R38.64] ;  /* 0x0000000e26181981 */ /* 0x000f66000c1e1d00 */
[C---:B------:R-:W-:Y:S01]  /*01e0*/  @P2 IMAD.WIDE.U32 R6, R9.reuse, 0x10, R40 ;  /* 0x0000001009062825 */ /* 0x040fe200078e0028 */
[----:B------:R2:W5:Y:S03]  /*01f0*/  @P1 LDG.E.128 R20, desc[UR14][R36.64] ;  /* 0x0000000e24141981 */ /* 0x000566000c1e1d00 */
[----:B0-----:R-:W-:Y:S01]  /*0200*/  @P2 IMAD.WIDE.U32 R10, R9, 0x10, R42 ;  /* 0x00000010090a2825 */ /* 0x001fe200078e002a */
[----:B------:R0:W5:Y:S04]  /*0210*/  @P2 LDG.E.128 R28, desc[UR14][R6.64] ;  /* 0x0000000e061c2981 */ /* 0x000168000c1e1d00 */
[----:B------:R0:W5:Y:S01]  /*0220*/  @P2 LDG.E.128 R32, desc[UR14][R10.64] ;  /* 0x0000000e0a202981 */ /* 0x000162000c1e1d00 */
[----:B-1----:R-:W-:Y:S01]  /*0230*/  UISETP.GE.AND UP0, UPT, UR9, UR4, UPT ;  /* 0x000000040900728c */ /* 0x002fe2000bf06270 */
        /* <DEDUP_REMOVED lines=22> */
[----:B--2---:R-:W-:Y:S02]  /*03a0*/  CS2R R36, SRZ ;  /* 0x0000000000247805 */ /* 0x004fe4000001ff00 */
[----:B------:R-:W-:Y:S01]  /*03b0*/  CS2R R38, SRZ ;  /* 0x0000000000267805 */ /* 0x000fe2000001ff00 */
[----:B0-----:R-:W-:Y:S06]  /*03c0*/  BRA.U UP0, `(.L_x_728) ;  /* 0x0000004900207547 */ /* 0x001fec000b800000 */
[----:B------:R-:W0:Y:S01]  /*03d0*/  LDCU.U8 UR4, c[0x0][0x410] ;  /* 0x00008200ff0477ac */ /* 0x000e220008000000 */
        /* <DEDUP_REMOVED lines=17> */
[----:B0-----:R-:W-:Y:S01]  /*04f0*/  UISETP.NE.AND UP0, UPT, UR4, URZ, UPT ;  /* 0x000000ff0400728c */ /* 0x001fe2000bf05270 */
[----:B------:R-:W-:-:S02]  /*0500*/  CS2R R50, SRZ ;  /* 0x0000000000327805 */ /* 0x000fc4000001ff00 */
[----:B------:R-:W-:Y:S02]  /*0510*/  CS2R R44, SRZ ;  /* 0x00000000002c7805 */ /* 0x000fe4000001ff00 */
[----:B------:R-:W-:Y:S02]  /*0520*/  CS2R R46, SRZ ;  /* 0x00000000002e7805 */ /* 0x000fe4000001ff00 */
[----:B------:R-:W-:Y:S02]  /*0530*/  CS2R R40, SRZ ;  /* 0x0000000000287805 */ /* 0x000fe4000001ff00 */
[----:B------:R-:W-:Y:S02]  /*0540*/  CS2R R42, SRZ ;  /* 0x00000000002a7805 */ /* 0x000fe4000001ff00 */
[----:B------:R-:W-:Y:S02]  /*0550*/  PLOP3.LUT P3, PT, PT, PT, UP0, 0x80, 0x8 ;  /* 0x000000000008781c */ /* 0x000fe40003f6f008 */
[----:B------:R-:W-:-:S02]  /*0560*/  CS2R R36, SRZ ;  /* 0x0000000000247805 */ /* 0x000fc4000001ff00 */
[----:B------:R-:W-:Y:S01]  /*0570*/  CS2R R38, SRZ ;  /* 0x0000000000267805 */ /* 0x000fe2000001ff00 */
[----:B------:R-:W-:Y:S01]  /*0580*/  UPLOP3.LUT UP1, UPT, UPT, UPT, UPT, 0x40, 0x4 ;  /* 0x000000000004789c */ /* 0x000fe20003f2e870 */
[----:B------:R-:W0:Y:S01]  /*0590*/  LDCU UR6, c[0x0][0x388] ;  /* 0x00007100ff0677ac */ /* 0x000e220008000800 */
[----:B------:R-:W1:Y:S01]  /*05a0*/  LDCU.U8 UR27, c[0x0][0x410] ;  /* 0x00008200ff1b77ac */ /* 0x000e620008000000 */
[----:B------:R-:W2:Y:S01]  /*05b0*/  LDCU UR24, c[0x0][0x400] ;  /* 0x00008000ff1877ac */ /* 0x000ea20008000800 */
[----:B------:R-:W3:Y:S01]  /*05c0*/  LDCU.64 UR12, c[0x0][0x470] ;  /* 0x00008e00ff0c77ac */ /* 0x000ee20008000a00 */
[----:B------:R-:W4:Y:S01]  /*05d0*/  LDCU.64 UR22, c[0x0][0x438] ;  /* 0x00008700ff1677ac */ /* 0x000f220008000a00 */
[----:B------:R-:W0:Y:S01]  /*05e0*/  LDCU.64 UR10, c[0x0][0x478] ;  /* 0x00008f00ff0a77ac */ /* 0x000e220008000a00 */
[----:B------:R-:W0:Y:S01]  /*05f0*/  LDCU.128 UR16, c[0x0][0x3c0] ;  /* 0x00007800ff1077ac */ /* 0x000e220008000c00 */
[----:B------:R-:W0:Y:S03]  /*0600*/  LDCU.64 UR20, c[0x0][0x380] ;  /* 0x00007000ff1477ac */ /* 0x000e260008000a00 */
.L_x_772:
[----:B0-----:R-:W-:-:S06]  /*0610*/  UIMAD.WIDE UR4, UR9, 0x4, UR18 ;  /* 0x00000004090478a5 */ /* 0x001fcc000f8e0212 */
[----:B-12-4-:R-:W-:Y:S02]  /*0620*/  MOV R84, UR4 ;  /* 0x0000000400547c02 */ /* 0x016fe40008000f00 */
[----:B------:R-:W-:Y:S01]  /*0630*/  MOV R85, UR5 ;  /* 0x0000000500557c02 */ /* 0x000fe20008000f00 */
[----:B------:R-:W-:-:S04]  /*0640*/  UIMAD.WIDE UR4, UR9, 0x4, UR16 ;  /* 0x00000004090478a5 */ /* 0x000fc8000f8e0210 */
[----:B------:R-:W2:Y:S02]  /*0650*/  LDG.E R84, desc[UR14][R84.64] ;  /* 0x0000000e54547981 */ /* 0x000ea4000c1e1900 */
[----:B------:R-:W-:Y:S01]  /*0660*/  IMAD.U32 R86, RZ, RZ, UR4 ;  /* 0x00000004ff567e24 */ /* 0x000fe2000f8e00ff */
[----:B------:R-:W-:-:S05]  /*0670*/  MOV R87, UR5 ;  /* 0x0000000500577c02 */ /* 0x000fca0008000f00 */
[----:B---3--:R-:W3:Y:S01]  /*0680*/  LDG.E R86, desc[UR14][R86.64] ;  /* 0x0000000e56567981 */ /* 0x008ee2000c1e1900 */
[----:B------:R-:W-:Y:S01]  /*0690*/  UIMAD UR4, UR9, UR6, URZ ;  /* 0x00000006090472a4 */ /* 0x000fe2000f8e02ff */
[----:B------:R-:W-:Y:S01]  /*06a0*/  BSSY.RECONVERGENT B0, `(.L_x_729) ;  /* 0x000005a000007945 */ /* 0x000fe20003800200 */
[----:B------:R-:W-:Y:S01]  /*06b0*/  HFMA2 R89, -RZ, RZ, 0, 0 ;  /* 0x00000000ff597431 */ /* 0x000fe200000001ff */
[C---:B------:R-:W-:Y:S01]  /*06c0*/  ISETP.GE.U32.AND P1, PT, R8.reuse, 0x100, PT ;  /* 0x000001000800780c */ /* 0x040fe20003f26070 */
[----:B------:R-:W-:Y:S01]  /*06d0*/  USHF.R.S32.HI UR5, URZ, 0x1f, UR4 ;  /* 0x0000001fff057899 */ /* 0x000fe20008011404 */
[----:B------:R-:W-:Y:S02]  /*06e0*/  ISETP.GE.U32.AND P2, PT, R8, 0x180, PT ;  /* 0x000001800800780c */ /* 0x000fe40003f46070 */
[----:B------:R-:W-:Y:S01]  /*06f0*/  MOV R90, RZ ;  /* 0x000000ff005a7202 */ /* 0x000fe20000000f00 */
[----:B------:R-:W-:-:S06]  /*0700*/  ULEA.HI UR5, UR5, UR4, URZ, 0x2 ;  /* 0x0000000405057291 */ /* 0x000fcc000f8f10ff */
[----:B------:R-:W-:-:S04]  /*0710*/  MOV R6, UR5 ;  /* 0x0000000500067c02 */ /* 0x000fc80008000f00 */
[----:B------:R-:W-:-:S04]  /*0720*/  LEA.HI.SX32 R6, R6, R119, 0x1e ;  /* 0x0000007706067211 */ /* 0x000fc800078ff2ff */
[----:B------:R-:W-:Y:S02]  /*0730*/  MOV R91, R6 ;  /* 0x00000006005b7202 */ /* 0x000fe40000000f00 */
[----:B--2---:R-:W-:Y:S02]  /*0740*/  R2UR UR25, R84 ;  /* 0x00000000541972ca */ /* 0x004fe400000e0000 */
[----:B---3--:R-:W-:Y:S01]  /*0750*/  FSEL R88, R86, RZ, !P3 ;  /* 0x000000ff56587208 */ /* 0x008fe20005800000 */
[----:B-----5:R-:W-:-:S12]  /*0760*/  @!P0 BRA `(.L_x_730) ;  /* 0x0000000400348947 */ /* 0x020fd80003800000 */
[----:B------:R-:W0:Y:S08]  /*0770*/  LDC.64 R86, c[0x0][0x430] ;  /* 0x00010c00ff567b82 */ /* 0x000e300000000a00 */
[----:B------:R-:W2:Y:S08]  /*0780*/  LDC.64 R84, c[0x0][0x3a8] ;  /* 0x0000ea00ff547b82 */ /* 0x000eb00000000a00 */
[----:B------:R-:W3:Y:S01]  /*0790*/  LDC.64 R90, c[0x0][0x428] ;  /* 0x00010a00ff5a7b82 */ /* 0x000ee20000000a00 */
[----:B0-----:R-:W-:-:S06]  /*07a0*/  IMAD.WIDE.U32 R86, R6, 0x8, R86 ;  /* 0x0000000806567825 */ /* 0x001fcc00078e0056 */
[----:B------:R-:W4:Y:S01]  /*07b0*/  LDG.E.64 R86, desc[UR14][R86.64] ;  /* 0x0000000e56567981 */ /* 0x000f22000c1e1b00 */
[----:B--2---:R-:W-:-:S06]  /*07c0*/  IMAD.WIDE.U32 R84, R6, 0x8, R84 ;  /* 0x0000000806547825 */ /* 0x004fcc00078e0054 */
[----:B------:R-:W2:Y:S01]  /*07d0*/  LDG.E.64 R84, desc[UR14][R84.64] ;  /* 0x0000000e54547981 */ /* 0x000ea2000c1e1b00 */
[----:B---3--:R-:W-:-:S06]  /*07e0*/  IMAD.WIDE.U32 R90, R6, 0x8, R90 ;  /* 0x00000008065a7825 */ /* 0x008fcc00078e005a */
[----:B------:R-:W3:Y:S01]  /*07f0*/  LDG.E.64 R90, desc[UR14][R90.64] ;  /* 0x0000000e5a5a7981 */ /* 0x000ee2000c1e1b00 */
[----:B----4-:R-:W-:-:S04]  /*0800*/  ISETP.NE.U32.AND P0, PT, RZ, UR22, PT ;  /* 0x00000016ff007c0c */ /* 0x010fc8000bf05070 */
[----:B------:R-:W-:-:S13]  /*0810*/  ISETP.NE.AND.EX P0, PT, RZ, UR23, PT, P0 ;  /* 0x00000017ff007c0c */ /* 0x000fda000bf05300 */
[----:B------:R-:W0:Y:S02]  /*0820*/  @P0 LDC.64 R98, c[0x0][0x438] ;  /* 0x00010e00ff620b82 */ /* 0x000e240000000a00 */
[----:B0-----:R-:W-:-:S05]  /*0830*/  @P0 IMAD.WIDE.U32 R98, R6, 0x8, R98 ;  /* 0x0000000806620825 */ /* 0x001fca00078e0062 */
[----:B------:R0:W5:Y:S01]  /*0840*/  @P0 LDG.E.64 R120, desc[UR14][R98.64] ;  /* 0x0000000e62780981 */ /* 0x000162000c1e1b00 */
[----:B------:R-:W-:-:S04]  /*0850*/  MOV R100, R86 ;  /* 0x0000005600647202 */ /* 0x000fc80000000f00 */
[----:B------:R-:W-:Y:S02]  /*0860*/  SHF.L.U32 R101, R100, 0x10, RZ ;  /* 0x0000001064657819 */ /* 0x000fe400000006ff */
[----:B--2---:R-:W-:-:S03]  /*0870*/  SHF.L.U32 R3, R84, 0x10, RZ ;  /* 0x0000001054037819 */ /* 0x004fc600000006ff */
[----:B0----5:R-:W-:Y:S01]  /*0880*/  FMUL.FTZ R99, R16, R101 ;  /* 0x0000006510637220 */ /* 0x021fe20000410000 */
[----:B------:R-:W-:Y:S01]  /*0890*/  MOV R106, R87 ;  /* 0x00000057006a7202 */ /* 0x000fe20000000f00 */
[----:B------:R-:W-:Y:S01]  /*08a0*/  FADD.FTZ R3, -R88, R3 ;  /* 0x0000000358037221 */ /* 0x000fe20000010100 */
[----:B---3--:R-:W-:Y:S01]  /*08b0*/  IMAD.MOV.U32 R4, RZ, RZ, R90 ;  /* 0x000000ffff047224 */ /* 0x008fe200078e005a */
[--C-:B------:R-:W-:Y:S02]  /*08c0*/  SHF.R.U64 R89, R90, 0x10, R91.reuse ;  /* 0x000000105a597819 */ /* 0x100fe4000000125b */
[----:B------:R-:W-:Y:S02]  /*08d0*/  MOV R97, R91 ;  /* 0x0000005b00617202 */ /* 0x000fe40000000f00 */
[----:B------:R-:W-:Y:S02]  /*08e0*/  SHF.R.U32.HI R90, RZ, 0x10, R91 ;  /* 0x00000010ff5a7819 */ /* 0x000fe4000001165b */
[--C-:B------:R-:W-:Y:S01]  /*08f0*/  SHF.R.U64 R91, R86, 0x10, R87.reuse ;  /* 0x00000010565b7819 */ /* 0x100fe20000001257 */
[----:B------:R-:W-:Y:S01]  /*0900*/  FMUL.FTZ R3, R3, UR25 ;  /* 0x0000001903037c20 */ /* 0x000fe20008410000 */
[----:B------:R-:W-:Y:S01]  /*0910*/  SHF.R.U32.HI R86, RZ, 0x10, R87 ;  /* 0x00000010ff567819 */ /* 0x000fe20000011657 */
[----:B------:R-:W-:-:S04]  /*0920*/  IMAD.U32 R87, R4, 0x10000, RZ ;  /* 0x0001000004577824 */ /* 0x000fc800078e00ff */
[----:B------:R-:W-:Y:S01]  /*0930*/  FADD.FTZ R68, R68, R87 ;  /* 0x0000005744447221 */ /* 0x000fe20000010000 */
[-C--:B------:R-:W-:Y:S01]  /*0940*/  FFMA.FTZ R80, R3, R87.reuse, R80 ;  /* 0x0000005703507223 */ /* 0x080fe20000010050 */
[----:B------:R-:W-:Y:S01]  /*0950*/  FFMA.FTZ R4, R12, R87, R99 ;  /* 0x000000570c047223 */ /* 0x000fe20000010063 */
[----:B------:R-:W-:Y:S01]  /*0960*/  SHF.L.U32 R87, R85, 0x10, RZ ;  /* 0x0000001055577819 */ /* 0x000fe200000006ff */
[----:B------:R-:W-:Y:S01]  /*0970*/  FADD.FTZ R44, R44, R101 ;  /* 0x000000652c2c7221 */ /* 0x000fe20000010000 */
[----:B------:R-:W-:Y:S01]  /*0980*/  FFMA.FTZ R56, R3, R101, R56 ;  /* 0x0000006503387223 */ /* 0x000fe20000010038 */
[----:B------:R-:W-:Y:S02]  /*0990*/  SHF.L.U32 R101, R106, 0x10, RZ ;  /* 0x000000106a657819 */ /* 0x000fe400000006ff */
[----:B------:R-:W-:Y:S01]  /*09a0*/  FADD.FTZ R87, -R88, R87 ;  /* 0x0000005758577221 */ /* 0x000fe20000010100 */
[----:B------:R-:W-:-:S03]  /*09b0*/  SHF.L.U32 R99, R97, 0x10, RZ ;  /* 0x0000001061637819 */ /* 0x000fc600000006ff */
[----:B------:R-:W-:Y:S01]  /*09c0*/  FMUL.FTZ R97, R87, UR25 ;  /* 0x0000001957617c20 */ /* 0x000fe20008410000 */
[----:B------:R-:W-:Y:S01]  /*09d0*/  FMUL.FTZ R87, R18, R101 ;  /* 0x0000006512577220 */ /* 0x000fe20000410000 */
[----:B------:R-:W-:-:S03]  /*09e0*/  SHF.R.U64 R84, R84, 0x10, R85 ;  /* 0x0000001054547819 */ /* 0x000fc60000001255 */
[-C--:B------:R-:W-:Y:S01]  /*09f0*/  FFMA.FTZ R98, R14, R99.reuse, R87 ;  /* 0x000000630e627223 */ /* 0x080fe20000010057 */
[----:B------:R-:W-:Y:S02]  /*0a00*/  SHF.L.U32 R87, R84, 0x10, RZ ;  /* 0x0000001054577819 */ /* 0x000fe400000006ff */
[----:B------:R-:W-:Y:S02]  /*0a10*/  SHF.L.U32 R106, R91, 0x10, RZ ;  /* 0x000000105b6a7819 */ /* 0x000fe400000006ff */
[----:B------:R-:W-:Y:S01]  /*0a20*/  SHF.R.U32.HI R85, RZ, 0x10, R85 ;  /* 0x00000010ff557819 */ /* 0x000fe20000011655 */
[----:B------:R-:W-:Y:S01]  /*0a30*/  FADD.FTZ R87, -R88, R87 ;  /* 0x0000005758577221 */ /* 0x000fe20000010100 */
[----:B------:R-:W-:Y:S02]  /*0a40*/  IMAD.U32 R84, R89, 0x10000, RZ ;  /* 0x0001000059547824 */ /* 0x000fe400078e00ff */
[----:B------:R-:W-:Y:S01]  /*0a50*/  FMUL.FTZ R122, R17, R106 ;  /* 0x0000006a117a7220 */ /* 0x000fe20000410000 */
[----:B------:R-:W-:Y:S01]  /*0a60*/  SHF.L.U32 R86, R86, 0x10, RZ ;  /* 0x0000001056567819 */ /* 0x000fe200000006ff */
[----:B------:R-:W-:Y:S01]  /*0a70*/  FMUL.FTZ R100, R87, UR25 ;  /* 0x0000001957647c20 */ /* 0x000fe20008410000 */
[----:B------:R-:W-:Y:S01]  /*0a80*/  SHF.L.U32 R85, R85, 0x10, RZ ;  /* 0x0000001055557819 */ /* 0x000fe200000006ff */
[----:B------:R-:W-:Y:S01]  /*0a90*/  FADD.FTZ R70, R70, R99 ;  /* 0x0000006346467221 */ /* 0x000fe20000010000 */
[----:B------:R-:W-:Y:S01]  /*0aa0*/  FFMA.FTZ R82, R97, R99, R82 ;  /* 0x0000006361527223 */ /* 0x000fe20000010052 */
[----:B------:R-:W-:Y:S01]  /*0ab0*/  FADD.FTZ R69, R69, R84 ;  /* 0x0000005445457221 */ /* 0x000fe20000010000 */
[-C--:B------:R-:W-:Y:S01]  /*0ac0*/  FFMA.FTZ R81, R100, R84.reuse, R81 ;  /* 0x0000005464517223 */ /* 0x080fe20000010051 */
[----:B------:R-:W-:Y:S01]  /*0ad0*/  FFMA.FTZ R99, R13, R84, R122 ;  /* 0x000000540d637223 */ /* 0x000fe2000001007a */
[----:B------:R-:W-:Y:S01]  /*0ae0*/  SHF.L.U32 R90, R90, 0x10, RZ ;  /* 0x000000105a5a7819 */ /* 0x000fe200000006ff */
[----:B------:R-:W-:Y:S01]  /*0af0*/  FMUL.FTZ R84, R19, R86 ;  /* 0x0000005613547220 */ /* 0x000fe20000410000 */
[----:B------:R-:W-:Y:S01]  /*0b00*/  FADD.FTZ R85, -R88, R85 ;  /* 0x0000005558557221 */ /* 0x000fe20000010100 */
[----:B------:R-:W-:Y:S01]  /*0b10*/  FADD.FTZ R46, R46, R101 ;  /* 0x000000652e2e7221 */ /* 0x000fe20000010000 */
[----:B------:R-:W-:Y:S01]  /*0b20*/  FFMA.FTZ R58, R97, R101, R58 ;  /* 0x00000065613a7223 */ /* 0x000fe2000001003a */
[----:B------:R-:W-:Y:S01]  /*0b30*/  FADD.FTZ R45, R45, R106 ;  /* 0x0000006a2d2d7221 */ /* 0x000fe20000010000 */
[----:B------:R-:W-:Y:S01]  /*0b40*/  FFMA.FTZ R57, R100, R106, R57 ;  /* 0x0000006a64397223 */ /* 0x000fe20000010039 */
[----:B------:R-:W-:Y:S01]  /*0b50*/  FFMA.FTZ R101, R15, R90, R84 ;  /* 0x0000005a0f657223 */ /* 0x000fe20000010054 */
[----:B------:R-:W-:Y:S01]  /*0b60*/  FMUL.FTZ R106, R85, UR25 ;  /* 0x00000019556a7c20 */ /* 0x000fe20008410000 */
[----:B------:R-:W-:Y:S01]  /*0b70*/  FADD.FTZ R84, RZ, R4 ;  /* 0x00000004ff547221 */ /* 0x000fe20000010000 */
[----:B------:R-:W-:-:S03]  /*0b80*/  FFMA.FTZ R85, R3, R4, RZ ;  /* 0x0000000403557223 */ /* 0x000fc600000100ff */
        /* <DEDUP_REMOVED lines=10> */
[----:B------:R-:W-:-:S07]  /*0c30*/  IADD3 R91, PT, PT, R6, 0x80, RZ ;  /* 0x00000080065b7810 */ /* 0x000fce0007ffe0ff */
.L_x_730:
[----:B-1--4-:R-:W-:Y:S05]  /*0c40*/  BSYNC.RECONVERGENT B0 ;  /* 0x0000000000007941 */ /* 0x012fea0003800200 */
.L_x_729:
        /* <DEDUP_REMOVED lines=13> */
[----:B---3--:R-:W-:-:S04]  /*0d20*/  MOV R122, R86 ;  /* 0x00000056007a7202 */ /* 0x008fc80000000f00 */
[----:B------:R-:W-:Y:S02]  /*0d30*/  SHF.L.U32 R123, R122, 0x10, RZ ;  /* 0x000000107a7b7819 */ /* 0x000fe400000006ff */
[----:B----4-:R-:W-:Y:S02]  /*0d40*/  SHF.L.U32 R7, R84, 0x10, RZ ;  /* 0x0000001054077819 */ /* 0x010fe400000006ff */
[----:B------:R-:W-:-:S03]  /*0d50*/  SHF.R.U64 R119, R86, 0x10, R87 ;  /* 0x0000001056777819 */ /* 0x000fc60000001257 */
[----:B------:R-:W-:Y:S01]  /*0d60*/  FADD.FTZ R7, -R88, R7 ;  /* 0x0000000758077221 */ /* 0x000fe20000010100 */
[----:B--2---:R-:W-:Y:S01]  /*0d70*/  MOV R2, R108 ;  /* 0x0000006c00027202 */ /* 0x004fe20000000f00 */
[--C-:B------:R-:W-:Y:S01]  /*0d80*/  IMAD.MOV.U32 R0, RZ, RZ, R109.reuse ;  /* 0x000000ffff007224 */ /* 0x100fe200078e006d */
[--C-:B------:R-:W-:Y:S02]  /*0d90*/  SHF.R.U64 R107, R108, 0x10, R109.reuse ;  /* 0x000000106c6b7819 */ /* 0x100fe4000000126d */
[----:B------:R-:W-:Y:S02]  /*0da0*/  SHF.R.U32.HI R110, RZ, 0x10, R109 ;  /* 0x00000010ff6e7819 */ /* 0x000fe4000001166d */
[----:B------:R-:W-:Y:S02]  /*0db0*/  MOV R5, R87 ;  /* 0x0000005700057202 */ /* 0x000fe40000000f00 */
[----:B------:R-:W-:Y:S01]  /*0dc0*/  SHF.R.U32.HI R109, RZ, 0x10, R87 ;  /* 0x00000010ff6d7819 */ /* 0x000fe20000011657 */
[----:B------:R-:W-:Y:S01]  /*0dd0*/  FMUL.FTZ R7, R7, UR25 ;  /* 0x0000001907077c20 */ /* 0x000fe20008410000 */
[----:B------:R-:W-:Y:S01]  /*0de0*/  SHF.L.U32 R87, R2, 0x10, RZ ;  /* 0x0000001002577819 */ /* 0x000fe200000006ff */
[----:B-----5:R-:W-:Y:S01]  /*0df0*/  FMUL.FTZ R125, R24, R123 ;  /* 0x0000007b187d7220 */ /* 0x020fe20000410000 */
[----:B------:R-:W-:-:S03]  /*0e00*/  FADD.FTZ R40, R40, R123 ;  /* 0x0000007b28287221 */ /* 0x000fc60000010000 */
[----:B------:R-:W-:Y:S01]  /*0e10*/  FADD.FTZ R64, R64, R87 ;  /* 0x0000005740407221 */ /* 0x000fe20000010000 */
[-C--:B------:R-:W-:Y:S01]  /*0e20*/  FFMA.FTZ R76, R7, R87.reuse, R76 ;  /* 0x00000057074c7223 */ /* 0x080fe2000001004c */
[----:B------:R-:W-:Y:S01]  /*0e30*/  FFMA.FTZ R2, R20, R87, R125 ;  /* 0x0000005714027223 */ /* 0x000fe2000001007d */
[----:B------:R-:W-:Y:S02]  /*0e40*/  IMAD.U32 R87, R85, 0x10000, RZ ;  /* 0x0001000055577824 */ /* 0x000fe400078e00ff */
[----:B------:R-:W-:Y:S01]  /*0e50*/  FFMA.FTZ R52, R7, R123, R52 ;  /* 0x0000007b07347223 */ /* 0x000fe20000010034 */
[----:B------:R-:W-:Y:S01]  /*0e60*/  SHF.L.U32 R123, R5, 0x10, RZ ;  /* 0x00000010057b7819 */ /* 0x000fe200000006ff */
[----:B------:R-:W-:Y:S01]  /*0e70*/  FADD.FTZ R5, -R88, R87 ;  /* 0x0000005758057221 */ /* 0x000fe20000010100 */
[----:B------:R-:W-:-:S03]  /*0e80*/  SHF.L.U32 R87, R0, 0x10, RZ ;  /* 0x0000001000577819 */ /* 0x000fc600000006ff */
[----:B------:R-:W-:Y:S01]  /*0e90*/  FMUL.FTZ R125, R26, R123 ;  /* 0x0000007b1a7d7220 */ /* 0x000fe20000410000 */
[----:B------:R-:W-:Y:S01]  /*0ea0*/  FMUL.FTZ R5, R5, UR25 ;  /* 0x0000001905057c20 */ /* 0x000fe20008410000 */
[----:B------:R-:W-:Y:S02]  /*0eb0*/  FADD.FTZ R66, R66, R87 ;  /* 0x0000005742427221 */ /* 0x000fe40000010000 */
[-C--:B------:R-:W-:Y:S01]  /*0ec0*/  FFMA.FTZ R0, R22, R87.reuse, R125 ;  /* 0x0000005716007223 */ /* 0x080fe2000001007d */
[----:B------:R-:W-:Y:S02]  /*0ed0*/  FFMA.FTZ R78, R5, R87, R78 ;  /* 0x00000057054e7223 */ /* 0x000fe4000001004e */
[----:B------:R-:W0:Y:S01]  /*0ee0*/  @P0 LDC.64 R86, c[0x0][0x438] ;  /* 0x00010e00ff560b82 */ /* 0x000e220000000a00 */
[--C-:B------:R-:W-:Y:S02]  /*0ef0*/  SHF.R.U64 R125, R84, 0x10, R85.reuse ;  /* 0x00000010547d7819 */ /* 0x100fe40000001255 */
[----:B------:R-:W-:-:S02]  /*0f00*/  SHF.R.U32.HI R85, RZ, 0x10, R85 ;  /* 0x00000010ff557819 */ /* 0x000fc40000011655 */
[----:B------:R-:W-:Y:S02]  /*0f10*/  SHF.L.U32 R125, R125, 0x10, RZ ;  /* 0x000000107d7d7819 */ /* 0x000fe400000006ff */
[----:B------:R-:W-:Y:S01]  /*0f20*/  SHF.L.U32 R122, R119, 0x10, RZ ;  /* 0x00000010777a7819 */ /* 0x000fe200000006ff */
[----:B------:R-:W-:Y:S02]  /*0f30*/  IMAD.U32 R85, R85, 0x10000, RZ ;  /* 0x0001000055557824 */ /* 0x000fe400078e00ff */
[----:B------:R-:W-:Y:S01]  /*0f40*/  FADD.FTZ R108, -R88, R125 ;  /* 0x0000007d586c7221 */ /* 0x000fe20000010100 */
[----:B------:R-:W-:Y:S01]  /*0f50*/  SHF.L.U32 R84, R107, 0x10, RZ ;  /* 0x000000106b547819 */ /* 0x000fe200000006ff */
[----:B------:R-:W-:Y:S02]  /*0f60*/  FMUL.FTZ R124, R25, R122 ;  /* 0x0000007a197c7220 */ /* 0x000fe40000410000 */
[----:B------:R-:W-:Y:S01]  /*0f70*/  FMUL.FTZ R108, R108, UR25 ;  /* 0x000000196c6c7c20 */ /* 0x000fe20008410000 */
[----:B------:R-:W-:Y:S01]  /*0f80*/  FADD.FTZ R85, -R88, R85 ;  /* 0x0000005558557221 */ /* 0x000fe20000010100 */
[----:B0-----:R-:W-:-:S04]  /*0f90*/  @P0 IMAD.WIDE.U32 R86, R91, 0x8, R86 ;  /* 0x000000085b560825 */ /* 0x001fc800078e0056 */
[----:B------:R-:W-:Y:S01]  /*0fa0*/  FADD.FTZ R65, R65, R84 ;  /* 0x0000005441417221 */ /* 0x000fe20000010000 */
[----:B------:R0:W5:Y:S01]  /*0fb0*/  @P0 LDG.E.64 R102, desc[UR14][R86.64] ;  /* 0x0000000e56660981 */ /* 0x000162000c1e1b00 */
[CC--:B------:R-:W-:Y:S01]  /*0fc0*/  FFMA.FTZ R77, R108.reuse, R84.reuse, R77 ;  /* 0x000000546c4d7223 */ /* 0x0c0fe2000001004d */
[----:B------:R-:W-:Y:S01]  /*0fd0*/  FFMA.FTZ R107, R21, R84, R124 ;  /* 0x00000054156b7223 */ /* 0x000fe2000001007c */
[----:B------:R-:W-:Y:S01]  /*0fe0*/  FADD.FTZ R41, R41, R122 ;  /* 0x0000007a29297221 */ /* 0x000fe20000010000 */
[----:B------:R-:W-:Y:S01]  /*0ff0*/  FFMA.FTZ R53, R108, R122, R53 ;  /* 0x0000007a6c357223 */ /* 0x000fe20000010035 */
[----:B------:R-:W-:Y:S02]  /*1000*/  SHF.L.U32 R84, R110, 0x10, RZ ;  /* 0x000000106e547819 */ /* 0x000fe400000006ff */
[----:B0-----:R-:W-:Y:S01]  /*1010*/  SHF.L.U32 R86, R109, 0x10, RZ ;  /* 0x000000106d567819 */ /* 0x001fe200000006ff */
[----:B------:R-:W-:-:S04]  /*1020*/  FMUL.FTZ R110, R85, UR25 ;  /* 0x00000019556e7c20 */ /* 0x000fc80008410000 */
[----:B------:R-:W-:Y:S01]  /*1030*/  FMUL.FTZ R122, R27, R86 ;  /* 0x000000561b7a7220 */ /* 0x000fe20000410000 */
[----:B------:R-:W-:Y:S01]  /*1040*/  FADD.FTZ R67, R67, R84 ;  /* 0x0000005443437221 */ /* 0x000fe20000010000 */
[-C--:B------:R-:W-:Y:S02]  /*1050*/  FFMA.FTZ R79, R110, R84.reuse, R79 ;  /* 0x000000546e4f7223 */ /* 0x080fe4000001004f */
        /* <DEDUP_REMOVED lines=14> */
.L_x_732:
[----:B------:R-:W-:Y:S05]  /*1140*/  BSYNC.RECONVERGENT B0 ;  /* 0x0000000000007941 */ /* 0x000fea0003800200 */
.L_x_731:
        /* <DEDUP_REMOVED lines=15> */
[----:B------:R0:W5:Y:S01]  /*1240*/  @P0 LDG.E.64 R104, desc[UR14][R86.64] ;  /* 0x0000000e56680981 */ /* 0x000162000c1e1b00 */
[--C-:B---3--:R-:W-:Y:S02]  /*1250*/  SHF.R.U64 R116, R114, 0x10, R115.reuse ;  /* 0x0000001072747819 */ /* 0x108fe40000001273 */
[----:B------:R-:W-:Y:S02]  /*1260*/  MOV R118, R115 ;  /* 0x0000007300767202 */ /* 0x000fe40000000f00 */
[----:B------:R-:W-:Y:S02]  /*1270*/  SHF.R.U32.HI R91, RZ, 0x10, R115 ;  /* 0x00000010ff5b7819 */ /* 0x000fe40000011673 */
[----:B------:R-:W-:Y:S01]  /*1280*/  MOV R111, R114 ;  /* 0x00000072006f7202 */ /* 0x000fe20000000f00 */
[----:B----4-:R-:W-:Y:S01]  /*1290*/  IMAD.MOV.U32 R119, RZ, RZ, R112 ;  /* 0x000000ffff777224 */ /* 0x010fe200078e0070 */
[----:B------:R-:W-:Y:S02]  /*12a0*/  SHF.R.U64 R115, R112, 0x10, R113 ;  /* 0x0000001070737819 */ /* 0x000fe40000001271 */
[----:B------:R-:W-:-:S02]  /*12b0*/  MOV R114, R113 ;  /* 0x0000007100727202 */ /* 0x000fc40000000f00 */
[----:B------:R-:W-:Y:S02]  /*12c0*/  SHF.R.U32.HI R117, RZ, 0x10, R113 ;  /* 0x00000010ff757819 */ /* 0x000fe40000011671 */
[C-C-:B--2---:R-:W-:Y:S02]  /*12d0*/  SHF.R.U64 R112, R84.reuse, 0x10, R85.reuse ;  /* 0x0000001054707819 */ /* 0x144fe40000001255 */
[----:B------:R-:W-:Y:S02]  /*12e0*/  SHF.L.U32 R113, R84, 0x10, RZ ;  /* 0x0000001054717819 */ /* 0x000fe400000006ff */
[----:B0-----:R-:W-:Y:S02]  /*12f0*/  SHF.L.U32 R87, R112, 0x10, RZ ;  /* 0x0000001070577819 */ /* 0x001fe400000006ff */
[----:B------:R-:W-:Y:S02]  /*1300*/  SHF.R.U32.HI R125, RZ, 0x10, R85 ;  /* 0x00000010ff7d7819 */ /* 0x000fe40000011655 */
[----:B------:R-:W-:Y:S01]  /*1310*/  SHF.L.U32 R123, R85, 0x10, RZ ;  /* 0x00000010557b7819 */ /* 0x000fe200000006ff */
[----:B------:R-:W-:Y:S01]  /*1320*/  FADD.FTZ R85, -R88, R113 ;  /* 0x0000007158557221 */ /* 0x000fe20000010100 */
[----:B------:R-:W-:-:S02]  /*1330*/  IMAD.U32 R119, R119, 0x10000, RZ ;  /* 0x0001000077777824 */ /* 0x000fc400078e00ff */
[----:B------:R-:W-:Y:S01]  /*1340*/  FADD.FTZ R84, -R88, R87 ;  /* 0x0000005758547221 */ /* 0x000fe20000010100 */
[----:B------:R-:W-:Y:S01]  /*1350*/  SHF.L.U32 R87, R111, 0x10, RZ ;  /* 0x000000106f577819 */ /* 0x000fe200000006ff */
[----:B------:R-:W-:Y:S01]  /*1360*/  FMUL.FTZ R111, R85, UR25 ;  /* 0x00000019556f7c20 */ /* 0x000fe20008410000 */
[----:B-----5:R-:W-:-:S04]  /*1370*/  FMUL.FTZ R85, R32, R119 ;  /* 0x0000007720557220 */ /* 0x020fc80000410000 */
[-C--:B------:R-:W-:Y:S01]  /*1380*/  FFMA.FTZ R112, R28, R87.reuse, R85 ;  /* 0x000000571c707223 */ /* 0x080fe20000010055 */
[----:B------:R-:W-:Y:S02]  /*1390*/  SHF.L.U32 R85, R118, 0x10, RZ ;  /* 0x0000001076557819 */ /* 0x000fe400000006ff */
[----:B------:R-:W-:Y:S02]  /*13a0*/  SHF.L.U32 R118, R115, 0x10, RZ ;  /* 0x0000001073767819 */ /* 0x000fe400000006ff */
[----:B------:R-:W-:Y:S01]  /*13b0*/  SHF.L.U32 R86, R116, 0x10, RZ ;  /* 0x0000001074567819 */ /* 0x000fe200000006ff */
[----:B------:R-:W-:Y:S01]  /*13c0*/  FMUL.FTZ R116, R84, UR25 ;  /* 0x0000001954747c20 */ /* 0x000fe20008410000 */
[----:B------:R-:W-:Y:S01]  /*13d0*/  SHF.L.U32 R125, R125, 0x10, RZ ;  /* 0x000000107d7d7819 */ /* 0x000fe200000006ff */
[----:B------:R-:W-:Y:S01]  /*13e0*/  FMUL.FTZ R84, R33, R118 ;  /* 0x0000007621547220 */ /* 0x000fe20000410000 */
[----:B------:R-:W-:Y:S01]  /*13f0*/  FADD.FTZ R113, -R88, R123 ;  /* 0x0000007b58717221 */ /* 0x000fe20000010100 */
[----:B------:R-:W-:Y:S01]  /*1400*/  FADD.FTZ R60, R60, R87 ;  /* 0x000000573c3c7221 */ /* 0x000fe20000010000 */
[----:B------:R-:W-:Y:S01]  /*1410*/  FFMA.FTZ R72, R111, R87, R72 ;  /* 0x000000576f487223 */ /* 0x000fe20000010048 */
[----:B------:R-:W-:Y:S01]  /*1420*/  FADD.FTZ R88, -R88, R125 ;  /* 0x0000007d58587221 */ /* 0x000fe20000010100 */
[----:B------:R-:W-:Y:S01]  /*1430*/  FADD.FTZ R61, R61, R86 ;  /* 0x000000563d3d7221 */ /* 0x000fe20000010000 */
[-C--:B------:R-:W-:Y:S01]  /*1440*/  FFMA.FTZ R73, R116, R86.reuse, R73 ;  /* 0x0000005674497223 */ /* 0x080fe20000010049 */
[----:B------:R-:W-:Y:S01]  /*1450*/  FFMA.FTZ R115, R29, R86, R84 ;  /* 0x000000561d737223 */ /* 0x000fe20000010054 */
[----:B------:R-:W-:Y:S01]  /*1460*/  SHF.L.U32 R87, R114, 0x10, RZ ;  /* 0x0000001072577819 */ /* 0x000fe200000006ff */
[----:B------:R-:W-:-:S02]  /*1470*/  IMAD.U32 R86, R117, 0x10000, RZ ;  /* 0x0001000075567824 */ /* 0x000fc400078e00ff */
[----:B------:R-:W-:Y:S01]  /*1480*/  FADD.FTZ R37, R37, R118 ;  /* 0x0000007625257221 */ /* 0x000fe20000010000 */
[----:B------:R-:W-:Y:S01]  /*1490*/  FFMA.FTZ R49, R116, R118, R49 ;  /* 0x0000007674317223 */ /* 0x000fe20000010031 */
[----:B------:R-:W-:Y:S01]  /*14a0*/  SHF.L.U32 R84, R91, 0x10, RZ ;  /* 0x000000105b547819 */ /* 0x000fe200000006ff */
[----:B------:R-:W-:Y:S01]  /*14b0*/  FMUL.FTZ R118, R88, UR25 ;  /* 0x0000001958767c20 */ /* 0x000fe20008410000 */
[----:B------:R-:W-:Y:S01]  /*14c0*/  FADD.FTZ R36, R36, R119 ;  /* 0x0000007724247221 */ /* 0x000fe20000010000 */
[----:B------:R-:W-:Y:S01]  /*14d0*/  FFMA.FTZ R48, R111, R119, R48 ;  /* 0x000000776f307223 */ /* 0x000fe20000010030 */
[----:B------:R-:W-:Y:S01]  /*14e0*/  FMUL.FTZ R88, R35, R86 ;  /* 0x0000005623587220 */ /* 0x000fe20000410000 */
[----:B------:R-:W-:Y:S01]  /*14f0*/  FMUL.FTZ R113, R113, UR25 ;  /* 0x0000001971717c20 */ /* 0x000fe20008410000 */
[----:B------:R-:W-:Y:S01]  /*1500*/  FMUL.FTZ R119, R34, R87 ;  /* 0x0000005722777220 */ /* 0x000fe20000410000 */
[----:B------:R-:W-:Y:S01]  /*1510*/  FADD.FTZ R63, R63, R84 ;  /* 0x000000543f3f7221 */ /* 0x000fe20000010000 */
[-C--:B------:R-:W-:Y:S01]  /*1520*/  FFMA.FTZ R75, R118, R84.reuse, R75 ;  /* 0x00000054764b7223 */ /* 0x080fe2000001004b */
        /* <DEDUP_REMOVED lines=15> */
[----:B------:R-:W-:-:S07]  /*1620*/  FFMA.FTZ R90, R118, R117, R85 ;  /* 0x00000075765a7223 */ /* 0x000fce0000010055 */
.L_x_734:
[----:B------:R-:W-:Y:S05]  /*1630*/  BSYNC.RECONVERGENT B0 ;  /* 0x0000000000007941 */ /* 0x000fea0003800200 */
.L_x_733:
        /* <DEDUP_REMOVED lines=32> */
.L_x_736:
[----:B------:R-:W-:Y:S05]  /*1840*/  BSYNC.RECONVERGENT B0 ;  /* 0x0000000000007941 */ /* 0x000fea0003800200 */
.L_x_735:
        /* <DEDUP_REMOVED lines=59> */
.L_x_741:
        /* <DEDUP_REMOVED lines=23> */
.L_x_740:
        /* <DEDUP_REMOVED lines=26> */
.L_x_743:
        /* <DEDUP_REMOVED lines=27> */
.L_x_739:
        /* <DEDUP_REMOVED lines=11> */
[----:B------:R-:W-:Y:S01]  /*2170*/  MOV R84, R120 ;  /* 0x0000007800547202 */ /* 0x000fe20000000f00 */
        /* <DEDUP_REMOVED lines=8> */
[----:B------:R-:W-:Y:S01]  /*2200*/  SHF.L.U32 R85, R85, 0x10, RZ ;  /* 0x0000001055557819 */ /* 0x000fe200000006ff */
[----:B------:R-:W-:-:S04]  /*2210*/  FFMA.FTZ R87, R97, UR26, R122 ;  /* 0x0000001a61577c23 */ /* 0x000fc8000801007a */
[----:B------:R-:W-:Y:S01]  /*2220*/  FFMA.FTZ R85, R86, UR25, R85 ;  /* 0x0000001956557c23 */ /* 0x000fe20008010055 */
[----:B------:R-:W-:Y:S01]  /*2230*/  FADD.FTZ R89, R98, -R87 ;  /* 0x8000005762597221 */ /* 0x000fe20000010000 */
[----:B------:R-:W-:Y:S02]  /*2240*/  MOV R86, R121 ;  /* 0x0000007900567202 */ /* 0x000fe40000000f00 */
[----:B------:R-:W-:Y:S02]  /*2250*/  SHF.R.U32.HI R87, RZ, 0x10, R121 ;  /* 0x00000010ff577819 */ /* 0x000fe40000011679 */
[----:B------:R-:W-:Y:S01]  /*2260*/  F2FP.BF16.F32.PACK_AB R84, R85, R84 ;  /* 0x000000545554723e */ /* 0x000fe200000010ff */
[----:B------:R-:W-:Y:S01]  /*2270*/  IMAD.U32 R86, R86, 0x10000, RZ ;  /* 0x0001000056567824 */ /* 0x000fe200078e00ff */
[----:B------:R-:W-:Y:S02]  /*2280*/  SHF.L.U32 R87, R87, 0x10, RZ ;  /* 0x0000001057577819 */ /* 0x000fe400000006ff */
[C---:B------:R-:W-:Y:S01]  /*2290*/  PRMT R85, R84.reuse, 0x7632, R85 ;  /* 0x0000763254557816 */ /* 0x040fe20000000055 */
[----:B------:R-:W-:Y:S01]  /*22a0*/  FFMA.FTZ R86, R89, UR25, R86 ;  /* 0x0000001959567c23 */ /* 0x000fe20008010056 */
[----:B------:R-:W-:Y:S01]  /*22b0*/  PRMT R89, R84, 0x7610, R89 ;  /* 0x0000761054597816 */ /* 0x000fe20000000059 */
[----:B------:R-:W-:-:S05]  /*22c0*/  FFMA.FTZ R87, R88, UR25, R87 ;  /* 0x0000001958577c23 */ /* 0x000fca0008010057 */
[----:B------:R-:W-:-:S04]  /*22d0*/  F2FP.BF16.F32.PACK_AB R87, R87, R86 ;  /* 0x000000565757723e */ /* 0x000fc800000010ff */
[----:B------:R-:W-:Y:S01]  /*22e0*/  PRMT R84, R87, 0x7632, R84 ;  /* 0x0000763257547816 */ /* 0x000fe20000000054 */
[----:B------:R-:W-:Y:S06]  /*22f0*/  BRA `(.L_x_742) ;  /* 0x0000000400947947 */ /* 0x000fec0003800000 */
.L_x_745:
[----:B------:R-:W-:Y:S01]  /*2300*/  MOV R10, R121 ;  /* 0x00000079000a7202 */ /* 0x000fe20000000f00 */
[--C-:B------:R-:W-:Y:S01]  /*2310*/  FFMA.FTZ R9, R97, UR26, R122.reuse ;  /* 0x0000001a61097c23 */ /* 0x100fe2000801007a */
        /* <DEDUP_REMOVED lines=10> */
[----:B------:R-:W-:Y:S01]  /*23c0*/  SHF.R.U64 R85, R120, 0x10, R121 ;  /* 0x0000001078557819 */ /* 0x000fe20000001279 */
[----:B------:R-:W-:Y:S01]  /*23d0*/  FFMA.FTZ R84, R100, UR26, R122 ;  /* 0x0000001a64547c23 */ /* 0x000fe2000801007a */
[----:B------:R-:W-:Y:S01]  /*23e0*/  FADD.FTZ R11, R4, -R11 ;  /* 0x8000000b040b7221 */ /* 0x000fe20000010000 */
[----:B------:R-:W-:Y:S01]  /*23f0*/  IMAD.U32 R10, R10, 0x10000, RZ ;  /* 0x000100000a0a7824 */ /* 0x000fe200078e00ff */
[----:B------:R-:W-:Y:S01]  /*2400*/  SHF.L.U32 R85, R85, 0x10, RZ ;  /* 0x0000001055557819 */ /* 0x000fe200000006ff */
[----:B------:R-:W-:Y:S01]  /*2410*/  FADD.FTZ R84, R99, -R84 ;  /* 0x8000005463547221 */ /* 0x000fe20000010000 */
[----:B------:R-:W-:Y:S01]  /*2420*/  F2FP.BF16.F32.PACK_AB R9, R86, R9 ;  /* 0x000000095609723e */ /* 0x000fe200000010ff */
[----:B------:R-:W-:-:S02]  /*2430*/  FFMA.FTZ R10, R11, UR25, R10 ;  /* 0x000000190b0a7c23 */ /* 0x000fc4000801000a */
[----:B------:R-:W-:Y:S01]  /*2440*/  FFMA.FTZ R85, R84, UR25, R85 ;  /* 0x0000001954557c23 */ /* 0x000fe20008010055 */
        /* <DEDUP_REMOVED lines=10> */
.L_x_744:
[----:B------:R-:W-:Y:S01]  /*24f0*/  UMOV UR7, UR12 ;  /* 0x0000000c00077c82 */ /* 0x000fe20008000000 */
[----:B------:R-:W-:Y:S01]  /*2500*/  UMOV UR8, UR13 ;  /* 0x0000000d00087c82 */ /* 0x000fe20008000000 */
[----:B------:R-:W-:-:S04]  /*2510*/  UISETP.NE.U32.AND UP0, UPT, UR7, URZ, UPT ;  /* 0x000000ff0700728c */ /* 0x000fc8000bf05070 */
[----:B------:R-:W-:-:S09]  /*2520*/  UISETP.NE.AND.EX UP0, UPT, UR8, URZ, UPT, UP0 ;  /* 0x000000ff0800728c */ /* 0x000fd2000bf05300 */
[----:B------:R-:W-:Y:S05]  /*2530*/  BRA.U UP0, `(.L_x_746) ;  /* 0x00000001007c7547 */ /* 0x000fea000b800000 */
[----:B------:R-:W-:Y:S01]  /*2540*/  MOV R84, R121 ;  /* 0x0000007900547202 */ /* 0x000fe20000000f00 */
        /* <DEDUP_REMOVED lines=30> */
.L_x_746:
[----:B------:R-:W-:Y:S01]  /*2730*/  MOV R10, R121 ;  /* 0x00000079000a7202 */ /* 0x000fe20000000f00 */
[--C-:B------:R-:W-:Y:S01]  /*2740*/  FFMA.FTZ R9, R97, UR26, R122.reuse ;  /* 0x0000001a61097c23 */ /* 0x100fe2000801007a */
[----:B------:R-:W-:Y:S01]  /*2750*/  SHF.R.U32.HI R87, RZ, 0x10, R121 ;  /* 0x00000010ff577819 */ /* 0x000fe20000011679 */
[--C-:B------:R-:W-:Y:S01]  /*2760*/  FFMA.FTZ R86, R106, UR26, R122.reuse ;  /* 0x0000001a6a567c23 */ /* 0x100fe2000801007a */
[----:B------:R-:W-:Y:S01]  /*2770*/  SHF.L.U32 R84, R10, 0x10, RZ ;  /* 0x000000100a547819 */ /* 0x000fe200000006ff */
[----:B------:R-:W-:Y:S01]  /*2780*/  FADD.FTZ R11, R98, -R9 ;  /* 0x80000009620b7221 */ /* 0x000fe20000010000 */
[----:B------:R-:W-:Y:S01]  /*2790*/  MOV R10, R120 ;  /* 0x00000078000a7202 */ /* 0x000fe20000000f00 */
[----:B------:R-:W-:Y:S01]  /*27a0*/  FFMA.FTZ R9, R3, UR26, R122 ;  /* 0x0000001a03097c23 */ /* 0x000fe2000801007a */
        /* <DEDUP_REMOVED lines=26> */
.L_x_742:
        /* <DEDUP_REMOVED lines=18> */
.L_x_747:
        /* <DEDUP_REMOVED lines=12> */
.L_x_748:
[----:B------:R-:W-:-:S07]  /*2b30*/  IADD3 R6, PT, PT, R6, 0x80, RZ ;  /* 0x0000008006067810 */ /* 0x000fce0007ffe0ff */
.L_x_738:
[----:B------:R-:W-:Y:S05]  /*2b40*/  BSYNC.RECONVERGENT B0 ;  /* 0x0000000000007941 */ /* 0x000fea0003800200 */
.L_x_737:
        /* <DEDUP_REMOVED lines=11> */
[----:B-----5:R-:W-:Y:S01]  /*2c00*/  MOV R10, R103 ;  /* 0x00000067000a7202 */ /* 0x020fe20000000f00 */
[--C-:B------:R-:W-:Y:S01]  /*2c10*/  FFMA.FTZ R9, R5, UR26, R122.reuse ;  /* 0x0000001a05097c23 */ /* 0x100fe2000801007a */
[----:B-1----:R-:W-:Y:S01]  /*2c20*/  SHF.R.U32.HI R87, RZ, 0x10, R103 ;  /* 0x00000010ff577819 */ /* 0x002fe20000011667 */
[--C-:B------:R-:W-:Y:S01]  /*2c30*/  FFMA.FTZ R86, R110, UR26, R122.reuse ;  /* 0x0000001a6e567c23 */ /* 0x100fe2000801007a */
[----:B0-----:R-:W-:Y:S01]  /*2c40*/  SHF.L.U32 R84, R10, 0x10, RZ ;  /* 0x000000100a547819 */ /* 0x001fe200000006ff */
[----:B------:R-:W-:Y:S01]  /*2c50*/  FADD.FTZ R11, R0, -R9 ;  /* 0x80000009000b7221 */ /* 0x000fe20000010000 */
[----:B------:R-:W-:Y:S01]  /*2c60*/  MOV R10, R102 ;  /* 0x00000066000a7202 */ /* 0x000fe20000000f00 */
[----:B------:R-:W-:Y:S01]  /*2c70*/  FFMA.FTZ R9, R7, UR26, R122 ;  /* 0x0000001a07097c23 */ /* 0x000fe2000801007a */
[----:B------:R-:W-:Y:S01]  /*2c80*/  SHF.L.U32 R87, R87, 0x10, RZ ;  /* 0x0000001057577819 */ /* 0x000fe200000006ff */
[----:B------:R-:W-:Y:S01]  /*2c90*/  FFMA.FTZ R85, R11, UR25, R84 ;  /* 0x000000190b557c23 */ /* 0x000fe20008010054 */
[----:B------:R-:W-:Y:S01]  /*2ca0*/  SHF.R.U64 R11, R102, 0x10, R103 ;  /* 0x00000010660b7819 */ /* 0x000fe20000001267 */
[----:B------:R-:W-:Y:S01]  /*2cb0*/  FFMA.FTZ R84, R108, UR26, R122 ;  /* 0x0000001a6c547c23 */ /* 0x000fe2000801007a */
[----:B------:R-:W-:Y:S01]  /*2cc0*/  FADD.FTZ R9, R2, -R9 ;  /* 0x8000000902097221 */ /* 0x000fe20000010000 */
[----:B------:R-:W-:Y:S01]  /*2cd0*/  IMAD.U32 R10, R10, 0x10000, RZ ;  /* 0x000100000a0a7824 */ /* 0x000fe200078e00ff */
[----:B------:R-:W-:Y:S01]  /*2ce0*/  SHF.L.U32 R11, R11, 0x10, RZ ;  /* 0x000000100b0b7819 */ /* 0x000fe200000006ff */
[----:B------:R-:W-:Y:S01]  /*2cf0*/  FADD.FTZ R86, R109, -R86 ;  /* 0x800000566d567221 */ /* 0x000fe20000010000 */
[----:B------:R-:W-:Y:S01]  /*2d00*/  FADD.FTZ R84, R107, -R84 ;  /* 0x800000546b547221 */ /* 0x000fe20000010000 */
[----:B------:R-:W-:-:S02]  /*2d10*/  FFMA.FTZ R9, R9, UR25, R10 ;  /* 0x0000001909097c23 */ /* 0x000fc4000801000a */
[----:B------:R-:W-:Y:S01]  /*2d20*/  FFMA.FTZ R86, R86, UR25, R87 ;  /* 0x0000001956567c23 */ /* 0x000fe20008010057 */
[----:B------:R-:W-:-:S04]  /*2d30*/  FFMA.FTZ R84, R84, UR25, R11 ;  /* 0x0000001954547c23 */ /* 0x000fc8000801000b */
        /* <DEDUP_REMOVED lines=15> */
.L_x_753:
[----:B01---5:R-:W-:Y:S01]  /*2e30*/  MOV R84, R103 ;  /* 0x0000006700547202 */ /* 0x023fe20000000f00 */
        /* <DEDUP_REMOVED lines=12> */
[----:B------:R-:W-:Y:S01]  /*2f00*/  IMAD.MOV.U32 R86, RZ, RZ, R102 ;  /* 0x000000ffff567224 */ /* 0x000fe200078e0066 */
[----:B------:R-:W-:Y:S01]  /*2f10*/  SHF.R.U64 R87, R102, 0x10, R103 ;  /* 0x0000001066577819 */ /* 0x000fe20000001267 */
[----:B------:R-:W-:Y:S02]  /*2f20*/  FADD.FTZ R85, R2, -R85 ;  /* 0x8000005502557221 */ /* 0x000fe40000010000 */
[----:B------:R-:W-:Y:S02]  /*2f30*/  F2FP.BF16.F32.PACK_AB R84, R89, R84 ;  /* 0x000000545954723e */ /* 0x000fe400000010ff */
[----:B------:R-:W-:Y:S02]  /*2f40*/  SHF.L.U32 R86, R86, 0x10, RZ ;  /* 0x0000001056567819 */ /* 0x000fe400000006ff */
[----:B------:R-:W-:Y:S02]  /*2f50*/  SHF.L.U32 R87, R87, 0x10, RZ ;  /* 0x0000001057577819 */ /* 0x000fe400000006ff */
[C---:B------:R-:W-:Y:S01]  /*2f60*/  PRMT R91, R84.reuse, 0x7610, R91 ;  /* 0x00007610545b7816 */ /* 0x040fe2000000005b */
[--C-:B------:R-:W-:Y:S01]  /*2f70*/  FFMA.FTZ R85, R85, UR25, R86.reuse ;  /* 0x0000001955557c23 */ /* 0x100fe20008010056 */
[----:B------:R-:W-:Y:S01]  /*2f80*/  PRMT R86, R84, 0x7632, R86 ;  /* 0x0000763254567816 */ /* 0x000fe20000000056 */
[----:B------:R-:W-:Y:S01]  /*2f90*/  FFMA.FTZ R88, R88, UR25, R87 ;  /* 0x0000001958587c23 */ /* 0x000fe20008010057 */
[----:B------:R-:W-:-:S02]  /*2fa0*/  PRMT R94, R91, 0x7610, R94 ;  /* 0x000076105b5e7816 */ /* 0x000fc4000000005e */
[----:B------:R-:W-:Y:S02]  /*2fb0*/  PRMT R93, R86, 0x7610, R93 ;  /* 0x00007610565d7816 */ /* 0x000fe4000000005d */
[----:B------:R-:W-:-:S04]  /*2fc0*/  F2FP.BF16.F32.PACK_AB R85, R88, R85 ;  /* 0x000000555855723e */ /* 0x000fc800000010ff */
[C---:B------:R-:W-:Y:S02]  /*2fd0*/  PRMT R87, R85.reuse, 0x7632, R87 ;  /* 0x0000763255577816 */ /* 0x040fe40000000057 */
[----:B------:R-:W-:Y:S02]  /*2fe0*/  PRMT R89, R85, 0x7610, R89 ;  /* 0x0000761055597816 */ /* 0x000fe40000000059 */
[----:B------:R-:W-:Y:S02]  /*2ff0*/  PRMT R95, R87, 0x7610, R95 ;  /* 0x00007610575f7816 */ /* 0x000fe4000000005f */
[----:B------:R-:W-:Y:S01]  /*3000*/  PRMT R96, R89, 0x7610, R96 ;  /* 0x0000761059607816 */ /* 0x000fe20000000060 */
[----:B------:R-:W-:Y:S06]  /*3010*/  BRA `(.L_x_754) ;  /* 0x00000008007c7947 */ /* 0x000fec0003800000 */
.L_x_752:
[----:B------:R-:W-:-:S04]  /*3020*/  UISETP.NE.U32.AND UP3, UPT, UR12, URZ, UPT ;  /* 0x000000ff0c00728c */ /* 0x000fc8000bf65070 */
[----:B------:R-:W-:-:S09]  /*3030*/  UISETP.NE.AND.EX UP3, UPT, UR13, URZ, UPT, UP3 ;  /* 0x000000ff0d00728c */ /* 0x000fd2000bf65330 */
[----:B------:R-:W-:Y:S05]  /*3040*/  BRA.U !UP3, `(.L_x_755) ;  /* 0x000000010b7c7547 */ /* 0x000fea000b800000 */
[----:B-----5:R-:W-:Y:S01]  /*3050*/  MOV R10, R103 ;  /* 0x00000067000a7202 */ /* 0x020fe20000000f00 */
[--C-:B------:R-:W-:Y:S01]  /*3060*/  FFMA.FTZ R9, R5, UR26, R122.reuse ;  /* 0x0000001a05097c23 */ /* 0x100fe2000801007a */
[----:B------:R-:W-:Y:S01]  /*3070*/  SHF.R.U32.HI R11, RZ, 0x10, R103 ;  /* 0x00000010ff0b7819 */ /* 0x000fe20000011667 */
[----:B01----:R-:W-:Y:S01]  /*3080*/  FFMA.FTZ R84, R110, UR26, R122 ;  /* 0x0000001a6e547c23 */ /* 0x003fe2000801007a */
        /* <DEDUP_REMOVED lines=14> */
[----:B------:R-:W-:Y:S01]  /*3170*/  F2FP.BF16.F32.PACK_AB R9, R86, R9 ;  /* 0x000000095609723e */ /* 0x000fe200000010ff */
[----:B------:R-:W-:Y:S02]  /*3180*/  FFMA.FTZ R10, R11, UR25, R10 ;  /* 0x000000190b0a7c23 */ /* 0x000fe4000801000a */
[----:B------:R-:W-:Y:S01]  /*3190*/  FFMA.FTZ R85, R84, UR25, R85 ;  /* 0x0000001954557c23 */ /* 0x000fe20008010055 */
[----:B------:R-:W-:-:S02]  /*31a0*/  PRMT R86, R9, 0x7632, R86 ;  /* 0x0000763209567816 */ /* 0x000fc40000000056 */
[----:B------:R-:W-:Y:S02]  /*31b0*/  PRMT R91, R9, 0x7610, R91 ;  /* 0x00007610095b7816 */ /* 0x000fe4000000005b */
[----:B------:R-:W-:Y:S02]  /*31c0*/  F2FP.BF16.F32.PACK_AB R10, R85, R10 ;  /* 0x0000000a550a723e */ /* 0x000fe400000010ff */
[----:B------:R-:W-:Y:S02]  /*31d0*/  PRMT R9, R86, 0x7610, R9 ;  /* 0x0000761056097816 */ /* 0x000fe40000000009 */
[C---:B------:R-:W-:Y:S02]  /*31e0*/  PRMT R87, R10.reuse, 0x7632, R87 ;  /* 0x000076320a577816 */ /* 0x040fe40000000057 */
[----:B------:R-:W-:Y:S02]  /*31f0*/  PRMT R89, R10, 0x7610, R89 ;  /* 0x000076100a597816 */ /* 0x000fe40000000059 */
[----:B------:R-:W-:-:S02]  /*3200*/  PRMT R10, R91, 0x7610, R10 ;  /* 0x000076105b0a7816 */ /* 0x000fc4000000000a */
[----:B------:R-:W-:Y:S02]  /*3210*/  PRMT R11, R87, 0x7610, R11 ;  /* 0x00007610570b7816 */ /* 0x000fe4000000000b */
[----:B------:R-:W-:Y:S01]  /*3220*/  PRMT R92, R89, 0x7610, R92 ;  /* 0x00007610595c7816 */ /* 0x000fe2000000005c */
[----:B------:R-:W-:Y:S06]  /*3230*/  BRA `(.L_x_754) ;  /* 0x0000000400f47947 */ /* 0x000fec0003800000 */
.L_x_755:
        /* <DEDUP_REMOVED lines=20> */
[----:B------:R-:W-:Y:S01]  /*3380*/  FFMA.FTZ R86, R87, UR25, R86 ;  /* 0x0000001957567c23 */ /* 0x000fe20008010056 */
[----:B------:R-:W-:-:S04]  /*3390*/  PRMT R87, R84, 0x7632, R87 ;  /* 0x0000763254577816 */ /* 0x000fc80000000057 */
[----:B------:R-:W-:Y:S02]  /*33a0*/  F2FP.BF16.F32.PACK_AB R91, R89, R86 ;  /* 0x00000056595b723e */ /* 0x000fe400000010ff */
[----:B------:R-:W-:Y:S02]  /*33b0*/  PRMT R89, R84, 0x7610, R89 ;  /* 0x0000761054597816 */ /* 0x000fe40000000059 */
[----:B------:R-:W-:Y:S01]  /*33c0*/  PRMT R86, R91, 0x7632, R86 ;  /* 0x000076325b567816 */ /* 0x000fe20000000056 */
[----:B------:R-:W-:Y:S06]  /*33d0*/  BRA `(.L_x_754) ;  /* 0x00000004008c7947 */ /* 0x000fec0003800000 */
.L_x_751:
[----:B------:R-:W-:-:S04]  /*33e0*/  UISETP.NE.U32.AND UP0, UPT, UR10, URZ, UPT ;  /* 0x000000ff0a00728c */ /* 0x000fc8000bf05070 */
[----:B------:R-:W-:-:S09]  /*33f0*/  UISETP.NE.AND.EX UP0, UPT, UR11, URZ, UPT, UP0 ;  /* 0x000000ff0b00728c */ /* 0x000fd2000bf05300 */
[----:B------:R-:W-:Y:S05]  /*3400*/  BRA.U !UP0, `(.L_x_756) ;  /* 0x0000000108d47547 */ /* 0x000fea000b800000 */
[----:B------:R-:W-:-:S04]  /*3410*/  UISETP.NE.U32.AND UP3, UPT, UR12, URZ, UPT ;  /* 0x000000ff0c00728c */ /* 0x000fc8000bf65070 */
[----:B------:R-:W-:-:S09]  /*3420*/  UISETP.NE.AND.EX UP3, UPT, UR13, URZ, UPT, UP3 ;  /* 0x000000ff0d00728c */ /* 0x000fd2000bf65330 */
[----:B------:R-:W-:Y:S05]  /*3430*/  BRA.U !UP3, `(.L_x_757) ;  /* 0x000000010b6c7547 */ /* 0x000fea000b800000 */
[--C-:B------:R-:W-:Y:S01]  /*3440*/  FFMA.FTZ R11, R5, UR26, R122.reuse ;  /* 0x0000001a050b7c23 */ /* 0x100fe2000801007a */
[--C-:B01----:R-:W-:Y:S01]  /*3450*/  FFMA.FTZ R84, R110, UR26, R122.reuse ;  /* 0x0000001a6e547c23 */ /* 0x103fe2000801007a */
        /* <DEDUP_REMOVED lines=25> */
.L_x_757:
        /* <DEDUP_REMOVED lines=23> */
.L_x_756:
        /* <DEDUP_REMOVED lines=26> */
.L_x_758:
        /* <DEDUP_REMOVED lines=17> */
.L_x_754:
        /* <DEDUP_REMOVED lines=16> */
.L_x_759:
        /* <DEDUP_REMOVED lines=10> */
.L_x_760:
[----:B------:R-:W-:-:S07]  /*3bb0*/  IADD3 R6, PT, PT, R6, 0x80, RZ ;  /* 0x0000008006067810 */ /* 0x000fce0007ffe0ff */
.L_x_750:
[----:B------:R-:W-:Y:S05]  /*3bc0*/  BSYNC.RECONVERGENT B0 ;  /* 0x0000000000007941 */ /* 0x000fea0003800200 */
.L_x_749:
        /* <DEDUP_REMOVED lines=11> */
[--C-:B------:R-:W-:Y:S01]  /*3c80*/  FFMA.FTZ R11, R113, UR26, R122.reuse ;  /* 0x0000001a710b7c23 */ /* 0x100fe2000801007a */
[----:B012---:R-:W-:Y:S01]  /*3c90*/  MOV R86, R105 ;  /* 0x0000006900567202 */ /* 0x007fe20000000f00 */
[--C-:B------:R-:W-:Y:S01]  /*3ca0*/  FFMA.FTZ R88, R118, UR26, R122.reuse ;  /* 0x0000001a76587c23 */ /* 0x100fe2000801007a */
[--C-:B------:R-:W-:Y:S01]  /*3cb0*/  SHF.R.U32.HI R87, RZ, 0x10, R105.reuse ;  /* 0x00000010ff577819 */ /* 0x100fe20000011669 */
[--C-:B------:R-:W-:Y:S01]  /*3cc0*/  FFMA.FTZ R9, R111, UR26, R122.reuse ;  /* 0x0000001a6f097c23 */ /* 0x100fe2000801007a */
[----:B------:R-:W-:Y:S01]  /*3cd0*/  MOV R10, R104 ;  /* 0x00000068000a7202 */ /* 0x000fe20000000f00 */
[----:B------:R-:W-:Y:S01]  /*3ce0*/  FFMA.FTZ R84, R116, UR26, R122 ;  /* 0x0000001a74547c23 */ /* 0x000fe2000801007a */
[----:B------:R-:W-:Y:S01]  /*3cf0*/  SHF.R.U64 R89, R104, 0x10, R105 ;  /* 0x0000001068597819 */ /* 0x000fe20000001269 */
[----:B------:R-:W-:Y:S01]  /*3d00*/  FADD.FTZ R85, R114, -R11 ;  /* 0x8000000b72557221 */ /* 0x000fe20000010000 */
[----:B------:R-:W-:Y:S01]  /*3d10*/  SHF.L.U32 R86, R86, 0x10, RZ ;  /* 0x0000001056567819 */ /* 0x000fe200000006ff */
[----:B------:R-:W-:Y:S01]  /*3d20*/  FADD.FTZ R88, R117, -R88 ;  /* 0x8000005875587221 */ /* 0x000fe20000010000 */
[----:B------:R-:W-:Y:S01]  /*3d30*/  SHF.L.U32 R87, R87, 0x10, RZ ;  /* 0x0000001057577819 */ /* 0x000fe200000006ff */
[----:B------:R-:W-:Y:S01]  /*3d40*/  FADD.FTZ R9, R112, -R9 ;  /* 0x8000000970097221 */ /* 0x000fe20000010000 */
[----:B------:R-:W-:Y:S01]  /*3d50*/  SHF.L.U32 R11, R89, 0x10, RZ ;  /* 0x00000010590b7819 */ /* 0x000fe200000006ff */
        /* <DEDUP_REMOVED lines=21> */
.L_x_765:
[----:B012---:R-:W-:Y:S01]  /*3eb0*/  MOV R84, R105 ;  /* 0x0000006900547202 */ /* 0x007fe20000000f00 */
        /* <DEDUP_REMOVED lines=28> */
.L_x_764:
[----:B------:R-:W-:-:S04]  /*4080*/  UISETP.NE.U32.AND UP3, UPT, UR12, URZ, UPT ;  /* 0x000000ff0c00728c */ /* 0x000fc8000bf65070 */
[----:B------:R-:W-:-:S09]  /*4090*/  UISETP.NE.AND.EX UP3, UPT, UR13, URZ, UPT, UP3 ;  /* 0x000000ff0d00728c */ /* 0x000fd2000bf65330 */
[----:B------:R-:W-:Y:S05]  /*40a0*/  BRA.U !UP3, `(.L_x_767) ;  /* 0x000000010b7c7547 */ /* 0x000fea000b800000 */
[----:B------:R-:W-:Y:S01]  /*40b0*/  SHF.R.U32.HI R11, RZ, 0x10, R105 ;  /* 0x00000010ff0b7819 */ /* 0x000fe20000011669 */
[--C-:B------:R-:W-:Y:S01]  /*40c0*/  FFMA.FTZ R9, R113, UR26, R122.reuse ;  /* 0x0000001a71097c23 */ /* 0x100fe2000801007a */
[----:B------:R-:W-:Y:S01]  /*40d0*/  MOV R10, R105 ;  /* 0x00000069000a7202 */ /* 0x000fe20000000f00 */
[----:B012---:R-:W-:Y:S02]  /*40e0*/  FFMA.FTZ R84, R118, UR26, R122 ;  /* 0x0000001a76547c23 */ /* 0x007fe4000801007a */
[----:B------:R-:W-:Y:S01]  /*40f0*/  IMAD.U32 R86, R11, 0x10000, RZ ;  /* 0x000100000b567824 */ /* 0x000fe200078e00ff */
[----:B------:R-:W-:Y:S01]  /*4100*/  SHF.L.U32 R10, R10, 0x10, RZ ;  /* 0x000000100a0a7819 */ /* 0x000fe200000006ff */
[----:B------:R-:W-:Y:S01]  /*4110*/  FADD.FTZ R9, R114, -R9 ;  /* 0x8000000972097221 */ /* 0x000fe20000010000 */
[----:B------:R-:W-:-:S03]  /*4120*/  FADD.FTZ R11, R117, -R84 ;  /* 0x80000054750b7221 */ /* 0x000fc60000010000 */
[----:B------:R-:W-:Y:S01]  /*4130*/  FFMA.FTZ R84, R9, UR25, R10 ;  /* 0x0000001909547c23 */ /* 0x000fe2000801000a */
[----:B------:R-:W-:Y:S01]  /*4140*/  FFMA.FTZ R85, R11, UR25, R86 ;  /* 0x000000190b557c23 */ /* 0x000fe20008010056 */
[--C-:B------:R-:W-:Y:S01]  /*4150*/  FFMA.FTZ R9, R111, UR26, R122.reuse ;  /* 0x0000001a6f097c23 */ /* 0x100fe2000801007a */
[----:B------:R-:W-:Y:S01]  /*4160*/  MOV R10, R104 ;  /* 0x00000068000a7202 */ /* 0x000fe20000000f00 */
[----:B------:R-:W-:Y:S01]  /*4170*/  FFMA.FTZ R122, R116, UR26, R122 ;  /* 0x0000001a747a7c23 */ /* 0x000fe2000801007a */
[----:B------:R-:W-:Y:S01]  /*4180*/  SHF.R.U64 R11, R104, 0x10, R105 ;  /* 0x00000010680b7819 */ /* 0x000fe20000001269 */
[----:B------:R-:W-:Y:S01]  /*4190*/  FADD.FTZ R9, R112, -R9 ;  /* 0x8000000970097221 */ /* 0x000fe20000010000 */
[----:B------:R-:W-:Y:S01]  /*41a0*/  SHF.L.U32 R10, R10, 0x10, RZ ;  /* 0x000000100a0a7819 */ /* 0x000fe200000006ff */
[----:B------:R-:W-:Y:S01]  /*41b0*/  FADD.FTZ R122, R115, -R122 ;  /* 0x8000007a737a7221 */ /* 0x000fe20000010000 */
[----:B------:R-:W-:Y:S02]  /*41c0*/  SHF.L.U32 R11, R11, 0x10, RZ ;  /* 0x000000100b0b7819 */ /* 0x000fe400000006ff */
        /* <DEDUP_REMOVED lines=13> */
.L_x_767:
[--C-:B012---:R-:W-:Y:S01]  /*42a0*/  FFMA.FTZ R85, R111, UR26, R122.reuse ;  /* 0x0000001a6f557c23 */ /* 0x107fe2000801007a */
[--C-:B------:R-:W-:Y:S01]  /*42b0*/  SHF.R.U64 R87, R104, 0x10, R105.reuse ;  /* 0x0000001068577819 */ /* 0x100fe20000001269 */
[----:B------:R-:W-:Y:S01]  /*42c0*/  FFMA.FTZ R86, R116, UR26, R122 ;  /* 0x0000001a74567c23 */ /* 0x000fe2000801007a */
[----:B------:R-:W-:Y:S01]  /*42d0*/  SHF.R.U32.HI R89, RZ, 0x10, R105 ;  /* 0x00000010ff597819 */ /* 0x000fe20000011669 */
[----:B------:R-:W-:Y:S01]  /*42e0*/  FADD.FTZ R84, R112, -R85 ;  /* 0x8000005570547221 */ /* 0x000fe20000010000 */
[----:B------:R-:W-:Y:S01]  /*42f0*/  MOV R85, R104 ;  /* 0x0000006800557202 */ /* 0x000fe20000000f00 */
[----:B------:R-:W-:Y:S02]  /*4300*/  IMAD.U32 R87, R87, 0x10000, RZ ;  /* 0x0001000057577824 */ /* 0x000fe400078e00ff */
[----:B------:R-:W-:Y:S01]  /*4310*/  FADD.FTZ R86, R115, -R86 ;  /* 0x8000005673567221 */ /* 0x000fe20000010000 */
[----:B------:R-:W-:Y:S01]  /*4320*/  FFMA.FTZ R88, R118, UR26, R122 ;  /* 0x0000001a76587c23 */ /* 0x000fe2000801007a */
[----:B------:R-:W-:-:S02]  /*4330*/  SHF.L.U32 R85, R85, 0x10, RZ ;  /* 0x0000001055557819 */ /* 0x000fc400000006ff */
[----:B------:R-:W-:Y:S01]  /*4340*/  SHF.L.U32 R89, R89, 0x10, RZ ;  /* 0x0000001059597819 */ /* 0x000fe200000006ff */
[----:B------:R-:W-:Y:S02]  /*4350*/  FADD.FTZ R88, R117, -R88 ;  /* 0x8000005875587221 */ /* 0x000fe40000010000 */
[----:B------:R-:W-:Y:S01]  /*4360*/  FFMA.FTZ R84, R84, UR25, R85 ;  /* 0x0000001954547c23 */ /* 0x000fe20008010055 */
[----:B------:R-:W-:Y:S01]  /*4370*/  FFMA.FTZ R85, R86, UR25, R87 ;  /* 0x0000001956557c23 */ /* 0x000fe20008010057 */
[----:B------:R-:W-:Y:S01]  /*4380*/  MOV R86, R105 ;  /* 0x0000006900567202 */ /* 0x000fe20000000f00 */
[----:B------:R-:W-:Y:S01]  /*4390*/  FFMA.FTZ R87, R113, UR26, R122 ;  /* 0x0000001a71577c23 */ /* 0x000fe2000801007a */
[----:B------:R-:W-:Y:S02]  /*43a0*/  FFMA.FTZ R89, R88, UR25, R89 ;  /* 0x0000001958597c23 */ /* 0x000fe40008010059 */
[----:B------:R-:W-:Y:S01]  /*43b0*/  SHF.L.U32 R86, R86, 0x10, RZ ;  /* 0x0000001056567819 */ /* 0x000fe200000006ff */
[----:B------:R-:W-:Y:S01]  /*43c0*/  FADD.FTZ R87, R114, -R87 ;  /* 0x8000005772577221 */ /* 0x000fe20000010000 */
[----:B------:R-:W-:-:S03]  /*43d0*/  F2FP.BF16.F32.PACK_AB R84, R85, R84 ;  /* 0x000000545554723e */ /* 0x000fc600000010ff */
[----:B------:R-:W-:Y:S01]  /*43e0*/  FFMA.FTZ R86, R87, UR25, R86 ;  /* 0x0000001957567c23 */ /* 0x000fe20008010056 */
[C---:B------:R-:W-:Y:S02]  /*43f0*/  PRMT R85, R84.reuse, 0x7632, R85 ;  /* 0x0000763254557816 */ /* 0x040fe40000000055 */
[----:B------:R-:W-:Y:S02]  /*4400*/  PRMT R87, R84, 0x7610, R87 ;  /* 0x0000761054577816 */ /* 0x000fe40000000057 */
[----:B------:R-:W-:-:S04]  /*4410*/  F2FP.BF16.F32.PACK_AB R89, R89, R86 ;  /* 0x000000565959723e */ /* 0x000fc800000010ff */
[----:B------:R-:W-:Y:S01]  /*4420*/  PRMT R84, R89, 0x7632, R84 ;  /* 0x0000763259547816 */ /* 0x000fe20000000054 */
[----:B------:R-:W-:Y:S06]  /*4430*/  BRA `(.L_x_766) ;  /* 0x0000000400907947 */ /* 0x000fec0003800000 */
.L_x_763:
[----:B------:R-:W-:-:S04]  /*4440*/  UISETP.NE.U32.AND UP0, UPT, UR10, URZ, UPT ;  /* 0x000000ff0a00728c */ /* 0x000fc8000bf05070 */
[----:B------:R-:W-:-:S09]  /*4450*/  UISETP.NE.AND.EX UP0, UPT, UR11, URZ, UPT, UP0 ;  /* 0x000000ff0b00728c */ /* 0x000fd2000bf05300 */
[----:B------:R-:W-:Y:S05]  /*4460*/  BRA.U !UP0, `(.L_x_768) ;  /* 0x0000000108d47547 */ /* 0x000fea000b800000 */
[----:B------:R-:W-:-:S04]  /*4470*/  UISETP.NE.U32.AND UP3, UPT, UR12, URZ, UPT ;  /* 0x000000ff0c00728c */ /* 0x000fc8000bf65070 */
[----:B------:R-:W-:-:S09]  /*4480*/  UISETP.NE.AND.EX UP3, UPT, UR13, URZ, UPT, UP3 ;  /* 0x000000ff0d00728c */ /* 0x000fd2000bf65330 */
[----:B------:R-:W-:Y:S05]  /*4490*/  BRA.U !UP3, `(.L_x_769) ;  /* 0x000000010b6c7547 */ /* 0x000fea000b800000 */
[--C-:B------:R-:W-:Y:S01]  /*44a0*/  FFMA.FTZ R10, R118, UR26, R122.reuse ;  /* 0x0000001a760a7c23 */ /* 0x100fe2000801007a */
[--C-:B------:R-:W-:Y:S01]  /*44b0*/  FFMA.FTZ R11, R113, UR26, R122.reuse ;  /* 0x0000001a710b7c23 */ /* 0x100fe2000801007a */
[--C-:B------:R-:W-:Y:S01]  /*44c0*/  FFMA.FTZ R9, R111, UR26, R122.reuse ;  /* 0x0000001a6f097c23 */ /* 0x100fe2000801007a */
[----:B------:R-:W-:Y:S01]  /*44d0*/  FFMA.FTZ R122, R116, UR26, R122 ;  /* 0x0000001a747a7c23 */ /* 0x000fe2000801007a */
[----:B012---:R-:W-:Y:S01]  /*44e0*/  FADD.FTZ R84, R117, -R10 ;  /* 0x8000000a75547221 */ /* 0x007fe20000010000 */
        /* <DEDUP_REMOVED lines=22> */
.L_x_769:
        /* <DEDUP_REMOVED lines=23> */
.L_x_768:
[----:B------:R-:W-:-:S04]  /*47c0*/  UISETP.NE.U32.AND UP3, UPT, UR12, URZ, UPT ;  /* 0x000000ff0c00728c */ /* 0x000fc8000bf65070 */
[----:B------:R-:W-:-:S09]  /*47d0*/  UISETP.NE.AND.EX UP3, UPT, UR13, URZ, UPT, UP3 ;  /* 0x000000ff0d00728c */ /* 0x000fd2000bf65330 */
        /* <DEDUP_REMOVED lines=15> */
[C---:B012---:R-:W-:Y:S02]  /*48d0*/  PRMT R84, R10.reuse, 0x7632, R84 ;  /* 0x000076320a547816 */ /* 0x047fe40000000054 */
        /* <DEDUP_REMOVED lines=8> */
.L_x_770:
        /* <DEDUP_REMOVED lines=18> */
.L_x_766:
        /* <DEDUP_REMOVED lines=16> */
.L_x_771:
        /* <DEDUP_REMOVED lines=10> */
.L_x_762:
[----:B------:R-:W-:Y:S05]  /*4c20*/  BSYNC.RECONVERGENT B0 ;  /* 0x0000000000007941 */ /* 0x000fea0003800200 */
.L_x_761:
[----:B------:R-:W-:Y:S01]  /*4c30*/  UPLOP3.LUT UP1, UPT, UPT, UPT, UP1, 0x40, 0x4 ;  /* 0x000000000004789c */ /* 0x000fe20003f2e810 */
[----:B------:R-:W-:Y:S10]  /*4c40*/  BRA.U !UP2, `(.L_x_772) ;  /* 0xffffffb90a707547 */ /* 0x000ff4000b83ffff */
.L_x_728:
[----:B------:R-:W0:Y:S01]  /*4c50*/  S2UR UR4, SR_CTAID.X ;  /* 0x00000000000479c3 */ /* 0x000e220000002500 */
[----:B------:R-:W-:Y:S01]  /*4c60*/  BSSY.RECONVERGENT B0, `(.L_x_773) ;  /* 0x0000012000007945 */ /* 0x000fe20003800200 */
[----:B0-----:R-:W-:-:S06]  /*4c70*/  UIMAD UR4, UR4, UR6, URZ ;  /* 0x00000006040472a4 */ /* 0x001fcc000f8e02ff */
[----:B------:R-:W-:-:S04]  /*4c80*/  MOV R0, UR4 ;  /* 0x0000000400007c02 */ /* 0x000fc80008000f00 */
[----:B------:R-:W-:Y:S01]  /*4c90*/  LEA.HI R119, R0, R119, RZ, 0x1e ;  /* 0x0000007700777211 */ /* 0x000fe200078ff0ff */
[----:B------:R-:W-:Y:S06]  /*4ca0*/  @!P0 BRA `(.L_x_774) ;  /* 0x0000000000348947 */ /* 0x000fec0003800000 */
[----:B------:R-:W0:Y:S08]  /*4cb0*/  LDC.64 R2, c[0x0][0x440] ;  /* 0x00011000ff027b82 */ /* 0x000e300000000a00 */
        /* <DEDUP_REMOVED lines=12> */
.L_x_774:
[----:B------:R-:W-:Y:S05]  /*4d80*/  BSYNC.RECONVERGENT B0 ;  /* 0x0000000000007941 */ /* 0x000fea0003800200 */
.L_x_773:
[----:B------:R-:W-:Y:S04]  /*4d90*/  BSSY.RECONVERGENT B0, `(.L_x_775) ;  /* 0x000000f000007945 */ /* 0x000fe80003800200 */
[----:B------:R-:W-:Y:S05]  /*4da0*/  @!P1 BRA `(.L_x_776) ;  /* 0x0000000000349947 */ /* 0x000fea0003800000 */
[----:B0-----:R-:W0:Y:S08]  /*4db0*/  LDC.64 R2, c[0x0][0x440] ;  /* 0x00011000ff027b82 */ /* 0x001e300000000a00 */
        /* <DEDUP_REMOVED lines=12> */
.L_x_776:
[----:B------:R-:W-:Y:S05]  /*4e80*/  BSYNC.RECONVERGENT B0 ;  /* 0x0000000000007941 */ /* 0x000fea0003800200 */
.L_x_775:
[----:B------:R-:W-:Y:S05]  /*4e90*/  @!P2 EXIT ;  /* 0x000000000000a94d */ /* 0x000fea0003800000 */
[----:B0-----:R-:W0:Y:S08]  /*4ea0*/  LDC.64 R2, c[0x0][0x440] ;  /* 0x00011000ff027b82 */ /* 0x001e300000000a00 */
        /* <DEDUP_REMOVED lines=12> */
.L_x_777:
        /* <DEDUP_REMOVED lines=9> */
.L_x_3520:


//--------------------- .text._ZN10layer_norm31ln_parallel_residual_bwd_kernelINS_13Kernel_traitsIf13__nv_bfloat16S2_S2_fjLj1536ELj1ELj1ELj4ELj8ENS_18Kernel_traits_baseILj1536EfS2_S2_S2_fjLj128EEEEELb0ELb0ELb1EEEvNS_9BwdParamsE --------------------------
	.section	.text._ZN10layer_norm31ln_parallel_residual_bwd_kernelINS_13Kernel_traitsIf13__nv_bfloat16S2_S2_fjLj1536ELj1ELj1ELj4ELj8ENS_18Kernel_traits_baseILj1536EfS2_S2_S2_fjLj128EEEEELb0ELb0ELb1EEEvNS_9BwdParamsE,"ax",@progbits
	.align	128
        .global         _ZN10layer_norm31ln_parallel_residual_bwd_kernelINS_13Kernel_traitsIf13__nv_bfloat16S2_S2_fjLj1536ELj1ELj1ELj4ELj8ENS_18Kernel_traits_baseILj1536EfS2_S2_S2_fjLj128EEEEELb0ELb0ELb1EEEvNS_9BwdParamsE
        .type           _ZN10layer_norm31ln_parallel_residual_bwd_kernelINS_13Kernel_traitsIf13__nv_bfloat16S2_S2_fjLj1536ELj1ELj1ELj4ELj8ENS_18Kernel_traits_baseILj1536EfS2_S2_S2_fjLj128EEEEELb0ELb0ELb1EEEvNS_9BwdParamsE,@function
        .size           _ZN10layer_norm31ln_parallel_residual_bwd_kernelINS_13Kernel_traitsIf13__nv_bfloat16S2_S2_fjLj1536ELj1ELj1ELj4ELj8ENS_18Kernel_traits_baseILj1536EfS2_S2_S2_fjLj128EEEEELb0ELb0ELb1EEEvNS_9BwdParamsE,(.L_x_3521 - _ZN10layer_norm31ln_parallel_residual_bwd_kernelINS_13Kernel_traitsIf13__nv_bfloat16S2_S2_fjLj1536ELj1ELj1ELj4ELj8ENS_18Kernel_traits_baseILj1536EfS2_S2_S2_fjLj128EEEEELb0ELb0ELb1EEEvNS_9BwdParamsE)
        .other          _ZN10layer_norm31ln_parallel_residual_bwd_kernelINS_13Kernel_traitsIf13__nv_bfloat16S2_S2_fjLj1536ELj1ELj1ELj4ELj8ENS_18Kernel_traits_baseILj1536EfS2_S2_S2_fjLj128EEEEELb0ELb0ELb1EEEvNS_9BwdParamsE,@"STO_CUDA_ENTRY STV_DEFAULT"
_ZN10layer_norm31ln_parallel_residual_bwd_kernelINS_13Kernel_traitsIf13__nv_bfloat16S2_S2_fjLj1536ELj1ELj1ELj4ELj8ENS_18Kernel_traits_baseILj1536EfS2_S2_S2_fjLj128EEEEELb0ELb0ELb1EEEvNS_9BwdParamsE:
.text._ZN10layer_norm31ln_parallel_residual_bwd_kernelINS_13Kernel_traitsIf13__nv_bfloat16S2_S2_fjLj1536ELj1ELj1ELj4ELj8ENS_18Kernel_traits_baseILj1536EfS2_S2_S2_fjLj128EEEEELb0ELb0ELb1EEEvNS_9BwdParamsE:
        /* <DEDUP_REMOVED lines=53> */
[----:B0-----:R-:W5:Y:S01]  /*0350*/  LDG.E.128 R24, desc[UR14][R2.64] ;  /* 0x0000000e02187981 */ /* 0x001f62000c1e1d00 */
[----:B------:R-:W-:-:S02]  /*0360*/  CS2R R6, SRZ ;  /* 0x0000000000067805 */ /* 0x000fc4000001ff00 */
[----:B------:R-:W-:Y:S01]  /*0370*/  CS2R R20, SRZ ;  /* 0x0000000000147805 */ /* 0x000fe2000001ff00 */
[----:B--2---:R-:W-:Y:S01]  /*0380*/  IMAD.WIDE.U32 R4, R23, 0x10, R4 ;  /* 0x0000001017047825 */ /* 0x004fe200078e0004 */
[----:B------:R-:W5:Y:S01]  /*0390*/  LDG.E.128 R28, desc[UR14][R2.64+0x800] ;  /* 0x0008000e021c7981 */ /* 0x000f62000c1e1d00 */
[----:B------:R-:W-:Y:S02]  /*03a0*/  CS2R R58, SRZ ;  /* 0x00000000003a7805 */ /* 0x000fe4000001ff00 */
[----:B------:R-:W-:Y:S01]  /*03b0*/  MOV R87, RZ ;  /* 0x000000ff00577202 */ /* 0x000fe20000000f00 */
[----:B------:R-:W-:Y:S01]  /*03c0*/  UPLOP3.LUT UP1, UPT, UPT, UPT, UPT, 0x40, 0x4 ;  /* 0x000000000004789c */ /* 0x000fe20003f2e870 */
[----:B------:R0:W5:Y:S01]  /*03d0*/  LDG.E.128 R32, desc[UR14][R2.64+0x1000] ;  /* 0x0010000e02207981 */ /* 0x000162000c1e1d00 */
[----:B------:R-:W1:Y:S03]  /*03e0*/  LDCU UR17, c[0x0][0x388] ;  /* 0x00007100ff1177ac */ /* 0x000e660008000800 */
[----:B------:R-:W5:Y:S01]  /*03f0*/  LDG.E.128 R36, desc[UR14][R4.64] ;  /* 0x0000000e04247981 */ /* 0x000f62000c1e1d00 */
[----:B------:R-:W2:Y:S03]  /*0400*/  LDCU.U8 UR16, c[0x0][0x410] ;  /* 0x00008200ff1077ac */ /* 0x000ea60008000000 */
[----:B------:R-:W5:Y:S01]  /*0410*/  LDG.E.128 R40, desc[UR14][R4.64+0x800] ;  /* 0x0008000e04287981 */ /* 0x000f62000c1e1d00 */
[----:B------:R-:W3:Y:S01]  /*0420*/  LDCU UR22, c[0x0][0x400] ;  /* 0x00008000ff1677ac */ /* 0x000ee20008000800 */
[----:B0-----:R-:W-:-:S02]  /*0430*/  CS2R R2, SRZ ;  /* 0x0000000000027805 */ /* 0x001fc4000001ff00 */
[----:B------:R0:W5:Y:S01]  /*0440*/  LDG.E.128 R44, desc[UR14][R4.64+0x1000] ;  /* 0x0010000e042c7981 */ /* 0x000162000c1e1d00 */
[----:B------:R-:W4:Y:S01]  /*0450*/  LDCU.64 UR26, c[0x0][0x470] ;  /* 0x00008e00ff1a77ac */ /* 0x000f220008000a00 */
[----:B------:R-:W1:Y:S01]  /*0460*/  LDCU.64 UR24, c[0x0][0x478] ;  /* 0x00008f00ff1877ac */ /* 0x000e620008000a00 */
[----:B------:R-:W1:Y:S01]  /*0470*/  LDCU.128 UR8, c[0x0][0x3c0] ;  /* 0x00007800ff0877ac */ /* 0x000e620008000c00 */
[----:B0-----:R-:W-:Y:S01]  /*0480*/  CS2R R4, SRZ ;  /* 0x0000000000047805 */ /* 0x001fe2000001ff00 */
[----:B------:R-:W0:Y:S01]  /*0490*/  LDCU.64 UR18, c[0x0][0x438] ;  /* 0x00008700ff1277ac */ /* 0x000e220008000a00 */
[----:B--2---:R-:W0:Y:S05]  /*04a0*/  LDCU.64 UR20, c[0x0][0x380] ;  /* 0x00007000ff1477ac */ /* 0x004e2a0008000a00 */
.L_x_803:
[----:B01234-:R-:W2:Y:S01]  /*04b0*/  LDC.64 R80, c[0x0][0x3a8] ;  /* 0x0000ea00ff507b82 */ /* 0x01fea20000000a00 */
[----:B-1----:R-:W-:Y:S02]  /*04c0*/  UIMAD UR5, UR4, UR17, URZ ;  /* 0x00000011040572a4 */ /* 0x002fe4000f8e02ff */
[----:B------:R-:W-:Y:S02]  /*04d0*/  UIMAD.WIDE UR12, UR4, 0x4, UR10 ;  /* 0x00000004040c78a5 */ /* 0x000fe4000f8e020a */
[----:B------:R-:W-:-:S03]  /*04e0*/  USHF.R.S32.HI UR6, URZ, 0x1f, UR5 ;  /* 0x0000001fff067899 */ /* 0x000fc60008011405 */
[----:B------:R-:W1:Y:S01]  /*04f0*/  LDC.64 R102, c[0x0][0x428] ;  /* 0x00010a00ff667b82 */ /* 0x000e620000000a00 */
[----:B------:R-:W-:Y:S01]  /*0500*/  ULEA.HI UR6, UR6, UR5, URZ, 0x2 ;  /* 0x0000000506067291 */ /* 0x000fe2000f8f10ff */
[----:B------:R-:W-:Y:S02]  /*0510*/  MOV R104, UR12 ;  /* 0x0000000c00687c02 */ /* 0x000fe40008000f00 */
[----:B------:R-:W-:-:S03]  /*0520*/  MOV R105, UR13 ;  /* 0x0000000d00697c02 */ /* 0x000fc60008000f00 */
[----:B------:R-:W-:Y:S01]  /*0530*/  MOV R86, UR6 ;  /* 0x0000000600567c02 */ /* 0x000fe20008000f00 */
[----:B------:R-:W3:Y:S01]  /*0540*/  LDC.64 R96, c[0x0][0x430] ;  /* 0x00010c00ff607b82 */ /* 0x000ee20000000a00 */
[----:B------:R-:W-:Y:S01]  /*0550*/  UIMAD.WIDE UR6, UR4, 0x4, UR8 ;  /* 0x00000004040678a5 */ /* 0x000fe2000f8e0208 */
[----:B------:R-:W4:Y:S01]  /*0560*/  LDG.E R0, desc[UR14][R104.64] ;  /* 0x0000000e68007981 */ /* 0x000f22000c1e1900 */
[----:B------:R-:W-:-:S04]  /*0570*/  LEA.HI.SX32 R86, R86, R23, 0x1e ;  /* 0x0000001756567211 */ /* 0x000fc800078ff2ff */
[----:B------:R-:W-:Y:S01]  /*0580*/  MOV R50, UR6 ;  /* 0x0000000600327c02 */ /* 0x000fe20008000f00 */
[----:B--2---:R-:W-:Y:S01]  /*0590*/  IMAD.WIDE.U32 R48, R86, 0x8, R80 ;  /* 0x0000000856307825 */ /* 0x004fe200078e0050 */
[----:B------:R-:W-:-:S05]  /*05a0*/  MOV R51, UR7 ;  /* 0x0000000700337c02 */ /* 0x000fca0008000f00 */
[----:B------:R2:W4:Y:S01]  /*05b0*/  LDG.E R23, desc[UR14][R50.64] ;  /* 0x0000000e32177981 */ /* 0x000522000c1e1900 */
[----:B-1----:R-:W-:-:S03]  /*05c0*/  IMAD.WIDE.U32 R100, R86, 0x8, R102 ;  /* 0x0000000856647825 */ /* 0x002fc600078e0066 */
[----:B------:R-:W4:Y:S04]  /*05d0*/  LDG.E.64 R48, desc[UR14][R48.64] ;  /* 0x0000000e30307981 */ /* 0x000f28000c1e1b00 */
[----:B------:R-:W4:Y:S01]  /*05e0*/  LDG.E.64 R100, desc[UR14][R100.64] ;  /* 0x0000000e64647981 */ /* 0x000f22000c1e1b00 */
[----:B---3--:R-:W-:-:S06]  /*05f0*/  IMAD.WIDE.U32 R98, R86, 0x8, R96 ;  /* 0x0000000856627825 */ /* 0x008fcc00078e0060 */
[----:B------:R-:W3:Y:S01]  /*0600*/  LDG.E.64 R98, desc[UR14][R98.64] ;  /* 0x0000000e62627981 */ /* 0x000ee2000c1e1b00 */
[C---:B------:R-:W-:Y:S02]  /*0610*/  IADD3 R111, PT, PT, R86.reuse, 0x80, RZ ;  /* 0x00000080566f7810 */ /* 0x040fe40007ffe0ff */
[----:B------:R-:W-:-:S03]  /*0620*/  IADD3 R109, PT, PT, R86, 0x100, RZ ;  /* 0x00000100566d7810 */ /* 0x000fc60007ffe0ff */
[----:B--2---:R-:W-:-:S04]  /*0630*/  IMAD.WIDE.U32 R50, R111, 0x8, R80 ;  /* 0x000000086f327825 */ /* 0x004fc800078e0050 */
[C---:B------:R-:W-:Y:S02]  /*0640*/  IMAD.WIDE.U32 R112, R111.reuse, 0x8, R102 ;  /* 0x000000086f707825 */ /* 0x040fe400078e0066 */
[----:B------:R-:W2:Y:S02]  /*0650*/  LDG.E.64 R50, desc[UR14][R50.64] ;  /* 0x0000000e32327981 */ /* 0x000ea4000c1e1b00 */
[--C-:B------:R-:W-:Y:S02]  /*0660*/  IMAD.WIDE.U32 R104, R111, 0x8, R96.reuse ;  /* 0x000000086f687825 */ /* 0x100fe400078e0060 */
[----:B------:R-:W2:Y:S02]  /*0670*/  LDG.E.64 R112, desc[UR14][R112.64] ;  /* 0x0000000e70707981 */ /* 0x000ea4000c1e1b00 */
[C---:B------:R-:W-:Y:S02]  /*0680*/  IMAD.WIDE.U32 R96, R109.reuse, 0x8, R96 ;  /* 0x000000086d607825 */ /* 0x040fe400078e0060 */
[----:B------:R-:W2:Y:S02]  /*0690*/  LDG.E.64 R104, desc[UR14][R104.64] ;  /* 0x0000000e68687981 */ /* 0x000ea4000c1e1b00 */
[----:B------:R-:W-:-:S02]  /*06a0*/  IMAD.WIDE.U32 R102, R109, 0x8, R102 ;  /* 0x000000086d667825 */ /* 0x000fc400078e0066 */
[----:B------:R-:W2:Y:S04]  /*06b0*/  LDG.E.64 R96, desc[UR14][R96.64] ;  /* 0x0000000e60607981 */ /* 0x000ea8000c1e1b00 */
[----:B------:R-:W2:Y:S01]  /*06c0*/  LDG.E.64 R102, desc[UR14][R102.64] ;  /* 0x0000000e66667981 */ /* 0x000ea2000c1e1b00 */
[----:B------:R-:W-:-:S06]  /*06d0*/  IMAD.WIDE.U32 R80, R109, 0x8, R80 ;  /* 0x000000086d507825 */ /* 0x000fcc00078e0050 */
[----:B------:R-:W2:Y:S01]  /*06e0*/  LDG.E.64 R80, desc[UR14][R80.64] ;  /* 0x0000000e50507981 */ /* 0x000ea2000c1e1b00 */
[----:B0-----:R-:W-:-:S04]  /*06f0*/  ISETP.NE.U32.AND P0, PT, RZ, UR18, PT ;  /* 0x00000012ff007c0c */ /* 0x001fc8000bf05070 */
[----:B------:R-:W-:Y:S02]  /*0700*/  ISETP.NE.AND.EX P0, PT, RZ, UR19, PT, P0 ;  /* 0x00000013ff007c0c */ /* 0x000fe4000bf05300 */
[----:B------:R-:W-:-:S11]  /*0710*/  ISETP.NE.AND P2, PT, RZ, UR16, PT ;  /* 0x00000010ff007c0c */ /* 0x000fd6000bf45270 */
[----:B------:R-:W0:Y:S02]  /*0720*/  @P0 LDC.64 R106, c[0x0][0x438] ;  /* 0x00010e00ff6a0b82 */ /* 0x000e240000000a00 */
[----:B0-----:R-:W-:-:S05]  /*0730*/  @P0 IMAD.WIDE.U32 R106, R111, 0x8, R106 ;  /* 0x000000086f6a0825 */ /* 0x001fca00078e006a */
[----:B-----5:R0:W5:Y:S01]  /*0740*/  @P0 LDG.E.64 R72, desc[UR14][R106.64] ;  /* 0x0000000e6a480981 */ /* 0x020162000c1e1b00 */
[----:B----4-:R-:W-:Y:S02]  /*0750*/  R2UR UR7, R0 ;  /* 0x00000000000772ca */ /* 0x010fe400000e0000 */
[----:B------:R-:W-:Y:S02]  /*0760*/  FSEL R23, R23, RZ, !P2 ;  /* 0x000000ff17177208 */ /* 0x000fe40005000000 */
[----:B------:R-:W-:Y:S02]  /*0770*/  SHF.L.U32 R0, R48, 0x10, RZ ;  /* 0x0000001030007819 */ /* 0x000fe400000006ff */
[----:B------:R-:W-:Y:S02]  /*0780*/  MOV R117, R100 ;  /* 0x0000006400757202 */ /* 0x000fe40000000f00 */
[----:B------:R-:W-:Y:S02]  /*0790*/  SHF.R.U64 R108, R100, 0x10, R101 ;  /* 0x00000010646c7819 */ /* 0x000fe40000001265 */
[----:B------:R-:W-:-:S02]  /*07a0*/  MOV R114, R101 ;  /* 0x0000006500727202 */ /* 0x000fc40000000f00 */
[----:B------:R-:W-:Y:S01]  /*07b0*/  SHF.R.U32.HI R100, RZ, 0x10, R101 ;  /* 0x00000010ff647819 */ /* 0x000fe20000011665 */
[----:B------:R-:W-:Y:S01]  /*07c0*/  FADD.FTZ R0, -R23, R0 ;  /* 0x0000000017007221 */ /* 0x000fe20000010100 */
[----:B---3--:R-:W-:Y:S02]  /*07d0*/  MOV R101, R98 ;  /* 0x0000006200657202 */ /* 0x008fe40000000f00 */
[----:B------:R-:W-:Y:S02]  /*07e0*/  MOV R115, R99 ;  /* 0x0000006300737202 */ /* 0x000fe40000000f00 */
[----:B------:R-:W-:Y:S02]  /*07f0*/  SHF.R.U64 R48, R48, 0x10, R49 ;  /* 0x0000001030307819 */ /* 0x000fe40000001231 */
[----:B------:R-:W-:Y:S01]  /*0800*/  SHF.R.U64 R116, R98, 0x10, R99 ;  /* 0x0000001062747819 */ /* 0x000fe20000001263 */
[----:B------:R-:W-:Y:S01]  /*0810*/  FMUL.FTZ R0, R0, UR7 ;  /* 0x0000000700007c20 */ /* 0x000fe20008410000 */
[----:B------:R-:W-:-:S02]  /*0820*/  SHF.L.U32 R101, R101, 0x10, RZ ;  /* 0x0000001065657819 */ /* 0x000fc400000006ff */
[----:B------:R-:W-:Y:S02]  /*0830*/  SHF.L.U32 R98, R49, 0x10, RZ ;  /* 0x0000001031627819 */ /* 0x000fe400000006ff */
[----:B------:R-:W-:Y:S02]  /*0840*/  SHF.L.U32 R115, R115, 0x10, RZ ;  /* 0x0000001073737819 */ /* 0x000fe400000006ff */
[----:B------:R-:W-:Y:S01]  /*0850*/  SHF.L.U32 R48, R48, 0x10, RZ ;  /* 0x0000001030307819 */ /* 0x000fe200000006ff */
[----:B------:R-:W-:Y:S01]  /*0860*/  FADD.FTZ R83, R101, R83 ;  /* 0x0000005365537221 */ /* 0x000fe20000010000 */
[----:B------:R-:W-:Y:S01]  /*0870*/  SHF.L.U32 R117, R117, 0x10, RZ ;  /* 0x0000001075757819 */ /* 0x000fe200000006ff */
[-C--:B------:R-:W-:Y:S01]  /*0880*/  FFMA.FTZ R85, R0, R101.reuse, R85 ;  /* 0x0000006500557223 */ /* 0x080fe20000010055 */
[C---:B------:R-:W-:Y:S01]  /*0890*/  FADD.FTZ R98, -R23.reuse, R98 ;  /* 0x0000006217627221 */ /* 0x040fe20000010100 */
[----:B------:R-:W-:Y:S01]  /*08a0*/  SHF.L.U32 R114, R114, 0x10, RZ ;  /* 0x0000001072727819 */ /* 0x000fe200000006ff */
[----:B------:R-:W-:Y:S01]  /*08b0*/  FMUL.FTZ R101, R36, R101 ;  /* 0x0000006524657220 */ /* 0x000fe20000410000 */
[----:B------:R-:W-:Y:S01]  /*08c0*/  FMUL.FTZ R111, R38, R115 ;  /* 0x00000073266f7220 */ /* 0x000fe20000410000 */
[----:B------:R-:W-:Y:S01]  /*08d0*/  FADD.FTZ R48, -R23, R48 ;  /* 0x0000003017307221 */ /* 0x000fe20000010100 */
[----:B------:R-:W-:Y:S01]  /*08e0*/  SHF.R.U32.HI R110, RZ, 0x10, R99 ;  /* 0x00000010ff6e7819 */ /* 0x000fe20000011663 */
[----:B------:R-:W-:Y:S01]  /*08f0*/  FMUL.FTZ R99, R98, UR7 ;  /* 0x0000000762637c20 */ /* 0x000fe20008410000 */
[----:B------:R-:W-:Y:S01]  /*0900*/  FADD.FTZ R84, R117, R84 ;  /* 0x0000005475547221 */ /* 0x000fe20000010000 */
[-C--:B------:R-:W-:Y:S01]  /*0910*/  FFMA.FTZ R87, R0, R117.reuse, R87 ;  /* 0x0000007500577223 */ /* 0x080fe20000010057 */
[----:B------:R-:W-:Y:S01]  /*0920*/  FFMA.FTZ R101, R24, R117, R101 ;  /* 0x0000007518657223 */ /* 0x000fe20000010065 */
[-C--:B------:R-:W-:Y:S01]  /*0930*/  FFMA.FTZ R98, R26, R114.reuse, R111 ;  /* 0x000000721a627223 */ /* 0x080fe2000001006f */
[----:B------:R-:W-:Y:S01]  /*0940*/  SHF.R.U32.HI R117, RZ, 0x10, R49 ;  /* 0x00000010ff757819 */ /* 0x000fe20000011631 */
[----:B------:R-:W-:Y:S01]  /*0950*/  FMUL.FTZ R111, R48, UR7 ;  /* 0x00000007306f7c20 */ /* 0x000fe20008410000 */
[----:B------:R-:W-:Y:S01]  /*0960*/  FADD.FTZ R69, R114, R69 ;  /* 0x0000004572457221 */ /* 0x000fe20000010000 */
[----:B------:R-:W1:Y:S01]  /*0970*/  @P0 LDC.64 R48, c[0x0][0x438] ;  /* 0x00010e00ff300b82 */ /* 0x000e620000000a00 */
[----:B------:R-:W-:Y:S01]  /*0980*/  FFMA.FTZ R70, R99, R114, R70 ;  /* 0x0000007263467223 */ /* 0x000fe20000010046 */
[----:B------:R-:W-:Y:S01]  /*0990*/  FADD.FTZ R67, R115, R67 ;  /* 0x0000004373437221 */ /* 0x000fe20000010000 */
[----:B------:R-:W-:-:S05]  /*09a0*/  FFMA.FTZ R68, R99, R115, R68 ;  /* 0x0000007363447223 */ /* 0x000fca0000010044 */
[----:B------:R-:W3:Y:S01]  /*09b0*/  @P0 LDC.64 R114, c[0x0][0x438] ;  /* 0x00010e00ff720b82 */ /* 0x000ee20000000a00 */
[----:B0-----:R-:W-:Y:S02]  /*09c0*/  SHF.L.U32 R106, R117, 0x10, RZ ;  /* 0x00000010756a7819 */ /* 0x001fe400000006ff */
[----:B------:R-:W-:-:S03]  /*09d0*/  SHF.L.U32 R110, R110, 0x10, RZ ;  /* 0x000000106e6e7819 */ /* 0x000fc600000006ff */
[----:B------:R-:W-:Y:S01]  /*09e0*/  FADD.FTZ R106, -R23, R106 ;  /* 0x0000006a176a7221 */ /* 0x000fe20000010100 */
[----:B------:R-:W-:Y:S01]  /*09f0*/  SHF.L.U32 R100, R100, 0x10, RZ ;  /* 0x0000001064647819 */ /* 0x000fe200000006ff */
[----:B------:R-:W-:Y:S01]  /*0a00*/  FADD.FTZ R63, R110, R63 ;  /* 0x0000003f6e3f7221 */ /* 0x000fe20000010000 */
[----:B-1----:R-:W-:Y:S01]  /*0a10*/  @P0 IMAD.WIDE.U32 R48, R86, 0x8, R48 ;  /* 0x0000000856300825 */ /* 0x002fe200078e0030 */
[----:B------:R-:W-:-:S03]  /*0a20*/  SHF.L.U32 R116, R116, 0x10, RZ ;  /* 0x0000001074747819 */ /* 0x000fc600000006ff */
[----:B------:R-:W-:Y:S01]  /*0a30*/  FADD.FTZ R65, R100, R65 ;  /* 0x0000004164417221 */ /* 0x000fe20000010000 */
[----:B------:R2:W5:Y:S01]  /*0a40*/  @P0 LDG.E.64 R76, desc[UR14][R48.64] ;  /* 0x0000000e304c0981 */ /* 0x000562000c1e1b00 */
[----:B---3--:R-:W-:-:S04]  /*0a50*/  @P0 IMAD.WIDE.U32 R114, R109, 0x8, R114 ;  /* 0x000000086d720825 */ /* 0x008fc800078e0072 */
[----:B------:R-:W-:Y:S01]  /*0a60*/  FMUL.FTZ R109, R106, UR7 ;  /* 0x000000076a6d7c20 */ /* 0x000fe20008410000 */
[----:B------:R-:W-:-:S03]  /*0a70*/  FMUL.FTZ R106, R39, R110 ;  /* 0x0000006e276a7220 */ /* 0x000fc60000410000 */
[-C--:B------:R-:W-:Y:S01]  /*0a80*/  FFMA.FTZ R66, R109, R100.reuse, R66 ;  /* 0x000000646d427223 */ /* 0x080fe20000010042 */
[----:B--2---:R-:W-:Y:S01]  /*0a90*/  SHF.L.U32 R48, R50, 0x10, RZ ;  /* 0x0000001032307819 */ /* 0x004fe200000006ff */
[----:B------:R-:W-:Y:S01]  /*0aa0*/  FFMA.FTZ R107, R27, R100, R106 ;  /* 0x000000641b6b7223 */ /* 0x000fe2000001006a */
[----:B------:R-:W-:Y:S01]  /*0ab0*/  FFMA.FTZ R64, R109, R110, R64 ;  /* 0x0000006e6d407223 */ /* 0x000fe20000010040 */
[----:B------:R-:W-:Y:S01]  /*0ac0*/  SHF.R.U64 R106, R112, 0x10, R113 ;  /* 0x00000010706a7819 */ /* 0x000fe20000001271 */
[----:B------:R-:W-:Y:S01]  /*0ad0*/  FMUL.FTZ R118, R37, R116 ;  /* 0x0000007425767220 */ /* 0x000fe20000410000 */
[----:B------:R-:W-:Y:S01]  /*0ae0*/  MOV R100, R113 ;  /* 0x0000007100647202 */ /* 0x000fe20000000f00 */
[----:B------:R-:W-:Y:S01]  /*0af0*/  FADD.FTZ R71, R116, R71 ;  /* 0x0000004774477221 */ /* 0x000fe20000010000 */
[----:B------:R-:W-:Y:S01]  /*0b00*/  SHF.R.U32.HI R110, RZ, 0x10, R113 ;  /* 0x00000010ff6e7819 */ /* 0x000fe20000011671 */
[----:B------:R-:W-:Y:S01]  /*0b10*/  FADD.FTZ R48, -R23, R48 ;  /* 0x0000003017307221 */ /* 0x000fe20000010100 */
[----:B------:R-:W-:Y:S01]  /*0b20*/  MOV R113, R104 ;  /* 0x0000006800717202 */ /* 0x000fe20000000f00 */
[----:B------:R-:W-:Y:S01]  /*0b30*/  FFMA.FTZ R78, R111, R116, R78 ;  /* 0x000000746f4e7223 */ /* 0x000fe2000001004e */
[----:B------:R-:W-:Y:S01]  /*0b40*/  SHF.L.U32 R108, R108, 0x10, RZ ;  /* 0x000000106c6c7819 */ /* 0x000fe200000006ff */
[----:B------:R0:W5:Y:S01]  /*0b50*/  @P0 LDG.E.64 R74, desc[UR14][R114.64] ;  /* 0x0000000e724a0981 */ /* 0x000162000c1e1b00 */
[----:B------:R-:W-:-:S02]  /*0b60*/  MOV R121, R112 ;  /* 0x0000007000797202 */ /* 0x000fc40000000f00 */
[--C-:B------:R-:W-:Y:S02]  /*0b70*/  SHF.R.U64 R116, R96, 0x10, R97.reuse ;  /* 0x0000001060747819 */ /* 0x100fe40000001261 */
[----:B------:R-:W-:Y:S02]  /*0b80*/  MOV R120, R97 ;  /* 0x0000006100787202 */ /* 0x000fe40000000f00 */
[----:B------:R-:W-:Y:S01]  /*0b90*/  SHF.R.U32.HI R119, RZ, 0x10, R97 ;  /* 0x00000010ff777819 */ /* 0x000fe20000011661 */
[----:B------:R-:W-:Y:S01]  /*0ba0*/  FMUL.FTZ R97, R48, UR7 ;  /* 0x0000000730617c20 */ /* 0x000fe20008410000 */
[----:B------:R-:W-:Y:S01]  /*0bb0*/  SHF.L.U32 R113, R113, 0x10, RZ ;  /* 0x0000001071717819 */ /* 0x000fe200000006ff */
[----:B------:R-:W-:Y:S01]  /*0bc0*/  FADD.FTZ R79, R108, R79 ;  /* 0x0000004f6c4f7221 */ /* 0x000fe20000010000 */
[----:B------:R-:W-:Y:S01]  /*0bd0*/  SHF.L.U32 R48, R51, 0x10, RZ ;  /* 0x0000001033307819 */ /* 0x000fe200000006ff */
[-C--:B------:R-:W-:Y:S01]  /*0be0*/  FFMA.FTZ R82, R111, R108.reuse, R82 ;  /* 0x0000006c6f527223 */ /* 0x080fe20000010052 */
[----:B------:R-:W-:Y:S01]  /*0bf0*/  FFMA.FTZ R108, R25, R108, R118 ;  /* 0x0000006c196c7223 */ /* 0x000fe20000010076 */
[----:B------:R-:W-:Y:S01]  /*0c00*/  SHF.L.U32 R121, R121, 0x10, RZ ;  /* 0x0000001079797819 */ /* 0x000fe200000006ff */
[----:B------:R-:W-:Y:S01]  /*0c10*/  FMUL.FTZ R49, R40, R113 ;  /* 0x0000007128317220 */ /* 0x000fe20000410000 */
[----:B------:R-:W-:-:S02]  /*0c20*/  SHF.R.U64 R122, R102, 0x10, R103 ;  /* 0x00000010667a7819 */ /* 0x000fc40000001267 */
[----:B------:R-:W-:Y:S02]  /*0c30*/  MOV R112, R103 ;  /* 0x0000006700707202 */ /* 0x000fe40000000f00 */
[----:B------:R-:W-:Y:S01]  /*0c40*/  SHF.R.U32.HI R118, RZ, 0x10, R103 ;  /* 0x00000010ff767819 */ /* 0x000fe20000011667 */
[----:B------:R-:W-:Y:S01]  /*0c50*/  FADD.FTZ R48, -R23, R48 ;  /* 0x0000003017307221 */ /* 0x000fe20000010100 */
[----:B------:R-:W-:Y:S02]  /*0c60*/  MOV R103, R105 ;  /* 0x0000006900677202 */ /* 0x000fe40000000f00 */
[----:B0-----:R-:W-:Y:S01]  /*0c70*/  MOV R114, R96 ;  /* 0x0000006000727202 */ /* 0x001fe20000000f00 */
[----:B------:R-:W-:Y:S01]  /*0c80*/  FFMA.FTZ R96, R28, R121, R49 ;  /* 0x000000791c607223 */ /* 0x000fe20000010031 */
[----:B------:R-:W-:Y:S02]  /*0c90*/  SHF.R.U64 R50, R50, 0x10, R51 ;  /* 0x0000001032327819 */ /* 0x000fe40000001233 */
[----:B------:R-:W-:Y:S01]  /*0ca0*/  SHF.L.U32 R49, R103, 0x10, RZ ;  /* 0x0000001067317819 */ /* 0x000fe200000006ff */
[----:B------:R-:W-:Y:S01]  /*0cb0*/  FMUL.FTZ R103, R48, UR7 ;  /* 0x0000000730677c20 */ /* 0x000fe20008410000 */
[----:B------:R-:W-:-:S02]  /*0cc0*/  MOV R117, R102 ;  /* 0x0000006600757202 */ /* 0x000fc40000000f00 */
[----:B------:R-:W-:Y:S02]  /*0cd0*/  SHF.L.U32 R48, R50, 0x10, RZ ;  /* 0x0000001032307819 */ /* 0x000fe400000006ff */
[--C-:B------:R-:W-:Y:S02]  /*0ce0*/  SHF.R.U64 R102, R104, 0x10, R105.reuse ;  /* 0x0000001068667819 */ /* 0x100fe40000001269 */
[----:B------:R-:W-:Y:S02]  /*0cf0*/  SHF.L.U32 R100, R100, 0x10, RZ ;  /* 0x0000001064647819 */ /* 0x000fe400000006ff */
[----:B------:R-:W-:Y:S01]  /*0d00*/  SHF.R.U32.HI R104, RZ, 0x10, R105 ;  /* 0x00000010ff687819 */ /* 0x000fe20000011669 */
[----:B------:R-:W-:Y:S01]  /*0d10*/  FMUL.FTZ R105, R42, R49 ;  /* 0x000000312a697220 */ /* 0x000fe20000410000 */
[----:B------:R-:W-:Y:S01]  /*0d20*/  SHF.L.U32 R102, R102, 0x10, RZ ;  /* 0x0000001066667819 */ /* 0x000fe200000006ff */
[----:B------:R-:W-:Y:S01]  /*0d30*/  FADD.FTZ R48, -R23, R48 ;  /* 0x0000003017307221 */ /* 0x000fe20000010100 */
[----:B------:R-:W-:Y:S01]  /*0d40*/  FADD.FTZ R55, R100, R55 ;  /* 0x0000003764377221 */ /* 0x000fe20000010000 */
[-C--:B------:R-:W-:Y:S01]  /*0d50*/  FFMA.FTZ R56, R103, R100.reuse, R56 ;  /* 0x0000006467387223 */ /* 0x080fe20000010038 */
[----:B------:R-:W-:Y:S01]  /*0d60*/  FFMA.FTZ R100, R30, R100, R105 ;  /* 0x000000641e647223 */ /* 0x000fe20000010069 */
[----:B------:R-:W-:Y:S01]  /*0d70*/  SHF.L.U32 R105, R106, 0x10, RZ ;  /* 0x000000106a697819 */ /* 0x000fe200000006ff */
[----:B------:R-:W-:Y:S01]  /*0d80*/  FMUL.FTZ R106, R48, UR7 ;  /* 0x00000007306a7c20 */ /* 0x000fe20008410000 */
[----:B------:R-:W-:Y:S01]  /*0d90*/  FMUL.FTZ R48, R41, R102 ;  /* 0x0000006629307220 */ /* 0x000fe20000410000 */
[----:B------:R-:W-:-:S02]  /*0da0*/  SHF.R.U32.HI R51, RZ, 0x10, R51 ;  /* 0x00000010ff337819 */ /* 0x000fc40000011633 */
[----:B------:R-:W-:Y:S01]  /*0db0*/  FADD.FTZ R58, R105, R58 ;  /* 0x0000003a693a7221 */ /* 0x000fe20000010000 */
[-C--:B------:R-:W-:Y:S01]  /*0dc0*/  FFMA.FTZ R59, R106, R105.reuse, R59 ;  /* 0x000000696a3b7223 */ /* 0x080fe2000001003b */
[----:B------:R-:W-:Y:S01]  /*0dd0*/  FFMA.FTZ R105, R29, R105, R48 ;  /* 0x000000691d697223 */ /* 0x000fe20000010030 */
[----:B------:R-:W-:Y:S02]  /*0de0*/  SHF.L.U32 R48, R51, 0x10, RZ ;  /* 0x0000001033307819 */ /* 0x000fe400000006ff */
[----:B------:R-:W-:-:S03]  /*0df0*/  SHF.L.U32 R50, R104, 0x10, RZ ;  /* 0x0000001068327819 */ /* 0x000fc600000006ff */
[----:B------:R-:W-:Y:S01]  /*0e00*/  FADD.FTZ R48, -R23, R48 ;  /* 0x0000003017307221 */ /* 0x000fe20000010100 */
[----:B------:R-:W-:Y:S01]  /*0e10*/  FADD.FTZ R53, R102, R53 ;  /* 0x0000003566357221 */ /* 0x000fe20000010000 */
[----:B------:R-:W-:Y:S01]  /*0e20*/  FFMA.FTZ R57, R106, R102, R57 ;  /* 0x000000666a397223 */ /* 0x000fe20000010039 */
[----:B------:R-:W-:Y:S01]  /*0e30*/  SHF.L.U32 R110, R110, 0x10, RZ ;  /* 0x000000106e6e7819 */ /* 0x000fe200000006ff */
[----:B------:R-:W-:Y:S01]  /*0e40*/  FMUL.FTZ R104, R48, UR7 ;  /* 0x0000000730687c20 */ /* 0x000fe20008410000 */
[----:B------:R-:W-:Y:S01]  /*0e50*/  FMUL.FTZ R102, R43, R50 ;  /* 0x000000322b667220 */ /* 0x000fe20000410000 */
[----:B------:R-:W-:Y:S01]  /*0e60*/  FADD.FTZ R22, R49, R22 ;  /* 0x0000001631167221 */ /* 0x000fe20000010000 */
[----:B------:R-:W-:Y:S01]  /*0e70*/  FFMA.FTZ R54, R103, R49, R54 ;  /* 0x0000003167367223 */ /* 0x000fe20000010036 */
[----:B------:R-:W-:Y:S01]  /*0e80*/  FADD.FTZ R49, RZ, R101 ;  /* 0x00000065ff317221 */ /* 0x000fe20000010000 */
[----:B------:R-:W-:Y:S01]  /*0e90*/  FADD.FTZ R20, R110, R20 ;  /* 0x000000146e147221 */ /* 0x000fe20000010000 */
[-C--:B------:R-:W-:Y:S01]  /*0ea0*/  FFMA.FTZ R21, R104, R110.reuse, R21 ;  /* 0x0000006e68157223 */ /* 0x080fe20000010015 */
[----:B------:R-:W-:Y:S01]  /*0eb0*/  FFMA.FTZ R102, R31, R110, R102 ;  /* 0x0000006e1f667223 */ /* 0x000fe20000010066 */
[----:B------:R-:W-:-:S02]  /*0ec0*/  SHF.R.U64 R110, R80, 0x10, R81 ;  /* 0x00000010506e7819 */ /* 0x000fc40000001251 */
[----:B------:R-:W-:Y:S01]  /*0ed0*/  SHF.R.U32.HI R124, RZ, 0x10, R81 ;  /* 0x00000010ff7c7819 */ /* 0x000fe20000011651 */
[----:B------:R-:W-:Y:S01]  /*0ee0*/  FADD.FTZ R49, R108, R49 ;  /* 0x000000316c317221 */ /* 0x000fe20000010000 */
[----:B------:R-:W-:Y:S01]  /*0ef0*/  FADD.FTZ R14, R50, R14 ;  /* 0x0000000e320e7221 */ /* 0x000fe20000010000 */
[----:B------:R-:W-:Y:S01]  /*0f00*/  FFMA.FTZ R19, R104, R50, R19 ;  /* 0x0000003268137223 */ /* 0x000fe20000010013 */
[----:B------:R-:W-:Y:S02]  /*0f10*/  SHF.L.U32 R80, R80, 0x10, RZ ;  /* 0x0000001050507819 */ /* 0x000fe400000006ff */
[----:B------:R-:W-:Y:S02]  /*0f20*/  SHF.L.U32 R50, R81, 0x10, RZ ;  /* 0x0000001051327819 */ /* 0x000fe400000006ff */
[----:B------:R-:W-:Y:S02]  /*0f30*/  SHF.L.U32 R110, R110, 0x10, RZ ;  /* 0x000000106e6e7819 */ /* 0x000fe400000006ff */
[----:B------:R-:W-:Y:S01]  /*0f40*/  SHF.L.U32 R124, R124, 0x10, RZ ;  /* 0x000000107c7c7819 */ /* 0x000fe200000006ff */
[----:B------:R-:W-:Y:S01]  /*0f50*/  FADD.FTZ R48, R98, R49 ;  /* 0x0000003162307221 */ /* 0x000fe20000010000 */
[----:B------:R-:W-:Y:S01]  /*0f60*/  FADD.FTZ R52, R113, R52 ;  /* 0x0000003471347221 */ /* 0x000fe20000010000 */
        /* <DEDUP_REMOVED lines=9> */
[----:B------:R-:W-:Y:S01]  /*1000*/  SHF.L.U32 R49, R117, 0x10, RZ ;  /* 0x0000001075317819 */ /* 0x000fe200000006ff */
[----:B------:R-:W-:Y:S01]  /*1010*/  FFMA.FTZ R48, R0, R101, RZ ;  /* 0x0000006500307223 */ /* 0x000fe200000100ff */
[----:B------:R-:W-:Y:S01]  /*1020*/  SHF.L.U32 R116, R116, 0x10, RZ ;  /* 0x0000001074747819 */ /* 0x000fe200000006ff */
[----:B------:R-:W-:Y:S01]  /*1030*/  FADD.FTZ R117, R100, R115 ;  /* 0x0000007364757221 */ /* 0x000fe20000010000 */
[----:B------:R-:W-:Y:S01]  /*1040*/  FMUL.FTZ R115, R44, R23 ;  /* 0x000000172c737220 */ /* 0x000fe20000410000 */
[----:B------:R-:W-:Y:S01]  /*1050*/  SHF.L.U32 R122, R122, 0x10, RZ ;  /* 0x000000107a7a7819 */ /* 0x000fe200000006ff */
[----:B------:R-:W-:Y:S01]  /*1060*/  FFMA.FTZ R48, R111, R108, R48 ;  /* 0x0000006c6f307223 */ /* 0x000fe20000010030 */
[----:B------:R-:W-:Y:S01]  /*1070*/  SHF.L.U32 R51, R112, 0x10, RZ ;  /* 0x0000001070337819 */ /* 0x000fe200000006ff */
[----:B------:R-:W-:Y:S01]  /*1080*/  FFMA.FTZ R114, R32, R49, R115 ;  /* 0x0000003120727223 */ /* 0x000fe20000010073 */
[----:B------:R-:W-:Y:S01]  /*1090*/  SHF.L.U32 R120, R120, 0x10, RZ ;  /* 0x0000001078787819 */ /* 0x000fe200000006ff */
[----:B------:R-:W-:Y:S01]  /*10a0*/  FADD.FTZ R115, R102, R117 ;  /* 0x0000007566737221 */ /* 0x000fe20000010000 */
[----:B------:R-:W-:Y:S01]  /*10b0*/  FMUL.FTZ R112, R45, R116 ;  /* 0x000000742d707220 */ /* 0x000fe20000410000 */
[----:B------:R-:W-:Y:S01]  /*10c0*/  FADD.FTZ R61, R121, R61 ;  /* 0x0000003d793d7221 */ /* 0x000fe20000010000 */
[----:B------:R-:W-:Y:S01]  /*10d0*/  FFMA.FTZ R62, R97, R121, R62 ;  /* 0x00000079613e7223 */ /* 0x000fe2000001003e */
[----:B------:R-:W-:Y:S01]  /*10e0*/  SHF.L.U32 R119, R119, 0x10, RZ ;  /* 0x0000001077777819 */ /* 0x000fe200000006ff */
[----:B------:R-:W-:Y:S01]  /*10f0*/  FFMA.FTZ R50, R99, R98, R48 ;  /* 0x0000006263327223 */ /* 0x000fe20000010030 */
[----:B------:R-:W-:Y:S01]  /*1100*/  FMUL.FTZ R121, R46, R120 ;  /* 0x000000782e797220 */ /* 0x000fe20000410000 */
[----:B------:R-:W-:Y:S01]  /*1110*/  FFMA.FTZ R117, R33, R122, R112 ;  /* 0x0000007a21757223 */ /* 0x000fe20000010070 */
[----:B------:R-:W-:Y:S01]  /*1120*/  FADD.FTZ R48, R114, R115 ;  /* 0x0000007372307221 */ /* 0x000fe20000010000 */
[----:B------:R-:W-:Y:S01]  /*1130*/  SHF.L.U32 R118, R118, 0x10, RZ ;  /* 0x0000001076767819 */ /* 0x000fe200000006ff */
[----:B------:R-:W-:Y:S01]  /*1140*/  FFMA.FTZ R112, R34, R51, R121 ;  /* 0x0000003322707223 */ /* 0x000fe20000010079 */
[----:B------:R-:W-:Y:S01]  /*1150*/  FMUL.FTZ R124, R47, R119 ;  /* 0x000000772f7c7220 */ /* 0x000fe20000410000 */
[----:B------:R-:W-:Y:S01]  /*1160*/  FADD.FTZ R123, R48, R117 ;  /* 0x00000075307b7221 */ /* 0x000fe20000010000 */
[----:B------:R-:W-:-:S02]  /*1170*/  FFMA.FTZ R50, R109, R107, R50 ;  /* 0x0000006b6d327223 */ /* 0x000fc40000010032 */
[----:B------:R-:W-:Y:S01]  /*1180*/  FFMA.FTZ R115, R35, R118, R124 ;  /* 0x0000007623737223 */ /* 0x000fe2000001007c */
[----:B------:R-:W-:Y:S01]  /*1190*/  FADD.FTZ R48, R123, R112 ;  /* 0x000000707b307221 */ /* 0x000fe20000010000 */
[----:B------:R-:W-:Y:S01]  /*11a0*/  FFMA.FTZ R121, R97, R96, R50 ;  /* 0x0000006061797223 */ /* 0x000fe20000010032 */
[----:B------:R-:W-:Y:S02]  /*11b0*/  FMUL.FTZ R113, R113, UR7 ;  /* 0x0000000771717c20 */ /* 0x000fe40008410000 */
[----:B------:R-:W-:Y:S01]  /*11c0*/  FADD.FTZ R48, R48, R115 ;  /* 0x0000007330307221 */ /* 0x000fe20000010000 */
[----:B------:R-:W-:Y:S01]  /*11d0*/  FFMA.FTZ R50, R106, R105, R121 ;  /* 0x000000696a327223 */ /* 0x000fe20000010079 */
[----:B------:R-:W-:Y:S01]  /*11e0*/  FADD.FTZ R6, R49, R6 ;  /* 0x0000000631067221 */ /* 0x000fe20000010000 */
[----:B------:R-:W-:Y:S02]  /*11f0*/  FFMA.FTZ R2, R113, R49, R2 ;  /* 0x0000003171027223 */ /* 0x000fe40000010002 */
[----:B------:R-:W-:Y:S01]  /*1200*/  FFMA.FTZ R121, R103, R100, R50 ;  /* 0x0000006467797223 */ /* 0x000fe20000010032 */
[----:B------:R-:W0:Y:S03]  /*1210*/  SHFL.DOWN PT, R49, R48, 0x10, 0x1f ;  /* 0x0a001f0030317f89 */ /* 0x000e2600000e0000 */
        /* <DEDUP_REMOVED lines=19> */
[----:B------:R-:W-:Y:S01]  /*1350*/  FADD.FTZ R15, R23, R15 ;  /* 0x0000000f170f7221 */ /* 0x000fe20000010000 */
[----:B------:R-:W-:Y:S02]  /*1360*/  FFMA.FTZ R10, R113, R23, R10 ;  /* 0x00000017710a7223 */ /* 0x000fe4000001000a */
[----:B------:R-:W2:Y:S01]  /*1370*/  S2R R23, SR_TID.X ;  /* 0x0000000000177919 */ /* 0x000ea20000002100 */
[----:B0-----:R-:W-:Y:S01]  /*1380*/  FADD.FTZ R124, R123, R124 ;  /* 0x0000007c7b7c7221 */ /* 0x001fe20000010000 */
[----:B-1----:R-:W-:-:S04]  /*1390*/  FADD.FTZ R125, R125, R48 ;  /* 0x000000307d7d7221 */ /* 0x002fc80000010000 */
[----:B------:R-:W0:Y:S04]  /*13a0*/  SHFL.DOWN PT, R121, R124, 0x2, 0x1f ;  /* 0x08401f007c797f89 */ /* 0x000e2800000e0000 */
[----:B------:R-:W1:Y:S01]  /*13b0*/  SHFL.DOWN PT, R50, R125, 0x1, 0x1f ;  /* 0x08201f007d327f89 */ /* 0x000e6200000e0000 */
[----:B0-----:R-:W-:Y:S01]  /*13c0*/  FADD.FTZ R121, R124, R121 ;  /* 0x000000797c797221 */ /* 0x001fe20000010000 */
[----:B-1----:R-:W-:-:S04]  /*13d0*/  FADD.FTZ R48, R125, R50 ;  /* 0x000000327d307221 */ /* 0x002fc80000010000 */
        /* <DEDUP_REMOVED lines=13> */
.L_x_780:
[----:B------:R-:W-:Y:S05]  /*14b0*/  BSYNC.RECONVERGENT B0 ;  /* 0x0000000000007941 */ /* 0x000fea0003800200 */
.L_x_779:
[----:B------:R-:W1:Y:S08]  /*14c0*/  S2UR UR6, SR_CgaCtaId ;  /* 0x00000000000679c3 */ /* 0x000e700000008800 */
[----:B------:R-:W-:Y:S01]  /*14d0*/  BAR.SYNC.DEFER_BLOCKING 0x0 ;  /* 0x0000000000007b1d */ /* 0x000fe20000010000 */
[----:B------:R-:W-:Y:S01]  /*14e0*/  FADD.FTZ R8, R51, R8 ;  /* 0x0000000833087221 */ /* 0x000fe20000010000 */
[C---:B------:R-:W-:Y:S01]  /*14f0*/  FFMA.FTZ R4, R81.reuse, R51, R4 ;  /* 0x0000003351047223 */ /* 0x040fe20000010004 */
        /* <DEDUP_REMOVED lines=10> */
[C---:B------:R-:W-:Y:S01]  /*15a0*/  FFMA.FTZ R5, R80.reuse, R118, R5 ;  /* 0x0000007650057223 */ /* 0x040fe20000010005 */
[----:B------:R-:W-:Y:S01]  /*15b0*/  FADD.FTZ R18, R119, R18 ;  /* 0x0000001277127221 */ /* 0x000fe20000010000 */
[----:B------:R-:W-:Y:S01]  /*15c0*/  FFMA.FTZ R13, R80, R119, R13 ;  /* 0x00000077500d7223 */ /* 0x000fe2000001000d */
        /* <DEDUP_REMOVED lines=15> */
[----:B------:R-:W-:Y:S01]  /*16c0*/  FADD.FTZ R50, R50, R121 ;  /* 0x0000007932327221 */ /* 0x000fe20000010000 */
[----:B------:R-:W-:Y:S02]  /*16d0*/  IADD3 R121, PT, PT, R86, 0x80, RZ ;  /* 0x0000008056797810 */ /* 0x000fe40007ffe0ff */
        /* <DEDUP_REMOVED lines=17> */
[----:B------:R-:W-:Y:S01]  /*17f0*/  FADD.FTZ R101, R101, -R0 ;  /* 0x8000000065657221 */ /* 0x000fe20000010000 */
[----:B------:R-:W-:Y:S01]  /*1800*/  MOV R49, R73 ;  /* 0x0000004900317202 */ /* 0x000fe20000000f00 */
[----:B------:R-:W-:Y:S01]  /*1810*/  FADD.FTZ R103, R100, -R103 ;  /* 0x8000006764677221 */ /* 0x000fe20000010000 */
[----:B------:R-:W-:Y:S01]  /*1820*/  FFMA.FTZ R0, R99, UR7, R48 ;  /* 0x0000000763007c23 */ /* 0x000fe20008010030 */
[--C-:B------:R-:W-:Y:S01]  /*1830*/  FFMA.FTZ R48, R109, UR5, R116.reuse ;  /* 0x000000056d307c23 */ /* 0x100fe20008010074 */
[----:B------:R-:W-:Y:S01]  /*1840*/  SHF.L.U32 R98, R49, 0x10, RZ ;  /* 0x0000001031627819 */ /* 0x000fe200000006ff */
[----:B------:R-:W-:Y:S01]  /*1850*/  FFMA.FTZ R49, R104, UR5, R116 ;  /* 0x0000000568317c23 */ /* 0x000fe20008010074 */
[----:B------:R-:W-:Y:S01]  /*1860*/  SHF.R.U32.HI R100, RZ, 0x10, R73 ;  /* 0x00000010ff647819 */ /* 0x000fe20000011649 */
[----:B------:R-:W-:Y:S01]  /*1870*/  FADD.FTZ R107, R107, -R48 ;  /* 0x800000306b6b7221 */ /* 0x000fe20000010000 */
[----:B------:R-:W-:Y:S01]  /*1880*/  MOV R48, R76 ;  /* 0x0000004c00307202 */ /* 0x000fe20000000f00 */
[----:B------:R-:W-:Y:S01]  /*1890*/  FADD.FTZ R49, R102, -R49 ;  /* 0x8000003166317221 */ /* 0x000fe20000010000 */
[----:B------:R-:W-:Y:S01]  /*18a0*/  SHF.L.U32 R100, R100, 0x10, RZ ;  /* 0x0000001064647819 */ /* 0x000fe200000006ff */
[----:B------:R-:W-:Y:S01]  /*18b0*/  FFMA.FTZ R98, R103, UR7, R98 ;  /* 0x0000000767627c23 */ /* 0x000fe20008010062 */
[----:B------:R-:W-:Y:S01]  /*18c0*/  SHF.L.U32 R48, R48, 0x10, RZ ;  /* 0x0000001030307819 */ /* 0x000fe200000006ff */
[--C-:B------:R-:W-:Y:S01]  /*18d0*/  FFMA.FTZ R97, R97, UR5, R116.reuse ;  /* 0x0000000561617c23 */ /* 0x100fe20008010074 */
[----:B------:R-:W-:Y:S01]  /*18e0*/  SHF.R.U64 R103, R72, 0x10, R73 ;  /* 0x0000001048677819 */ /* 0x000fe20000001249 */
[----:B------:R-:W-:Y:S01]  /*18f0*/  FFMA.FTZ R106, R106, UR5, R116 ;  /* 0x000000056a6a7c23 */ /* 0x000fe20008010074 */
[----:B------:R-:W-:Y:S01]  /*1900*/  SHF.R.U32.HI R50, RZ, 0x10, R77 ;  /* 0x00000010ff327819 */ /* 0x000fe2000001164d */
[----:B------:R-:W-:Y:S01]  /*1910*/  FFMA.FTZ R48, R101, UR7, R48 ;  /* 0x0000000765307c23 */ /* 0x000fe20008010030 */
[----:B------:R-:W-:Y:S01]  /*1920*/  FFMA.FTZ R100, R49, UR7, R100 ;  /* 0x0000000731647c23 */ /* 0x000fe20008010064 */
[----:B------:R-:W-:Y:S01]  /*1930*/  FADD.FTZ R96, R96, -R97 ;  /* 0x8000006160607221 */ /* 0x000fe20000010000 */
[----:B------:R-:W-:Y:S01]  /*1940*/  SHF.L.U32 R103, R103, 0x10, RZ ;  /* 0x0000001067677819 */ /* 0x000fe200000006ff */
[----:B------:R0:W-:Y:S01]  /*1950*/  F2F.BF16.F32 R99, R48 ;  /* 0x0000003000637304 */ /* 0x0001e20000202000 */
[----:B------:R-:W-:Y:S01]  /*1960*/  FADD.FTZ R106, R105, -R106 ;  /* 0x8000006a696a7221 */ /* 0x000fe20000010000 */
[----:B------:R-:W-:Y:S01]  /*1970*/  SHF.L.U32 R50, R50, 0x10, RZ ;  /* 0x0000001032327819 */ /* 0x000fe200000006ff */
[--C-:B------:R-:W-:Y:S01]  /*1980*/  FFMA.FTZ R80, R80, UR5, R116.reuse ;  /* 0x0000000550507c23 */ /* 0x100fe20008010074 */
[--C-:B------:R-:W-:Y:S01]  /*1990*/  FFMA.FTZ R111, R111, UR5, R116.reuse ;  /* 0x000000056f6f7c23 */ /* 0x100fe20008010074 */
[--C-:B------:R-:W-:Y:S01]  /*19a0*/  FFMA.FTZ R81, R81, UR5, R116.reuse ;  /* 0x0000000551517c23 */ /* 0x100fe20008010074 */
[----:B------:R-:W-:Y:S01]  /*19b0*/  FFMA.FTZ R110, R110, UR5, R116 ;  /* 0x000000056e6e7c23 */ /* 0x000fe20008010074 */
[----:B------:R-:W-:Y:S01]  /*19c0*/  FFMA.FTZ R51, R107, UR7, R50 ;  /* 0x000000076b337c23 */ /* 0x000fe20008010032 */
[----:B------:R-:W-:Y:S01]  /*19d0*/  SHF.R.U64 R50, R76, 0x10, R77 ;  /* 0x000000104c327819 */ /* 0x000fe2000000124d */
[----:B------:R-:W-:Y:S01]  /*19e0*/  FADD.FTZ R80, R115, -R80 ;  /* 0x8000005073507221 */ /* 0x000fe20000010000 */
[----:B0-----:R-:W-:Y:S01]  /*19f0*/  MOV R48, R72 ;  /* 0x0000004800307202 */ /* 0x001fe20000000f00 */
[----:B------:R-:W-:Y:S01]  /*1a00*/  FADD.FTZ R111, R108, -R111 ;  /* 0x8000006f6c6f7221 */ /* 0x000fe20000010000 */
[----:B------:R-:W-:Y:S01]  /*1a10*/  SHF.L.U32 R50, R50, 0x10, RZ ;  /* 0x0000001032327819 */ /* 0x000fe200000006ff */
[----:B------:R-:W-:Y:S01]  /*1a20*/  FADD.FTZ R81, R112, -R81 ;  /* 0x8000005170517221 */ /* 0x000fe20000010000 */
[----:B------:R-:W-:Y:S01]  /*1a30*/  SHF.L.U32 R49, R48, 0x10, RZ ;  /* 0x0000001030317819 */ /* 0x000fe200000006ff */
[----:B------:R-:W-:Y:S01]  /*1a40*/  FADD.FTZ R110, R117, -R110 ;  /* 0x8000006e756e7221 */ /* 0x000fe20000010000 */
[----:B------:R-:W-:Y:S01]  /*1a50*/  MOV R48, R75 ;  /* 0x0000004b00307202 */ /* 0x000fe20000000f00 */
[----:B------:R-:W-:Y:S01]  /*1a60*/  FFMA.FTZ R50, R111, UR7, R50 ;  /* 0x000000076f327c23 */ /* 0x000fe20008010032 */
[----:B------:R-:W-:Y:S01]  /*1a70*/  FFMA.FTZ R113, R113, UR5, R116 ;  /* 0x0000000571717c23 */ /* 0x000fe20008010074 */
[----:B------:R-:W-:Y:S01]  /*1a80*/  FFMA.FTZ R49, R96, UR7, R49 ;  /* 0x0000000760317c23 */ /* 0x000fe20008010031 */
[----:B------:R-:W-:Y:S01]  /*1a90*/  FFMA.FTZ R96, R106, UR7, R103 ;  /* 0x000000076a607c23 */ /* 0x000fe20008010067 */
[----:B------:R-:W-:Y:S01]  /*1aa0*/  SHF.R.U32.HI R103, RZ, 0x10, R75 ;  /* 0x00000010ff677819 */ /* 0x000fe2000001164b */
[----:B------:R-:W-:Y:S01]  /*1ab0*/  FADD.FTZ R113, R114, -R113 ;  /* 0x8000007172717221 */ /* 0x000fe20000010000 */
[----:B------:R0:W-:Y:S01]  /*1ac0*/  F2F.BF16.F32 R101, R49 ;  /* 0x0000003100657304 */ /* 0x0001e20000202000 */
[----:B------:R-:W-:-:S02]  /*1ad0*/  SHF.L.U32 R48, R48, 0x10, RZ ;  /* 0x0000001030307819 */ /* 0x000fc400000006ff */
[----:B------:R-:W-:-:S03]  /*1ae0*/  SHF.L.U32 R103, R103, 0x10, RZ ;  /* 0x0000001067677819 */ /* 0x000fc600000006ff */
[----:B------:R-:W-:Y:S02]  /*1af0*/  FFMA.FTZ R81, R81, UR7, R48 ;  /* 0x0000000751517c23 */ /* 0x000fe40008010030 */
[----:B------:R-:W-:Y:S01]  /*1b00*/  FFMA.FTZ R103, R80, UR7, R103 ;  /* 0x0000000750677c23 */ /* 0x000fe20008010067 */
[----:B0-----:R-:W-:Y:S01]  /*1b10*/  SHF.R.U64 R49, R74, 0x10, R75 ;  /* 0x000000104a317819 */ /* 0x001fe2000000124b */
[----:B------:R-:W-:Y:S01]  /*1b20*/  F2F.BF16.F32 R0, R0 ;  /* 0x0000000000007304 */ /* 0x000fe20000202000 */
[----:B------:R-:W-:Y:S02]  /*1b30*/  MOV R80, R74 ;  /* 0x0000004a00507202 */ /* 0x000fe40000000f00 */
[----:B------:R-:W-:Y:S02]  /*1b40*/  SHF.L.U32 R49, R49, 0x10, RZ ;  /* 0x0000001031317819 */ /* 0x000fe400000006ff */
[----:B------:R-:W-:-:S03]  /*1b50*/  SHF.L.U32 R80, R80, 0x10, RZ ;  /* 0x0000001050507819 */ /* 0x000fc600000006ff */
[----:B------:R-:W-:Y:S01]  /*1b60*/  FFMA.FTZ R110, R110, UR7, R49 ;  /* 0x000000076e6e7c23 */ /* 0x000fe20008010031 */
[----:B------:R-:W0:Y:S01]  /*1b70*/  F2F.BF16.F32 R51, R51 ;  /* 0x0000003300337304 */ /* 0x000e220000202000 */
[----:B------:R-:W1:Y:S01]  /*1b80*/  LDC.64 R48, c[0x0][0x468] ;  /* 0x00011a00ff307b82 */ /* 0x000e620000000a00 */
[----:B------:R-:W-:-:S06]  /*1b90*/  FFMA.FTZ R113, R113, UR7, R80 ;  /* 0x0000000771717c23 */ /* 0x000fcc0008010050 */
[----:B------:R-:W-:Y:S01]  /*1ba0*/  F2F.BF16.F32 R50, R50 ;  /* 0x0000003200327304 */ /* 0x000fe20000202000 */
[----:B0-----:R-:W-:-:S07]  /*1bb0*/  PRMT R107, R0, 0x5410, R51 ;  /* 0x00005410006b7816 */ /* 0x001fce0000000033 */
[----:B------:R-:W-:Y:S08]  /*1bc0*/  F2F.BF16.F32 R96, R96 ;  /* 0x0000006000607304 */ /* 0x000ff00000202000 */
[----:B------:R-:W-:Y:S08]  /*1bd0*/  F2F.BF16.F32 R98, R98 ;  /* 0x0000006200627304 */ /* 0x000ff00000202000 */
[----:B------:R-:W0:Y:S08]  /*1be0*/  F2F.BF16.F32 R97, R100 ;  /* 0x0000006400617304 */ /* 0x000e300000202000 */
[----:B------:R-:W2:Y:S01]  /*1bf0*/  F2F.BF16.F32 R110, R110 ;  /* 0x0000006e006e7304 */ /* 0x000ea20000202000 */
[----:B0-----:R-:W-:-:S07]  /*1c00*/  PRMT R105, R98, 0x5410, R97 ;  /* 0x0000541062697816 */ /* 0x001fce0000000061 */
[----:B------:R0:W-:Y:S08]  /*1c10*/  F2F.BF16.F32 R100, R81 ;  /* 0x0000005100647304 */ /* 0x0001f00000202000 */
[----:B------:R-:W3:Y:S01]  /*1c20*/  F2F.BF16.F32 R103, R103 ;  /* 0x0000006700677304 */ /* 0x000ee20000202000 */
[----:B0-----:R-:W-:-:S04]  /*1c30*/  IMAD.WIDE.U32 R80, R50, 0x10000, RZ ;  /* 0x0001000032507825 */ /* 0x001fc800078e00ff */
[----:B------:R-:W-:Y:S01]  /*1c40*/  IMAD.WIDE.U32 R50, R96, 0x10000, RZ ;  /* 0x0001000060327825 */ /* 0x000fe200078e00ff */
[----:B------:R-:W-:Y:S02]  /*1c50*/  LOP3.LUT R80, R80, R99, RZ, 0xfc, !PT ;  /* 0x0000006350507212 */ /* 0x000fe400078efcff */
[----:B------:R-:W0:Y:S01]  /*1c60*/  F2F.BF16.F32 R113, R113 ;  /* 0x0000007100717304 */ /* 0x000e220000202000 */
[----:B--2---:R-:W-:Y:S01]  /*1c70*/  IMAD.WIDE.U32 R96, R110, 0x10000, RZ ;  /* 0x000100006e607825 */ /* 0x004fe200078e00ff */
[----:B------:R-:W-:Y:S02]  /*1c80*/  LOP3.LUT R81, R107, R81, RZ, 0xfc, !PT ;  /* 0x000000516b517212 */ /* 0x000fe400078efcff */
[----:B------:R-:W-:Y:S01]  /*1c90*/  LOP3.LUT R50, R50, R101, RZ, 0xfc, !PT ;  /* 0x0000006532327212 */ /* 0x000fe200078efcff */
[----:B-1----:R-:W-:Y:S01]  /*1ca0*/  IMAD.WIDE.U32 R98, R86, 0x8, R48 ;  /* 0x0000000856627825 */ /* 0x002fe200078e0030 */
[----:B------:R-:W-:Y:S02]  /*1cb0*/  LOP3.LUT R51, R105, R51, RZ, 0xfc, !PT ;  /* 0x0000003369337212 */ /* 0x000fe400078efcff */
[----:B---3--:R-:W-:Y:S01]  /*1cc0*/  PRMT R103, R100, 0x5410, R103 ;  /* 0x0000541064677816 */ /* 0x008fe20000000067 */
[--C-:B------:R-:W-:Y:S01]  /*1cd0*/  IMAD.WIDE.U32 R100, R121, 0x8, R48.reuse ;  /* 0x0000000879647825 */ /* 0x100fe200078e0030 */
[----:B------:R1:W-:Y:S02]  /*1ce0*/  STG.E.64 desc[UR14][R98.64], R80 ;  /* 0x0000005062007986 */ /* 0x0003e4000c101b0e */
[----:B------:R-:W-:Y:S01]  /*1cf0*/  LOP3.LUT R97, R103, R97, RZ, 0xfc, !PT ;  /* 0x0000006167617212 */ /* 0x000fe200078efcff */
[----:B------:R-:W-:Y:S01]  /*1d00*/  IMAD.WIDE.U32 R48, R123, 0x8, R48 ;  /* 0x000000087b307825 */ /* 0x000fe200078e0030 */
[----:B------:R1:W-:Y:S01]  /*1d10*/  STG.E.64 desc[UR14][R100.64], R50 ;  /* 0x0000003264007986 */ /* 0x0003e2000c101b0e */
[----:B0-----:R-:W-:-:S05]  /*1d20*/  LOP3.LUT R96, R96, R113, RZ, 0xfc, !PT ;  /* 0x0000007160607212 */ /* 0x001fca00078efcff */
[----:B------:R1:W-:Y:S01]  /*1d30*/  STG.E.64 desc[UR14][R48.64], R96 ;  /* 0x0000006030007986 */ /* 0x0003e2000c101b0e */
[----:B------:R-:W-:Y:S05]  /*1d40*/  BRA `(.L_x_784) ;  /* 0x0000002800987947 */ /* 0x000fea0003800000 */
.L_x_783:
[----:B-----5:R-:W-:Y:S01]  /*1d50*/  MOV R48, R77 ;  /* 0x0000004d00307202 */ /* 0x020fe20000000f00 */
        /* <DEDUP_REMOVED lines=12> */
[--C-:B------:R-:W-:Y:S01]  /*1e20*/  FFMA.FTZ R103, R103, UR5, R116.reuse ;  /* 0x0000000567677c23 */ /* 0x100fe20008010074 */
[----:B------:R-:W-:Y:S01]  /*1e30*/  SHF.L.U32 R49, R48, 0x10, RZ ;  /* 0x0000001030317819 */ /* 0x000fe200000006ff */
[--C-:B------:R-:W-:Y:S01]  /*1e40*/  FFMA.FTZ R111, R111, UR5, R116.reuse ;  /* 0x000000056f6f7c23 */ /* 0x100fe20008010074 */
[----:B------:R-:W-:Y:S01]  /*1e50*/  SHF.R.U32.HI R51, RZ, 0x10, R73 ;  /* 0x00000010ff337819 */ /* 0x000fe20000011649 */
[----:B------:R-:W-:Y:S01]  /*1e60*/  FADD.FTZ R103, R100, -R103 ;  /* 0x8000006764677221 */ /* 0x000fe20000010000 */
[----:B------:R-:W-:Y:S01]  /*1e70*/  SHF.R.U64 R48, R76, 0x10, R77 ;  /* 0x000000104c307819 */ /* 0x000fe2000000124d */
[----:B------:R-:W-:Y:S01]  /*1e80*/  FFMA.FTZ R0, R0, UR7, R49 ;  /* 0x0000000700007c23 */ /* 0x000fe20008010031 */
[----:B------:R-:W-:Y:S01]  /*1e90*/  MOV R49, R73 ;  /* 0x0000004900317202 */ /* 0x000fe20000000f00 */
[--C-:B------:R-:W-:Y:S01]  /*1ea0*/  FFMA.FTZ R97, R97, UR5, R116.reuse ;  /* 0x0000000561617c23 */ /* 0x100fe20008010074 */
[----:B------:R-:W-:Y:S01]  /*1eb0*/  SHF.L.U32 R100, R51, 0x10, RZ ;  /* 0x0000001033647819 */ /* 0x000fe200000006ff */
[----:B------:R0:W-:Y:S01]  /*1ec0*/  F2F.BF16.F32 R99, R0 ;  /* 0x0000000000637304 */ /* 0x0001e20000202000 */
[----:B------:R-:W-:Y:S01]  /*1ed0*/  SHF.L.U32 R88, R49, 0x10, RZ ;  /* 0x0000001031587819 */ /* 0x000fe200000006ff */
[--C-:B------:R-:W-:Y:S01]  /*1ee0*/  FFMA.FTZ R49, R104, UR5, R116.reuse ;  /* 0x0000000568317c23 */ /* 0x100fe20008010074 */
[----:B------:R-:W-:Y:S01]  /*1ef0*/  SHF.L.U32 R48, R48, 0x10, RZ ;  /* 0x0000001030307819 */ /* 0x000fe200000006ff */
[----:B------:R-:W-:Y:S01]  /*1f00*/  FADD.FTZ R111, R108, -R111 ;  /* 0x8000006f6c6f7221 */ /* 0x000fe20000010000 */
[----:B------:R-:W-:Y:S01]  /*1f10*/  FADD.FTZ R96, R96, -R97 ;  /* 0x8000006160607221 */ /* 0x000fe20000010000 */
[----:B------:R-:W-:Y:S01]  /*1f20*/  FADD.FTZ R49, R102, -R49 ;  /* 0x8000003166317221 */ /* 0x000fe20000010000 */
[----:B------:R-:W-:Y:S01]  /*1f30*/  FFMA.FTZ R106, R106, UR5, R116 ;  /* 0x000000056a6a7c23 */ /* 0x000fe20008010074 */
[----:B------:R-:W-:Y:S01]  /*1f40*/  FFMA.FTZ R48, R111, UR7, R48 ;  /* 0x000000076f307c23 */ /* 0x000fe20008010030 */
[----:B0-----:R-:W-:Y:S01]  /*1f50*/  MOV R0, R72 ;  /* 0x0000004800007202 */ /* 0x001fe20000000f00 */
[----:B------:R-:W-:Y:S01]  /*1f60*/  FFMA.FTZ R100, R49, UR7, R100 ;  /* 0x0000000731647c23 */ /* 0x000fe20008010064 */
[----:B------:R-:W-:Y:S01]  /*1f70*/  FFMA.FTZ R110, R110, UR5, R116 ;  /* 0x000000056e6e7c23 */ /* 0x000fe20008010074 */
[----:B------:R-:W-:Y:S01]  /*1f80*/  F2F.BF16.F32 R91, R50 ;  /* 0x00000032005b7304 */ /* 0x000fe20000202000 */
[----:B------:R-:W-:Y:S01]  /*1f90*/  SHF.L.U32 R49, R0, 0x10, RZ ;  /* 0x0000001000317819 */ /* 0x000fe200000006ff */
[----:B------:R-:W-:Y:S01]  /*1fa0*/  FADD.FTZ R106, R105, -R106 ;  /* 0x8000006a696a7221 */ /* 0x000fe20000010000 */
[----:B------:R-:W-:Y:S01]  /*1fb0*/  SHF.R.U64 R0, R72, 0x10, R73 ;  /* 0x0000001048007819 */ /* 0x000fe20000001249 */
[----:B------:R-:W-:Y:S01]  /*1fc0*/  FADD.FTZ R110, R117, -R110 ;  /* 0x8000006e756e7221 */ /* 0x000fe20000010000 */
[--C-:B------:R-:W-:Y:S01]  /*1fd0*/  FFMA.FTZ R81, R81, UR5, R116.reuse ;  /* 0x0000000551517c23 */ /* 0x100fe20008010074 */
[----:B------:R-:W-:Y:S01]  /*1fe0*/  FFMA.FTZ R49, R96, UR7, R49 ;  /* 0x0000000760317c23 */ /* 0x000fe20008010031 */
[----:B------:R-:W-:Y:S01]  /*1ff0*/  SHF.L.U32 R51, R0, 0x10, RZ ;  /* 0x0000001000337819 */ /* 0x000fe200000006ff */
[----:B------:R0:W1:Y:S01]  /*2000*/  F2F.BF16.F32 R50, R48 ;  /* 0x0000003000327304 */ /* 0x0000620000202000 */
[----:B------:R-:W-:Y:S01]  /*2010*/  SHF.R.U64 R0, R74, 0x10, R75 ;  /* 0x000000104a007819 */ /* 0x000fe2000000124b */
[----:B------:R-:W-:Y:S01]  /*2020*/  FFMA.FTZ R80, R80, UR5, R116 ;  /* 0x0000000550507c23 */ /* 0x000fe20008010074 */
[----:B------:R-:W-:Y:S01]  /*2030*/  FFMA.FTZ R88, R103, UR7, R88 ;  /* 0x0000000767587c23 */ /* 0x000fe20008010058 */
[----:B------:R-:W-:Y:S01]  /*2040*/  FFMA.FTZ R51, R106, UR7, R51 ;  /* 0x000000076a337c23 */ /* 0x000fe20008010033 */
[----:B------:R-:W-:Y:S01]  /*2050*/  SHF.L.U32 R89, R0, 0x10, RZ ;  /* 0x0000001000597819 */ /* 0x000fe200000006ff */
[----:B------:R-:W-:Y:S01]  /*2060*/  FADD.FTZ R81, R112, -R81 ;  /* 0x8000005170517221 */ /* 0x000fe20000010000 */
[----:B------:R-:W-:Y:S01]  /*2070*/  FADD.FTZ R80, R115, -R80 ;  /* 0x8000005073507221 */ /* 0x000fe20000010000 */
[----:B------:R2:W-:Y:S01]  /*2080*/  F2F.BF16.F32 R101, R49 ;  /* 0x0000003100657304 */ /* 0x0005e20000202000 */
[----:B0-----:R-:W-:Y:S01]  /*2090*/  MOV R48, R75 ;  /* 0x0000004b00307202 */ /* 0x001fe20000000f00 */
[----:B------:R-:W-:Y:S01]  /*20a0*/  FFMA.FTZ R0, R110, UR7, R89 ;  /* 0x000000076e007c23 */ /* 0x000fe20008010059 */
[----:B------:R-:W-:-:S02]  /*20b0*/  FFMA.FTZ R113, R113, UR5, R116 ;  /* 0x0000000571717c23 */ /* 0x000fc40008010074 */
[----:B------:R-:W-:Y:S02]  /*20c0*/  SHF.L.U32 R48, R48, 0x10, RZ ;  /* 0x0000001030307819 */ /* 0x000fe400000006ff */
[----:B------:R-:W-:Y:S01]  /*20d0*/  FADD.FTZ R113, R114, -R113 ;  /* 0x8000007172717221 */ /* 0x000fe20000010000 */
[----:B------:R0:W-:Y:S01]  /*20e0*/  F2F.BF16.F32 R96, R51 ;  /* 0x0000003300607304 */ /* 0x0001e20000202000 */
[----:B--2---:R-:W-:Y:S01]  /*20f0*/  SHF.R.U32.HI R49, RZ, 0x10, R75 ;  /* 0x00000010ff317819 */ /* 0x004fe2000001164b */
[----:B------:R-:W-:-:S03]  /*2100*/  FFMA.FTZ R81, R81, UR7, R48 ;  /* 0x0000000751517c23 */ /* 0x000fc60008010030 */
[----:B------:R-:W-:Y:S02]  /*2110*/  SHF.L.U32 R89, R49, 0x10, RZ ;  /* 0x0000001031597819 */ /* 0x000fe400000006ff */
[----:B------:R-:W2:Y:S01]  /*2120*/  LDC.64 R48, c[0x0][0x468] ;  /* 0x00011a00ff307b82 */ /* 0x000ea20000000a00 */
[----:B------:R-:W3:Y:S01]  /*2130*/  F2F.BF16.F32 R90, R90 ;  /* 0x0000005a005a7304 */ /* 0x000ee20000202000 */
[----:B0-----:R-:W-:Y:S01]  /*2140*/  MOV R51, R74 ;  /* 0x0000004a00337202 */ /* 0x001fe20000000f00 */
[----:B------:R-:W-:-:S03]  /*2150*/  FFMA.FTZ R107, R80, UR7, R89 ;  /* 0x00000007506b7c23 */ /* 0x000fc60008010059 */
[----:B------:R-:W-:Y:S01]  /*2160*/  SHF.L.U32 R80, R51, 0x10, RZ ;  /* 0x0000001033507819 */ /* 0x000fe200000006ff */
[----:B-1----:R-:W-:Y:S02]  /*2170*/  IMAD.WIDE.U32 R50, R50, 0x10000, RZ ;  /* 0x0001000032327825 */ /* 0x002fe400078e00ff */
[----:B------:R0:W-:Y:S02]  /*2180*/  F2F.BF16.F32 R98, R88 ;  /* 0x0000005800627304 */ /* 0x0001e40000202000 */
[----:B------:R-:W-:Y:S01]  /*2190*/  FFMA.FTZ R109, R113, UR7, R80 ;  /* 0x00000007716d7c23 */ /* 0x000fe20008010050 */
[----:B---3--:R-:W-:-:S05]  /*21a0*/  PRMT R91, R90, 0x5410, R91 ;  /* 0x000054105a5b7816 */ /* 0x008fca000000005b */
[----:B------:R-:W1:Y:S01]  /*21b0*/  F2F.BF16.F32 R97, R100 ;  /* 0x0000006400617304 */ /* 0x000e620000202000 */
[----:B0-----:R-:W0:Y:S07]  /*21c0*/  LDC.64 R88, c[0x0][0x470] ;  /* 0x00011c00ff587b82 */ /* 0x001e2e0000000a00 */
[----:B------:R-:W3:Y:S01]  /*21d0*/  F2F.BF16.F32 R0, R0 ;  /* 0x0000000000007304 */ /* 0x000ee20000202000 */
[----:B-1----:R-:W-:-:S07]  /*21e0*/  PRMT R103, R98, 0x5410, R97 ;  /* 0x0000541062677816 */ /* 0x002fce0000000061 */
[----:B------:R1:W-:Y:S01]  /*21f0*/  F2F.BF16.F32 R106, R81 ;  /* 0x00000051006a7304 */ /* 0x0003e20000202000 */
[----:B------:R-:W-:Y:S01]  /*2200*/  LOP3.LUT R97, R91, R51, RZ, 0xfc, !PT ;  /* 0x000000335b617212 */ /* 0x000fe200078efcff */
[----:B--2---:R-:W-:-:S06]  /*2210*/  IMAD.WIDE.U32 R90, R86, 0x8, R48 ;  /* 0x00000008565a7825 */ /* 0x004fcc00078e0030 */
[----:B------:R-:W2:Y:S01]  /*2220*/  F2F.BF16.F32 R107, R107 ;  /* 0x0000006b006b7304 */ /* 0x000ea20000202000 */
[----:B-1----:R-:W-:Y:S01]  /*2230*/  IMAD.WIDE.U32 R80, R96, 0x10000, RZ ;  /* 0x0001000060507825 */ /* 0x002fe200078e00ff */
[----:B------:R-:W-:-:S03]  /*2240*/  LOP3.LUT R96, R50, R99, RZ, 0xfc, !PT ;  /* 0x0000006332607212 */ /* 0x000fc600078efcff */
[----:B---3--:R-:W-:Y:S01]  /*2250*/  IMAD.WIDE.U32 R50, R0, 0x10000, RZ ;  /* 0x0001000000327825 */ /* 0x008fe200078e00ff */
[----:B------:R-:W-:Y:S01]  /*2260*/  LOP3.LUT R80, R80, R101, RZ, 0xfc, !PT ;  /* 0x0000006550507212 */ /* 0x000fe200078efcff */
[----:B------:R1:W-:Y:S01]  /*2270*/  STG.E.64 desc[UR14][R90.64], R96 ;  /* 0x000000605a007986 */ /* 0x0003e2000c101b0e */
[----:B------:R-:W3:Y:S01]  /*2280*/  F2F.BF16.F32 R109, R109 ;  /* 0x0000006d006d7304 */ /* 0x000ee20000202000 */
[----:B0-----:R-:W-:Y:S01]  /*2290*/  IMAD.WIDE.U32 R100, R86, 0x8, R88 ;  /* 0x0000000856647825 */ /* 0x001fe200078e0058 */
[----:B------:R-:W-:-:S03]  /*22a0*/  LOP3.LUT R81, R103, R81, RZ, 0xfc, !PT ;  /* 0x0000005167517212 */ /* 0x000fc600078efcff */
[----:B------:R-:W-:Y:S01]  /*22b0*/  IMAD.WIDE.U32 R102, R121, 0x8, R88 ;  /* 0x0000000879667825 */ /* 0x000fe200078e0058 */
[----:B------:R4:W-:Y:S01]  /*22c0*/  STG.E.64 desc[UR14][R100.64], R96 ;  /* 0x0000006064007986 */ /* 0x0009e2000c101b0e */
[----:B--2---:R-:W-:Y:S02]  /*22d0*/  PRMT R99, R106, 0x5410, R107 ;  /* 0x000054106a637816 */ /* 0x004fe4000000006b */
[----:B------:R-:W-:Y:S01]  /*22e0*/  IMAD.WIDE.U32 R104, R123, 0x8, R88 ;  /* 0x000000087b687825 */ /* 0x000fe200078e0058 */
[----:B------:R-:W-:Y:S02]  /*22f0*/  PRMT R89, R0, 0x7610, R89 ;  /* 0x0000761000597816 */ /* 0x000fe40000000059 */
[----:B------:R-:W-:Y:S01]  /*2300*/  LOP3.LUT R51, R99, R51, RZ, 0xfc, !PT ;  /* 0x0000003363337212 */ /* 0x000fe200078efcff */
[----:B------:R-:W-:Y:S01]  /*2310*/  IMAD.WIDE.U32 R98, R121, 0x8, R48 ;  /* 0x0000000879627825 */ /* 0x000fe200078e0030 */
[----:B-1----:R-:W-:Y:S02]  /*2320*/  PRMT R90, R106, 0x7610, R90 ;  /* 0x000076106a5a7816 */ /* 0x002fe4000000005a */
        /* <DEDUP_REMOVED lines=9> */
.L_x_782:
[----:B------:R-:W-:-:S04]  /*23c0*/  UISETP.NE.U32.AND UP0, UPT, UR26, URZ, UPT ;  /* 0x000000ff1a00728c */ /* 0x000fc8000bf05070 */
[----:B------:R-:W-:-:S09]  /*23d0*/  UISETP.NE.AND.EX UP0, UPT, UR27, URZ, UPT, UP0 ;  /* 0x000000ff1b00728c */ /* 0x000fd2000bf05300 */
[----:B------:R-:W-:Y:S05]  /*23e0*/  BRA.U UP0, `(.L_x_785) ;  /* 0x00000005009c7547 */ /* 0x000fea000b800000 */
        /* <DEDUP_REMOVED lines=84> */
[----:B------:R-:W-:Y:S01]  /*2930*/  LOP3.LUT R81, R103, R81, RZ, 0xfc, !PT ;  /* 0x0000005167517212 */ /* 0x000fe200078efcff */
[----:B------:R-:W-:-:S04]  /*2940*/  IMAD.WIDE.U32 R100, R121, 0x8, R48 ;  /* 0x0000000879647825 */ /* 0x000fc800078e0030 */
[----:B0-----:R-:W-:Y:S01]  /*2950*/  IMAD.WIDE.U32 R102, R121, 0x8, R92 ;  /* 0x0000000879667825 */ /* 0x001fe200078e005c */
[----:B--2---:R-:W-:-:S03]  /*2960*/  PRMT R99, R106, 0x5410, R107 ;  /* 0x000054106a637816 */ /* 0x004fc6000000006b */
[----:B------:R-:W-:Y:S01]  /*2970*/  IMAD.WIDE.U32 R48, R123, 0x8, R48 ;  /* 0x000000087b307825 */ /* 0x000fe200078e0030 */
[----:B------:R-:W-:Y:S02]  /*2980*/  LOP3.LUT R51, R99, R51, RZ, 0xfc, !PT ;  /* 0x0000003363337212 */ /* 0x000fe400078efcff */
[----:B-1----:R-:W-:Y:S01]  /*2990*/  PRMT R94, R106, 0x7610, R94 ;  /* 0x000076106a5e7816 */ /* 0x002fe2000000005e */
        /* <DEDUP_REMOVED lines=12> */
.L_x_785:
        /* <DEDUP_REMOVED lines=15> */
[----:B------:R0:W-:Y:S01]  /*2b50*/  F2F.BF16.F32 R91, R50 ;  /* 0x00000032005b7304 */ /* 0x0001e20000202000 */
[----:B------:R-:W-:Y:S01]  /*2b60*/  SHF.R.U64 R48, R76, 0x10, R77 ;  /* 0x000000104c307819 */ /* 0x000fe2000000124d */
[--C-:B------:R-:W-:Y:S01]  /*2b70*/  FFMA.FTZ R111, R111, UR5, R116.reuse ;  /* 0x000000056f6f7c23 */ /* 0x100fe20008010074 */
[----:B------:R-:W-:Y:S01]  /*2b80*/  FADD.FTZ R96, R96, -R97 ;  /* 0x8000006160607221 */ /* 0x000fe20000010000 */
[----:B------:R-:W-:Y:S01]  /*2b90*/  FFMA.FTZ R0, R0, UR7, R49 ;  /* 0x0000000700007c23 */ /* 0x000fe20008010031 */
[----:B------:R-:W-:Y:S01]  /*2ba0*/  MOV R49, R73 ;  /* 0x0000004900317202 */ /* 0x000fe20000000f00 */
[----:B------:R-:W-:Y:S01]  /*2bb0*/  FADD.FTZ R111, R108, -R111 ;  /* 0x8000006f6c6f7221 */ /* 0x000fe20000010000 */
[----:B------:R-:W-:Y:S01]  /*2bc0*/  SHF.L.U32 R48, R48, 0x10, RZ ;  /* 0x0000001030307819 */ /* 0x000fe200000006ff */
[----:B------:R1:W-:Y:S01]  /*2bd0*/  F2F.BF16.F32 R95, R0 ;  /* 0x00000000005f7304 */ /* 0x0003e20000202000 */
[----:B------:R-:W-:Y:S01]  /*2be0*/  SHF.L.U32 R88, R49, 0x10, RZ ;  /* 0x0000001031587819 */ /* 0x000fe200000006ff */
[----:B------:R-:W-:Y:S01]  /*2bf0*/  FFMA.FTZ R49, R104, UR5, R116 ;  /* 0x0000000568317c23 */ /* 0x000fe20008010074 */
[----:B0-----:R-:W-:Y:S01]  /*2c00*/  SHF.R.U32.HI R50, RZ, 0x10, R73 ;  /* 0x00000010ff327819 */ /* 0x001fe20000011649 */
[----:B------:R-:W-:Y:S01]  /*2c10*/  FFMA.FTZ R48, R111, UR7, R48 ;  /* 0x000000076f307c23 */ /* 0x000fe20008010030 */
[--C-:B------:R-:W-:Y:S01]  /*2c20*/  FFMA.FTZ R106, R106, UR5, R116.reuse ;  /* 0x000000056a6a7c23 */ /* 0x100fe20008010074 */
[----:B------:R-:W-:Y:S01]  /*2c30*/  FADD.FTZ R49, R102, -R49 ;  /* 0x8000003166317221 */ /* 0x000fe20000010000 */
[----:B------:R-:W-:Y:S01]  /*2c40*/  SHF.L.U32 R50, R50, 0x10, RZ ;  /* 0x0000001032327819 */ /* 0x000fe200000006ff */
[----:B------:R-:W-:Y:S01]  /*2c50*/  FFMA.FTZ R103, R103, UR5, R116 ;  /* 0x0000000567677c23 */ /* 0x000fe20008010074 */
[----:B-1----:R-:W-:Y:S01]  /*2c60*/  MOV R0, R72 ;  /* 0x0000004800007202 */ /* 0x002fe20000000f00 */
[----:B------:R0:W-:Y:S01]  /*2c70*/  F2F.BF16.F32 R93, R48 ;  /* 0x00000030005d7304 */ /* 0x0001e20000202000 */
[----:B------:R-:W-:Y:S01]  /*2c80*/  FADD.FTZ R106, R105, -R106 ;  /* 0x8000006a696a7221 */ /* 0x000fe20000010000 */
[----:B------:R-:W-:Y:S01]  /*2c90*/  FFMA.FTZ R50, R49, UR7, R50 ;  /* 0x0000000731327c23 */ /* 0x000fe20008010032 */
[----:B------:R-:W-:Y:S01]  /*2ca0*/  SHF.L.U32 R49, R0, 0x10, RZ ;  /* 0x0000001000317819 */ /* 0x000fe200000006ff */
[--C-:B------:R-:W-:Y:S01]  /*2cb0*/  FFMA.FTZ R80, R80, UR5, R116.reuse ;  /* 0x0000000550507c23 */ /* 0x100fe20008010074 */
[----:B------:R-:W-:Y:S01]  /*2cc0*/  SHF.R.U64 R0, R72, 0x10, R73 ;  /* 0x0000001048007819 */ /* 0x000fe20000001249 */
[----:B------:R-:W-:Y:S01]  /*2cd0*/  FADD.FTZ R103, R100, -R103 ;  /* 0x8000006764677221 */ /* 0x000fe20000010000 */
[--C-:B------:R-:W-:Y:S01]  /*2ce0*/  FFMA.FTZ R110, R110, UR5, R116.reuse ;  /* 0x000000056e6e7c23 */ /* 0x100fe20008010074 */
[----:B------:R-:W-:Y:S01]  /*2cf0*/  FFMA.FTZ R49, R96, UR7, R49 ;  /* 0x0000000760317c23 */ /* 0x000fe20008010031 */
[----:B------:R-:W-:Y:S01]  /*2d00*/  SHF.L.U32 R51, R0, 0x10, RZ ;  /* 0x0000001000337819 */ /* 0x000fe200000006ff */
[----:B------:R-:W-:Y:S01]  /*2d10*/  FFMA.FTZ R81, R81, UR5, R116 ;  /* 0x0000000551517c23 */ /* 0x000fe20008010074 */
[----:B------:R-:W-:Y:S01]  /*2d20*/  SHF.R.U64 R0, R74, 0x10, R75 ;  /* 0x000000104a007819 */ /* 0x000fe2000000124b */
[----:B------:R1:W-:Y:S01]  /*2d30*/  F2F.BF16.F32 R99, R49 ;  /* 0x0000003100637304 */ /* 0x0003e20000202000 */
[----:B0-----:R-:W-:Y:S01]  /*2d40*/  MOV R48, R75 ;  /* 0x0000004b00307202 */ /* 0x001fe20000000f00 */
[----:B------:R-:W-:Y:S01]  /*2d50*/  FFMA.FTZ R51, R106, UR7, R51 ;  /* 0x000000076a337c23 */ /* 0x000fe20008010033 */
[----:B------:R-:W-:Y:S01]  /*2d60*/  SHF.L.U32 R89, R0, 0x10, RZ ;  /* 0x0000001000597819 */ /* 0x000fe200000006ff */
[----:B------:R-:W-:Y:S01]  /*2d70*/  FADD.FTZ R80, R115, -R80 ;  /* 0x8000005073507221 */ /* 0x000fe20000010000 */
[----:B------:R-:W-:Y:S01]  /*2d80*/  SHF.L.U32 R48, R48, 0x10, RZ ;  /* 0x0000001030307819 */ /* 0x000fe200000006ff */
[----:B------:R-:W-:Y:S01]  /*2d90*/  FFMA.FTZ R88, R103, UR7, R88 ;  /* 0x0000000767587c23 */ /* 0x000fe20008010058 */
[----:B------:R-:W-:Y:S01]  /*2da0*/  FADD.FTZ R110, R117, -R110 ;  /* 0x8000006e756e7221 */ /* 0x000fe20000010000 */
[----:B------:R-:W-:Y:S01]  /*2db0*/  FADD.FTZ R81, R112, -R81 ;  /* 0x8000005170517221 */ /* 0x000fe20000010000 */
[----:B-1----:R-:W-:Y:S01]  /*2dc0*/  SHF.R.U32.HI R49, RZ, 0x10, R75 ;  /* 0x00000010ff317819 */ /* 0x002fe2000001164b */
[----:B------:R-:W-:Y:S01]  /*2dd0*/  F2F.BF16.F32 R97, R50 ;  /* 0x0000003200617304 */ /* 0x000fe20000202000 */
[----:B------:R-:W-:Y:S01]  /*2de0*/  FFMA.FTZ R0, R110, UR7, R89 ;  /* 0x000000076e007c23 */ /* 0x000fe20008010059 */
[----:B------:R-:W-:Y:S01]  /*2df0*/  FFMA.FTZ R81, R81, UR7, R48 ;  /* 0x0000000751517c23 */ /* 0x000fe20008010030 */
[----:B------:R-:W-:Y:S01]  /*2e00*/  SHF.L.U32 R49, R49, 0x10, RZ ;  /* 0x0000001031317819 */ /* 0x000fe200000006ff */
[----:B------:R-:W-:-:S04]  /*2e10*/  FFMA.FTZ R113, R113, UR5, R116 ;  /* 0x0000000571717c23 */ /* 0x000fc80008010074 */
[----:B------:R0:W-:Y:S01]  /*2e20*/  F2F.BF16.F32 R94, R51 ;  /* 0x00000033005e7304 */ /* 0x0001e20000202000 */
[----:B------:R-:W-:Y:S01]  /*2e30*/  FFMA.FTZ R108, R80, UR7, R49 ;  /* 0x00000007506c7c23 */ /* 0x000fe20008010031 */
[----:B------:R-:W-:Y:S01]  /*2e40*/  MOV R80, R74 ;  /* 0x0000004a00507202 */ /* 0x000fe20000000f00 */
[----:B------:R-:W1:Y:S01]  /*2e50*/  LDC.64 R48, c[0x0][0x468] ;  /* 0x00011a00ff307b82 */ /* 0x000e620000000a00 */
[----:B------:R-:W-:Y:S02]  /*2e60*/  FADD.FTZ R113, R114, -R113 ;  /* 0x8000007172717221 */ /* 0x000fe40000010000 */
[----:B------:R-:W-:Y:S02]  /*2e70*/  SHF.L.U32 R80, R80, 0x10, RZ ;  /* 0x0000001050507819 */ /* 0x000fe400000006ff */
[----:B------:R-:W2:Y:S03]  /*2e80*/  F2F.BF16.F32 R90, R90 ;  /* 0x0000005a005a7304 */ /* 0x000ea60000202000 */
[----:B0-----:R-:W0:Y:S01]  /*2e90*/  LDC.64 R50, c[0x0][0x478] ;  /* 0x00011e00ff327b82 */ /* 0x001e220000000a00 */
[----:B------:R-:W-:-:S04]  /*2ea0*/  FFMA.FTZ R111, R113, UR7, R80 ;  /* 0x00000007716f7c23 */ /* 0x000fc80008010050 */
[----:B------:R3:W4:Y:S01]  /*2eb0*/  F2F.BF16.F32 R92, R88 ;  /* 0x00000058005c7304 */ /* 0x0007220000202000 */
[----:B--2---:R-:W-:-:S07]  /*2ec0*/  PRMT R91, R90, 0x5410, R91 ;  /* 0x000054105a5b7816 */ /* 0x004fce000000005b */
[----:B------:R-:W2:Y:S01]  /*2ed0*/  F2F.BF16.F32 R0, R0 ;  /* 0x0000000000007304 */ /* 0x000ea20000202000 */
[----:B---3--:R-:W3:Y:S01]  /*2ee0*/  LDC.64 R88, c[0x0][0x470] ;  /* 0x00011c00ff587b82 */ /* 0x008ee20000000a00 */
[----:B----4-:R-:W-:-:S06]  /*2ef0*/  PRMT R97, R92, 0x5410, R97 ;  /* 0x000054105c617816 */ /* 0x010fcc0000000061 */
[----:B------:R4:W-:Y:S01]  /*2f00*/  F2F.BF16.F32 R109, R81 ;  /* 0x00000051006d7304 */ /* 0x0009e20000202000 */
[----:B0-----:R-:W-:-:S07]  /*2f10*/  IMAD.WIDE.U32 R102, R86, 0x8, R50 ;  /* 0x0000000856667825 */ /* 0x001fce00078e0032 */
[----:B------:R-:W0:Y:S01]  /*2f20*/  F2F.BF16.F32 R108, R108 ;  /* 0x0000006c006c7304 */ /* 0x000e220000202000 */
[----:B----4-:R-:W-:-:S04]  /*2f30*/  IMAD.WIDE.U32 R80, R93, 0x10000, RZ ;  /* 0x000100005d507825 */ /* 0x010fc800078e00ff */
[----:B------:R-:W-:Y:S01]  /*2f40*/  IMAD.WIDE.U32 R92, R94, 0x10000, RZ ;  /* 0x000100005e5c7825 */ /* 0x000fe200078e00ff */
[----:B------:R-:W-:Y:S02]  /*2f50*/  LOP3.LUT R91, R91, R81, RZ, 0xfc, !PT ;  /* 0x000000515b5b7212 */ /* 0x000fe400078efcff */
[----:B------:R-:W4:Y:S01]  /*2f60*/  F2F.BF16.F32 R111, R111 ;  /* 0x0000006f006f7304 */ /* 0x000f220000202000 */
[----:B------:R-:W-:Y:S01]  /*2f70*/  LOP3.LUT R90, R80, R95, RZ, 0xfc, !PT ;  /* 0x0000005f505a7212 */ /* 0x000fe200078efcff */
[----:B--2---:R-:W-:Y:S01]  /*2f80*/  IMAD.WIDE.U32 R80, R0, 0x10000, RZ ;  /* 0x0001000000507825 */ /* 0x004fe200078e00ff */
[----:B------:R-:W-:Y:S02]  /*2f90*/  LOP3.LUT R97, R97, R93, RZ, 0xfc, !PT ;  /* 0x0000005d61617212 */ /* 0x000fe400078efcff */
[----:B------:R-:W-:Y:S01]  /*2fa0*/  LOP3.LUT R96, R92, R99, RZ, 0xfc, !PT ;  /* 0x000000635c607212 */ /* 0x000fe200078efcff */
[C---:B-1----:R-:W-:Y:S01]  /*2fb0*/  IMAD.WIDE.U32 R92, R86.reuse, 0x8, R48 ;  /* 0x00000008565c7825 */ /* 0x042fe200078e0030 */
[----:B0-----:R-:W-:Y:S01]  /*2fc0*/  PRMT R95, R109, 0x5410, R108 ;  /* 0x000054106d5f7816 */ /* 0x001fe2000000006c */
[----:B------:R-:W-:Y:S02]  /*2fd0*/  STG.E.64 desc[UR14][R102.64], R90 ;  /* 0x0000005a66007986 */ /* 0x000fe4000c101b0e */
[----:B---3--:R-:W-:Y:S01]  /*2fe0*/  IMAD.WIDE.U32 R100, R86, 0x8, R88 ;  /* 0x0000000856647825 */ /* 0x008fe200078e0058 */
[----:B------:R-:W-:Y:S01]  /*2ff0*/  LOP3.LUT R81, R95, R81, RZ, 0xfc, !PT ;  /* 0x000000515f517212 */ /* 0x000fe200078efcff */
[----:B------:R0:W-:Y:S02]  /*3000*/  STG.E.64 desc[UR14][R92.64], R90 ;  /* 0x0000005a5c007986 */ /* 0x0001e4000c101b0e */
[C---:B------:R-:W-:Y:S01]  /*3010*/  IMAD.WIDE.U32 R94, R121.reuse, 0x8, R50 ;  /* 0x00000008795e7825 */ /* 0x040fe200078e0032 */
[----:B----4-:R-:W-:Y:S01]  /*3020*/  LOP3.LUT R80, R80, R111, RZ, 0xfc, !PT ;  /* 0x0000006f50507212 */ /* 0x010fe200078efcff */
[----:B------:R1:W-:Y:S02]  /*3030*/  STG.E.64 desc[UR14][R100.64], R90 ;  /* 0x0000005a64007986 */ /* 0x0003e4000c101b0e */
[----:B------:R-:W-:-:S02]  /*3040*/  IMAD.WIDE.U32 R98, R121, 0x8, R48 ;  /* 0x0000000879627825 */ /* 0x000fc400078e0030 */
[----:B------:R2:W-:Y:S02]  /*3050*/  STG.E.64 desc[UR14][R94.64], R96 ;  /* 0x000000605e007986 */ /* 0x0005e4000c101b0e */
[----:B------:R-:W-:Y:S02]  /*3060*/  IMAD.WIDE.U32 R104, R121, 0x8, R88 ;  /* 0x0000000879687825 */ /* 0x000fe400078e0058 */
[----:B------:R3:W-:Y:S02]  /*3070*/  STG.E.64 desc[UR14][R98.64], R96 ;  /* 0x0000006062007986 */ /* 0x0007e4000c101b0e */
[----:B------:R-:W-:Y:S01]  /*3080*/  IMAD.WIDE.U32 R50, R123, 0x8, R50 ;  /* 0x000000087b327825 */ /* 0x000fe200078e0032 */
[----:B0-----:R-:W-:Y:S01]  /*3090*/  PRMT R92, R111, 0x7610, R92 ;  /* 0x000076106f5c7816 */ /* 0x001fe2000000005c */
[----:B------:R3:W-:Y:S01]  /*30a0*/  STG.E.64 desc[UR14][R104.64], R96 ;  /* 0x0000006068007986 */ /* 0x0007e2000c101b0e */
[----:B------:R-:W-:Y:S01]  /*30b0*/  PRMT R93, R0, 0x7610, R93 ;  /* 0x00007610005d7816 */ /* 0x000fe2000000005d */
[----:B------:R-:W-:Y:S01]  /*30c0*/  IMAD.WIDE.U32 R48, R123, 0x8, R48 ;  /* 0x000000087b307825 */ /* 0x000fe200078e0030 */
[----:B-1----:R-:W-:Y:S01]  /*30d0*/  PRMT R90, R109, 0x7610, R90 ;  /* 0x000076106d5a7816 */ /* 0x002fe2000000005a */
[----:B------:R3:W-:Y:S01]  /*30e0*/  STG.E.64 desc[UR14][R50.64], R80 ;  /* 0x0000005032007986 */ /* 0x0007e2000c101b0e */
[----:B------:R-:W-:Y:S01]  /*30f0*/  PRMT R91, R108, 0x7610, R91 ;  /* 0x000076106c5b7816 */ /* 0x000fe2000000005b */
[--C-:B------:R-:W-:Y:S01]  /*3100*/  IMAD.WIDE.U32 R106, R123, 0x8, R88.reuse ;  /* 0x000000087b6a7825 */ /* 0x100fe200078e0058 */
[----:B------:R-:W-:Y:S01]  /*3110*/  PRMT R88, R111, 0x7610, R88 ;  /* 0x000076106f587816 */ /* 0x000fe20000000058 */
[----:B------:R3:W-:Y:S01]  /*3120*/  STG.E.64 desc[UR14][R48.64], R80 ;  /* 0x0000005030007986 */ /* 0x0007e2000c101b0e */
[----:B------:R-:W-:-:S02]  /*3130*/  PRMT R89, R0, 0x7610, R89 ;  /* 0x0000761000597816 */ /* 0x000fc40000000059 */
[----:B--2---:R-:W-:Y:S01]  /*3140*/  PRMT R94, R109, 0x7610, R94 ;  /* 0x000076106d5e7816 */ /* 0x004fe2000000005e */
[----:B------:R3:W-:Y:S01]  /*3150*/  STG.E.64 desc[UR14][R106.64], R80 ;  /* 0x000000506a007986 */ /* 0x0007e2000c101b0e */
[----:B------:R-:W-:Y:S01]  /*3160*/  PRMT R95, R108, 0x7610, R95 ;  /* 0x000076106c5f7816 */ /* 0x000fe2000000005f */
[----:B------:R-:W-:Y:S06]  /*3170*/  BRA `(.L_x_784) ;  /* 0x00000014008c7947 */ /* 0x000fec0003800000 */
.L_x_781:
        /* <DEDUP_REMOVED lines=24> */
.L_x_787:
        /* <DEDUP_REMOVED lines=22> */
.L_x_786:
        /* <DEDUP_REMOVED lines=25> */
.L_x_789:
        /* <DEDUP_REMOVED lines=25> */
.L_x_788:
        /* <DEDUP_REMOVED lines=16> */
.L_x_790:
        /* <DEDUP_REMOVED lines=10> */
.L_x_791:
        /* <DEDUP_REMOVED lines=27> */
.L_x_793:
        /* <DEDUP_REMOVED lines=23> */
.L_x_792:
        /* <DEDUP_REMOVED lines=24> */
.L_x_795:
        /* <DEDUP_REMOVED lines=18> */
.L_x_794:
        /* <DEDUP_REMOVED lines=15> */
.L_x_796:
        /* <DEDUP_REMOVED lines=10> */
.L_x_797:
        /* <DEDUP_REMOVED lines=29> */
.L_x_799:
        /* <DEDUP_REMOVED lines=14> */
[----:B0-2---:R-:W-:Y:S02]  /*4320*/  PRMT R97, R80, 0x7632, R97 ;  /* 0x0000763250617816 */ /* 0x005fe40000000061 */
[C---:B------:R-:W-:Y:S02]  /*4330*/  PRMT R0, R110.reuse, 0x7632, R0 ;  /* 0x000076326e007816 */ /* 0x040fe40000000000 */
[----:B------:R-:W-:Y:S02]  /*4340*/  PRMT R81, R110, 0x7610, R81 ;  /* 0x000076106e517816 */ /* 0x000fe40000000051 */
[----:B------:R-:W-:-:S02]  /*4350*/  PRMT R95, R97, 0x7610, R95 ;  /* 0x00007610615f7816 */ /* 0x000fc4000000005f */
[----:B------:R-:W-:Y:S02]  /*4360*/  PRMT R94, R80, 0x7610, R94 ;  /* 0x00007610505e7816 */ /* 0x000fe4000000005e */
[----:B------:R-:W-:Y:S02]  /*4370*/  PRMT R93, R0, 0x7610, R93 ;  /* 0x00007610005d7816 */ /* 0x000fe4000000005d */
[----:B------:R-:W-:Y:S01]  /*4380*/  PRMT R92, R81, 0x7610, R92 ;  /* 0x00007610515c7816 */ /* 0x000fe2000000005c */
[----:B------:R-:W-:Y:S06]  /*4390*/  BRA `(.L_x_800) ;  /* 0x0000000000a07947 */ /* 0x000fec0003800000 */
.L_x_798:
        /* <DEDUP_REMOVED lines=23> */
.L_x_801:
        /* <DEDUP_REMOVED lines=16> */
[----:B0-2---:R-:W-:-:S07]  /*4610*/  PRMT R97, R80, 0x7632, R97 ;  /* 0x0000763250617816 */ /* 0x005fce0000000061 */
.L_x_800:
        /* <DEDUP_REMOVED lines=15> */
.L_x_802:
        /* <DEDUP_REMOVED lines=10> */
.L_x_784:
[----:B------:R-:W-:Y:S01]  /*47b0*/  UPLOP3.LUT UP1, UPT, UPT, UPT, UP1, 0x40, 0x4 ;  /* 0x000000000004789c */ /* 0x000fe20003f2e810 */
[----:B------:R-:W-:Y:S10]  /*47c0*/  BRA.U !UP2, `(.L_x_803) ;  /* 0xffffffbd0a387547 */ /* 0x000ff4000b83ffff */
[----:B01-34-:R-:W-:Y:S02]  /*47d0*/  MOV R49, R71 ;  /* 0x0000004700317202 */ /* 0x01bfe40000000f00 */
[----:B------:R-:W-:Y:S02]  /*47e0*/  MOV R26, R70 ;  /* 0x00000046001a7202 */ /* 0x000fe40000000f00 */
[----:B------:R-:W-:Y:S02]  /*47f0*/  MOV R34, R69 ;  /* 0x0000004500227202 */ /* 0x000fe40000000f00 */
[----:B------:R-:W-:Y:S02]  /*4800*/  MOV R42, R68 ;  /* 0x00000044002a7202 */ /* 0x000fe40000000f00 */
[----:B--2---:R-:W-:Y:S02]  /*4810*/  MOV R50, R67 ;  /* 0x0000004300327202 */ /* 0x004fe40000000f00 */
        /* <DEDUP_REMOVED lines=40> */
[----:B------:R-:W-:-:S07]  /*4aa0*/  MOV R71, R18 ;  /* 0x0000001200477202 */ /* 0x000fce0000000f00 */
.L_x_778:
        /* <DEDUP_REMOVED lines=25> */
.L_x_804:
        /* <DEDUP_REMOVED lines=12> */
.L_x_3521:


//--------------------- .text._ZN10layer_norm31ln_parallel_residual_bwd_kernelINS_13Kernel_traitsIf13__nv_bfloat16S2_S2_fjLj1536ELj1ELj1ELj4ELj8ENS_18Kernel_traits_baseILj1536EfS2_S2_S2_fjLj128EEEEELb0ELb1ELb0EEEvNS_9BwdParamsE --------------------------
	.section	.text._ZN10layer_norm31ln_parallel_residual_bwd_kernelINS_13Kernel_traitsIf13__nv_bfloat16S2_S2_fjLj1536ELj1ELj1ELj4ELj8ENS_18Kernel_traits_baseILj1536EfS2_S2_S2_fjLj128EEEEELb0ELb1ELb0EEEvNS_9BwdParamsE,"ax",@progbits
	.align	128
        .global         _ZN10layer_norm31ln_parallel_residual_bwd_kernelINS_13Kernel_traitsIf13__nv_bfloat16S2_S2_fjLj1536ELj1ELj1ELj4ELj8ENS_18Kernel_traits_baseILj1536EfS2_S2_S2_fjLj128EEEEELb0ELb1ELb0EEEvNS_9BwdParamsE
        .type           _ZN10layer_norm31ln_parallel_residual_bwd_kernelINS_13Kernel_traitsIf13__nv_bfloat16S2_S2_fjLj1536ELj1ELj1ELj4ELj8ENS_18Kernel_traits_baseILj1536EfS2_S2_S2_fjLj128EEEEELb0ELb1ELb0EEEvNS_9BwdParamsE,@function
        .size           _ZN10layer_norm31ln_parallel_residual_bwd_kernelINS_13Kernel_traitsIf13__nv_bfloat16S2_S2_fjLj1536ELj1ELj1ELj4ELj8ENS_18Kernel_traits_baseILj1536EfS2_S2_S2_fjLj128EEEEELb0ELb1ELb0EEEvNS_9BwdParamsE,(.L_x_3522 - _ZN10layer_norm31ln_parallel_residual_bwd_kernelINS_13Kernel_traitsIf13__nv_bfloat16S2_S2_fjLj1536ELj1ELj1ELj4ELj8ENS_18Kernel_traits_baseILj1536EfS2_S2_S2_fjLj128EEEEELb0ELb1ELb0EEEvNS_9BwdParamsE)
        .other          _ZN10layer_norm31ln_parallel_residual_bwd_kernelINS_13Kernel_traitsIf13__nv_bfloat16S2_S2_fjLj1536ELj1ELj1ELj4ELj8ENS_18Kernel_traits_baseILj1536EfS2_S2_S2_fjLj128EEEEELb0ELb1ELb0EEEvNS_9BwdParamsE,@"STO_CUDA_ENTRY STV_DEFAULT"
_ZN10layer_norm31ln_parallel_residual_bwd_kernelINS_13Kernel_traitsIf13__nv_bfloat16S2_S2_fjLj1536ELj1ELj1ELj4ELj8ENS_18Kernel_traits_baseILj1536EfS2_S2_S2_fjLj128EEEEELb0ELb1ELb0EEEvNS_9BwdParamsE:
.text._ZN10layer_norm31ln_parallel_residual_bwd_kernelINS_13Kernel_traitsIf13__nv_bfloat16S2_S2_fjLj1536ELj1ELj1ELj4ELj8ENS_18Kernel_traits_baseILj1536EfS2_S2_S2_fjLj128EEEEELb0ELb1ELb0EEEvNS_9BwdParamsE:
        /* <DEDUP_REMOVED lines=20> */
[----:B--2---:R1:W5:Y:S01]  /*0140*/  @P0 LDG.E.128 R44, desc[UR20][R4.64] ;  /* 0x00000014042c0981 */ /* 0x004362000c1e1d00 */
[C---:B---3--:R-:W-:Y:S01]  /*0150*/  @P1 IMAD.WIDE.U32 R8, R3.reuse, 0x10, R6 ;  /* 0x0000001003081825 */ /* 0x048fe200078e0006 */
[----:B------:R-:W-:-:S04]  /*0160*/  @P1 IADD3 R3, PT, PT, R3, 0x80, RZ ;  /* 0x0000008003031810 */ /* 0x000fc80007ffe0ff */
[----:B------:R1:W5:Y:S01]  /*0170*/  @P1 LDG.E.128 R40, desc[UR20][R8.64] ;  /* 0x0000001408281981 */ /* 0x000362000c1e1d00 */
[----:B----4-:R-:W-:-:S05]  /*0180*/  @P2 IMAD.WIDE.U32 R6, R3, 0x10, R10 ;  /* 0x0000001003062825 */ /* 0x010fca00078e000a */
[----:B------:R1:W5:Y:S01]  /*0190*/  @P2 LDG.E.128 R36, desc[UR20][R6.64] ;  /* 0x0000001406242981 */ /* 0x000362000c1e1d00 */
        /* <DEDUP_REMOVED lines=27> */
[----:B------:R-:W-:Y:S01]  /*0350*/  UPLOP3.LUT UP1, UPT, UPT, UPT, UPT, 0x40, 0x4 ;  /* 0x000000000004789c */ /* 0x000fe20003f2e870 */
[----:B------:R-:W1:Y:S01]  /*0360*/  LDCU UR6, c[0x0][0x388] ;  /* 0x00007100ff0677ac */ /* 0x000e620008000800 */
[----:B0-----:R-:W-:Y:S01]  /*0370*/  UISETP.NE.AND UP0, UPT, UR4, URZ, UPT ;  /* 0x000000ff0400728c */ /* 0x001fe2000bf05270 */
[----:B------:R-:W0:Y:S05]  /*0380*/  LDCU.U8 UR27, c[0x0][0x410] ;  /* 0x00008200ff1b77ac */ /* 0x000e2a0008000000 */
[----:B------:R-:W-:Y:S01]  /*0390*/  PLOP3.LUT P3, PT, PT, PT, UP0, 0x80, 0x8 ;  /* 0x000000000008781c */ /* 0x000fe20003f6f008 */
[----:B------:R-:W2:Y:S01]  /*03a0*/  LDCU UR26, c[0x0][0x400] ;  /* 0x00008000ff1a77ac */ /* 0x000ea20008000800 */
[----:B------:R-:W3:Y:S01]  /*03b0*/  LDCU.64 UR16, c[0x0][0x470] ;  /* 0x00008e00ff1077ac */ /* 0x000ee20008000a00 */
[----:B------:R-:W4:Y:S01]  /*03c0*/  LDCU.64 UR24, c[0x0][0x438] ;  /* 0x00008700ff1877ac */ /* 0x000f220008000a00 */
[----:B------:R-:W0:Y:S01]  /*03d0*/  LDCU.64 UR10, c[0x0][0x478] ;  /* 0x00008f00ff0a77ac */ /* 0x000e220008000a00 */
[----:B------:R-:W0:Y:S01]  /*03e0*/  LDCU.128 UR12, c[0x0][0x3c0] ;  /* 0x00007800ff0c77ac */ /* 0x000e220008000c00 */
[----:B------:R-:W0:Y:S07]  /*03f0*/  LDCU.64 UR22, c[0x0][0x380] ;  /* 0x00007000ff1677ac */ /* 0x000e2e0008000a00 */
.L_x_849:
[----:B0-----:R-:W-:Y:S02]  /*0400*/  UIMAD.WIDE UR18, UR9, 0x4, UR14 ;  /* 0x00000004091278a5 */ /* 0x001fe4000f8e020e */
[----:B------:R-:W-:-:S04]  /*0410*/  UIMAD.WIDE UR4, UR9, 0x4, UR12 ;  /* 0x00000004090478a5 */ /* 0x000fc8000f8e020c */
[----:B-12-4-:R-:W-:Y:S01]  /*0420*/  MOV R48, UR18 ;  /* 0x0000001200307c02 */ /* 0x016fe20008000f00 */
[----:B------:R-:W-:Y:S01]  /*0430*/  IMAD.U32 R49, RZ, RZ, UR19 ;  /* 0x00000013ff317e24 */ /* 0x000fe2000f8e00ff */
[----:B------:R-:W-:Y:S02]  /*0440*/  MOV R50, UR4 ;  /* 0x0000000400327c02 */ /* 0x000fe40008000f00 */
[----:B------:R-:W-:Y:S02]  /*0450*/  MOV R51, UR5 ;  /* 0x0000000500337c02 */ /* 0x000fe40008000f00 */
[----:B------:R-:W2:Y:S04]  /*0460*/  LDG.E R48, desc[UR20][R48.64] ;  /* 0x0000001430307981 */ /* 0x000ea8000c1e1900 */
[----:B---3--:R-:W3:Y:S01]  /*0470*/  LDG.E R50, desc[UR20][R50.64] ;  /* 0x0000001432327981 */ /* 0x008ee2000c1e1900 */
[----:B-1----:R-:W-:Y:S01]  /*0480*/  UIMAD UR4, UR9, UR6, URZ ;  /* 0x00000006090472a4 */ /* 0x002fe2000f8e02ff */
[----:B------:R-:W-:Y:S01]  /*0490*/  BSSY.RECONVERGENT B0, `(.L_x_806) ;  /* 0x0000043000007945 */ /* 0x000fe20003800200 */
[----:B------:R-:W-:Y:S01]  /*04a0*/  HFMA2 R86, -RZ, RZ, 0, 0 ;  /* 0x00000000ff567431 */ /* 0x000fe200000001ff */
[C---:B------:R-:W-:Y:S01]  /*04b0*/  ISETP.GE.U32.AND P1, PT, R2.reuse, 0x100, PT ;  /* 0x000001000200780c */ /* 0x040fe20003f26070 */
[----:B------:R-:W-:Y:S01]  /*04c0*/  USHF.R.S32.HI UR5, URZ, 0x1f, UR4 ;  /* 0x0000001fff057899 */ /* 0x000fe20008011404 */
[----:B------:R-:W-:-:S03]  /*04d0*/  ISETP.GE.U32.AND P2, PT, R2, 0x180, PT ;  /* 0x000001800200780c */ /* 0x000fc60003f46070 */
[----:B------:R-:W-:-:S06]  /*04e0*/  ULEA.HI UR5, UR5, UR4, URZ, 0x2 ;  /* 0x0000000405057291 */ /* 0x000fcc000f8f10ff */
[----:B------:R-:W-:-:S04]  /*04f0*/  MOV R0, UR5 ;  /* 0x0000000500007c02 */ /* 0x000fc80008000f00 */
[----:B------:R-:W-:Y:S01]  /*0500*/  LEA.HI.SX32 R0, R0, R85, 0x1e ;  /* 0x0000005500007211 */ /* 0x000fe200078ff2ff */
[----:B------:R-:W-:-:S03]  /*0510*/  IMAD.MOV.U32 R85, RZ, RZ, RZ ;  /* 0x000000ffff557224 */ /* 0x000fc600078e00ff */
[----:B------:R-:W-:Y:S02]  /*0520*/  MOV R55, R0 ;  /* 0x0000000000377202 */ /* 0x000fe40000000f00 */
[----:B--2---:R-:W-:Y:S02]  /*0530*/  R2UR UR18, R48 ;  /* 0x00000000301272ca */ /* 0x004fe400000e0000 */
[----:B---3--:R-:W-:Y:S01]  /*0540*/  FSEL R54, R50, RZ, !P3 ;  /* 0x000000ff32367208 */ /* 0x008fe20005800000 */
[----:B------:R-:W-:-:S12]  /*0550*/  @!P0 BRA `(.L_x_807) ;  /* 0x0000000000d88947 */ /* 0x000fd80003800000 */
[----:B------:R-:W0:Y:S08]  /*0560*/  LDC.64 R48, c[0x0][0x3a8] ;  /* 0x0000ea00ff307b82 */ /* 0x000e300000000a00 */
[----:B------:R-:W1:Y:S01]  /*0570*/  LDC.64 R50, c[0x0][0x428] ;  /* 0x00010a00ff327b82 */ /* 0x000e620000000a00 */
[----:B0-----:R-:W-:-:S06]  /*0580*/  IMAD.WIDE.U32 R48, R0, 0x8, R48 ;  /* 0x0000000800307825 */ /* 0x001fcc00078e0030 */
[----:B------:R-:W2:Y:S01]  /*0590*/  LDG.E.64 R48, desc[UR20][R48.64] ;  /* 0x0000001430307981 */ /* 0x000ea2000c1e1b00 */
[----:B-1----:R-:W-:-:S06]  /*05a0*/  IMAD.WIDE.U32 R50, R0, 0x8, R50 ;  /* 0x0000000800327825 */ /* 0x002fcc00078e0032 */
[----:B------:R-:W3:Y:S01]  /*05b0*/  LDG.E.64 R50, desc[UR20][R50.64] ;  /* 0x0000001432327981 */ /* 0x000ee2000c1e1b00 */
[----:B----4-:R-:W-:-:S04]  /*05c0*/  ISETP.NE.U32.AND P0, PT, RZ, UR24, PT ;  /* 0x00000018ff007c0c */ /* 0x010fc8000bf05070 */
[----:B------:R-:W-:-:S13]  /*05d0*/  ISETP.NE.AND.EX P0, PT, RZ, UR25, PT, P0 ;  /* 0x00000019ff007c0c */ /* 0x000fda000bf05300 */
[----:B------:R-:W0:Y:S02]  /*05e0*/  @P0 LDC.64 R52, c[0x0][0x438] ;  /* 0x00010e00ff340b82 */ /* 0x000e240000000a00 */
[----:B0-----:R-:W-:-:S05]  /*05f0*/  @P0 IMAD.WIDE.U32 R52, R0, 0x8, R52 ;  /* 0x0000000800340825 */ /* 0x001fca00078e0034 */
[----:B------:R0:W5:Y:S01]  /*0600*/  @P0 LDG.E.64 R70, desc[UR20][R52.64] ;  /* 0x0000001434460981 */ /* 0x000162000c1e1b00 */
[C-C-:B--2---:R-:W-:Y:S02]  /*0610*/  SHF.R.U64 R59, R48.reuse, 0x10, R49.reuse ;  /* 0x00000010303b7819 */ /* 0x144fe40000001231 */
[----:B------:R-:W-:Y:S02]  /*0620*/  SHF.R.U32.HI R61, RZ, 0x10, R49 ;  /* 0x00000010ff3d7819 */ /* 0x000fe40000011631 */
[----:B------:R-:W-:Y:S02]  /*0630*/  SHF.L.U32 R3, R48, 0x10, RZ ;  /* 0x0000001030037819 */ /* 0x000fe400000006ff */
[--C-:B---3--:R-:W-:Y:S01]  /*0640*/  SHF.R.U64 R58, R50, 0x10, R51.reuse ;  /* 0x00000010323a7819 */ /* 0x108fe20000001233 */
[--C-:B------:R-:W-:Y:S01]  /*0650*/  IMAD.MOV.U32 R56, RZ, RZ, R51.reuse ;  /* 0x000000ffff387224 */ /* 0x100fe200078e0033 */
[----:B------:R-:W-:Y:S02]  /*0660*/  SHF.R.U32.HI R57, RZ, 0x10, R51 ;  /* 0x00000010ff397819 */ /* 0x000fe40000011633 */
[----:B------:R-:W-:-:S02]  /*0670*/  SHF.L.U32 R51, R49, 0x10, RZ ;  /* 0x0000001031337819 */ /* 0x000fc400000006ff */
[----:B------:R-:W-:Y:S02]  /*0680*/  SHF.L.U32 R49, R59, 0x10, RZ ;  /* 0x000000103b317819 */ /* 0x000fe400000006ff */
[----:B------:R-:W-:Y:S01]  /*0690*/  MOV R55, R50 ;  /* 0x0000003200377202 */ /* 0x000fe20000000f00 */
[C---:B------:R-:W-:Y:S02]  /*06a0*/  FADD.FTZ R3, -R54.reuse, R3 ;  /* 0x0000000336037221 */ /* 0x040fe40000010100 */
[----:B------:R-:W-:Y:S01]  /*06b0*/  FADD.FTZ R49, -R54, R49 ;  /* 0x0000003136317221 */ /* 0x000fe20000010100 */
[----:B------:R-:W-:Y:S01]  /*06c0*/  SHF.L.U32 R55, R55, 0x10, RZ ;  /* 0x0000001037377819 */ /* 0x000fe200000006ff */
[----:B------:R-:W-:Y:S01]  /*06d0*/  IMAD.U32 R50, R58, 0x10000, RZ ;  /* 0x000100003a327824 */ /* 0x000fe200078e00ff */
[----:B0-----:R-:W-:Y:S01]  /*06e0*/  SHF.L.U32 R53, R56, 0x10, RZ ;  /* 0x0000001038357819 */ /* 0x001fe200000006ff */
[----:B------:R-:W-:Y:S01]  /*06f0*/  FMUL.FTZ R56, R49, UR18 ;  /* 0x0000001231387c20 */ /* 0x000fe20008410000 */
[----:B------:R-:W-:Y:S01]  /*0700*/  FMUL.FTZ R3, R3, UR18 ;  /* 0x0000001203037c20 */ /* 0x000fe20008410000 */
[----:B-----5:R-:W-:Y:S01]  /*0710*/  FMUL.FTZ R58, R44, R55 ;  /* 0x000000372c3a7220 */ /* 0x020fe20000410000 */
[----:B------:R-:W-:Y:S01]  /*0720*/  FADD.FTZ R51, -R54, R51 ;  /* 0x0000003336337221 */ /* 0x000fe20000010100 */
[----:B------:R-:W-:Y:S01]  /*0730*/  FADD.FTZ R21, R21, R50 ;  /* 0x0000003215157221 */ /* 0x000fe20000010000 */
[-C--:B------:R-:W-:Y:S01]  /*0740*/  FFMA.FTZ R33, R56, R50.reuse, R33 ;  /* 0x0000003238217223 */ /* 0x080fe20000010021 */
[----:B------:R-:W-:Y:S01]  /*0750*/  FMUL.FTZ R59, R45, R50 ;  /* 0x000000322d3b7220 */ /* 0x000fe20000410000 */
[----:B------:R-:W-:Y:S01]  /*0760*/  FADD.FTZ R50, RZ, R58 ;  /* 0x0000003aff327221 */ /* 0x000fe20000010000 */
[----:B------:R-:W-:-:S02]  /*0770*/  IMAD.U32 R61, R61, 0x10000, RZ ;  /* 0x000100003d3d7824 */ /* 0x000fc400078e00ff */
[----:B------:R-:W-:Y:S01]  /*0780*/  FFMA.FTZ R49, R3, R58, RZ ;  /* 0x0000003a03317223 */ /* 0x000fe200000100ff */
[----:B------:R-:W-:Y:S01]  /*0790*/  SHF.L.U32 R48, R57, 0x10, RZ ;  /* 0x0000001039307819 */ /* 0x000fe200000006ff */
[----:B------:R-:W-:Y:S01]  /*07a0*/  FMUL.FTZ R57, R51, UR18 ;  /* 0x0000001233397c20 */ /* 0x000fe20008410000 */
[----:B------:R-:W-:Y:S01]  /*07b0*/  FADD.FTZ R51, R50, R59 ;  /* 0x0000003b32337221 */ /* 0x000fe20000010000 */
[----:B------:R-:W-:Y:S01]  /*07c0*/  FMUL.FTZ R60, R46, R53 ;  /* 0x000000352e3c7220 */ /* 0x000fe20000410000 */
[----:B------:R-:W-:Y:S01]  /*07d0*/  FADD.FTZ R62, -R54, R61 ;  /* 0x0000003d363e7221 */ /* 0x000fe20000010100 */
[----:B------:R-:W-:Y:S01]  /*07e0*/  FFMA.FTZ R50, R56, R59, R49 ;  /* 0x0000003b38327223 */ /* 0x000fe20000010031 */
[----:B------:R-:W-:Y:S01]  /*07f0*/  FMUL.FTZ R61, R47, R48 ;  /* 0x000000302f3d7220 */ /* 0x000fe20000410000 */
        /* <DEDUP_REMOVED lines=8> */
[----:B------:R-:W-:Y:S01]  /*0880*/  FFMA.FTZ R35, R62, R48, R35 ;  /* 0x000000303e237223 */ /* 0x000fe20000010023 */
[----:B------:R-:W-:Y:S01]  /*0890*/  IADD3 R55, PT, PT, R0, 0x80, RZ ;  /* 0x0000008000377810 */ /* 0x000fe20007ffe0ff */
[----:B------:R-:W-:Y:S01]  /*08a0*/  FADD.FTZ R85, R52, R61 ;  /* 0x0000003d34557221 */ /* 0x000fe20000010000 */
[----:B------:R-:W-:-:S07]  /*08b0*/  FFMA.FTZ R86, R62, R61, R50 ;  /* 0x0000003d3e567223 */ /* 0x000fce0000010032 */
.L_x_807:
[----:B----4-:R-:W-:Y:S05]  /*08c0*/  BSYNC.RECONVERGENT B0 ;  /* 0x0000000000007941 */ /* 0x010fea0003800200 */
.L_x_806:
        /* <DEDUP_REMOVED lines=10> */
[----:B------:R-:W0:Y:S02]  /*0970*/  @P0 LDC.64 R50, c[0x0][0x438] ;  /* 0x00010e00ff320b82 */ /* 0x000e240000000a00 */
[----:B0-----:R-:W-:-:S05]  /*0980*/  @P0 IMAD.WIDE.U32 R50, R55, 0x8, R50 ;  /* 0x0000000837320825 */ /* 0x001fca00078e0032 */
[----:B------:R0:W5:Y:S01]  /*0990*/  @P0 LDG.E.64 R68, desc[UR20][R50.64] ;  /* 0x0000001432440981 */ /* 0x000162000c1e1b00 */
[----:B------:R-:W-:Y:S02]  /*09a0*/  IADD3 R55, PT, PT, R55, 0x80, RZ ;  /* 0x0000008037377810 */ /* 0x000fe40007ffe0ff */
[--C-:B--2---:R-:W-:Y:S02]  /*09b0*/  SHF.R.U64 R67, R52, 0x10, R53.reuse ;  /* 0x0000001034437819 */ /* 0x104fe40000001235 */
[----:B------:R-:W-:Y:S02]  /*09c0*/  MOV R64, R53 ;  /* 0x0000003500407202 */ /* 0x000fe40000000f00 */
[----:B------:R-:W-:Y:S02]  /*09d0*/  SHF.R.U32.HI R66, RZ, 0x10, R53 ;  /* 0x00000010ff427819 */ /* 0x000fe40000011635 */
[----:B------:R-:W-:Y:S02]  /*09e0*/  MOV R63, R52 ;  /* 0x00000034003f7202 */ /* 0x000fe40000000f00 */
[----:B---3--:R-:W-:-:S02]  /*09f0*/  SHF.L.U32 R53, R48, 0x10, RZ ;  /* 0x0000001030357819 */ /* 0x008fc400000006ff */
[--C-:B------:R-:W-:Y:S01]  /*0a00*/  SHF.R.U64 R75, R48, 0x10, R49.reuse ;  /* 0x00000010304b7819 */ /* 0x100fe20000001231 */
[----:B------:R-:W-:Y:S01]  /*0a10*/  IMAD.U32 R65, R49, 0x10000, RZ ;  /* 0x0001000031417824 */ /* 0x000fe200078e00ff */
[----:B------:R-:W-:Y:S01]  /*0a20*/  SHF.R.U32.HI R74, RZ, 0x10, R49 ;  /* 0x00000010ff4a7819 */ /* 0x000fe20000011631 */
[----:B------:R-:W-:Y:S01]  /*0a30*/  FADD.FTZ R53, -R54, R53 ;  /* 0x0000003536357221 */ /* 0x000fe20000010100 */
[----:B------:R-:W-:Y:S02]  /*0a40*/  SHF.L.U32 R49, R63, 0x10, RZ ;  /* 0x000000103f317819 */ /* 0x000fe400000006ff */
[----:B0-----:R-:W-:Y:S01]  /*0a50*/  SHF.L.U32 R51, R75, 0x10, RZ ;  /* 0x000000104b337819 */ /* 0x001fe200000006ff */
[----:B------:R-:W-:Y:S01]  /*0a60*/  IMAD.U32 R48, R66, 0x10000, RZ ;  /* 0x0001000042307824 */ /* 0x000fe200078e00ff */
[----:B------:R-:W-:Y:S01]  /*0a70*/  SHF.L.U32 R52, R67, 0x10, RZ ;  /* 0x0000001043347819 */ /* 0x000fe200000006ff */
[----:B------:R-:W-:Y:S01]  /*0a80*/  FMUL.FTZ R63, R53, UR18 ;  /* 0x00000012353f7c20 */ /* 0x000fe20008410000 */
[-C--:B-----5:R-:W-:Y:S01]  /*0a90*/  FMUL.FTZ R66, R40, R49.reuse ;  /* 0x0000003128427220 */ /* 0x0a0fe20000410000 */
[----:B------:R-:W-:Y:S01]  /*0aa0*/  FADD.FTZ R51, -R54, R51 ;  /* 0x0000003336337221 */ /* 0x000fe20000010100 */
[----:B------:R-:W-:Y:S01]  /*0ab0*/  SHF.L.U32 R75, R64, 0x10, RZ ;  /* 0x00000010404b7819 */ /* 0x000fe200000006ff */
[----:B------:R-:W-:Y:S01]  /*0ac0*/  FADD.FTZ R65, -R54, R65 ;  /* 0x0000004136417221 */ /* 0x000fe20000010100 */
[----:B------:R-:W-:Y:S01]  /*0ad0*/  SHF.L.U32 R53, R74, 0x10, RZ ;  /* 0x000000104a357819 */ /* 0x000fe200000006ff */
[----:B------:R-:W-:Y:S01]  /*0ae0*/  FADD.FTZ R16, R16, R49 ;  /* 0x0000003110107221 */ /* 0x000fe20000010000 */
[----:B------:R-:W-:Y:S01]  /*0af0*/  FFMA.FTZ R28, R63, R49, R28 ;  /* 0x000000313f1c7223 */ /* 0x000fe2000001001c */
[----:B------:R-:W-:Y:S01]  /*0b00*/  FMUL.FTZ R67, R41, R52 ;  /* 0x0000003429437220 */ /* 0x000fe20000410000 */
[----:B------:R-:W-:Y:S01]  /*0b10*/  FADD.FTZ R50, R85, R66 ;  /* 0x0000004255327221 */ /* 0x000fe20000010000 */
[----:B------:R-:W-:Y:S01]  /*0b20*/  FMUL.FTZ R64, R51, UR18 ;  /* 0x0000001233407c20 */ /* 0x000fe20008410000 */
[----:B------:R-:W-:Y:S01]  /*0b30*/  FFMA.FTZ R49, R63, R66, R86 ;  /* 0x000000423f317223 */ /* 0x000fe20000010056 */
[----:B------:R-:W-:Y:S01]  /*0b40*/  FMUL.FTZ R65, R65, UR18 ;  /* 0x0000001241417c20 */ /* 0x000fe20008410000 */
[----:B------:R-:W-:Y:S01]  /*0b50*/  FADD.FTZ R51, R50, R67 ;  /* 0x0000004332337221 */ /* 0x000fe20000010000 */
[----:B------:R-:W-:Y:S01]  /*0b60*/  FMUL.FTZ R74, R42, R75 ;  /* 0x0000004b2a4a7220 */ /* 0x000fe20000410000 */
[----:B------:R-:W-:Y:S01]  /*0b70*/  FADD.FTZ R53, -R54, R53 ;  /* 0x0000003536357221 */ /* 0x000fe20000010100 */
[C---:B------:R-:W-:Y:S01]  /*0b80*/  FFMA.FTZ R50, R64.reuse, R67, R49 ;  /* 0x0000004340327223 */ /* 0x040fe20000010031 */
[----:B------:R-:W-:Y:S01]  /*0b90*/  FADD.FTZ R17, R17, R52 ;  /* 0x0000003411117221 */ /* 0x000fe20000010000 */
[----:B------:R-:W-:Y:S01]  /*0ba0*/  FFMA.FTZ R29, R64, R52, R29 ;  /* 0x00000034401d7223 */ /* 0x000fe2000001001d */
        /* <DEDUP_REMOVED lines=10> */
.L_x_809:
[----:B------:R-:W-:Y:S05]  /*0c50*/  BSYNC.RECONVERGENT B0 ;  /* 0x0000000000007941 */ /* 0x000fea0003800200 */
.L_x_808:
        /* <DEDUP_REMOVED lines=13> */
[C-C-:B--2---:R-:W-:Y:S02]  /*0d30*/  SHF.R.U64 R78, R48.reuse, 0x10, R49.reuse ;  /* 0x00000010304e7819 */ /* 0x144fe40000001231 */
[----:B------:R-:W-:Y:S02]  /*0d40*/  SHF.R.U32.HI R83, RZ, 0x10, R49 ;  /* 0x00000010ff537819 */ /* 0x000fe40000011631 */
[----:B------:R-:W-:Y:S02]  /*0d50*/  SHF.L.U32 R77, R49, 0x10, RZ ;  /* 0x00000010314d7819 */ /* 0x000fe400000006ff */
[----:B------:R-:W-:Y:S02]  /*0d60*/  SHF.L.U32 R55, R48, 0x10, RZ ;  /* 0x0000001030377819 */ /* 0x000fe400000006ff */
[----:B------:R-:W-:Y:S01]  /*0d70*/  SHF.L.U32 R49, R78, 0x10, RZ ;  /* 0x000000104e317819 */ /* 0x000fe200000006ff */
[----:B---3--:R-:W-:Y:S01]  /*0d80*/  IMAD.MOV.U32 R48, RZ, RZ, R52 ;  /* 0x000000ffff307224 */ /* 0x008fe200078e0034 */
[----:B------:R-:W-:Y:S01]  /*0d90*/  SHF.R.U64 R80, R52, 0x10, R53 ;  /* 0x0000001034507819 */ /* 0x000fe20000001235 */
[----:B------:R-:W-:-:S02]  /*0da0*/  FADD.FTZ R55, -R54, R55 ;  /* 0x0000003736377221 */ /* 0x000fc40000010100 */
[----:B------:R-:W-:Y:S01]  /*0db0*/  FADD.FTZ R78, -R54, R49 ;  /* 0x00000031364e7221 */ /* 0x000fe20000010100 */
[----:B------:R-:W-:Y:S01]  /*0dc0*/  SHF.L.U32 R49, R48, 0x10, RZ ;  /* 0x0000001030317819 */ /* 0x000fe200000006ff */
[----:B------:R-:W-:Y:S01]  /*0dd0*/  FADD.FTZ R81, -R54, R77 ;  /* 0x0000004d36517221 */ /* 0x000fe20000010100 */
[----:B------:R-:W-:Y:S01]  /*0de0*/  MOV R79, R53 ;  /* 0x00000035004f7202 */ /* 0x000fe20000000f00 */
[----:B------:R-:W-:Y:S02]  /*0df0*/  IMAD.U32 R48, R80, 0x10000, RZ ;  /* 0x0001000050307824 */ /* 0x000fe400078e00ff */
[----:B------:R-:W-:Y:S01]  /*0e00*/  FMUL.FTZ R78, R78, UR18 ;  /* 0x000000124e4e7c20 */ /* 0x000fe20008410000 */
[----:B------:R-:W-:Y:S01]  /*0e10*/  FMUL.FTZ R77, R55, UR18 ;  /* 0x00000012374d7c20 */ /* 0x000fe20008410000 */
[-C--:B-----5:R-:W-:Y:S01]  /*0e20*/  FMUL.FTZ R80, R36, R49.reuse ;  /* 0x0000003124507220 */ /* 0x0a0fe20000410000 */
[----:B0-----:R-:W-:Y:S01]  /*0e30*/  SHF.L.U32 R51, R79, 0x10, RZ ;  /* 0x000000104f337819 */ /* 0x001fe200000006ff */
[----:B------:R-:W-:Y:S01]  /*0e40*/  FADD.FTZ R13, R13, R48 ;  /* 0x000000300d0d7221 */ /* 0x000fe20000010000 */
[-C--:B------:R-:W-:Y:S01]  /*0e50*/  FFMA.FTZ R25, R78, R48.reuse, R25 ;  /* 0x000000304e197223 */ /* 0x080fe20000010019 */
[----:B------:R-:W-:Y:S01]  /*0e60*/  FMUL.FTZ R79, R37, R48 ;  /* 0x00000030254f7220 */ /* 0x000fe20000410000 */
[----:B------:R-:W-:Y:S01]  /*0e70*/  FMUL.FTZ R81, R81, UR18 ;  /* 0x0000001251517c20 */ /* 0x000fe20008410000 */
[----:B------:R-:W-:Y:S01]  /*0e80*/  SHF.L.U32 R83, R83, 0x10, RZ ;  /* 0x0000001053537819 */ /* 0x000fe200000006ff */
[----:B------:R-:W-:Y:S01]  /*0e90*/  FADD.FTZ R12, R12, R49 ;  /* 0x000000310c0c7221 */ /* 0x000fe20000010000 */
[----:B------:R-:W-:Y:S01]  /*0ea0*/  SHF.R.U32.HI R52, RZ, 0x10, R53 ;  /* 0x00000010ff347819 */ /* 0x000fe20000011635 */
[----:B------:R-:W-:Y:S01]  /*0eb0*/  FFMA.FTZ R24, R77, R49, R24 ;  /* 0x000000314d187223 */ /* 0x000fe20000010018 */
[----:B------:R-:W-:Y:S01]  /*0ec0*/  FADD.FTZ R48, R85, R80 ;  /* 0x0000005055307221 */ /* 0x000fe20000010000 */
[----:B------:R-:W-:Y:S01]  /*0ed0*/  FFMA.FTZ R49, R77, R80, R86 ;  /* 0x000000504d317223 */ /* 0x000fe20000010056 */
[----:B------:R-:W-:Y:S01]  /*0ee0*/  FADD.FTZ R14, R14, R51 ;  /* 0x000000330e0e7221 */ /* 0x000fe20000010000 */
[-C--:B------:R-:W-:Y:S01]  /*0ef0*/  FFMA.FTZ R26, R81, R51.reuse, R26 ;  /* 0x00000033511a7223 */ /* 0x080fe2000001001a */
[----:B------:R-:W-:Y:S01]  /*0f00*/  FMUL.FTZ R82, R38, R51 ;  /* 0x0000003326527220 */ /* 0x000fe20000410000 */
        /* <DEDUP_REMOVED lines=12> */
.L_x_811:
[----:B------:R-:W-:Y:S05]  /*0fd0*/  BSYNC.RECONVERGENT B0 ;  /* 0x0000000000007941 */ /* 0x000fea0003800200 */
.L_x_810:
[----:B------:R-:W0:Y:S01]  /*0fe0*/  SHFL.DOWN PT, R48, R85, 0x10, 0x1f ;  /* 0x0a001f0055307f89 */ /* 0x000e2200000e0000 */
[----:B------:R-:W-:Y:S03]  /*0ff0*/  BSSY.RECONVERGENT B0, `(.L_x_812) ;  /* 0x000001f000007945 */ /* 0x000fe60003800200 */
        /* <DEDUP_REMOVED lines=30> */
.L_x_813:
[----:B------:R-:W-:Y:S05]  /*11e0*/  BSYNC.RECONVERGENT B0 ;  /* 0x0000000000007941 */ /* 0x000fea0003800200 */
.L_x_812:
        /* <DEDUP_REMOVED lines=59> */
.L_x_818:
        /* <DEDUP_REMOVED lines=23> */
.L_x_817:
        /* <DEDUP_REMOVED lines=28> */
.L_x_820:
        /* <DEDUP_REMOVED lines=27> */
.L_x_816:
        /* <DEDUP_REMOVED lines=10> */
[----:B------:R-:W-:Y:S01]  /*1b20*/  MOV R48, R70 ;  /* 0x0000004600307202 */ /* 0x000fe20000000f00 */
        /* <DEDUP_REMOVED lines=25> */
.L_x_822:
[--C-:B------:R-:W-:Y:S01]  /*1cc0*/  IMAD.MOV.U32 R48, RZ, RZ, R71.reuse ;  /* 0x000000ffff307224 */ /* 0x100fe200078e0047 */
[----:B------:R-:W-:Y:S01]  /*1cd0*/  MOV R4, R70 ;  /* 0x0000004600047202 */ /* 0x000fe20000000f00 */
        /* <DEDUP_REMOVED lines=28> */
.L_x_821:
[----:B------:R-:W-:Y:S01]  /*1ea0*/  UMOV UR7, UR16 ;  /* 0x0000001000077c82 */ /* 0x000fe20008000000 */
[----:B------:R-:W-:Y:S01]  /*1eb0*/  UMOV UR8, UR17 ;  /* 0x0000001100087c82 */ /* 0x000fe20008000000 */
[----:B------:R-:W-:-:S04]  /*1ec0*/  UISETP.NE.U32.AND UP0, UPT, UR7, URZ, UPT ;  /* 0x000000ff0700728c */ /* 0x000fc8000bf05070 */
[----:B------:R-:W-:-:S09]  /*1ed0*/  UISETP.NE.AND.EX UP0, UPT, UR8, URZ, UPT, UP0 ;  /* 0x000000ff0800728c */ /* 0x000fd2000bf05300 */
[----:B------:R-:W-:Y:S05]  /*1ee0*/  BRA.U UP0, `(.L_x_823) ;  /* 0x0000000100787547 */ /* 0x000fea000b800000 */
[----:B------:R-:W-:Y:S01]  /*1ef0*/  IMAD.MOV.U32 R8, RZ, RZ, R70 ;  /* 0x000000ffff087224 */ /* 0x000fe200078e0046 */
        /* <DEDUP_REMOVED lines=29> */
.L_x_823:
[----:B------:R-:W-:Y:S01]  /*20d0*/  MOV R4, R70 ;  /* 0x0000004600047202 */ /* 0x000fe20000000f00 */
        /* <DEDUP_REMOVED lines=32> */
[----:B------:R-:W-:-:S07]  /*22e0*/  PRMT R11, R53, 0x7610, R11 ;  /* 0x00007610350b7816 */ /* 0x000fce000000000b */
.L_x_819:
        /* <DEDUP_REMOVED lines=18> */
.L_x_824:
        /* <DEDUP_REMOVED lines=12> */
.L_x_825:
[----:B------:R-:W-:-:S07]  /*24d0*/  IADD3 R0, PT, PT, R0, 0x80, RZ ;  /* 0x0000008000007810 */ /* 0x000fce0007ffe0ff */
.L_x_815:
[----:B------:R-:W-:Y:S05]  /*24e0*/  BSYNC.RECONVERGENT B0 ;  /* 0x0000000000007941 */ /* 0x000fea0003800200 */
.L_x_814:
        /* <DEDUP_REMOVED lines=12> */
[----:B------:R-:W-:Y:S01]  /*25b0*/  MOV R4, R68 ;  /* 0x0000004400047202 */ /* 0x000fe20000000f00 */
[--C-:B------:R-:W-:Y:S01]  /*25c0*/  FFMA.FTZ R5, R63, UR19, R86.reuse ;  /* 0x000000133f057c23 */ /* 0x100fe20008010056 */
[--C-:B01----:R-:W-:Y:S01]  /*25d0*/  SHF.R.U64 R48, R68, 0x10, R69.reuse ;  /* 0x0000001044307819 */ /* 0x103fe20000001245 */
        /* <DEDUP_REMOVED lines=31> */
.L_x_830:
[--C-:B01----:R-:W-:Y:S01]  /*27d0*/  IMAD.MOV.U32 R48, RZ, RZ, R69.reuse ;  /* 0x000000ffff307224 */ /* 0x103fe200078e0045 */
        /* <DEDUP_REMOVED lines=30> */
.L_x_829:
[----:B------:R-:W-:-:S04]  /*29c0*/  UISETP.NE.U32.AND UP3, UPT, UR16, URZ, UPT ;  /* 0x000000ff1000728c */ /* 0x000fc8000bf65070 */
[----:B------:R-:W-:-:S09]  /*29d0*/  UISETP.NE.AND.EX UP3, UPT, UR17, URZ, UPT, UP3 ;  /* 0x000000ff1100728c */ /* 0x000fd2000bf65330 */
[----:B------:R-:W-:Y:S05]  /*29e0*/  BRA.U !UP3, `(.L_x_832) ;  /* 0x000000010b7c7547 */ /* 0x000fea000b800000 */
[----:B------:R-:W-:Y:S01]  /*29f0*/  IMAD.MOV.U32 R4, RZ, RZ, R68 ;  /* 0x000000ffff047224 */ /* 0x000fe200078e0044 */
[--C-:B------:R-:W-:Y:S01]  /*2a00*/  SHF.R.U64 R7, R68, 0x10, R69.reuse ;  /* 0x0000001044077819 */ /* 0x100fe20000001245 */
[--C-:B------:R-:W-:Y:S01]  /*2a10*/  FFMA.FTZ R5, R63, UR19, R86.reuse ;  /* 0x000000133f057c23 */ /* 0x100fe20008010056 */
[----:B01----:R-:W-:Y:S01]  /*2a20*/  MOV R48, R69 ;  /* 0x0000004500307202 */ /* 0x003fe20000000f00 */
        /* <DEDUP_REMOVED lines=27> */
.L_x_832:
[----:B-1----:R-:W-:Y:S01]  /*2be0*/  SHF.R.U64 R51, R68, 0x10, R69 ;  /* 0x0000001044337819 */ /* 0x002fe20000001245 */
        /* <DEDUP_REMOVED lines=26> */
.L_x_828:
        /* <DEDUP_REMOVED lines=13> */
[----:B------:R-:W-:Y:S02]  /*2e60*/  FADD.FTZ R5, R67, -R6 ;  /* 0x8000000643057221 */ /* 0x000fe40000010000 */
[----:B------:R-:W-:Y:S01]  /*2e70*/  FMUL.FTZ R6, R7, UR18 ;  /* 0x0000001207067c20 */ /* 0x000fe20008410000 */
[----:B------:R-:W-:Y:S01]  /*2e80*/  FMUL.FTZ R7, R8, UR18 ;  /* 0x0000001208077c20 */ /* 0x000fe20008410000 */
[----:B------:R-:W-:Y:S01]  /*2e90*/  FMUL.FTZ R4, R4, UR18 ;  /* 0x0000001204047c20 */ /* 0x000fe20008410000 */
[----:B------:R-:W-:-:S03]  /*2ea0*/  FMUL.FTZ R5, R5, UR18 ;  /* 0x0000001205057c20 */ /* 0x000fc60008410000 */
[----:B------:R-:W-:Y:S02]  /*2eb0*/  F2FP.BF16.F32.PACK_AB R6, R7, R6 ;  /* 0x000000060706723e */ /* 0x000fe400000010ff */
[----:B------:R-:W-:Y:S02]  /*2ec0*/  F2FP.BF16.F32.PACK_AB R4, R5, R4 ;  /* 0x000000040504723e */ /* 0x000fe400000010ff */
[C---:B-1----:R-:W-:Y:S02]  /*2ed0*/  PRMT R50, R6.reuse, 0x7632, R50 ;  /* 0x0000763206327816 */ /* 0x042fe40000000032 */
[----:B------:R-:W-:Y:S02]  /*2ee0*/  PRMT R55, R6, 0x7610, R55 ;  /* 0x0000761006377816 */ /* 0x000fe40000000037 */
[C---:B------:R-:W-:Y:S02]  /*2ef0*/  PRMT R51, R4.reuse, 0x7632, R51 ;  /* 0x0000763204337816 */ /* 0x040fe40000000033 */
[----:B0-----:R-:W-:-:S02]  /*2f00*/  PRMT R53, R4, 0x7610, R53 ;  /* 0x0000761004357816 */ /* 0x001fc40000000035 */
        /* <DEDUP_REMOVED lines=9> */
.L_x_834:
        /* <DEDUP_REMOVED lines=23> */
.L_x_833:
        /* <DEDUP_REMOVED lines=26> */
.L_x_835:
        /* <DEDUP_REMOVED lines=17> */
.L_x_831:
        /* <DEDUP_REMOVED lines=16> */
.L_x_836:
        /* <DEDUP_REMOVED lines=10> */
.L_x_837:
[----:B------:R-:W-:-:S07]  /*3560*/  IADD3 R0, PT, PT, R0, 0x80, RZ ;  /* 0x0000008000007810 */ /* 0x000fce0007ffe0ff */
.L_x_827:
[----:B------:R-:W-:Y:S05]  /*3570*/  BSYNC.RECONVERGENT B0 ;  /* 0x0000000000007941 */ /* 0x000fea0003800200 */
.L_x_826:
        /* <DEDUP_REMOVED lines=14> */
[--C-:B012---:R-:W-:Y:S01]  /*3660*/  SHF.R.U64 R48, R72, 0x10, R73.reuse ;  /* 0x0000001048307819 */ /* 0x107fe20000001249 */
        /* <DEDUP_REMOVED lines=31> */
.L_x_842:
[--C-:B012---:R-:W-:Y:S01]  /*3860*/  IMAD.MOV.U32 R48, RZ, RZ, R73.reuse ;  /* 0x000000ffff307224 */ /* 0x107fe200078e0049 */
[--C-:B------:R-:W-:Y:S01]  /*3870*/  SHF.R.U32.HI R51, RZ, 0x10, R73.reuse ;  /* 0x00000010ff337819 */ /* 0x100fe20000011649 */
[--C-:B------:R-:W-:Y:S01]  /*3880*/  FFMA.FTZ R50, R84, UR19, R86.reuse ;  /* 0x0000001354327c23 */ /* 0x100fe20008010056 */
[--C-:B------:R-:W-:Y:S01]  /*3890*/  FFMA.FTZ R49, R81, UR19, R86.reuse ;  /* 0x0000001351317c23 */ /* 0x100fe20008010056 */
[----:B------:R-:W-:Y:S01]  /*38a0*/  MOV R8, R72 ;  /* 0x0000004800087202 */ /* 0x000fe20000000f00 */
[--C-:B------:R-:W-:Y:S01]  /*38b0*/  FFMA.FTZ R9, R77, UR19, R86.reuse ;  /* 0x000000134d097c23 */ /* 0x100fe20008010056 */
[----:B------:R-:W-:Y:S01]  /*38c0*/  SHF.R.U64 R11, R72, 0x10, R73 ;  /* 0x00000010480b7819 */ /* 0x000fe20000001249 */
        /* <DEDUP_REMOVED lines=24> */
.L_x_841:
[----:B------:R-:W-:-:S04]  /*3a50*/  UISETP.NE.U32.AND UP3, UPT, UR16, URZ, UPT ;  /* 0x000000ff1000728c */ /* 0x000fc8000bf65070 */
[----:B------:R-:W-:-:S09]  /*3a60*/  UISETP.NE.AND.EX UP3, UPT, UR17, URZ, UPT, UP3 ;  /* 0x000000ff1100728c */ /* 0x000fd2000bf65330 */
[----:B------:R-:W-:Y:S05]  /*3a70*/  BRA.U !UP3, `(.L_x_844) ;  /* 0x000000010b7c7547 */ /* 0x000fea000b800000 */
[----:B------:R-:W-:Y:S01]  /*3a80*/  IMAD.MOV.U32 R4, RZ, RZ, R72 ;  /* 0x000000ffff047224 */ /* 0x000fe200078e0048 */
[----:B012---:R-:W-:Y:S01]  /*3a90*/  MOV R48, R73 ;  /* 0x0000004900307202 */ /* 0x007fe20000000f00 */
[--C-:B------:R-:W-:Y:S01]  /*3aa0*/  FFMA.FTZ R50, R84, UR19, R86.reuse ;  /* 0x0000001354327c23 */ /* 0x100fe20008010056 */
[--C-:B------:R-:W-:Y:S01]  /*3ab0*/  SHF.R.U32.HI R51, RZ, 0x10, R73.reuse ;  /* 0x00000010ff337819 */ /* 0x100fe20000011649 */
[--C-:B------:R-:W-:Y:S01]  /*3ac0*/  FFMA.FTZ R49, R81, UR19, R86.reuse ;  /* 0x0000001351317c23 */ /* 0x100fe20008010056 */
[----:B------:R-:W-:Y:S01]  /*3ad0*/  SHF.R.U64 R7, R72, 0x10, R73 ;  /* 0x0000001048077819 */ /* 0x000fe20000001249 */
        /* <DEDUP_REMOVED lines=25> */
.L_x_844:
[----:B012---:R-:W-:Y:S01]  /*3c70*/  MOV R48, R72 ;  /* 0x0000004800307202 */ /* 0x007fe20000000f00 */
        /* <DEDUP_REMOVED lines=26> */
.L_x_840:
        /* <DEDUP_REMOVED lines=33> */
.L_x_846:
        /* <DEDUP_REMOVED lines=23> */
.L_x_845:
        /* <DEDUP_REMOVED lines=26> */
.L_x_847:
        /* <DEDUP_REMOVED lines=18> */
.L_x_843:
        /* <DEDUP_REMOVED lines=16> */
.L_x_848:
        /* <DEDUP_REMOVED lines=10> */
.L_x_839:
[----:B------:R-:W-:Y:S05]  /*4600*/  BSYNC.RECONVERGENT B0 ;  /* 0x0000000000007941 */ /* 0x000fea0003800200 */
.L_x_838:
[----:B------:R-:W-:Y:S01]  /*4610*/  UPLOP3.LUT UP1, UPT, UPT, UPT, UP1, 0x40, 0x4 ;  /* 0x000000000004789c */ /* 0x000fe20003f2e810 */
[----:B------:R-:W-:Y:S10]  /*4620*/  BRA.U !UP2, `(.L_x_849) ;  /* 0xffffffbd0a747547 */ /* 0x000ff4000b83ffff */
.L_x_805:
[----:B------:R-:W0:Y:S08]  /*4630*/  S2UR UR4, SR_CTAID.X ;  /* 0x00000000000479c3 */ /* 0x000e300000002500 */
[----:B------:R-:W1:Y:S08]  /*4640*/  LDC.64 R2, c[0x0][0x440] ;  /* 0x00011000ff027b82 */ /* 0x000e700000000a00 */
[----:B------:R-:W2:Y:S08]  /*4650*/  LDC.64 R4, c[0x0][0x448] ;  /* 0x00011200ff047b82 */ /* 0x000eb00000000a00 */
        /* <DEDUP_REMOVED lines=23> */
.L_x_850:
        /* <DEDUP_REMOVED lines=11> */
.L_x_3522:


//--------------------- .text._ZN10layer_norm31ln_parallel_residual_bwd_kernelINS_13Kernel_traitsIf13__nv_bfloat16S2_S2_fjLj1536ELj1ELj1ELj4ELj8ENS_18Kernel_traits_baseILj1536EfS2_S2_S2_fjLj128EEEEELb0ELb1ELb1EEEvNS_9BwdParamsE --------------------------
	.section	.text._ZN10layer_norm31ln_parallel_residual_bwd_kernelINS_13Kernel_traitsIf13__nv_bfloat16S2_S2_fjLj1536ELj1ELj1ELj4ELj8ENS_18Kernel_traits_baseILj1536EfS2_S2_S2_fjLj128EEEEELb0ELb1ELb1EEEvNS_9BwdParamsE,"ax",@progbits
	.align	128
        .global         _ZN10layer_norm31ln_parallel_residual_bwd_kernelINS_13Kernel_traitsIf13__nv_bfloat16S2_S2_fjLj1536ELj1ELj1ELj4ELj8ENS_18Kernel_traits_baseILj1536EfS2_S2_S2_fjLj128EEEEELb0ELb1ELb1EEEvNS_9BwdParamsE
        .type           _ZN10layer_norm31ln_parallel_residual_bwd_kernelINS_13Kernel_traitsIf13__nv_bfloat16S2_S2_fjLj1536ELj1ELj1ELj4ELj8ENS_18Kernel_traits_baseILj1536EfS2_S2_S2_fjLj128EEEEELb0ELb1ELb1EEEvNS_9BwdParamsE,@function
        .size           _ZN10layer_norm31ln_parallel_residual_bwd_kernelINS_13Kernel_traitsIf13__nv_bfloat16S2_S2_fjLj1536ELj1ELj1ELj4ELj8ENS_18Kernel_traits_baseILj1536EfS2_S2_S2_fjLj128EEEEELb0ELb1ELb1EEEvNS_9BwdParamsE,(.L_x_3523 - _ZN10layer_norm31ln_parallel_residual_bwd_kernelINS_13Kernel_traitsIf13__nv_bfloat16S2_S2_fjLj1536ELj1ELj1ELj4ELj8ENS_18Kernel_traits_baseILj1536EfS2_S2_S2_fjLj128EEEEELb0ELb1ELb1EEEvNS_9BwdParamsE)
        .other          _ZN10layer_norm31ln_parallel_residual_bwd_kernelINS_13Kernel_traitsIf13__nv_bfloat16S2_S2_fjLj1536ELj1ELj1ELj4ELj8ENS_18Kernel_traits_baseILj1536EfS2_S2_S2_fjLj128EEEEELb0ELb1ELb1EEEvNS_9BwdParamsE,@"STO_CUDA_ENTRY STV_DEFAULT"
_ZN10layer_norm31ln_parallel_residual_bwd_kernelINS_13Kernel_traitsIf13__nv_bfloat16S2_S2_fjLj1536ELj1ELj1ELj4ELj8ENS_18Kernel_traits_baseILj1536EfS2_S2_S2_fjLj128EEEEELb0ELb1ELb1EEEvNS_9BwdParamsE:
.text._ZN10layer_norm31ln_parallel_residual_bwd_kernelINS_13Kernel_traitsIf13__nv_bfloat16S2_S2_fjLj1536ELj1ELj1ELj4ELj8ENS_18Kernel_traits_baseILj1536EfS2_S2_S2_fjLj128EEEEELb0ELb1ELb1EEEvNS_9BwdParamsE:
        /* <DEDUP_REMOVED lines=25> */
[----:B------:R-:W-:Y:S02]  /*0190*/  MOV R31, RZ ;  /* 0x000000ff001f7202 */ /* 0x000fe40000000f00 */
[----:B------:R-:W-:-:S02]  /*01a0*/  CS2R R32, SRZ ;  /* 0x0000000000207805 */ /* 0x000fc4000001ff00 */
[----:B------:R-:W-:Y:S02]  /*01b0*/  CS2R R34, SRZ ;  /* 0x0000000000227805 */ /* 0x000fe4000001ff00 */
        /* <DEDUP_REMOVED lines=8> */
[----:B--2---:R2:W5:Y:S01]  /*0240*/  LDG.E.128 R12, desc[UR12][R2.64+0x1000] ;  /* 0x0010000c020c7981 */ /* 0x004562000c1e1d00 */
[----:B------:R-:W0:Y:S03]  /*0250*/  LDCU.64 UR18, c[0x0][0x438] ;  /* 0x00008700ff1277ac */ /* 0x000e260008000a00 */
[----:B------:R2:W5:Y:S01]  /*0260*/  LDG.E.128 R8, desc[UR12][R2.64+0x800] ;  /* 0x0008000c02087981 */ /* 0x000562000c1e1d00 */
[----:B------:R-:W0:Y:S03]  /*0270*/  LDCU.64 UR8, c[0x0][0x478] ;  /* 0x00008f00ff0877ac */ /* 0x000e260008000a00 */
[----:B------:R2:W5:Y:S01]  /*0280*/  LDG.E.128 R4, desc[UR12][R2.64] ;  /* 0x0000000c02047981 */ /* 0x000562000c1e1d00 */
        /* <DEDUP_REMOVED lines=8> */
[----:B--2-4-:R-:W-:-:S11]  /*0310*/  MOV R55, UR11 ;  /* 0x0000000b00377c02 */ /* 0x014fd60008000f00 */
.L_x_886:
[----:B-1----:R-:W1:Y:S08]  /*0320*/  LDC.64 R16, c[0x0][0x3c0] ;  /* 0x0000f000ff107b82 */ /* 0x002e700000000a00 */
[----:B------:R-:W2:Y:S01]  /*0330*/  LDC.64 R56, c[0x0][0x3c8] ;  /* 0x0000f200ff387b82 */ /* 0x000ea20000000a00 */
[----:B-1----:R-:W-:-:S05]  /*0340*/  IMAD.WIDE R16, R55, 0x4, R16 ;  /* 0x0000000437107825 */ /* 0x002fca00078e0210 */
[----:B------:R-:W3:Y:S01]  /*0350*/  LDG.E R0, desc[UR12][R16.64] ;  /* 0x0000000c10007981 */ /* 0x000ee2000c1e1900 */
[----:B--2---:R-:W-:-:S06]  /*0360*/  IMAD.WIDE R56, R55, 0x4, R56 ;  /* 0x0000000437387825 */ /* 0x004fcc00078e0238 */
[----:B-----5:R1:W5:Y:S01]  /*0370*/  LDG.E R56, desc[UR12][R56.64] ;  /* 0x0000000c38387981 */ /* 0x020362000c1e1900 */
[----:B------:R-:W-:-:S05]  /*0380*/  IMAD R18, R55, UR15, RZ ;  /* 0x0000000f37127c24 */ /* 0x000fca000f8e02ff */
[----:B------:R-:W-:-:S04]  /*0390*/  SHF.R.S32.HI R19, RZ, 0x1f, R18 ;  /* 0x0000001fff137819 */ /* 0x000fc80000011412 */
[----:B------:R-:W-:-:S04]  /*03a0*/  LEA.HI R19, R19, R18, RZ, 0x2 ;  /* 0x0000001213137211 */ /* 0x000fc800078f10ff */
[----:B------:R-:W-:Y:S02]  /*03b0*/  LEA.HI.SX32 R69, R19, R30, 0x1e ;  /* 0x0000001e13457211 */ /* 0x000fe400078ff2ff */
[----:B---3--:R-:W-:Y:S01]  /*03c0*/  FSEL R0, R0, RZ, !P0 ;  /* 0x000000ff00007208 */ /* 0x008fe20004000000 */
[----:B-1----:R-:W-:Y:S06]  /*03d0*/  BRA.U UP0, `(.L_x_852) ;  /* 0x0000000500f47547 */ /* 0x002fec000b800000 */
[----:B------:R-:W1:Y:S01]  /*03e0*/  LDC.64 R20, c[0x0][0x3a8] ;  /* 0x0000ea00ff147b82 */ /* 0x000e620000000a00 */
[C---:B------:R-:W-:Y:S02]  /*03f0*/  IADD3 R57, PT, PT, R69.reuse, 0x80, RZ ;  /* 0x0000008045397810 */ /* 0x040fe40007ffe0ff */
[----:B------:R-:W-:-:S05]  /*0400*/  IADD3 R59, PT, PT, R69, 0x100, RZ ;  /* 0x00000100453b7810 */ /* 0x000fca0007ffe0ff */
[----:B------:R-:W2:Y:S01]  /*0410*/  LDC.64 R16, c[0x0][0x428] ;  /* 0x00010a00ff107b82 */ /* 0x000ea20000000a00 */
[----:B-1----:R-:W-:-:S04]  /*0420*/  IMAD.WIDE.U32 R28, R69, 0x8, R20 ;  /* 0x00000008451c7825 */ /* 0x002fc800078e0014 */
[--C-:B------:R-:W-:Y:S02]  /*0430*/  IMAD.WIDE.U32 R22, R57, 0x8, R20.reuse ;  /* 0x0000000839167825 */ /* 0x100fe400078e0014 */
[----:B------:R-:W3:Y:S02]  /*0440*/  LDG.E.64 R28, desc[UR12][R28.64] ;  /* 0x0000000c1c1c7981 */ /* 0x000ee4000c1e1b00 */
[----:B------:R-:W-:Y:S02]  /*0450*/  IMAD.WIDE.U32 R20, R59, 0x8, R20 ;  /* 0x000000083b147825 */ /* 0x000fe400078e0014 */
[----:B------:R-:W4:Y:S02]  /*0460*/  LDG.E.64 R22, desc[UR12][R22.64] ;  /* 0x0000000c16167981 */ /* 0x000f24000c1e1b00 */
[--C-:B--2---:R-:W-:Y:S02]  /*0470*/  IMAD.WIDE.U32 R86, R69, 0x8, R16.reuse ;  /* 0x0000000845567825 */ /* 0x104fe400078e0010 */
[----:B------:R-:W2:Y:S02]  /*0480*/  LDG.E.64 R20, desc[UR12][R20.64] ;  /* 0x0000000c14147981 */ /* 0x000ea4000c1e1b00 */
[----:B------:R-:W-:-:S02]  /*0490*/  IMAD.WIDE.U32 R18, R57, 0x8, R16 ;  /* 0x0000000839127825 */ /* 0x000fc400078e0010 */
[----:B------:R-:W2:Y:S02]  /*04a0*/  LDG.E.64 R86, desc[UR12][R86.64] ;  /* 0x0000000c56567981 */ /* 0x000ea4000c1e1b00 */
[----:B------:R-:W-:Y:S02]  /*04b0*/  IMAD.WIDE.U32 R16, R59, 0x8, R16 ;  /* 0x000000083b107825 */ /* 0x000fe400078e0010 */
[----:B------:R-:W2:Y:S04]  /*04c0*/  LDG.E.64 R18, desc[UR12][R18.64] ;  /* 0x0000000c12127981 */ /* 0x000ea8000c1e1b00 */
[----:B------:R-:W2:Y:S01]  /*04d0*/  LDG.E.64 R16, desc[UR12][R16.64] ;  /* 0x0000000c10107981 */ /* 0x000ea2000c1e1b00 */
[C---:B---3--:R-:W-:Y:S02]  /*04e0*/  SHF.R.U64 R62, R28.reuse, 0x10, R29 ;  /* 0x000000101c3e7819 */ /* 0x048fe4000000121d */
[----:B------:R-:W-:-:S02]  /*04f0*/  SHF.L.U32 R71, R28, 0x10, RZ ;  /* 0x000000101c477819 */ /* 0x000fc400000006ff */
[----:B------:R-:W-:Y:S02]  /*0500*/  SHF.R.U32.HI R28, RZ, 0x10, R29 ;  /* 0x00000010ff1c7819 */ /* 0x000fe4000001161d */
[----:B------:R-:W-:Y:S01]  /*0510*/  SHF.L.U32 R29, R29, 0x10, RZ ;  /* 0x000000101d1d7819 */ /* 0x000fe200000006ff */
[----:B------:R-:W-:Y:S01]  /*0520*/  FADD.FTZ R71, -R0, R71 ;  /* 0x0000004700477221 */ /* 0x000fe20000010100 */
[--C-:B----4-:R-:W-:Y:S02]  /*0530*/  SHF.R.U64 R75, R22, 0x10, R23.reuse ;  /* 0x00000010164b7819 */ /* 0x110fe40000001217 */
[----:B------:R-:W-:Y:S02]  /*0540*/  SHF.R.U32.HI R79, RZ, 0x10, R23 ;  /* 0x00000010ff4f7819 */ /* 0x000fe40000011617 */
[----:B------:R-:W-:Y:S01]  /*0550*/  SHF.L.U32 R77, R23, 0x10, RZ ;  /* 0x00000010174d7819 */ /* 0x000fe200000006ff */
[----:B------:R-:W-:Y:S01]  /*0560*/  FADD.FTZ R23, -R0, R29 ;  /* 0x0000001d00177221 */ /* 0x000fe20000010100 */
[----:B--2---:R-:W-:-:S02]  /*0570*/  SHF.L.U32 R81, R20, 0x10, RZ ;  /* 0x0000001014517819 */ /* 0x004fc400000006ff */
[----:B------:R-:W-:Y:S01]  /*0580*/  SHF.L.U32 R29, R28, 0x10, RZ ;  /* 0x000000101c1d7819 */ /* 0x000fe200000006ff */
[----:B------:R-:W-:Y:S01]  /*0590*/  FADD.FTZ R85, -R0, R77 ;  /* 0x0000004d00557221 */ /* 0x000fe20000010100 */
[----:B------:R-:W-:Y:S01]  /*05a0*/  SHF.L.U32 R73, R22, 0x10, RZ ;  /* 0x0000001016497819 */ /* 0x000fe200000006ff */
[----:B------:R-:W-:Y:S01]  /*05b0*/  FADD.FTZ R95, -R0, R81 ;  /* 0x00000051005f7221 */ /* 0x000fe20000010100 */
[----:B------:R-:W-:Y:S01]  /*05c0*/  SHF.R.U64 R22, R20, 0x10, R21 ;  /* 0x0000001014167819 */ /* 0x000fe20000001215 */
[C---:B------:R-:W-:Y:S01]  /*05d0*/  FADD.FTZ R77, -R0.reuse, R29 ;  /* 0x0000001d004d7221 */ /* 0x040fe20000010100 */
[----:B------:R-:W-:Y:S01]  /*05e0*/  SHF.R.U32.HI R89, RZ, 0x10, R21 ;  /* 0x00000010ff597819 */ /* 0x000fe20000011615 */
[----:B------:R-:W-:Y:S01]  /*05f0*/  FADD.FTZ R73, -R0, R73 ;  /* 0x0000004900497221 */ /* 0x000fe20000010100 */
[----:B------:R-:W-:Y:S01]  /*0600*/  SHF.L.U32 R83, R21, 0x10, RZ ;  /* 0x0000001015537819 */ /* 0x000fe200000006ff */
[C---:B-----5:R-:W-:Y:S01]  /*0610*/  FMUL.FTZ R88, R56.reuse, R23 ;  /* 0x0000001738587220 */ /* 0x060fe20000410000 */
[----:B------:R-:W-:Y:S01]  /*0620*/  SHF.L.U32 R75, R75, 0x10, RZ ;  /* 0x000000104b4b7819 */ /* 0x000fe200000006ff */
[----:B------:R-:W-:Y:S01]  /*0630*/  FMUL.FTZ R104, R56, R77 ;  /* 0x0000004d38687220 */ /* 0x000fe20000410000 */
[----:B------:R-:W-:Y:S01]  /*0640*/  SHF.L.U32 R21, R62, 0x10, RZ ;  /* 0x000000103e157819 */ /* 0x000fe200000006ff */
[C---:B------:R-:W-:Y:S01]  /*0650*/  FADD.FTZ R99, -R0.reuse, R83 ;  /* 0x0000005300637221 */ /* 0x040fe20000010100 */
[----:B------:R-:W-:Y:S01]  /*0660*/  SHF.L.U32 R79, R79, 0x10, RZ ;  /* 0x000000104f4f7819 */ /* 0x000fe200000006ff */
[----:B------:R-:W-:Y:S01]  /*0670*/  FADD.FTZ R83, -R0, R75 ;  /* 0x0000004b00537221 */ /* 0x000fe20000010100 */
[----:B------:R-:W-:Y:S01]  /*0680*/  SHF.L.U32 R81, R22, 0x10, RZ ;  /* 0x0000001016517819 */ /* 0x000fe200000006ff */
[C---:B------:R-:W-:Y:S01]  /*0690*/  FADD.FTZ R21, -R0.reuse, R21 ;  /* 0x0000001500157221 */ /* 0x040fe20000010100 */
        /* <DEDUP_REMOVED lines=8> */
[----:B------:R-:W-:Y:S01]  /*0720*/  SHF.R.U32.HI R96, RZ, 0x10, R87 ;  /* 0x00000010ff607819 */ /* 0x000fe20000011657 */
[----:B------:R-:W-:Y:S01]  /*0730*/  FMUL.FTZ R93, R4, R29 ;  /* 0x0000001d045d7220 */ /* 0x000fe20000410000 */
[----:B------:R-:W-:Y:S01]  /*0740*/  SHF.L.U32 R87, R87, 0x10, RZ ;  /* 0x0000001057577819 */ /* 0x000fe200000006ff */
[----:B------:R-:W-:Y:S01]  /*0750*/  FMUL.FTZ R86, R5, R98 ;  /* 0x0000006205567220 */ /* 0x000fe20000410000 */
[--C-:B------:R-:W-:Y:S01]  /*0760*/  SHF.R.U64 R90, R16, 0x10, R17.reuse ;  /* 0x00000010105a7819 */ /* 0x100fe20000001211 */
[----:B------:R-:W-:Y:S01]  /*0770*/  FMUL.FTZ R102, R56, R21 ;  /* 0x0000001538667220 */ /* 0x000fe20000410000 */
[----:B------:R-:W-:Y:S01]  /*0780*/  SHF.R.U32.HI R78, RZ, 0x10, R17 ;  /* 0x00000010ff4e7819 */ /* 0x000fe20000011611 */
[----:B------:R-:W-:Y:S01]  /*0790*/  FMUL.FTZ R84, R6, R87 ;  /* 0x0000005706547220 */ /* 0x000fe20000410000 */
[----:B------:R-:W-:Y:S01]  /*07a0*/  SHF.L.U32 R100, R17, 0x10, RZ ;  /* 0x0000001011647819 */ /* 0x000fe200000006ff */
[----:B------:R-:W-:Y:S01]  /*07b0*/  FADD.FTZ R17, RZ, R93 ;  /* 0x0000005dff117221 */ /* 0x000fe20000010000 */
[--C-:B------:R-:W-:Y:S01]  /*07c0*/  SHF.R.U64 R94, R18, 0x10, R19.reuse ;  /* 0x00000010125e7819 */ /* 0x100fe20000001213 */
[----:B------:R-:W-:Y:S01]  /*07d0*/  FMUL.FTZ R71, R56, R95 ;  /* 0x0000005f38477220 */ /* 0x000fe20000410000 */
[----:B------:R-:W-:Y:S01]  /*07e0*/  SHF.R.U32.HI R92, RZ, 0x10, R19 ;  /* 0x00000010ff5c7819 */ /* 0x000fe20000011613 */
[----:B------:R-:W-:Y:S01]  /*07f0*/  FADD.FTZ R17, R17, R86 ;  /* 0x0000005611117221 */ /* 0x000fe20000010000 */
[----:B------:R-:W-:Y:S01]  /*0800*/  SHF.L.U32 R91, R19, 0x10, RZ ;  /* 0x00000010135b7819 */ /* 0x000fe200000006ff */
[----:B------:R-:W-:Y:S01]  /*0810*/  FFMA.FTZ R19, R0, R93, RZ ;  /* 0x0000005d00137223 */ /* 0x000fe200000100ff */
[----:B------:R-:W-:Y:S01]  /*0820*/  SHF.L.U32 R96, R96, 0x10, RZ ;  /* 0x0000001060607819 */ /* 0x000fe200000006ff */
[----:B------:R-:W-:Y:S01]  /*0830*/  FMUL.FTZ R72, R56, R73 ;  /* 0x0000004938487220 */ /* 0x000fe20000410000 */
[----:B------:R-:W-:Y:S01]  /*0840*/  SHF.L.U32 R89, R18, 0x10, RZ ;  /* 0x0000001012597819 */ /* 0x000fe200000006ff */
[----:B------:R-:W-:Y:S01]  /*0850*/  FFMA.FTZ R19, R102, R86, R19 ;  /* 0x0000005666137223 */ /* 0x000fe20000010013 */
[----:B------:R-:W-:Y:S01]  /*0860*/  SHF.L.U32 R28, R16, 0x10, RZ ;  /* 0x00000010101c7819 */ /* 0x000fe200000006ff */
[----:B------:R-:W-:Y:S01]  /*0870*/  FMUL.FTZ R95, R7, R96 ;  /* 0x00000060075f7220 */ /* 0x000fe20000410000 */
[----:B------:R-:W-:Y:S01]  /*0880*/  FADD.FTZ R16, R17, R84 ;  /* 0x0000005411107221 */ /* 0x000fe20000010000 */
[----:B------:R-:W-:Y:S01]  /*0890*/  FFMA.FTZ R19, R88, R84, R19 ;  /* 0x0000005458137223 */ /* 0x000fe20000010013 */
[----:B------:R-:W-:Y:S01]  /*08a0*/  SHF.L.U32 R94, R94, 0x10, RZ ;  /* 0x000000105e5e7819 */ /* 0x000fe200000006ff */
        /* <DEDUP_REMOVED lines=9> */
[----:B------:R-:W-:Y:S01]  /*0940*/  FADD.FTZ R18, R17, R74 ;  /* 0x0000004a11127221 */ /* 0x000fe20000010000 */
[C---:B------:R-:W-:Y:S01]  /*0950*/  FMUL.FTZ R70, R56.reuse, R85 ;  /* 0x0000005538467220 */ /* 0x040fe20000410000 */
        /* <DEDUP_REMOVED lines=37> */
.L_x_852:
[----:B------:R-:W1:Y:S01]  /*0bb0*/  LDC.64 R16, c[0x0][0x3a8] ;  /* 0x0000ea00ff107b82 */ /* 0x000e620000000a00 */
[C---:B------:R-:W-:Y:S02]  /*0bc0*/  IADD3 R57, PT, PT, R69.reuse, 0x80, RZ ;  /* 0x0000008045397810 */ /* 0x040fe40007ffe0ff */
[----:B------:R-:W-:-:S05]  /*0bd0*/  IADD3 R59, PT, PT, R69, 0x100, RZ ;  /* 0x00000100453b7810 */ /* 0x000fca0007ffe0ff */
[----:B------:R-:W2:Y:S08]  /*0be0*/  LDC.64 R2, c[0x0][0x428] ;  /* 0x00010a00ff027b82 */ /* 0x000eb00000000a00 */
[----:B------:R-:W3:Y:S01]  /*0bf0*/  LDC.64 R26, c[0x0][0x438] ;  /* 0x00010e00ff1a7b82 */ /* 0x000ee20000000a00 */
[----:B-1----:R-:W-:-:S04]  /*0c00*/  IMAD.WIDE.U32 R18, R69, 0x8, R16 ;  /* 0x0000000845127825 */ /* 0x002fc800078e0010 */
[--C-:B------:R-:W-:Y:S02]  /*0c10*/  IMAD.WIDE.U32 R28, R57, 0x8, R16.reuse ;  /* 0x00000008391c7825 */ /* 0x100fe400078e0010 */
[----:B------:R-:W4:Y:S02]  /*0c20*/  LDG.E.64 R18, desc[UR12][R18.64] ;  /* 0x0000000c12127981 */ /* 0x000f24000c1e1b00 */
        /* <DEDUP_REMOVED lines=9> */
[----:B---3--:R-:W-:-:S04]  /*0cc0*/  IMAD.WIDE.U32 R2, R69, 0x8, R26 ;  /* 0x0000000845027825 */ /* 0x008fc800078e001a */
[--C-:B------:R-:W-:Y:S02]  /*0cd0*/  IMAD.WIDE.U32 R24, R57, 0x8, R26.reuse ;  /* 0x0000000839187825 */ /* 0x100fe400078e001a */
[----:B------:R-:W5:Y:S02]  /*0ce0*/  LDG.E.64 R2, desc[UR12][R2.64] ;  /* 0x0000000c02027981 */ /* 0x000f64000c1e1b00 */
[----:B------:R-:W-:Y:S02]  /*0cf0*/  IMAD.WIDE.U32 R26, R59, 0x8, R26 ;  /* 0x000000083b1a7825 */ /* 0x000fe400078e001a */
[----:B------:R-:W5:Y:S04]  /*0d00*/  LDG.E.64 R24, desc[UR12][R24.64] ;  /* 0x0000000c18187981 */ /* 0x000f68000c1e1b00 */
[----:B------:R-:W5:Y:S01]  /*0d10*/  LDG.E.64 R26, desc[UR12][R26.64] ;  /* 0x0000000c1a1a7981 */ /* 0x000f62000c1e1b00 */
[----:B----4-:R-:W-:-:S02]  /*0d20*/  SHF.R.U64 R62, R18, 0x10, R19 ;  /* 0x00000010123e7819 */ /* 0x010fc40000001213 */
[----:B------:R-:W-:Y:S02]  /*0d30*/  SHF.L.U32 R73, R18, 0x10, RZ ;  /* 0x0000001012497819 */ /* 0x000fe400000006ff */
[----:B------:R-:W-:Y:S02]  /*0d40*/  SHF.R.U32.HI R18, RZ, 0x10, R19 ;  /* 0x00000010ff127819 */ /* 0x000fe40000011613 */
[C-C-:B------:R-:W-:Y:S02]  /*0d50*/  SHF.R.U64 R64, R28.reuse, 0x10, R29.reuse ;  /* 0x000000101c407819 */ /* 0x140fe4000000121d */
[----:B------:R-:W-:Y:S02]  /*0d60*/  SHF.L.U32 R77, R28, 0x10, RZ ;  /* 0x000000101c4d7819 */ /* 0x000fe400000006ff */
[----:B------:R-:W-:Y:S02]  /*0d70*/  SHF.L.U32 R75, R19, 0x10, RZ ;  /* 0x00000010134b7819 */ /* 0x000fe400000006ff */
[----:B------:R-:W-:-:S02]  /*0d80*/  SHF.R.U32.HI R28, RZ, 0x10, R29 ;  /* 0x00000010ff1c7819 */ /* 0x000fc4000001161d */
[----:B------:R-:W-:Y:S02]  /*0d90*/  SHF.L.U32 R79, R29, 0x10, RZ ;  /* 0x000000101d4f7819 */ /* 0x000fe400000006ff */
[----:B--2---:R-:W-:Y:S02]  /*0da0*/  SHF.L.U32 R81, R70, 0x10, RZ ;  /* 0x0000001046517819 */ /* 0x004fe400000006ff */
[----:B------:R-:W-:Y:S02]  /*0db0*/  SHF.L.U32 R29, R18, 0x10, RZ ;  /* 0x00000010121d7819 */ /* 0x000fe400000006ff */
[--C-:B------:R-:W-:Y:S02]  /*0dc0*/  SHF.R.U64 R66, R70, 0x10, R71.reuse ;  /* 0x0000001046427819 */ /* 0x100fe40000001247 */
[----:B------:R-:W-:Y:S01]  /*0dd0*/  SHF.R.U32.HI R68, RZ, 0x10, R71 ;  /* 0x00000010ff447819 */ /* 0x000fe20000011647 */
[C---:B------:R-:W-:Y:S01]  /*0de0*/  FADD.FTZ R83, -R0.reuse, R77 ;  /* 0x0000004d00537221 */ /* 0x040fe20000010100 */
[----:B------:R-:W-:Y:S01]  /*0df0*/  SHF.L.U32 R85, R71, 0x10, RZ ;  /* 0x0000001047557819 */ /* 0x000fe200000006ff */
[----:B------:R-:W-:Y:S01]  /*0e00*/  FADD.FTZ R71, -R0, R75 ;  /* 0x0000004b00477221 */ /* 0x000fe20000010100 */
[----:B------:R-:W-:Y:S01]  /*0e10*/  SHF.L.U32 R75, R64, 0x10, RZ ;  /* 0x00000010404b7819 */ /* 0x000fe200000006ff */
[C---:B------:R-:W-:Y:S01]  /*0e20*/  FADD.FTZ R95, -R0.reuse, R79 ;  /* 0x0000004f005f7221 */ /* 0x040fe20000010100 */
[C---:B------:R-:W-:Y:S01]  /*0e30*/  FADD.FTZ R99, -R0.reuse, R81 ;  /* 0x0000005100637221 */ /* 0x040fe20000010100 */
[----:B------:R-:W-:Y:S01]  /*0e40*/  FADD.FTZ R77, -R0, R29 ;  /* 0x0000001d004d7221 */ /* 0x000fe20000010100 */
[----:B------:R-:W-:-:S02]  /*0e50*/  SHF.L.U32 R19, R62, 0x10, RZ ;  /* 0x000000103e137819 */ /* 0x000fc400000006ff */
[----:B------:R-:W-:Y:S02]  /*0e60*/  SHF.L.U32 R79, R28, 0x10, RZ ;  /* 0x000000101c4f7819 */ /* 0x000fe400000006ff */
[----:B------:R-:W-:Y:S02]  /*0e70*/  SHF.L.U32 R81, R66, 0x10, RZ ;  /* 0x0000001042517819 */ /* 0x000fe400000006ff */
[----:B------:R-:W-:Y:S02]  /*0e80*/  SHF.L.U32 R87, R68, 0x10, RZ ;  /* 0x0000001044577819 */ /* 0x000fe400000006ff */
[C---:B------:R-:W-:Y:S02]  /*0e90*/  SHF.R.U64 R98, R20.reuse, 0x10, R21 ;  /* 0x0000001014627819 */ /* 0x040fe40000001215 */
[----:B------:R-:W-:Y:S01]  /*0ea0*/  SHF.L.U32 R29, R20, 0x10, RZ ;  /* 0x00000010141d7819 */ /* 0x000fe200000006ff */
[C---:B------:R-:W-:Y:S01]  /*0eb0*/  FADD.FTZ R73, -R0.reuse, R73 ;  /* 0x0000004900497221 */ /* 0x040fe20000010100 */
[C---:B------:R-:W-:Y:S01]  /*0ec0*/  FADD.FTZ R101, -R0.reuse, R85 ;  /* 0x0000005500657221 */ /* 0x040fe20000010100 */
[----:B------:R-:W-:Y:S01]  /*0ed0*/  FADD.FTZ R85, -R0, R75 ;  /* 0x0000004b00557221 */ /* 0x000fe20000010100 */
[----:B------:R-:W-:Y:S01]  /*0ee0*/  SHF.L.U32 R98, R98, 0x10, RZ ;  /* 0x0000001062627819 */ /* 0x000fe200000006ff */
[C---:B------:R-:W-:Y:S01]  /*0ef0*/  FADD.FTZ R19, -R0.reuse, R19 ;  /* 0x0000001300137221 */ /* 0x040fe20000010100 */
[C---:B------:R-:W-:Y:S01]  /*0f00*/  FADD.FTZ R97, -R0.reuse, R79 ;  /* 0x0000004f00617221 */ /* 0x040fe20000010100 */
[C---:B------:R-:W-:Y:S01]  /*0f10*/  FADD.FTZ R75, -R0.reuse, R81 ;  /* 0x00000051004b7221 */ /* 0x040fe20000010100 */
[----:B------:R-:W-:Y:S01]  /*0f20*/  FADD.FTZ R103, -R0, R87 ;  /* 0x0000005700677221 */ /* 0x000fe20000010100 */
[----:B------:R-:W-:Y:S01]  /*0f30*/  FMUL.FTZ R93, R4, R29 ;  /* 0x0000001d045d7220 */ /* 0x000fe20000410000 */
[C---:B-----5:R-:W-:Y:S01]  /*0f40*/  FMUL.FTZ R0, R56.reuse, R73 ;  /* 0x0000004938007220 */ /* 0x060fe20000410000 */
[----:B------:R-:W-:Y:S01]  /*0f50*/  SHF.R.U32.HI R96, RZ, 0x10, R21 ;  /* 0x00000010ff607819 */ /* 0x000fe20000011615 */
[----:B------:R-:W-:Y:S01]  /*0f60*/  FMUL.FTZ R86, R5, R98 ;  /* 0x0000006205567220 */ /* 0x000fe20000410000 */
[----:B------:R-:W-:Y:S01]  /*0f70*/  SHF.L.U32 R87, R21, 0x10, RZ ;  /* 0x0000001015577819 */ /* 0x000fe200000006ff */
[----:B------:R-:W-:Y:S01]  /*0f80*/  FMUL.FTZ R102, R56, R19 ;  /* 0x0000001338667220 */ /* 0x000fe20000410000 */
[----:B------:R-:W-:-:S02]  /*0f90*/  SHF.R.U64 R90, R16, 0x10, R17 ;  /* 0x00000010105a7819 */ /* 0x000fc40000001211 */
[----:B------:R-:W-:Y:S02]  /*0fa0*/  SHF.R.U32.HI R78, RZ, 0x10, R17 ;  /* 0x00000010ff4e7819 */ /* 0x000fe40000011611 */
[----:B------:R-:W-:Y:S01]  /*0fb0*/  SHF.L.U32 R100, R17, 0x10, RZ ;  /* 0x0000001011647819 */ /* 0x000fe200000006ff */
[----:B------:R-:W-:Y:S01]  /*0fc0*/  FADD.FTZ R17, RZ, R93 ;  /* 0x0000005dff117221 */ /* 0x000fe20000010000 */
[----:B------:R-:W-:Y:S01]  /*0fd0*/  FFMA.FTZ R19, R0, R93, RZ ;  /* 0x0000005d00137223 */ /* 0x000fe200000100ff */
[----:B------:R-:W-:Y:S01]  /*0fe0*/  SHF.L.U32 R96, R96, 0x10, RZ ;  /* 0x0000001060607819 */ /* 0x000fe200000006ff */
[----:B------:R-:W-:Y:S01]  /*0ff0*/  FMUL.FTZ R84, R6, R87 ;  /* 0x0000005706547220 */ /* 0x000fe20000410000 */
[----:B------:R-:W-:Y:S01]  /*1000*/  FADD.FTZ R17, R17, R86 ;  /* 0x0000005611117221 */ /* 0x000fe20000010000 */
[----:B------:R-:W-:Y:S01]  /*1010*/  FMUL.FTZ R88, R56, R71 ;  /* 0x0000004738587220 */ /* 0x000fe20000410000 */
[----:B------:R-:W-:Y:S01]  /*1020*/  FFMA.FTZ R19, R102, R86, R19 ;  /* 0x0000005666137223 */ /* 0x000fe20000010013 */
[----:B------:R-:W-:Y:S01]  /*1030*/  SHF.R.U64 R94, R22, 0x10, R23 ;  /* 0x00000010165e7819 */ /* 0x000fe20000001217 */
[----:B------:R-:W-:Y:S01]  /*1040*/  FMUL.FTZ R70, R56, R95 ;  /* 0x0000005f38467220 */ /* 0x000fe20000410000 */
[----:B------:R-:W-:Y:S01]  /*1050*/  SHF.L.U32 R89, R22, 0x10, RZ ;  /* 0x0000001016597819 */ /* 0x000fe200000006ff */
[----:B------:R-:W-:Y:S01]  /*1060*/  FMUL.FTZ R95, R7, R96 ;  /* 0x00000060075f7220 */ /* 0x000fe20000410000 */
[----:B------:R-:W-:Y:S01]  /*1070*/  SHF.L.U32 R28, R16, 0x10, RZ ;  /* 0x00000010101c7819 */ /* 0x000fe200000006ff */
        /* <DEDUP_REMOVED lines=8> */
[----:B------:R-:W-:Y:S01]  /*1100*/  SHF.R.U32.HI R92, RZ, 0x10, R23 ;  /* 0x00000010ff5c7819 */ /* 0x000fe20000011617 */
[----:B------:R-:W-:Y:S01]  /*1110*/  FMUL.FTZ R74, R9, R94 ;  /* 0x0000005e094a7220 */ /* 0x000fe20000410000 */
[----:B------:R-:W-:Y:S01]  /*1120*/  SHF.L.U32 R91, R23, 0x10, RZ ;  /* 0x00000010175b7819 */ /* 0x000fe200000006ff */
[----:B------:R-:W-:Y:S01]  /*1130*/  FADD.FTZ R17, R16, R81 ;  /* 0x0000005110117221 */ /* 0x000fe20000010000 */
[----:B------:R-:W-:Y:S01]  /*1140*/  FMUL.FTZ R83, R56, R85 ;  /* 0x0000005538537220 */ /* 0x000fe20000410000 */
[----:B------:R-:W-:Y:S01]  /*1150*/  FFMA.FTZ R16, R72, R81, R19 ;  /* 0x0000005148107223 */ /* 0x000fe20000010013 */
[----:B------:R-:W-:Y:S01]  /*1160*/  SHF.L.U32 R92, R92, 0x10, RZ ;  /* 0x000000105c5c7819 */ /* 0x000fe200000006ff */
[----:B------:R-:W-:Y:S01]  /*1170*/  FADD.FTZ R18, R17, R74 ;  /* 0x0000004a11127221 */ /* 0x000fe20000010000 */
[----:B------:R-:W-:Y:S01]  /*1180*/  FMUL.FTZ R79, R10, R91 ;  /* 0x0000005b0a4f7220 */ /* 0x000fe20000410000 */
        /* <DEDUP_REMOVED lines=37> */
.L_x_853:
[----:B------:R-:W1:Y:S01]  /*13e0*/  SHFL.DOWN PT, R18, R19, 0x10, 0x1f ;  /* 0x0a001f0013127f89 */ /* 0x000e6200000e0000 */
[----:B------:R-:W-:Y:S01]  /*13f0*/  LOP3.LUT P0, RZ, R30, 0x1f, RZ, 0xc0, !PT ;  /* 0x0000001f1eff7812 */ /* 0x000fe2000780c0ff */
[----:B------:R-:W-:Y:S02]  /*1400*/  BSSY.RECONVERGENT B0, `(.L_x_854) ;  /* 0x000001e000007945 */ /* 0x000fe40003800200 */
[----:B------:R-:W2:Y:S01]  /*1410*/  SHFL.DOWN PT, R17, R16, 0x10, 0x1f ;  /* 0x0a001f0010117f89 */ /* 0x000ea200000e0000 */
[----:B-1----:R-:W-:Y:S01]  /*1420*/  FADD.FTZ R18, R18, R19 ;  /* 0x0000001312127221 */ /* 0x002fe20000010000 */
[----:B--2---:R-:W-:-:S04]  /*1430*/  FADD.FTZ R17, R17, R16 ;  /* 0x0000001011117221 */ /* 0x004fc80000010000 */
[----:B------:R-:W1:Y:S04]  /*1440*/  SHFL.DOWN PT, R21, R18, 0x8, 0x1f ;  /* 0x09001f0012157f89 */ /* 0x000e6800000e0000 */
        /* <DEDUP_REMOVED lines=14> */
[----:B--2---:R-:W-:Y:S01]  /*1530*/  FADD.FTZ R17, R18, R17 ;  /* 0x0000001112117221 */ /* 0x004fe20000010000 */
[----:B------:R-:W-:Y:S06]  /*1540*/  @P0 BRA `(.L_x_855) ;  /* 0x0000000000240947 */ /* 0x000fec0003800000 */
[----:B------:R-:W1:Y:S01]  /*1550*/  S2R R30, SR_TID.X ;  /* 0x00000000001e7919 */ /* 0x000e620000002100 */
[----:B------:R-:W2:Y:S01]  /*1560*/  S2UR UR5, SR_CgaCtaId ;  /* 0x00000000000579c3 */ /* 0x000ea20000008800 */
[----:B------:R-:W-:Y:S02]  /*1570*/  UMOV UR4, 0x400 ;  /* 0x0000040000047882 */ /* 0x000fe40000000000 */
[----:B--2---:R-:W-:-:S04]  /*1580*/  ULEA UR4, UR5, UR4, 0x18 ;  /* 0x0000000405047291 */ /* 0x004fc8000f8ec0ff */
[----:B------:R-:W-:Y:S02]  /*1590*/  UIADD3 UR5, UPT, UPT, UR4, 0x1820, URZ ;  /* 0x0000182004057890 */ /* 0x000fe4000fffe0ff */
[----:B------:R-:W-:Y:S01]  /*15a0*/  @!UP4 UIADD3 UR5, UPT, UPT, UR4, 0x1800, URZ ;  /* 0x000018000405c890 */ /* 0x000fe2000fffe0ff */
[----:B-1----:R-:W-:-:S04]  /*15b0*/  SHF.R.U32.HI R18, RZ, 0x2, R30 ;  /* 0x00000002ff127819 */ /* 0x002fc8000001161e */
[----:B------:R-:W-:-:S05]  /*15c0*/  LOP3.LUT R18, R18, 0x18, RZ, 0xc0, !PT ;  /* 0x0000001812127812 */ /* 0x000fca00078ec0ff */
[----:B------:R1:W-:Y:S02]  /*15d0*/  STS.64 [R18+UR5], R16 ;  /* 0x0000001012007988 */ /* 0x0003e40008000a05 */
.L_x_855:
[----:B0-----:R-:W-:Y:S05]  /*15e0*/  BSYNC.RECONVERGENT B0 ;  /* 0x0000000000007941 */ /* 0x001fea0003800200 */
.L_x_854:
[----:B------:R-:W0:Y:S08]  /*15f0*/  S2UR UR5, SR_CgaCtaId ;  /* 0x00000000000579c3 */ /* 0x000e300000008800 */
        /* <DEDUP_REMOVED lines=23> */
[----:B0-----:R-:W-:Y:S01]  /*1770*/  ULEA UR4, UR5, UR4, 0x18 ;  /* 0x0000000405047291 */ /* 0x001fe2000f8ec0ff */
        /* <DEDUP_REMOVED lines=10> */
[----:B-1----:R-:W0:Y:S04]  /*1820*/  LDS.128 R16, [UR5] ;  /* 0x00000005ff107984 */ /* 0x002e280008000c00 */
        /* <DEDUP_REMOVED lines=40> */
.L_x_858:
        /* <DEDUP_REMOVED lines=23> */
.L_x_857:
        /* <DEDUP_REMOVED lines=26> */
.L_x_860:
        /* <DEDUP_REMOVED lines=27> */
.L_x_856:
        /* <DEDUP_REMOVED lines=10> */
[----:B------:R-:W-:Y:S01]  /*2010*/  FFMA.FTZ R17, R78, R102, R87 ;  /* 0x000000664e117223 */ /* 0x000fe20000010057 */
[----:B------:R-:W-:Y:S01]  /*2020*/  MOV R16, R3 ;  /* 0x0000000300107202 */ /* 0x000fe20000000f00 */
[----:B------:R-:W-:Y:S01]  /*2030*/  FADD.FTZ R93, -R0, R93 ;  /* 0x0000005d005d7221 */ /* 0x000fe20000010100 */
[----:B------:R-:W-:Y:S01]  /*2040*/  FADD.FTZ R84, -R19, R84 ;  /* 0x0000005413547221 */ /* 0x000fe20000010100 */
[----:B------:R-:W-:Y:S01]  /*2050*/  MOV R0, R2 ;  /* 0x0000000200007202 */ /* 0x000fe20000000f00 */
[----:B------:R-:W-:Y:S01]  /*2060*/  FFMA.FTZ R104, R78, R104, R87 ;  /* 0x000000684e687223 */ /* 0x000fe20000010057 */
[--C-:B------:R-:W-:Y:S01]  /*2070*/  SHF.R.U64 R19, R2, 0x10, R3.reuse ;  /* 0x0000001002137819 */ /* 0x100fe20000001203 */
[----:B------:R-:W-:Y:S01]  /*2080*/  FADD.FTZ R86, -R17, R86 ;  /* 0x0000005611567221 */ /* 0x000fe20000010100 */
[----:B------:R-:W-:-:S02]  /*2090*/  SHF.R.U32.HI R23, RZ, 0x10, R3 ;  /* 0x00000010ff177819 */ /* 0x000fc40000011603 */
[----:B------:R-:W-:Y:S02]  /*20a0*/  SHF.L.U32 R17, R0, 0x10, RZ ;  /* 0x0000001000117819 */ /* 0x000fe400000006ff */
[----:B------:R-:W-:Y:S02]  /*20b0*/  SHF.L.U32 R19, R19, 0x10, RZ ;  /* 0x0000001013137819 */ /* 0x000fe400000006ff */
[----:B------:R-:W-:Y:S01]  /*20c0*/  SHF.L.U32 R21, R16, 0x10, RZ ;  /* 0x0000001010157819 */ /* 0x000fe200000006ff */
[----:B------:R-:W-:Y:S01]  /*20d0*/  FADD.FTZ R16, -R104, R95 ;  /* 0x0000005f68107221 */ /* 0x000fe20000010100 */
[----:B------:R-:W-:Y:S01]  /*20e0*/  SHF.L.U32 R23, R23, 0x10, RZ ;  /* 0x0000001017177819 */ /* 0x000fe200000006ff */
[C---:B------:R-:W-:Y:S01]  /*20f0*/  FFMA.FTZ R17, R56.reuse, R93, R17 ;  /* 0x0000005d38117223 */ /* 0x040fe20000010011 */
[C---:B------:R-:W-:Y:S01]  /*2100*/  FFMA.FTZ R0, R56.reuse, R86, R19 ;  /* 0x0000005638007223 */ /* 0x040fe20000010013 */
[C---:B------:R-:W-:Y:S02]  /*2110*/  FFMA.FTZ R21, R56.reuse, R84, R21 ;  /* 0x0000005438157223 */ /* 0x040fe40000010015 */
[----:B------:R-:W-:-:S02]  /*2120*/  FFMA.FTZ R16, R56, R16, R23 ;  /* 0x0000001038107223 */ /* 0x000fc40000010017 */
[----:B------:R-:W-:-:S03]  /*2130*/  F2FP.BF16.F32.PACK_AB R17, R0, R17 ;  /* 0x000000110011723e */ /* 0x000fc600000010ff */
[----:B------:R-:W-:Y:S02]  /*2140*/  F2FP.BF16.F32.PACK_AB R16, R16, R21 ;  /* 0x000000151010723e */ /* 0x000fe400000010ff */
[C---:B------:R-:W-:Y:S02]  /*2150*/  PRMT R0, R17.reuse, 0x7632, R0 ;  /* 0x0000763211007816 */ /* 0x040fe40000000000 */
[----:B------:R-:W-:Y:S02]  /*2160*/  PRMT R21, R17, 0x7610, R21 ;  /* 0x0000761011157816 */ /* 0x000fe40000000015 */
[C---:B------:R-:W-:Y:S02]  /*2170*/  PRMT R23, R16.reuse, 0x7632, R23 ;  /* 0x0000763210177816 */ /* 0x040fe40000000017 */
[----:B------:R-:W-:Y:S01]  /*2180*/  PRMT R20, R16, 0x7610, R20 ;  /* 0x0000761010147816 */ /* 0x000fe20000000014 */
[----:B------:R-:W-:Y:S06]  /*2190*/  BRA `(.L_x_859) ;  /* 0x0000000400807947 */ /* 0x000fec0003800000 */
.L_x_862:
[C-C-:B------:R-:W-:Y:S01]  /*21a0*/  FFMA.FTZ R0, R78.reuse, R0, R87.reuse ;  /* 0x000000004e007223 */ /* 0x140fe20000010057 */
[C-C-:B------:R-:W-:Y:S01]  /*21b0*/  FFMA.FTZ R17, R78.reuse, R88, R87.reuse ;  /* 0x000000584e117223 */ /* 0x140fe20000010057 */
[----:B------:R-:W-:Y:S01]  /*21c0*/  MOV R18, R3 ;  /* 0x0000000300127202 */ /* 0x000fe20000000f00 */
[----:B------:R-:W-:Y:S01]  /*21d0*/  FFMA.FTZ R104, R78, R104, R87 ;  /* 0x000000684e687223 */ /* 0x000fe20000010057 */
[----:B------:R-:W-:Y:S01]  /*21e0*/  FADD.FTZ R93, -R0, R93 ;  /* 0x0000005d005d7221 */ /* 0x000fe20000010100 */
[----:B------:R-:W-:Y:S01]  /*21f0*/  FADD.FTZ R19, -R17, R84 ;  /* 0x0000005411137221 */ /* 0x000fe20000010100 */
[----:B------:R-:W-:Y:S01]  /*2200*/  SHF.R.U32.HI R20, RZ, 0x10, R3 ;  /* 0x00000010ff147819 */ /* 0x000fe20000011603 */
[----:B------:R-:W-:Y:S01]  /*2210*/  FFMA.FTZ R17, R78, R102, R87 ;  /* 0x000000664e117223 */ /* 0x000fe20000010057 */
[----:B------:R-:W-:Y:S01]  /*2220*/  MOV R0, R2 ;  /* 0x0000000200007202 */ /* 0x000fe20000000f00 */
[----:B------:R-:W-:Y:S01]  /*2230*/  FADD.FTZ R95, -R104, R95 ;  /* 0x0000005f685f7221 */ /* 0x000fe20000010100 */
[----:B------:R-:W-:Y:S01]  /*2240*/  SHF.R.U64 R16, R2, 0x10, R3 ;  /* 0x0000001002107819 */ /* 0x000fe20000001203 */
[----:B------:R-:W-:Y:S01]  /*2250*/  FADD.FTZ R17, -R17, R86 ;  /* 0x0000005611117221 */ /* 0x000fe20000010100 */
[----:B------:R-:W-:-:S02]  /*2260*/  SHF.L.U32 R21, R18, 0x10, RZ ;  /* 0x0000001012157819 */ /* 0x000fc400000006ff */
[----:B------:R-:W-:Y:S02]  /*2270*/  SHF.L.U32 R20, R20, 0x10, RZ ;  /* 0x0000001014147819 */ /* 0x000fe400000006ff */
[----:B------:R-:W-:Y:S01]  /*2280*/  SHF.L.U32 R0, R0, 0x10, RZ ;  /* 0x0000001000007819 */ /* 0x000fe200000006ff */
[----:B------:R-:W-:Y:S01]  /*2290*/  FFMA.FTZ R19, R56, R19, R21 ;  /* 0x0000001338137223 */ /* 0x000fe20000010015 */
[----:B------:R-:W-:Y:S01]  /*22a0*/  SHF.L.U32 R16, R16, 0x10, RZ ;  /* 0x0000001010107819 */ /* 0x000fe200000006ff */
[C---:B------:R-:W-:Y:S02]  /*22b0*/  FFMA.FTZ R20, R56.reuse, R95, R20 ;  /* 0x0000005f38147223 */ /* 0x040fe40000010014 */
[C---:B------:R-:W-:Y:S02]  /*22c0*/  FFMA.FTZ R0, R56.reuse, R93, R0 ;  /* 0x0000005d38007223 */ /* 0x040fe40000010000 */
[----:B------:R-:W-:Y:S01]  /*22d0*/  FFMA.FTZ R17, R56, R17, R16 ;  /* 0x0000001138117223 */ /* 0x000fe20000010010 */
[----:B------:R-:W-:-:S04]  /*22e0*/  F2FP.BF16.F32.PACK_AB R20, R20, R19 ;  /* 0x000000131414723e */ /* 0x000fc800000010ff */
        /* <DEDUP_REMOVED lines=9> */
.L_x_861:
[----:B------:R-:W-:-:S04]  /*2380*/  UISETP.NE.U32.AND UP1, UPT, UR6, URZ, UPT ;  /* 0x000000ff0600728c */ /* 0x000fc8000bf25070 */
[----:B------:R-:W-:-:S09]  /*2390*/  UISETP.NE.AND.EX UP1, UPT, UR7, URZ, UPT, UP1 ;  /* 0x000000ff0700728c */ /* 0x000fd2000bf25310 */
[----:B------:R-:W-:Y:S05]  /*23a0*/  BRA.U UP1, `(.L_x_863) ;  /* 0x0000000101787547 */ /* 0x000fea000b800000 */
        /* <DEDUP_REMOVED lines=30> */
.L_x_863:
        /* <DEDUP_REMOVED lines=33> */
.L_x_859:
        /* <DEDUP_REMOVED lines=19> */
.L_x_864:
        /* <DEDUP_REMOVED lines=13> */
.L_x_865:
[----:B------:R-:W-:Y:S05]  /*29a0*/  BRA.U !UP3, `(.L_x_866) ;  /* 0x000000050bfc7547 */ /* 0x000fea000b800000 */
[----:B------:R-:W-:Y:S05]  /*29b0*/  BRA.U !UP1, `(.L_x_867) ;  /* 0x00000005090c7547 */ /* 0x000fea000b800000 */
[----:B------:R-:W-:Y:S05]  /*29c0*/  BRA.U !UP2, `(.L_x_868) ;  /* 0x000000010a8c7547 */ /* 0x000fea000b800000 */
[----:B-1----:R-:W-:Y:S01]  /*29d0*/  MOV R18, R25 ;  /* 0x0000001900127202 */ /* 0x002fe20000000f00 */
[C---:B------:R-:W-:Y:S01]  /*29e0*/  FFMA.FTZ R72, R78.reuse, R72, R87 ;  /* 0x000000484e487223 */ /* 0x040fe20000010057 */
[----:B------:R-:W-:Y:S01]  /*29f0*/  SHF.R.U32.HI R20, RZ, 0x10, R25 ;  /* 0x00000010ff147819 */ /* 0x000fe20000011619 */
[C-C-:B------:R-:W-:Y:S01]  /*2a00*/  FFMA.FTZ R70, R78.reuse, R70, R87.reuse ;  /* 0x000000464e467223 */ /* 0x140fe20000010057 */
[----:B------:R-:W-:Y:S01]  /*2a10*/  MOV R0, R24 ;  /* 0x0000001800007202 */ /* 0x000fe20000000f00 */
[----:B------:R-:W-:Y:S01]  /*2a20*/  FFMA.FTZ R85, R78, R85, R87 ;  /* 0x000000554e557223 */ /* 0x000fe20000010057 */
        /* <DEDUP_REMOVED lines=29> */
.L_x_868:
        /* <DEDUP_REMOVED lines=31> */
.L_x_867:
        /* <DEDUP_REMOVED lines=32> */
.L_x_870:
[----:B------:R-:W-:Y:S01]  /*2ff0*/  MOV R0, R24 ;  /* 0x0000001800007202 */ /* 0x000fe20000000f00 */
[----:B------:R-:W-:Y:S01]  /*3000*/  FFMA.FTZ R72, R78, R72, R87 ;  /* 0x000000484e487223 */ /* 0x000fe20000010057 */
[----:B-1----:R-:W-:Y:S01]  /*3010*/  SHF.R.U64 R18, R24, 0x10, R25 ;  /* 0x0000001018127819 */ /* 0x002fe20000001219 */
[C-C-:B------:R-:W-:Y:S01]  /*3020*/  FFMA.FTZ R83, R78.reuse, R83, R87.reuse ;  /* 0x000000534e537223 */ /* 0x140fe20000010057 */
[----:B------:R-:W-:Y:S01]  /*3030*/  MOV R20, R25 ;  /* 0x0000001900147202 */ /* 0x000fe20000000f00 */
[C---:B------:R-:W-:Y:S01]  /*3040*/  FFMA.FTZ R70, R78.reuse, R70, R87 ;  /* 0x000000464e467223 */ /* 0x040fe20000010057 */
[----:B------:R-:W-:Y:S01]  /*3050*/  SHF.R.U32.HI R21, RZ, 0x10, R25 ;  /* 0x00000010ff157819 */ /* 0x000fe20000011619 */
        /* <DEDUP_REMOVED lines=20> */
.L_x_866:
        /* <DEDUP_REMOVED lines=27> */
.L_x_872:
        /* <DEDUP_REMOVED lines=22> */
.L_x_871:
        /* <DEDUP_REMOVED lines=23> */
.L_x_873:
        /* <DEDUP_REMOVED lines=17> */
.L_x_869:
        /* <DEDUP_REMOVED lines=15> */
.L_x_874:
        /* <DEDUP_REMOVED lines=10> */
.L_x_875:
[----:B------:R-:W-:Y:S05]  /*38c0*/  BRA.U !UP3, `(.L_x_876) ;  /* 0x000000050bf07547 */ /* 0x000fea000b800000 */
[----:B------:R-:W-:Y:S05]  /*38d0*/  BRA.U !UP1, `(.L_x_877) ;  /* 0x0000000509047547 */ /* 0x000fea000b800000 */
[----:B------:R-:W-:Y:S05]  /*38e0*/  BRA.U !UP2, `(.L_x_878) ;  /* 0x000000010a887547 */ /* 0x000fea000b800000 */
[----:B-12---:R-:W-:Y:S01]  /*38f0*/  MOV R18, R27 ;  /* 0x0000001b00127202 */ /* 0x006fe20000000f00 */
        /* <DEDUP_REMOVED lines=33> */
.L_x_878:
[----:B-1----:R-:W-:Y:S01]  /*3b10*/  SHF.R.U32.HI R20, RZ, 0x10, R27 ;  /* 0x00000010ff147819 */ /* 0x002fe2000001161b */
[C-C-:B------:R-:W-:Y:S01]  /*3b20*/  FFMA.FTZ R71, R78.reuse, R71, R87.reuse ;  /* 0x000000474e477223 */ /* 0x140fe20000010057 */
[----:B--2---:R-:W-:Y:S01]  /*3b30*/  MOV R19, R27 ;  /* 0x0000001b00137202 */ /* 0x004fe20000000f00 */
        /* <DEDUP_REMOVED lines=27> */
.L_x_877:
[----:B------:R-:W-:Y:S05]  /*3cf0*/  BRA.U !UP2, `(.L_x_880) ;  /* 0x000000010a787547 */ /* 0x000fea000b800000 */
        /* <DEDUP_REMOVED lines=30> */
.L_x_880:
[----:B------:R-:W-:Y:S01]  /*3ee0*/  MOV R0, R26 ;  /* 0x0000001a00007202 */ /* 0x000fe20000000f00 */
[----:B------:R-:W-:Y:S01]  /*3ef0*/  FFMA.FTZ R71, R78, R71, R87 ;  /* 0x000000474e477223 */ /* 0x000fe20000010057 */
[----:B-12---:R-:W-:Y:S01]  /*3f00*/  SHF.R.U64 R18, R26, 0x10, R27 ;  /* 0x000000101a127819 */ /* 0x006fe2000000121b */
[C---:B------:R-:W-:Y:S01]  /*3f10*/  FFMA.FTZ R75, R78.reuse, R75, R87 ;  /* 0x0000004b4e4b7223 */ /* 0x040fe20000010057 */
        /* <DEDUP_REMOVED lines=23> */
.L_x_876:
        /* <DEDUP_REMOVED lines=9> */
[----:B--2---:R-:W-:Y:S01]  /*4120*/  FADD.FTZ R19, -R75, R66 ;  /* 0x000000424b137221 */ /* 0x004fe20000010100 */
        /* <DEDUP_REMOVED lines=19> */
.L_x_882:
        /* <DEDUP_REMOVED lines=14> */
[C---:B-1----:R-:W-:Y:S02]  /*4340*/  PRMT R21, R0.reuse, 0x7632, R21 ;  /* 0x0000763200157816 */ /* 0x042fe40000000015 */
[----:B------:R-:W-:Y:S02]  /*4350*/  PRMT R20, R0, 0x7610, R20 ;  /* 0x0000761000147816 */ /* 0x000fe40000000014 */
[C---:B------:R-:W-:Y:S02]  /*4360*/  PRMT R0, R56.reuse, 0x7632, R0 ;  /* 0x0000763238007816 */ /* 0x040fe40000000000 */
[----:B0-2---:R-:W-:-:S02]  /*4370*/  PRMT R23, R56, 0x7610, R23 ;  /* 0x0000761038177816 */ /* 0x005fc40000000017 */
[----:B------:R-:W-:Y:S02]  /*4380*/  PRMT R60, R21, 0x7610, R60 ;  /* 0x00007610153c7816 */ /* 0x000fe4000000003c */
[----:B------:R-:W-:Y:S02]  /*4390*/  PRMT R67, R20, 0x7610, R67 ;  /* 0x0000761014437816 */ /* 0x000fe40000000043 */
[----:B------:R-:W-:Y:S02]  /*43a0*/  PRMT R80, R0, 0x7610, R80 ;  /* 0x0000761000507816 */ /* 0x000fe40000000050 */
[----:B------:R-:W-:Y:S01]  /*43b0*/  PRMT R63, R23, 0x7610, R63 ;  /* 0x00007610173f7816 */ /* 0x000fe2000000003f */
[----:B------:R-:W-:Y:S06]  /*43c0*/  BRA `(.L_x_879) ;  /* 0x0000000000a87947 */ /* 0x000fec0003800000 */
.L_x_881:
        /* <DEDUP_REMOVED lines=24> */
.L_x_883:
        /* <DEDUP_REMOVED lines=15> */
[----:B0-2---:R-:W-:Y:S02]  /*4640*/  PRMT R23, R71, 0x7610, R23 ;  /* 0x0000761047177816 */ /* 0x005fe40000000017 */
[C---:B-1----:R-:W-:Y:S02]  /*4650*/  PRMT R21, R56.reuse, 0x7632, R21 ;  /* 0x0000763238157816 */ /* 0x042fe40000000015 */
[----:B------:R-:W-:-:S07]  /*4660*/  PRMT R20, R56, 0x7610, R20 ;  /* 0x0000761038147816 */ /* 0x000fce0000000014 */
.L_x_879:
        /* <DEDUP_REMOVED lines=15> */
.L_x_884:
        /* <DEDUP_REMOVED lines=10> */
.L_x_885:
[----:B0-2---:R-:W0:Y:S01]  /*4800*/  LDC.64 R16, c[0x0][0x380] ;  /* 0x0000e000ff107b82 */ /* 0x005e220000000a00 */
[----:B------:R-:W-:Y:S01]  /*4810*/  UPLOP3.LUT UP4, UPT, UPT, UPT, UP4, 0x40, 0x4 ;  /* 0x000000000004789c */ /* 0x000fe20003f8e840 */
[----:B0-----:R-:W-:-:S04]  /*4820*/  IADD3 R55, PT, PT, R55, R16, RZ ;  /* 0x0000001037377210 */ /* 0x001fc80007ffe0ff */
[----:B------:R-:W-:-:S13]  /*4830*/  ISETP.GE.AND P1, PT, R55, R17, PT ;  /* 0x000000113700720c */ /* 0x000fda0003f26270 */
[----:B------:R-:W-:Y:S05]  /*4840*/  @!P1 BRA `(.L_x_886) ;  /* 0xffffffb800b49947 */ /* 0x000fea000383ffff */
[----:B------:R-:W-:Y:S02]  /*4850*/  MOV R17, R36 ;  /* 0x0000002400117202 */ /* 0x000fe40000000f00 */
[----:B-1----:R-:W-:Y:S02]  /*4860*/  MOV R18, R37 ;  /* 0x0000002500127202 */ /* 0x002fe40000000f00 */
        /* <DEDUP_REMOVED lines=18> */
[----:B------:R-:W-:-:S07]  /*4990*/  MOV R44, R50 ;  /* 0x00000032002c7202 */ /* 0x000fce0000000f00 */
.L_x_851:
        /* <DEDUP_REMOVED lines=14> */
.L_x_887:
        /* <DEDUP_REMOVED lines=16> */
.L_x_3523:


//--------------------- .text._ZN10layer_norm31ln_parallel_residual_bwd_kernelINS_13Kernel_traitsIf13__nv_bfloat16S2_S2_fjLj1536ELj1ELj1ELj4ELj8ENS_18Kernel_traits_baseILj1536EfS2_S2_S2_fjLj128EEEEELb1ELb0ELb0EEEvNS_9BwdParamsE --------------------------
	.section	.text._ZN10layer_norm31ln_parallel_residual_bwd_kernelINS_13Kernel_traitsIf13__nv_bfloat16S2_S2_fjLj1536ELj1ELj1ELj4ELj8ENS_18Kernel_traits_baseILj1536EfS2_S2_S2_fjLj128EEEEELb1ELb0ELb0EEEvNS_9BwdParamsE,"ax",@progbits
	.align	128
        .global         _ZN10layer_norm31ln_parallel_residual_bwd_kernelINS_13Kernel_traitsIf13__nv_bfloat16S2_S2_fjLj1536ELj1ELj1ELj4ELj8ENS_18Kernel_traits_baseILj1536EfS2_S2_S2_fjLj128EEEEELb1ELb0ELb0EEEvNS_9BwdParamsE
        .type           _ZN10layer_norm31ln_parallel_residual_bwd_kernelINS_13Kernel_traitsIf13__nv_bfloat16S2_S2_fjLj1536ELj1ELj1ELj4ELj8ENS_18Kernel_traits_baseILj1536EfS2_S2_S2_fjLj128EEEEELb1ELb0ELb0EEEvNS_9BwdParamsE,@function
        .size           _ZN10layer_norm31ln_parallel_residual_bwd_kernelINS_13Kernel_traitsIf13__nv_bfloat16S2_S2_fjLj1536ELj1ELj1ELj4ELj8ENS_18Kernel_traits_baseILj1536EfS2_S2_S2_fjLj128EEEEELb1ELb0ELb0EEEvNS_9BwdParamsE,(.L_x_3524 - _ZN10layer_norm31ln_parallel_residual_bwd_kernelINS_13Kernel_traitsIf13__nv_bfloat16S2_S2_fjLj1536ELj1ELj1ELj4ELj8ENS_18Kernel_traits_baseILj1536EfS2_S2_S2_fjLj128EEEEELb1ELb0ELb0EEEvNS_9BwdParamsE)
        .other          _ZN10layer_norm31ln_parallel_residual_bwd_kernelINS_13Kernel_traitsIf13__nv_bfloat16S2_S2_fjLj1536ELj1ELj1ELj4ELj8ENS_18Kernel_traits_baseILj1536EfS2_S2_S2_fjLj128EEEEELb1ELb0ELb0EEEvNS_9BwdParamsE,@"STO_CUDA_ENTRY STV_DEFAULT"
_ZN10layer_norm31ln_parallel_residual_bwd_kernelINS_13Kernel_traitsIf13__nv_bfloat16S2_S2_fjLj1536ELj1ELj1ELj4ELj8ENS_18Kernel_traits_baseILj1536EfS2_S2_S2_fjLj128EEEEELb1ELb0ELb0EEEvNS_9BwdParamsE:
.text._ZN10layer_norm31ln_parallel_residual_bwd_kernelINS_13Kernel_traitsIf13__nv_bfloat16S2_S2_fjLj1536ELj1ELj1ELj4ELj8ENS_18Kernel_traits_baseILj1536EfS2_S2_S2_fjLj128EEEEELb1ELb0ELb0EEEvNS_9BwdParamsE:
        /* <DEDUP_REMOVED lines=23> */
[----:B---3--:R2:W5:Y:S03]  /*0170*/  @P2 LDG.E.128 R92, desc[UR20][R8.64] ;  /* 0x00000014085c2981 */ /* 0x008566000c1e1d00 */
[----:B------:R-:W-:Y:S01]  /*0180*/  @P2 VIADD R3, R3, 0x80 ;  /* 0x0000008003032836 */ /* 0x000fe20000000000 */
[----:B------:R2:W5:Y:S01]  /*0190*/  @P2 LDG.E.128 R88, desc[UR20][R10.64] ;  /* 0x000000140a582981 */ /* 0x000562000c1e1d00 */
[----:B0-----:R-:W-:-:S04]  /*01a0*/  @P0 IMAD.WIDE.U32 R4, R0, 0x10, R4 ;  /* 0x0000001000040825 */ /* 0x001fc800078e0004 */
[C---:B------:R-:W-:Y:S01]  /*01b0*/  @P3 IMAD.WIDE.U32 R12, R3.reuse, 0x10, R12 ;  /* 0x00000010030c3825 */ /* 0x040fe200078e000c */
[----:B------:R2:W5:Y:S03]  /*01c0*/  @P0 LDG.E.128 R76, desc[UR20][R4.64] ;  /* 0x00000014044c0981 */ /* 0x000566000c1e1d00 */
[----:B-1----:R-:W-:Y:S01]  /*01d0*/  @P3 IMAD.WIDE.U32 R14, R3, 0x10, R14 ;  /* 0x00000010030e3825 */ /* 0x002fe200078e000e */
[----:B------:R2:W5:Y:S03]  /*01e0*/  @P3 LDG.E.128 R84, desc[UR20][R12.64] ;  /* 0x000000140c543981 */ /* 0x000566000c1e1d00 */
[----:B------:R-:W-:Y:S01]  /*01f0*/  @P0 IMAD.WIDE.U32 R6, R0, 0x10, R6 ;  /* 0x0000001000060825 */ /* 0x000fe200078e0006 */
[----:B------:R2:W5:Y:S04]  /*0200*/  @P3 LDG.E.128 R80, desc[UR20][R14.64] ;  /* 0x000000140e503981 */ /* 0x000568000c1e1d00 */
[----:B------:R2:W5:Y:S01]  /*0210*/  @P0 LDG.E.128 R72, desc[UR20][R6.64] ;  /* 0x0000001406480981 */ /* 0x000562000c1e1d00 */
        /* <DEDUP_REMOVED lines=64> */
.L_x_932:
[----:B0-----:R-:W-:Y:S02]  /*0620*/  UIMAD.WIDE UR18, UR4, 0x4, UR14 ;  /* 0x00000004041278a5 */ /* 0x001fe4000f8e020e */
[----:B------:R-:W-:-:S04]  /*0630*/  UIMAD.WIDE UR16, UR4, 0x4, UR12 ;  /* 0x00000004041078a5 */ /* 0x000fc8000f8e020c */
[----:B-1234-:R-:W-:Y:S02]  /*0640*/  IMAD.U32 R98, RZ, RZ, UR18 ;  /* 0x00000012ff627e24 */ /* 0x01efe4000f8e00ff */
[----:B------:R-:W-:Y:S02]  /*0650*/  IMAD.U32 R99, RZ, RZ, UR19 ;  /* 0x00000013ff637e24 */ /* 0x000fe4000f8e00ff */
[----:B------:R-:W-:Y:S02]  /*0660*/  IMAD.U32 R96, RZ, RZ, UR16 ;  /* 0x00000010ff607e24 */ /* 0x000fe4000f8e00ff */
[----:B------:R-:W-:Y:S01]  /*0670*/  IMAD.U32 R97, RZ, RZ, UR17 ;  /* 0x00000011ff617e24 */ /* 0x000fe2000f8e00ff */
[----:B------:R-:W2:Y:S04]  /*0680*/  LDG.E R98, desc[UR20][R98.64] ;  /* 0x0000001462627981 */ /* 0x000ea8000c1e1900 */
[----:B------:R0:W3:Y:S01]  /*0690*/  LDG.E R96, desc[UR20][R96.64] ;  /* 0x0000001460607981 */ /* 0x0000e2000c1e1900 */
[----:B-1----:R-:W-:Y:S01]  /*06a0*/  UIMAD UR5, UR4, UR8, URZ ;  /* 0x00000008040572a4 */ /* 0x002fe2000f8e02ff */
[----:B------:R-:W-:Y:S01]  /*06b0*/  BSSY.RECONVERGENT B0, `(.L_x_889) ;  /* 0x0000064000007945 */ /* 0x000fe20003800200 */
[C---:B------:R-:W-:Y:S01]  /*06c0*/  ISETP.GE.U32.AND P2, PT, R2.reuse, 0x100, PT ;  /* 0x000001000200780c */ /* 0x040fe20003f46070 */
[----:B------:R-:W-:Y:S01]  /*06d0*/  IMAD.MOV.U32 R129, RZ, RZ, RZ ;  /* 0x000000ffff817224 */ /* 0x000fe200078e00ff */
[----:B------:R-:W-:Y:S01]  /*06e0*/  USHF.R.S32.HI UR6, URZ, 0x1f, UR5 ;  /* 0x0000001fff067899 */ /* 0x000fe20008011405 */
[----:B------:R-:W-:-:S03]  /*06f0*/  ISETP.GE.U32.AND P3, PT, R2, 0x180, PT ;  /* 0x000001800200780c */ /* 0x000fc60003f66070 */
[----:B------:R-:W-:Y:S01]  /*0700*/  ULEA.HI UR6, UR6, UR5, URZ, 0x2 ;  /* 0x0000000506067291 */ /* 0x000fe2000f8f10ff */
[----:B0-----:R-:W-:-:S05]  /*0710*/  IMAD.MOV.U32 R97, RZ, RZ, RZ ;  /* 0x000000ffff617224 */ /* 0x001fca00078e00ff */
[----:B------:R-:W-:-:S05]  /*0720*/  IMAD.U32 R101, RZ, RZ, UR6 ;  /* 0x00000006ff657e24 */ /* 0x000fca000f8e00ff */
[----:B------:R-:W-:-:S05]  /*0730*/  LEA.HI.SX32 R4, R101, R0, 0x1e ;  /* 0x0000000065047211 */ /* 0x000fca00078ff2ff */
[----:B------:R-:W-:Y:S01]  /*0740*/  IMAD.MOV.U32 R128, RZ, RZ, R4 ;  /* 0x000000ffff807224 */ /* 0x000fe200078e0004 */
[----:B--2---:R-:W-:Y:S02]  /*0750*/  R2UR UR16, R98 ;  /* 0x00000000621072ca */ /* 0x004fe400000e0000 */
[----:B---3--:R-:W-:Y:S01]  /*0760*/  FSEL R96, R96, RZ, !P1 ;  /* 0x000000ff60607208 */ /* 0x008fe20004800000 */
[----:B------:R-:W-:-:S12]  /*0770*/  @!P0 BRA `(.L_x_890) ;  /* 0x00000004005c8947 */ /* 0x000fd80003800000 */
[----:B------:R-:W0:Y:S08]  /*0780*/  LDC.64 R98, c[0x0][0x3a8] ;  /* 0x0000ea00ff627b82 */ /* 0x000e300000000a00 */
[----:B------:R-:W1:Y:S08]  /*0790*/  LDC.64 R8, c[0x0][0x428] ;  /* 0x00010a00ff087b82 */ /* 0x000e700000000a00 */
[----:B------:R-:W2:Y:S01]  /*07a0*/  LDC.64 R10, c[0x0][0x430] ;  /* 0x00010c00ff0a7b82 */ /* 0x000ea20000000a00 */
[----:B0-----:R-:W-:Y:S01]  /*07b0*/  IMAD.WIDE.U32 R98, R4, 0x8, R98 ;  /* 0x0000000804627825 */ /* 0x001fe200078e0062 */
[----:B----4-:R-:W-:-:S06]  /*07c0*/  ISETP.NE.U32.AND P0, PT, RZ, UR30, PT ;  /* 0x0000001eff007c0c */ /* 0x010fcc000bf05070 */
        /* <DEDUP_REMOVED lines=11> */
[----:B0-----:R-:W-:-:S06]  /*0880*/  IMAD.WIDE.U32 R6, R4, 0x4, R6 ;  /* 0x0000000404067825 */ /* 0x001fcc00078e0006 */
[----:B------:R-:W5:Y:S01]  /*0890*/  LDG.E R6, desc[UR20][R6.64] ;  /* 0x0000001406067981 */ /* 0x000f62000c1e1900 */
[----:B-1----:R-:W-:-:S05]  /*08a0*/  @P0 IMAD.WIDE.U32 R100, R4, 0x8, R100 ;  /* 0x0000000804640825 */ /* 0x002fca00078e0064 */
[----:B------:R0:W5:Y:S01]  /*08b0*/  @P0 LDG.E.64 R124, desc[UR20][R100.64] ;  /* 0x00000014647c0981 */ /* 0x000162000c1e1b00 */
[----:B------:R-:W-:-:S05]  /*08c0*/  @P1 IMAD.WIDE.U32 R102, R4, 0x4, R102 ;  /* 0x0000000404661825 */ /* 0x000fca00078e0066 */
[----:B------:R1:W5:Y:S01]  /*08d0*/  @P1 LDG.E R5, desc[UR20][R102.64] ;  /* 0x0000001466051981 */ /* 0x000362000c1e1900 */
[----:B---3--:R-:W-:-:S04]  /*08e0*/  IMAD.MOV.U32 R3, RZ, RZ, R98 ;  /* 0x000000ffff037224 */ /* 0x008fc800078e0062 */
[----:B------:R-:W-:Y:S02]  /*08f0*/  IMAD.U32 R3, R3, 0x10000, RZ ;  /* 0x0001000003037824 */ /* 0x000fe400078e00ff */
[----:B----4-:R-:W-:Y:S01]  /*0900*/  IMAD.MOV.U32 R12, RZ, RZ, R8 ;  /* 0x000000ffff0c7224 */ /* 0x010fe200078e0008 */
[----:B------:R-:W-:Y:S01]  /*0910*/  SHF.R.U64 R131, R8, 0x10, R9 ;  /* 0x0000001008837819 */ /* 0x000fe20000001209 */
[----:B------:R-:W-:Y:S01]  /*0920*/  FADD.FTZ R3, -R96, R3 ;  /* 0x0000000360037221 */ /* 0x000fe20000010100 */
[--C-:B------:R-:W-:Y:S01]  /*0930*/  IMAD.MOV.U32 R128, RZ, RZ, R9.reuse ;  /* 0x000000ffff807224 */ /* 0x100fe200078e0009 */
[----:B------:R-:W-:Y:S01]  /*0940*/  SHF.R.U32.HI R130, RZ, 0x10, R9 ;  /* 0x00000010ff827819 */ /* 0x000fe20000011609 */
[----:B--2---:R-:W-:Y:S01]  /*0950*/  IMAD.MOV.U32 R8, RZ, RZ, R10 ;  /* 0x000000ffff087224 */ /* 0x004fe200078e000a */
[----:B------:R-:W-:Y:S01]  /*0960*/  SHF.R.U64 R97, R98, 0x10, R99 ;  /* 0x0000001062617819 */ /* 0x000fe20000001263 */
[----:B------:R-:W-:Y:S01]  /*0970*/  FMUL.FTZ R3, R3, UR16 ;  /* 0x0000001003037c20 */ /* 0x000fe20008410000 */
[----:B------:R-:W-:Y:S01]  /*0980*/  SHF.R.U64 R14, R10, 0x10, R11 ;  /* 0x000000100a0e7819 */ /* 0x000fe2000000120b */
[----:B------:R-:W-:-:S02]  /*0990*/  IMAD.U32 R9, R8, 0x10000, RZ ;  /* 0x0001000008097824 */ /* 0x000fc400078e00ff */
[----:B0-----:R-:W-:Y:S01]  /*09a0*/  IMAD.MOV.U32 R100, RZ, RZ, R99 ;  /* 0x000000ffff647224 */ /* 0x001fe200078e0063 */
[--C-:B------:R-:W-:Y:S01]  /*09b0*/  SHF.R.U32.HI R101, RZ, 0x10, R11.reuse ;  /* 0x00000010ff657819 */ /* 0x100fe2000001160b */
[----:B------:R-:W-:Y:S02]  /*09c0*/  IMAD.MOV.U32 R129, RZ, RZ, R11 ;  /* 0x000000ffff817224 */ /* 0x000fe400078e000b */
[-C--:B-----5:R-:W-:Y:S01]  /*09d0*/  FMUL.FTZ R11, R72, R9.reuse ;  /* 0x00000009480b7220 */ /* 0x0a0fe20000410000 */
[----:B------:R-:W-:Y:S02]  /*09e0*/  IMAD.U32 R97, R97, 0x10000, RZ ;  /* 0x0001000061617824 */ /* 0x000fe400078e00ff */
[----:B------:R-:W-:Y:S01]  /*09f0*/  FADD.FTZ R32, R32, R9 ;  /* 0x0000000920207221 */ /* 0x000fe20000010000 */
[----:B------:R-:W-:Y:S01]  /*0a00*/  FFMA.FTZ R44, R3, R9, R44 ;  /* 0x00000009032c7223 */ /* 0x000fe2000001002c */
[----:B------:R-:W-:Y:S02]  /*0a10*/  IMAD.U32 R14, R14, 0x10000, RZ ;  /* 0x000100000e0e7824 */ /* 0x000fe400078e00ff */
[----:B------:R-:W-:-:S02]  /*0a20*/  IMAD.U32 R9, R100, 0x10000, RZ ;  /* 0x0001000064097824 */ /* 0x000fc400078e00ff */
[----:B------:R-:W-:Y:S01]  /*0a30*/  FADD.FTZ R10, -R96, R97 ;  /* 0x00000061600a7221 */ /* 0x000fe20000010100 */
[----:B------:R-:W-:Y:S01]  /*0a40*/  IMAD.U32 R7, R12, 0x10000, RZ ;  /* 0x000100000c077824 */ /* 0x000fe200078e00ff */
[----:B------:R-:W-:Y:S01]  /*0a50*/  SHF.R.U32.HI R99, RZ, 0x10, R99 ;  /* 0x00000010ff637819 */ /* 0x000fe20000011663 */
[----:B------:R-:W-:Y:S02]  /*0a60*/  IMAD.U32 R12, R131, 0x10000, RZ ;  /* 0x00010000830c7824 */ /* 0x000fe400078e00ff */
[----:B------:R-:W-:Y:S01]  /*0a70*/  FMUL.FTZ R98, R73, R14 ;  /* 0x0000000e49627220 */ /* 0x000fe20000410000 */
[----:B------:R-:W-:Y:S02]  /*0a80*/  IMAD.U32 R129, R129, 0x10000, RZ ;  /* 0x0001000081817824 */ /* 0x000fe400078e00ff */
[----:B------:R-:W-:Y:S01]  /*0a90*/  FADD.FTZ R9, -R96, R9 ;  /* 0x0000000960097221 */ /* 0x000fe20000010100 */
[----:B-1----:R-:W-:Y:S02]  /*0aa0*/  IMAD.U32 R102, R101, 0x10000, RZ ;  /* 0x0001000065667824 */ /* 0x002fe400078e00ff */
[----:B------:R-:W-:Y:S01]  /*0ab0*/  FADD.FTZ R56, R56, R7 ;  /* 0x0000000738387221 */ /* 0x000fe20000010000 */
[-C--:B------:R-:W-:Y:S01]  /*0ac0*/  FFMA.FTZ R8, R76, R7.reuse, R11 ;  /* 0x000000074c087223 */ /* 0x080fe2000001000b */
[----:B------:R-:W-:Y:S01]  /*0ad0*/  FFMA.FTZ R68, R3, R7, R68 ;  /* 0x0000000703447223 */ /* 0x000fe20000010044 */
[----:B------:R-:W-:Y:S01]  /*0ae0*/  FMUL.FTZ R10, R10, UR16 ;  /* 0x000000100a0a7c20 */ /* 0x000fe20008410000 */
[----:B------:R-:W-:Y:S01]  /*0af0*/  FFMA.FTZ R7, R77, R12, R98 ;  /* 0x0000000c4d077223 */ /* 0x000fe20000010062 */
[----:B------:R-:W-:-:S02]  /*0b00*/  IMAD.U32 R11, R128, 0x10000, RZ ;  /* 0x00010000800b7824 */ /* 0x000fc400078e00ff */
[----:B------:R-:W-:Y:S01]  /*0b10*/  FMUL.FTZ R97, R74, R129 ;  /* 0x000000814a617220 */ /* 0x000fe20000410000 */
[----:B------:R-:W-:Y:S01]  /*0b20*/  FMUL.FTZ R9, R9, UR16 ;  /* 0x0000001009097c20 */ /* 0x000fe20008410000 */
[----:B------:R-:W-:Y:S02]  /*0b30*/  IMAD.U32 R99, R99, 0x10000, RZ ;  /* 0x0001000063637824 */ /* 0x000fe400078e00ff */
[----:B------:R-:W-:Y:S01]  /*0b40*/  FMUL.FTZ R98, R75, R102 ;  /* 0x000000664b627220 */ /* 0x000fe20000410000 */
[----:B------:R-:W-:Y:S02]  /*0b50*/  IMAD.U32 R100, R130, 0x10000, RZ ;  /* 0x0001000082647824 */ /* 0x000fe400078e00ff */
[----:B------:R-:W-:Y:S01]  /*0b60*/  FADD.FTZ R57, R57, R12 ;  /* 0x0000000c39397221 */ /* 0x000fe20000010000 */
[C---:B------:R-:W-:Y:S01]  /*0b70*/  FFMA.FTZ R69, R10.reuse, R12, R69 ;  /* 0x0000000c0a457223 */ /* 0x040fe20000010045 */
[----:B------:R-:W-:Y:S01]  /*0b80*/  FADD.FTZ R33, R33, R14 ;  /* 0x0000000e21217221 */ /* 0x000fe20000010000 */
[----:B------:R-:W-:Y:S01]  /*0b90*/  FFMA.FTZ R45, R10, R14, R45 ;  /* 0x0000000e0a2d7223 */ /* 0x000fe2000001002d */
[----:B------:R-:W-:Y:S01]  /*0ba0*/  FADD.FTZ R58, R58, R11 ;  /* 0x0000000b3a3a7221 */ /* 0x000fe20000010000 */
[-C--:B------:R-:W-:Y:S01]  /*0bb0*/  FFMA.FTZ R12, R78, R11.reuse, R97 ;  /* 0x0000000b4e0c7223 */ /* 0x080fe20000010061 */
[----:B------:R-:W-:Y:S01]  /*0bc0*/  FFMA.FTZ R70, R9, R11, R70 ;  /* 0x0000000b09467223 */ /* 0x000fe20000010046 */
[----:B------:R-:W-:Y:S01]  /*0bd0*/  FADD.FTZ R14, -R96, R99 ;  /* 0x00000063600e7221 */ /* 0x000fe20000010100 */
[----:B------:R-:W-:Y:S01]  /*0be0*/  FFMA.FTZ R11, R79, R100, R98 ;  /* 0x000000644f0b7223 */ /* 0x000fe20000010062 */
[----:B------:R-:W-:Y:S01]  /*0bf0*/  FADD.FTZ R98, RZ, R8 ;  /* 0x00000008ff627221 */ /* 0x000fe20000010000 */
[----:B------:R-:W-:Y:S01]  /*0c00*/  FFMA.FTZ R97, R3, R8, RZ ;  /* 0x0000000803617223 */ /* 0x000fe200000100ff */
[----:B------:R-:W-:-:S02]  /*0c10*/  FMUL.FTZ R14, R14, UR16 ;  /* 0x000000100e0e7c20 */ /* 0x000fc40008410000 */
        /* <DEDUP_REMOVED lines=13> */
.L_x_890:
[----:B----4-:R-:W-:Y:S05]  /*0cf0*/  BSYNC.RECONVERGENT B0 ;  /* 0x0000000000007941 */ /* 0x010fea0003800200 */
.L_x_889:
        /* <DEDUP_REMOVED lines=24> */
[----:B------:R-:W-:Y:S01]  /*0e80*/  IADD3 R128, PT, PT, R128, 0x80, RZ ;  /* 0x0000008080807810 */ /* 0x000fe20007ffe0ff */
[----:B---3--:R-:W-:Y:S01]  /*0e90*/  IMAD.MOV.U32 R102, RZ, RZ, R16 ;  /* 0x000000ffff667224 */ /* 0x008fe200078e0010 */
[--C-:B------:R-:W-:Y:S01]  /*0ea0*/  SHF.R.U64 R134, R16, 0x10, R17.reuse ;  /* 0x0000001010867819 */ /* 0x100fe20000001211 */
[--C-:B------:R-:W-:Y:S01]  /*0eb0*/  IMAD.MOV.U32 R130, RZ, RZ, R17.reuse ;  /* 0x000000ffff827224 */ /* 0x100fe200078e0011 */
[----:B------:R-:W-:Y:S01]  /*0ec0*/  SHF.R.U32.HI R133, RZ, 0x10, R17 ;  /* 0x00000010ff857819 */ /* 0x000fe20000011611 */
[----:B----4-:R-:W-:Y:S01]  /*0ed0*/  IMAD.MOV.U32 R103, RZ, RZ, R18 ;  /* 0x000000ffff677224 */ /* 0x010fe200078e0012 */
[----:B------:R-:W-:-:S03]  /*0ee0*/  SHF.R.U64 R18, R18, 0x10, R19 ;  /* 0x0000001012127819 */ /* 0x000fc60000001213 */
[----:B------:R-:W-:Y:S02]  /*0ef0*/  IMAD.U32 R103, R103, 0x10000, RZ ;  /* 0x0001000067677824 */ /* 0x000fe400078e00ff */
[----:B--2---:R-:W-:Y:S01]  /*0f00*/  IMAD.MOV.U32 R16, RZ, RZ, R20 ;  /* 0x000000ffff107224 */ /* 0x004fe200078e0014 */
[--C-:B0-----:R-:W-:Y:S01]  /*0f10*/  SHF.R.U64 R23, R20, 0x10, R21.reuse ;  /* 0x0000001014177819 */ /* 0x101fe20000001215 */
[----:B-1----:R-:W-:Y:S02]  /*0f20*/  IMAD.MOV.U32 R99, RZ, RZ, R21 ;  /* 0x000000ffff637224 */ /* 0x002fe400078e0015 */
[----:B------:R-:W-:Y:S01]  /*0f30*/  IMAD.U32 R17, R16, 0x10000, RZ ;  /* 0x0001000010117824 */ /* 0x000fe200078e00ff */
[--C-:B------:R-:W-:Y:S01]  /*0f40*/  SHF.R.U32.HI R132, RZ, 0x10, R19.reuse ;  /* 0x00000010ff847819 */ /* 0x100fe20000011613 */
[----:B------:R-:W-:Y:S01]  /*0f50*/  IMAD.MOV.U32 R131, RZ, RZ, R19 ;  /* 0x000000ffff837224 */ /* 0x000fe200078e0013 */
[----:B------:R-:W-:Y:S01]  /*0f60*/  SHF.R.U32.HI R101, RZ, 0x10, R21 ;  /* 0x00000010ff657819 */ /* 0x000fe20000011615 */
[----:B------:R-:W-:Y:S01]  /*0f70*/  FADD.FTZ R17, -R96, R17 ;  /* 0x0000001160117221 */ /* 0x000fe20000010100 */
[----:B------:R-:W-:-:S02]  /*0f80*/  IMAD.U32 R19, R102, 0x10000, RZ ;  /* 0x0001000066137824 */ /* 0x000fc400078e00ff */
[----:B-----5:R-:W-:Y:S01]  /*0f90*/  FMUL.FTZ R21, R88, R103 ;  /* 0x0000006758157220 */ /* 0x020fe20000410000 */
[----:B------:R-:W-:Y:S02]  /*0fa0*/  IMAD.U32 R23, R23, 0x10000, RZ ;  /* 0x0001000017177824 */ /* 0x000fe400078e00ff */
[----:B------:R-:W-:Y:S02]  /*0fb0*/  IMAD.U32 R22, R18, 0x10000, RZ ;  /* 0x0001000012167824 */ /* 0x000fe400078e00ff */
[----:B------:R-:W-:Y:S02]  /*0fc0*/  IMAD.U32 R99, R99, 0x10000, RZ ;  /* 0x0001000063637824 */ /* 0x000fe400078e00ff */
[----:B------:R-:W-:Y:S01]  /*0fd0*/  FMUL.FTZ R17, R17, UR16 ;  /* 0x0000001011117c20 */ /* 0x000fe20008410000 */
[----:B------:R-:W-:Y:S01]  /*0fe0*/  FFMA.FTZ R16, R92, R19, R21 ;  /* 0x000000135c107223 */ /* 0x000fe20000010015 */
[----:B------:R-:W-:Y:S01]  /*0ff0*/  FADD.FTZ R18, -R96, R23 ;  /* 0x0000001760127221 */ /* 0x000fe20000010100 */
[----:B------:R-:W-:-:S02]  /*1000*/  IMAD.U32 R20, R134, 0x10000, RZ ;  /* 0x0001000086147824 */ /* 0x000fc400078e00ff */
[----:B------:R-:W-:Y:S01]  /*1010*/  FMUL.FTZ R98, R89, R22 ;  /* 0x0000001659627220 */ /* 0x000fe20000410000 */
[----:B------:R-:W-:Y:S02]  /*1020*/  IMAD.U32 R131, R131, 0x10000, RZ ;  /* 0x0001000083837824 */ /* 0x000fe400078e00ff */
[----:B------:R-:W-:Y:S01]  /*1030*/  FADD.FTZ R21, -R96, R99 ;  /* 0x0000006360157221 */ /* 0x000fe20000010100 */
[----:B------:R-:W-:Y:S02]  /*1040*/  IMAD.U32 R102, R132, 0x10000, RZ ;  /* 0x0001000084667824 */ /* 0x000fe400078e00ff */
[----:B------:R-:W-:Y:S01]  /*1050*/  FADD.FTZ R52, R52, R19 ;  /* 0x0000001334347221 */ /* 0x000fe20000010000 */
        /* <DEDUP_REMOVED lines=35> */
.L_x_892:
[----:B------:R-:W-:Y:S05]  /*1290*/  BSYNC.RECONVERGENT B0 ;  /* 0x0000000000007941 */ /* 0x000fea0003800200 */
.L_x_891:
        /* <DEDUP_REMOVED lines=19> */
[----:B------:R-:W5:Y:S01]  /*13d0*/  LDG.E R104, desc[UR20][R110.64] ;  /* 0x000000146e687981 */ /* 0x000f62000c1e1900 */
[----:B-1----:R-:W-:-:S05]  /*13e0*/  @P0 IMAD.WIDE.U32 R108, R128, 0x8, R108 ;  /* 0x00000008806c0825 */ /* 0x002fca00078e006c */
[----:B------:R0:W5:Y:S01]  /*13f0*/  @P0 LDG.E.64 R120, desc[UR20][R108.64] ;  /* 0x000000146c780981 */ /* 0x000162000c1e1b00 */
[----:B------:R-:W-:-:S05]  /*1400*/  @P1 IMAD.WIDE.U32 R106, R128, 0x4, R106 ;  /* 0x00000004806a1825 */ /* 0x000fca00078e006a */
[----:B------:R1:W5:Y:S01]  /*1410*/  @P1 LDG.E R105, desc[UR20][R106.64] ;  /* 0x000000146a691981 */ /* 0x000362000c1e1900 */
[--C-:B---3--:R-:W-:Y:S01]  /*1420*/  SHF.R.U64 R113, R98, 0x10, R99.reuse ;  /* 0x0000001062717819 */ /* 0x108fe20000001263 */
[----:B------:R-:W-:Y:S01]  /*1430*/  IMAD.MOV.U32 R112, RZ, RZ, R98 ;  /* 0x000000ffff707224 */ /* 0x000fe200078e0062 */
[--C-:B------:R-:W-:Y:S01]  /*1440*/  SHF.R.U32.HI R133, RZ, 0x10, R99.reuse ;  /* 0x00000010ff857819 */ /* 0x100fe20000011663 */
[----:B------:R-:W-:Y:S02]  /*1450*/  IMAD.MOV.U32 R128, RZ, RZ, R99 ;  /* 0x000000ffff807224 */ /* 0x000fe400078e0063 */
[----:B------:R-:W-:Y:S02]  /*1460*/  IMAD.U32 R99, R112, 0x10000, RZ ;  /* 0x0001000070637824 */ /* 0x000fe400078e00ff */
[----:B------:R-:W-:Y:S02]  /*1470*/  IMAD.U32 R113, R113, 0x10000, RZ ;  /* 0x0001000071717824 */ /* 0x000fe400078e00ff */
[----:B------:R-:W-:-:S02]  /*1480*/  IMAD.U32 R131, R128, 0x10000, RZ ;  /* 0x0001000080837824 */ /* 0x000fc400078e00ff */
[----:B------:R-:W-:Y:S02]  /*1490*/  IMAD.U32 R133, R133, 0x10000, RZ ;  /* 0x0001000085857824 */ /* 0x000fe400078e00ff */
[----:B----4-:R-:W-:Y:S02]  /*14a0*/  IMAD.MOV.U32 R98, RZ, RZ, R102 ;  /* 0x000000ffff627224 */ /* 0x010fe400078e0066 */
[C---:B------:R-:W-:Y:S01]  /*14b0*/  FADD.FTZ R99, -R96.reuse, R99 ;  /* 0x0000006360637221 */ /* 0x040fe20000010100 */
[C---:B0-----:R-:W-:Y:S01]  /*14c0*/  FADD.FTZ R108, -R96.reuse, R113 ;  /* 0x00000071606c7221 */ /* 0x041fe20000010100 */
[C---:B------:R-:W-:Y:S01]  /*14d0*/  FADD.FTZ R111, -R96.reuse, R131 ;  /* 0x00000083606f7221 */ /* 0x040fe20000010100 */
[----:B------:R-:W-:Y:S01]  /*14e0*/  FADD.FTZ R133, -R96, R133 ;  /* 0x0000008560857221 */ /* 0x000fe20000010100 */
[----:B--2---:R-:W-:Y:S01]  /*14f0*/  IMAD.MOV.U32 R96, RZ, RZ, R100 ;  /* 0x000000ffff607224 */ /* 0x004fe200078e0064 */
[----:B------:R-:W-:Y:S01]  /*1500*/  SHF.R.U64 R109, R100, 0x10, R101 ;  /* 0x00000010646d7819 */ /* 0x000fe20000001265 */
[----:B------:R-:W-:Y:S01]  /*1510*/  IMAD.U32 R131, R98, 0x10000, RZ ;  /* 0x0001000062837824 */ /* 0x000fe200078e00ff */
[----:B------:R-:W-:Y:S01]  /*1520*/  SHF.R.U64 R100, R102, 0x10, R103 ;  /* 0x0000001066647819 */ /* 0x000fe20000001267 */
[--C-:B------:R-:W-:Y:S01]  /*1530*/  IMAD.MOV.U32 R110, RZ, RZ, R101.reuse ;  /* 0x000000ffff6e7224 */ /* 0x100fe200078e0065 */
[----:B------:R-:W-:Y:S01]  /*1540*/  SHF.R.U32.HI R112, RZ, 0x10, R101 ;  /* 0x00000010ff707819 */ /* 0x000fe20000011665 */
[--C-:B------:R-:W-:Y:S01]  /*1550*/  IMAD.MOV.U32 R98, RZ, RZ, R103.reuse ;  /* 0x000000ffff627224 */ /* 0x100fe200078e0067 */
[----:B------:R-:W-:Y:S01]  /*1560*/  SHF.R.U32.HI R102, RZ, 0x10, R103 ;  /* 0x00000010ff667819 */ /* 0x000fe20000011667 */
[----:B------:R-:W-:-:S02]  /*1570*/  IMAD.U32 R101, R96, 0x10000, RZ ;  /* 0x0001000060657824 */ /* 0x000fc400078e00ff */
[----:B-----5:R-:W-:Y:S01]  /*1580*/  FMUL.FTZ R103, R80, R131 ;  /* 0x0000008350677220 */ /* 0x020fe20000410000 */
[----:B-1----:R-:W-:Y:S01]  /*1590*/  FMUL.FTZ R107, R99, UR16 ;  /* 0x00000010636b7c20 */ /* 0x002fe20008410000 */
[----:B------:R-:W-:Y:S02]  /*15a0*/  IMAD.U32 R100, R100, 0x10000, RZ ;  /* 0x0001000064647824 */ /* 0x000fe400078e00ff */
[----:B------:R-:W-:Y:S01]  /*15b0*/  FADD.FTZ R48, R48, R101 ;  /* 0x0000006530307221 */ /* 0x000fe20000010000 */
[-C--:B------:R-:W-:Y:S01]  /*15c0*/  FFMA.FTZ R106, R84, R101.reuse, R103 ;  /* 0x00000065546a7223 */ /* 0x080fe20000010067 */
[----:B------:R-:W-:Y:S01]  /*15d0*/  FFMA.FTZ R60, R107, R101, R60 ;  /* 0x000000656b3c7223 */ /* 0x000fe2000001003c */
[----:B------:R-:W-:Y:S02]  /*15e0*/  IMAD.U32 R101, R98, 0x10000, RZ ;  /* 0x0001000062657824 */ /* 0x000fe400078e00ff */
[----:B------:R-:W-:Y:S01]  /*15f0*/  FMUL.FTZ R98, R81, R100 ;  /* 0x0000006451627220 */ /* 0x000fe20000410000 */
[----:B------:R-:W-:-:S02]  /*1600*/  IMAD.U32 R96, R109, 0x10000, RZ ;  /* 0x000100006d607824 */ /* 0x000fc400078e00ff */
[----:B------:R-:W-:Y:S01]  /*1610*/  FMUL.FTZ R108, R108, UR16 ;  /* 0x000000106c6c7c20 */ /* 0x000fe20008410000 */
[----:B------:R-:W-:Y:S02]  /*1620*/  IMAD.U32 R102, R102, 0x10000, RZ ;  /* 0x0001000066667824 */ /* 0x000fe400078e00ff */
[----:B------:R-:W-:Y:S01]  /*1630*/  FADD.FTZ R49, R49, R96 ;  /* 0x0000006031317221 */ /* 0x000fe20000010000 */
[-C--:B------:R-:W-:Y:S01]  /*1640*/  FFMA.FTZ R109, R85, R96.reuse, R98 ;  /* 0x00000060556d7223 */ /* 0x080fe20000010062 */
[----:B------:R-:W-:Y:S01]  /*1650*/  FFMA.FTZ R61, R108, R96, R61 ;  /* 0x000000606c3d7223 */ /* 0x000fe2000001003d */
[----:B------:R-:W-:Y:S02]  /*1660*/  IMAD.U32 R99, R110, 0x10000, RZ ;  /* 0x000100006e637824 */ /* 0x000fe400078e00ff */
[----:B------:R-:W-:Y:S01]  /*1670*/  FMUL.FTZ R98, R83, R102 ;  /* 0x0000006653627220 */ /* 0x000fe20000410000 */
[----:B------:R-:W-:Y:S02]  /*1680*/  IMAD.U32 R96, R112, 0x10000, RZ ;  /* 0x0001000070607824 */ /* 0x000fe400078e00ff */
[----:B------:R-:W-:Y:S01]  /*1690*/  FMUL.FTZ R110, R133, UR16 ;  /* 0x00000010856e7c20 */ /* 0x000fe20008410000 */
[----:B------:R-:W-:Y:S01]  /*16a0*/  FMUL.FTZ R103, R82, R101 ;  /* 0x0000006552677220 */ /* 0x000fe20000410000 */
[----:B------:R-:W-:Y:S01]  /*16b0*/  FMUL.FTZ R111, R111, UR16 ;  /* 0x000000106f6f7c20 */ /* 0x000fe20008410000 */
[----:B------:R-:W-:Y:S01]  /*16c0*/  FADD.FTZ R51, R51, R96 ;  /* 0x0000006033337221 */ /* 0x000fe20000010000 */
[-C--:B------:R-:W-:Y:S01]  /*16d0*/  FFMA.FTZ R113, R87, R96.reuse, R98 ;  /* 0x0000006057717223 */ /* 0x080fe20000010062 */
[----:B------:R-:W-:Y:S01]  /*16e0*/  FFMA.FTZ R63, R110, R96, R63 ;  /* 0x000000606e3f7223 */ /* 0x000fe2000001003f */
[----:B------:R-:W-:Y:S01]  /*16f0*/  FADD.FTZ R96, R129, R106 ;  /* 0x0000006a81607221 */ /* 0x000fe20000010000 */
[----:B------:R-:W-:Y:S01]  /*1700*/  FFMA.FTZ R98, R107, R106, R97 ;  /* 0x0000006a6b627223 */ /* 0x000fe20000010061 */
[----:B------:R-:W-:Y:S01]  /*1710*/  FADD.FTZ R50, R50, R99 ;  /* 0x0000006332327221 */ /* 0x000fe20000010000 */
[-C--:B------:R-:W-:Y:S01]  /*1720*/  FFMA.FTZ R112, R86, R99.reuse, R103 ;  /* 0x0000006356707223 */ /* 0x080fe20000010067 */
        /* <DEDUP_REMOVED lines=15> */
.L_x_894:
[----:B------:R-:W-:Y:S05]  /*1820*/  BSYNC.RECONVERGENT B0 ;  /* 0x0000000000007941 */ /* 0x000fea0003800200 */
.L_x_893:
        /* <DEDUP_REMOVED lines=32> */
.L_x_896:
[----:B------:R-:W-:Y:S05]  /*1a30*/  BSYNC.RECONVERGENT B0 ;  /* 0x0000000000007941 */ /* 0x000fea0003800200 */
.L_x_895:
        /* <DEDUP_REMOVED lines=70> */
.L_x_901:
        /* <DEDUP_REMOVED lines=37> */
.L_x_900:
[----:B------:R-:W-:Y:S01]  /*20f0*/  UMOV UR5, UR10 ;  /* 0x0000000a00057c82 */ /* 0x000fe20008000000 */
[----:B------:R-:W-:Y:S01]  /*2100*/  UMOV UR6, UR11 ;  /* 0x0000000b00067c82 */ /* 0x000fe20008000000 */
[----:B------:R-:W-:-:S04]  /*2110*/  UISETP.NE.U32.AND UP0, UPT, UR5, URZ, UPT ;  /* 0x000000ff0500728c */ /* 0x000fc8000bf05070 */
[----:B------:R-:W-:-:S09]  /*2120*/  UISETP.NE.AND.EX UP0, UPT, UR6, URZ, UPT, UP0 ;  /* 0x000000ff0600728c */ /* 0x000fd2000bf05300 */
[----:B------:R-:W-:Y:S05]  /*2130*/  BRA.U UP0, `(.L_x_903) ;  /* 0x00000001009c7547 */ /* 0x000fea000b800000 */
[----:B------:R-:W-:Y:S01]  /*2140*/  FFMA.FTZ R101, R3, UR9, R128 ;  /* 0x0000000903657c23 */ /* 0x000fe20008010080 */
[----:B------:R-:W-:Y:S01]  /*2150*/  IMAD.MOV.U32 R96, RZ, RZ, R124 ;  /* 0x000000ffff607224 */ /* 0x000fe200078e007c */
        /* <DEDUP_REMOVED lines=37> */
.L_x_903:
        /* <DEDUP_REMOVED lines=45> */
.L_x_899:
        /* <DEDUP_REMOVED lines=9> */
[----:B------:R-:W-:Y:S01]  /*2710*/  LOP3.LUT P5, RZ, R6, 0xff00, RZ, 0xc0, !PT ;  /* 0x0000ff0006ff7812 */ /* 0x000fe200078ac0ff */
        /* <DEDUP_REMOVED lines=16> */
[----:B------:R-:W-:Y:S01]  /*2820*/  F2FP.BF16.F32.PACK_AB R102, R96, R99 ;  /* 0x000000636066723e */ /* 0x000fe200000010ff */
[----:B------:R-:W-:Y:S01]  /*2830*/  FFMA.FTZ R96, R14, UR9, R128 ;  /* 0x000000090e607c23 */ /* 0x000fe20008010080 */
[----:B------:R-:W-:Y:S02]  /*2840*/  LOP3.LUT P5, RZ, R6, 0xff0000, RZ, 0xc0, !PT ;  /* 0x00ff000006ff7812 */ /* 0x000fe400078ac0ff */
[----:B------:R-:W-:Y:S01]  /*2850*/  FSEL R99, R97, RZ, P4 ;  /* 0x000000ff61637208 */ /* 0x000fe20002000000 */
[----:B------:R-:W-:Y:S01]  /*2860*/  FADD.FTZ R96, R11, -R96 ;  /* 0x800000600b607221 */ /* 0x000fe20000010000 */
[----:B------:R-:W-:-:S02]  /*2870*/  LOP3.LUT P4, RZ, R5, 0xff0000, RZ, 0xc0, !PT ;  /* 0x00ff000005ff7812 */ /* 0x000fc4000788c0ff */
[----:B------:R-:W-:Y:S01]  /*2880*/  FSEL R103, R101, RZ, P5 ;  /* 0x000000ff65677208 */ /* 0x000fe20002800000 */
[----:B------:R-:W-:Y:S01]  /*2890*/  FMUL.FTZ R96, R96, UR16 ;  /* 0x0000001060607c20 */ /* 0x000fe20008410000 */
[----:B------:R-:W-:Y:S02]  /*28a0*/  ISETP.GE.U32.AND P5, PT, R5, 0x1000000, PT ;  /* 0x010000000500780c */ /* 0x000fe40003fa6070 */
[----:B------:R-:W-:Y:S01]  /*28b0*/  PRMT R119, R102, 0x7632, R119 ;  /* 0x0000763266777816 */ /* 0x000fe20000000077 */
        /* <DEDUP_REMOVED lines=17> */
.L_x_905:
[--C-:B------:R-:W-:Y:S01]  /*29d0*/  FFMA.FTZ R97, R3, UR9, R128.reuse ;  /* 0x0000000903617c23 */ /* 0x100fe20008010080 */
[--C-:B------:R-:W-:Y:S01]  /*29e0*/  FFMA.FTZ R99, R9, UR9, R128.reuse ;  /* 0x0000000909637c23 */ /* 0x100fe20008010080 */
[----:B------:R-:W-:Y:S01]  /*29f0*/  FFMA.FTZ R98, R10, UR9, R128 ;  /* 0x000000090a627c23 */ /* 0x000fe20008010080 */
[----:B------:R-:W-:Y:S01]  /*2a00*/  LOP3.LUT P4, RZ, R6, 0xff, RZ, 0xc0, !PT ;  /* 0x000000ff06ff7812 */ /* 0x000fe2000788c0ff */
        /* <DEDUP_REMOVED lines=10> */
[----:B------:R-:W-:Y:S02]  /*2ab0*/  FSEL R96, R96, RZ, P5 ;  /* 0x000000ff60607208 */ /* 0x000fe40002800000 */
[----:B------:R-:W-:Y:S01]  /*2ac0*/  F2FP.BF16.F32.PACK_AB R98, R98, R97 ;  /* 0x000000616262723e */ /* 0x000fe200000010ff */
[----:B------:R-:W-:Y:S01]  /*2ad0*/  FMUL.FTZ R97, R100, UR28 ;  /* 0x0000001c64617c20 */ /* 0x000fe20008410000 */
[C---:B------:R-:W-:Y:S01]  /*2ae0*/  F2FP.BF16.F32.PACK_AB R118, R99.reuse, R96 ;  /* 0x000000606376723e */ /* 0x040fe200000010ff */
[----:B------:R-:W-:Y:S01]  /*2af0*/  FFMA.FTZ R96, R14, UR9, R128 ;  /* 0x000000090e607c23 */ /* 0x000fe20008010080 */
[----:B------:R-:W-:Y:S01]  /*2b00*/  LOP3.LUT P4, RZ, R6, 0xff0000, RZ, 0xc0, !PT ;  /* 0x00ff000006ff7812 */ /* 0x000fe2000788c0ff */
[----:B------:R-:W-:Y:S01]  /*2b10*/  FMUL.FTZ R99, R99, UR28 ;  /* 0x0000001c63637c20 */ /* 0x000fe20008410000 */
[C---:B------:R-:W-:Y:S01]  /*2b20*/  PRMT R101, R98.reuse, 0x7632, R101 ;  /* 0x0000763262657816 */ /* 0x040fe20000000065 */
[----:B------:R-:W-:Y:S01]  /*2b30*/  FADD.FTZ R96, R11, -R96 ;  /* 0x800000600b607221 */ /* 0x000fe20000010000 */
[----:B------:R-:W-:-:S02]  /*2b40*/  PRMT R114, R98, 0x7610, R114 ;  /* 0x0000761062727816 */ /* 0x000fc40000000072 */
[----:B------:R-:W-:Y:S01]  /*2b50*/  FSEL R103, R97, RZ, P4 ;  /* 0x000000ff61677208 */ /* 0x000fe20002000000 */
[----:B------:R-:W-:Y:S01]  /*2b60*/  FMUL.FTZ R98, R96, UR16 ;  /* 0x0000001060627c20 */ /* 0x000fe20008410000 */
[----:B------:R-:W-:Y:S02]  /*2b70*/  LOP3.LUT P5, RZ, R6, 0xff00, RZ, 0xc0, !PT ;  /* 0x0000ff0006ff7812 */ /* 0x000fe400078ac0ff */
[----:B------:R-:W-:Y:S01]  /*2b80*/  F2FP.BF16.F32.PACK_AB R103, R103, R100 ;  /* 0x000000646767723e */ /* 0x000fe200000010ff */
[----:B------:R-:W-:Y:S01]  /*2b90*/  FMUL.FTZ R100, R98, UR28 ;  /* 0x0000001c62647c20 */ /* 0x000fe20008410000 */
        /* <DEDUP_REMOVED lines=16> */
[----:B------:R-:W-:Y:S02]  /*2ca0*/  PRMT R126, R97, 0x7610, R126 ;  /* 0x00007610617e7816 */ /* 0x000fe4000000007e */
[C---:B------:R-:W-:Y:S02]  /*2cb0*/  PRMT R127, R99.reuse, 0x7632, R127 ;  /* 0x00007632637f7816 */ /* 0x040fe4000000007f */
[----:B------:R-:W-:Y:S01]  /*2cc0*/  PRMT R103, R99, 0x7610, R103 ;  /* 0x0000761063677816 */ /* 0x000fe20000000067 */
[----:B------:R-:W-:Y:S06]  /*2cd0*/  BRA `(.L_x_902) ;  /* 0x0000000400c87947 */ /* 0x000fec0003800000 */
.L_x_904:
[----:B------:R-:W-:Y:S01]  /*2ce0*/  UMOV UR5, UR10 ;  /* 0x0000000a00057c82 */ /* 0x000fe20008000000 */
[----:B------:R-:W-:Y:S01]  /*2cf0*/  UMOV UR6, UR11 ;  /* 0x0000000b00067c82 */ /* 0x000fe20008000000 */
[----:B------:R-:W-:-:S04]  /*2d00*/  UISETP.NE.U32.AND UP0, UPT, UR5, URZ, UPT ;  /* 0x000000ff0500728c */ /* 0x000fc8000bf05070 */
[----:B------:R-:W-:-:S09]  /*2d10*/  UISETP.NE.AND.EX UP0, UPT, UR6, URZ, UPT, UP0 ;  /* 0x000000ff0600728c */ /* 0x000fd2000bf05300 */
[----:B------:R-:W-:Y:S05]  /*2d20*/  BRA.U UP0, `(.L_x_906) ;  /* 0x0000000100d47547 */ /* 0x000fea000b800000 */
[--C-:B------:R-:W-:Y:S01]  /*2d30*/  SHF.R.U64 R97, R124, 0x10, R125.reuse ;  /* 0x000000107c617819 */ /* 0x100fe2000000127d */
[--C-:B------:R-:W-:Y:S01]  /*2d40*/  FFMA.FTZ R96, R10, UR9, R128.reuse ;  /* 0x000000090a607c23 */ /* 0x100fe20008010080 */
[----:B------:R-:W-:Y:S01]  /*2d50*/  FFMA.FTZ R99, R9, UR9, R128 ;  /* 0x0000000909637c23 */ /* 0x000fe20008010080 */
[--C-:B------:R-:W-:Y:S01]  /*2d60*/  IMAD.MOV.U32 R101, RZ, RZ, R125.reuse ;  /* 0x000000ffff657224 */ /* 0x100fe200078e007d */
[----:B------:R-:W-:Y:S01]  /*2d70*/  SHF.R.U32.HI R118, RZ, 0x10, R125 ;  /* 0x00000010ff767819 */ /* 0x000fe2000001167d */
[----:B------:R-:W-:Y:S02]  /*2d80*/  IMAD.U32 R97, R97, 0x10000, RZ ;  /* 0x0001000061617824 */ /* 0x000fe400078e00ff */
[----:B------:R-:W-:Y:S01]  /*2d90*/  FADD.FTZ R96, R7, -R96 ;  /* 0x8000006007607221 */ /* 0x000fe20000010000 */
[----:B------:R-:W-:Y:S01]  /*2da0*/  FADD.FTZ R100, R12, -R99 ;  /* 0x800000630c647221 */ /* 0x000fe20000010000 */
[----:B------:R-:W-:Y:S02]  /*2db0*/  IMAD.U32 R103, R101, 0x10000, RZ ;  /* 0x0001000065677824 */ /* 0x000fe400078e00ff */
[--C-:B------:R-:W-:Y:S01]  /*2dc0*/  FFMA.FTZ R102, R14, UR9, R128.reuse ;  /* 0x000000090e667c23 */ /* 0x100fe20008010080 */
[----:B------:R-:W-:Y:S01]  /*2dd0*/  FFMA.FTZ R98, R96, UR16, R97 ;  /* 0x0000001060627c23 */ /* 0x000fe20008010061 */
[----:B------:R-:W-:Y:S01]  /*2de0*/  MOV R96, R124 ;  /* 0x0000007c00607202 */ /* 0x000fe20000000f00 */
[----:B------:R-:W-:Y:S01]  /*2df0*/  FFMA.FTZ R97, R3, UR9, R128 ;  /* 0x0000000903617c23 */ /* 0x000fe20008010080 */
[----:B------:R-:W-:Y:S01]  /*2e00*/  LOP3.LUT P4, RZ, R6, 0xff00, RZ, 0xc0, !PT ;  /* 0x0000ff0006ff7812 */ /* 0x000fe2000788c0ff */
[----:B------:R-:W-:Y:S01]  /*2e10*/  FMUL.FTZ R99, R98, UR28 ;  /* 0x0000001c62637c20 */ /* 0x000fe20008410000 */
[----:B------:R-:W-:Y:S01]  /*2e20*/  LOP3.LUT P5, RZ, R5, 0xff00, RZ, 0xc0, !PT ;  /* 0x0000ff0005ff7812 */ /* 0x000fe200078ac0ff */
[----:B------:R-:W-:-:S02]  /*2e30*/  IMAD.U32 R98, R96, 0x10000, RZ ;  /* 0x0001000060627824 */ /* 0x000fc400078e00ff */
[----:B------:R-:W-:Y:S01]  /*2e40*/  FADD.FTZ R97, R8, -R97 ;  /* 0x8000006108617221 */ /* 0x000fe20000010000 */
[----:B------:R-:W-:Y:S01]  /*2e50*/  FFMA.FTZ R100, R100, UR16, R103 ;  /* 0x0000001064647c23 */ /* 0x000fe20008010067 */
[----:B------:R-:W-:Y:S01]  /*2e60*/  FADD.FTZ R102, R11, -R102 ;  /* 0x800000660b667221 */ /* 0x000fe20000010000 */
[----:B------:R-:W-:Y:S02]  /*2e70*/  IMAD.U32 R119, R118, 0x10000, RZ ;  /* 0x0001000076777824 */ /* 0x000fe400078e00ff */
[----:B------:R-:W-:Y:S01]  /*2e80*/  FFMA.FTZ R97, R97, UR16, R98 ;  /* 0x0000001061617c23 */ /* 0x000fe20008010062 */
        /* <DEDUP_REMOVED lines=31> */
.L_x_906:
[----:B------:R-:W-:Y:S02]  /*3080*/  IMAD.MOV.U32 R98, RZ, RZ, R125 ;  /* 0x000000ffff627224 */ /* 0x000fe400078e007d */
        /* <DEDUP_REMOVED lines=55> */
.L_x_902:
        /* <DEDUP_REMOVED lines=18> */
.L_x_907:
        /* <DEDUP_REMOVED lines=12> */
.L_x_908:
[----:B------:R-:W-:-:S07]  /*35e0*/  VIADD R4, R4, 0x80 ;  /* 0x0000008004047836 */ /* 0x000fce0000000000 */
.L_x_898:
[----:B------:R-:W-:Y:S05]  /*35f0*/  BSYNC.RECONVERGENT B0 ;  /* 0x0000000000007941 */ /* 0x000fea0003800200 */
.L_x_897:
        /* <DEDUP_REMOVED lines=11> */
[----:B-1----:R-:W-:Y:S02]  /*36b0*/  IMAD.MOV.U32 R98, RZ, RZ, R123 ;  /* 0x000000ffff627224 */ /* 0x002fe400078e007b */
[----:B------:R-:W-:Y:S01]  /*36c0*/  FFMA.FTZ R99, R21, UR9, R128 ;  /* 0x0000000915637c23 */ /* 0x000fe20008010080 */
[----:B------:R-:W-:Y:S02]  /*36d0*/  IMAD.MOV.U32 R96, RZ, RZ, R122 ;  /* 0x000000ffff607224 */ /* 0x000fe400078e007a */
[----:B------:R-:W-:Y:S01]  /*36e0*/  FFMA.FTZ R97, R17, UR9, R128 ;  /* 0x0000000911617c23 */ /* 0x000fe20008010080 */
[----:B------:R-:W-:Y:S02]  /*36f0*/  IMAD.U32 R98, R98, 0x10000, RZ ;  /* 0x0001000062627824 */ /* 0x000fe400078e00ff */
[----:B------:R-:W-:Y:S01]  /*3700*/  FADD.FTZ R99, R20, -R99 ;  /* 0x8000006314637221 */ /* 0x000fe20000010000 */
[----:B------:R-:W-:Y:S02]  /*3710*/  IMAD.U32 R96, R96, 0x10000, RZ ;  /* 0x0001000060607824 */ /* 0x000fe400078e00ff */
[----:B------:R-:W-:Y:S01]  /*3720*/  FADD.FTZ R97, R16, -R97 ;  /* 0x8000006110617221 */ /* 0x000fe20000010000 */
[----:B0-----:R-:W-:Y:S01]  /*3730*/  SHF.R.U64 R101, R122, 0x10, R123 ;  /* 0x000000107a657819 */ /* 0x001fe2000000127b */
[----:B------:R-:W-:Y:S01]  /*3740*/  FFMA.FTZ R100, R99, UR16, R98 ;  /* 0x0000001063647c23 */ /* 0x000fe20008010062 */
[----:B------:R-:W-:Y:S01]  /*3750*/  FFMA.FTZ R98, R18, UR9, R128 ;  /* 0x0000000912627c23 */ /* 0x000fe20008010080 */
[----:B------:R-:W-:Y:S01]  /*3760*/  FFMA.FTZ R96, R97, UR16, R96 ;  /* 0x0000001061607c23 */ /* 0x000fe20008010060 */
[----:B------:R-:W-:Y:S01]  /*3770*/  LOP3.LUT P4, RZ, R15, 0xff, RZ, 0xc0, !PT ;  /* 0x000000ff0fff7812 */ /* 0x000fe2000788c0ff */
[----:B------:R-:W-:-:S02]  /*3780*/  IMAD.U32 R101, R101, 0x10000, RZ ;  /* 0x0001000065657824 */ /* 0x000fc400078e00ff */
[----:B------:R-:W-:Y:S01]  /*3790*/  FADD.FTZ R98, R19, -R98 ;  /* 0x8000006213627221 */ /* 0x000fe20000010000 */
[----:B------:R-:W-:Y:S01]  /*37a0*/  FMUL.FTZ R97, R96, UR28 ;  /* 0x0000001c60617c20 */ /* 0x000fe20008410000 */
[----:B------:R-:W-:Y:S01]  /*37b0*/  LOP3.LUT P5, RZ, R13, 0xff, RZ, 0xc0, !PT ;  /* 0x000000ff0dff7812 */ /* 0x000fe200078ac0ff */
[----:B------:R-:W-:Y:S01]  /*37c0*/  FFMA.FTZ R102, R22, UR9, R128 ;  /* 0x0000000916667c23 */ /* 0x000fe20008010080 */
[----:B------:R-:W-:Y:S01]  /*37d0*/  FFMA.FTZ R98, R98, UR16, R101 ;  /* 0x0000001062627c23 */ /* 0x000fe20008010065 */
[----:B------:R-:W-:Y:S02]  /*37e0*/  SHF.R.U32.HI R103, RZ, 0x10, R123 ;  /* 0x00000010ff677819 */ /* 0x000fe4000001167b */
[----:B------:R-:W-:Y:S01]  /*37f0*/  FSEL R99, R97, RZ, P4 ;  /* 0x000000ff61637208 */ /* 0x000fe20002000000 */
[----:B------:R-:W-:Y:S01]  /*3800*/  FADD.FTZ R102, R23, -R102 ;  /* 0x8000006617667221 */ /* 0x000fe20000010000 */
        /* <DEDUP_REMOVED lines=36> */
.L_x_913:
[--C-:B-1----:R-:W-:Y:S01]  /*3a50*/  SHF.R.U64 R97, R122, 0x10, R123.reuse ;  /* 0x000000107a617819 */ /* 0x102fe2000000127b */
        /* <DEDUP_REMOVED lines=51> */
.L_x_912:
[----:B------:R-:W-:-:S04]  /*3d90*/  UISETP.NE.U32.AND UP3, UPT, UR10, URZ, UPT ;  /* 0x000000ff0a00728c */ /* 0x000fc8000bf65070 */
[----:B------:R-:W-:-:S09]  /*3da0*/  UISETP.NE.AND.EX UP3, UPT, UR11, URZ, UPT, UP3 ;  /* 0x000000ff0b00728c */ /* 0x000fd2000bf65330 */
[----:B------:R-:W-:Y:S05]  /*3db0*/  BRA.U !UP3, `(.L_x_915) ;  /* 0x000000010bc47547 */ /* 0x000fea000b800000 */
[--C-:B-1----:R-:W-:Y:S01]  /*3dc0*/  FFMA.FTZ R97, R17, UR9, R128.reuse ;  /* 0x0000000911617c23 */ /* 0x102fe20008010080 */
[--C-:B------:R-:W-:Y:S01]  /*3dd0*/  FFMA.FTZ R99, R21, UR9, R128.reuse ;  /* 0x0000000915637c23 */ /* 0x100fe20008010080 */
[----:B------:R-:W-:Y:S01]  /*3de0*/  LOP3.LUT P4, RZ, R15, 0xff, RZ, 0xc0, !PT ;  /* 0x000000ff0fff7812 */ /* 0x000fe2000788c0ff */
        /* <DEDUP_REMOVED lines=46> */
.L_x_915:
[--C-:B-1----:R-:W-:Y:S01]  /*40d0*/  FFMA.FTZ R96, R18, UR9, R128.reuse ;  /* 0x0000000912607c23 */ /* 0x102fe20008010080 */
[----:B------:R-:W-:Y:S01]  /*40e0*/  LOP3.LUT P4, RZ, R15, 0xff00, RZ, 0xc0, !PT ;  /* 0x0000ff000fff7812 */ /* 0x000fe2000788c0ff */
        /* <DEDUP_REMOVED lines=43> */
.L_x_911:
[----:B------:R-:W-:-:S04]  /*43a0*/  UISETP.NE.U32.AND UP3, UPT, UR30, URZ, UPT ;  /* 0x000000ff1e00728c */ /* 0x000fc8000bf65070 */
[----:B------:R-:W-:-:S09]  /*43b0*/  UISETP.NE.AND.EX UP3, UPT, UR31, URZ, UPT, UP3 ;  /* 0x000000ff1f00728c */ /* 0x000fd2000bf65330 */
[----:B------:R-:W-:Y:S05]  /*43c0*/  BRA.U !UP3, `(.L_x_916) ;  /* 0x000000050b587547 */ /* 0x000fea000b800000 */
[----:B------:R-:W-:-:S04]  /*43d0*/  UISETP.NE.U32.AND UP3, UPT, UR10, URZ, UPT ;  /* 0x000000ff0a00728c */ /* 0x000fc8000bf65070 */
[----:B------:R-:W-:-:S09]  /*43e0*/  UISETP.NE.AND.EX UP3, UPT, UR11, URZ, UPT, UP3 ;  /* 0x000000ff0b00728c */ /* 0x000fd2000bf65330 */
[----:B------:R-:W-:Y:S05]  /*43f0*/  BRA.U !UP3, `(.L_x_917) ;  /* 0x000000010bb47547 */ /* 0x000fea000b800000 */
[----:B-1----:R-:W-:Y:S01]  /*4400*/  FFMA.FTZ R97, R17, UR9, R128 ;  /* 0x0000000911617c23 */ /* 0x002fe20008010080 */
[----:B------:R-:W-:Y:S01]  /*4410*/  IMAD.MOV.U32 R96, RZ, RZ, R122 ;  /* 0x000000ffff607224 */ /* 0x000fe200078e007a */
        /* <DEDUP_REMOVED lines=43> */
.L_x_917:
        /* <DEDUP_REMOVED lines=38> */
.L_x_916:
        /* <DEDUP_REMOVED lines=40> */
.L_x_918:
        /* <DEDUP_REMOVED lines=30> */
.L_x_914:
        /* <DEDUP_REMOVED lines=16> */
.L_x_919:
        /* <DEDUP_REMOVED lines=10> */
.L_x_920:
[----:B------:R-:W-:-:S07]  /*4f30*/  VIADD R4, R4, 0x80 ;  /* 0x0000008004047836 */ /* 0x000fce0000000000 */
.L_x_910:
[----:B------:R-:W-:Y:S05]  /*4f40*/  BSYNC.RECONVERGENT B0 ;  /* 0x0000000000007941 */ /* 0x000fea0003800200 */
.L_x_909:
        /* <DEDUP_REMOVED lines=11> */
[----:B-12---:R-:W-:Y:S02]  /*5000*/  IMAD.MOV.U32 R96, RZ, RZ, R120 ;  /* 0x000000ffff607224 */ /* 0x006fe400078e0078 */
        /* <DEDUP_REMOVED lines=9> */
[----:B------:R-:W-:-:S02]  /*50a0*/  IMAD.U32 R98, R98, 0x10000, RZ ;  /* 0x0001000062627824 */ /* 0x000fc400078e00ff */
[----:B------:R-:W-:Y:S01]  /*50b0*/  FADD.FTZ R99, R112, -R99 ;  /* 0x8000006370637221 */ /* 0x000fe20000010000 */
[----:B------:R-:W-:Y:S01]  /*50c0*/  LOP3.LUT P4, RZ, R104, 0xff, RZ, 0xc0, !PT ;  /* 0x000000ff68ff7812 */ /* 0x000fe2000788c0ff */
[----:B------:R-:W-:Y:S01]  /*50d0*/  FMUL.FTZ R97, R96, UR28 ;  /* 0x0000001c60617c20 */ /* 0x000fe20008410000 */
[----:B------:R-:W-:Y:S02]  /*50e0*/  IMAD.U32 R101, R101, 0x10000, RZ ;  /* 0x0001000065657824 */ /* 0x000fe400078e00ff */
[----:B------:R-:W-:Y:S01]  /*50f0*/  FADD.FTZ R128, R109, -R128 ;  /* 0x800000806d807221 */ /* 0x000fe20000010000 */
[----:B------:R-:W-:Y:S01]  /*5100*/  LOP3.LUT P5, RZ, R105, 0xff, RZ, 0xc0, !PT ;  /* 0x000000ff69ff7812 */ /* 0x000fe200078ac0ff */
[----:B------:R-:W-:Y:S01]  /*5110*/  FFMA.FTZ R98, R99, UR16, R98 ;  /* 0x0000001063627c23 */ /* 0x000fe20008010062 */
[C---:B------:R-:W-:Y:S01]  /*5120*/  FSEL R99, R97.reuse, RZ, P4 ;  /* 0x000000ff61637208 */ /* 0x040fe20002000000 */
[----:B------:R-:W-:Y:S01]  /*5130*/  FFMA.FTZ R128, R128, UR16, R101 ;  /* 0x0000001080807c23 */ /* 0x000fe20008010065 */
[----:B------:R-:W-:Y:S01]  /*5140*/  FSEL R97, R97, RZ, P5 ;  /* 0x000000ff61617208 */ /* 0x000fe20002800000 */
[----:B------:R-:W-:Y:S01]  /*5150*/  FADD.FTZ R100, R113, -R100 ;  /* 0x8000006471647221 */ /* 0x000fe20000010000 */
[----:B------:R-:W-:-:S02]  /*5160*/  SHF.R.U32.HI R103, RZ, 0x10, R121 ;  /* 0x00000010ff677819 */ /* 0x000fc40000011679 */
        /* <DEDUP_REMOVED lines=8> */
[----:B------:R-:W-:Y:S02]  /*51f0*/  PRMT R118, R97, 0x7610, R118 ;  /* 0x0000761061767816 */ /* 0x000fe40000000076 */
[----:B------:R-:W-:-:S02]  /*5200*/  FSEL R97, R99, RZ, P4 ;  /* 0x000000ff63617208 */ /* 0x000fc40002000000 */
        /* <DEDUP_REMOVED lines=25> */
.L_x_925:
[--C-:B-12---:R-:W-:Y:S01]  /*53a0*/  SHF.R.U64 R97, R120, 0x10, R121.reuse ;  /* 0x0000001078617819 */ /* 0x106fe20000001279 */
        /* <DEDUP_REMOVED lines=51> */
.L_x_924:
[----:B------:R-:W-:-:S04]  /*56e0*/  UISETP.NE.U32.AND UP3, UPT, UR10, URZ, UPT ;  /* 0x000000ff0a00728c */ /* 0x000fc8000bf65070 */
[----:B------:R-:W-:-:S09]  /*56f0*/  UISETP.NE.AND.EX UP3, UPT, UR11, URZ, UPT, UP3 ;  /* 0x000000ff0b00728c */ /* 0x000fd2000bf65330 */
[----:B------:R-:W-:Y:S05]  /*5700*/  BRA.U !UP3, `(.L_x_927) ;  /* 0x000000010bc47547 */ /* 0x000fea000b800000 */
[--C-:B-12---:R-:W-:Y:S01]  /*5710*/  FFMA.FTZ R97, R107, UR9, R128.reuse ;  /* 0x000000096b617c23 */ /* 0x106fe20008010080 */
[--C-:B------:R-:W-:Y:S01]  /*5720*/  FFMA.FTZ R99, R111, UR9, R128.reuse ;  /* 0x000000096f637c23 */ /* 0x100fe20008010080 */
[----:B------:R-:W-:Y:S01]  /*5730*/  FFMA.FTZ R98, R108, UR9, R128 ;  /* 0x000000096c627c23 */ /* 0x000fe20008010080 */
[----:B------:R-:W-:Y:S01]  /*5740*/  LOP3.LUT P4, RZ, R104, 0xff, RZ, 0xc0, !PT ;  /* 0x000000ff68ff7812 */ /* 0x000fe2000788c0ff */
        /* <DEDUP_REMOVED lines=45> */
.L_x_927:
[--C-:B-12---:R-:W-:Y:S01]  /*5a20*/  FFMA.FTZ R96, R108, UR9, R128.reuse ;  /* 0x000000096c607c23 */ /* 0x106fe20008010080 */
[--C-:B------:R-:W-:Y:S01]  /*5a30*/  FFMA.FTZ R97, R107, UR9, R128.reuse ;  /* 0x000000096b617c23 */ /* 0x100fe20008010080 */
[--C-:B0-----:R-:W-:Y:S01]  /*5a40*/  FFMA.FTZ R101, R111, UR9, R128.reuse ;  /* 0x000000096f657c23 */ /* 0x101fe20008010080 */
        /* <DEDUP_REMOVED lines=42> */
.L_x_923:
[----:B------:R-:W-:-:S04]  /*5cf0*/  UISETP.NE.U32.AND UP3, UPT, UR30, URZ, UPT ;  /* 0x000000ff1e00728c */ /* 0x000fc8000bf65070 */
[----:B------:R-:W-:-:S09]  /*5d00*/  UISETP.NE.AND.EX UP3, UPT, UR31, URZ, UPT, UP3 ;  /* 0x000000ff1f00728c */ /* 0x000fd2000bf65330 */
[----:B------:R-:W-:Y:S05]  /*5d10*/  BRA.U !UP3, `(.L_x_928) ;  /* 0x000000050b587547 */ /* 0x000fea000b800000 */
[----:B------:R-:W-:-:S04]  /*5d20*/  UISETP.NE.U32.AND UP3, UPT, UR10, URZ, UPT ;  /* 0x000000ff0a00728c */ /* 0x000fc8000bf65070 */
[----:B------:R-:W-:-:S09]  /*5d30*/  UISETP.NE.AND.EX UP3, UPT, UR11, URZ, UPT, UP3 ;  /* 0x000000ff0b00728c */ /* 0x000fd2000bf65330 */
[----:B------:R-:W-:Y:S05]  /*5d40*/  BRA.U !UP3, `(.L_x_929) ;  /* 0x000000010bb47547 */ /* 0x000fea000b800000 */
[----:B-12---:R-:W-:Y:S01]  /*5d50*/  FFMA.FTZ R97, R107, UR9, R128 ;  /* 0x000000096b617c23 */ /* 0x006fe20008010080 */
[----:B------:R-:W-:Y:S01]  /*5d60*/  IMAD.MOV.U32 R96, RZ, RZ, R120 ;  /* 0x000000ffff607224 */ /* 0x000fe200078e0078 */
        /* <DEDUP_REMOVED lines=43> */
.L_x_929:
        /* <DEDUP_REMOVED lines=38> */
.L_x_928:
        /* <DEDUP_REMOVED lines=14> */
[----:B------:R-:W-:Y:S01]  /*6360*/  LOP3.LUT P5, RZ, R104, 0xff, RZ, 0xc0, !PT ;  /* 0x000000ff68ff7812 */ /* 0x000fe200078ac0ff */
        /* <DEDUP_REMOVED lines=24> */
.L_x_930:
        /* <DEDUP_REMOVED lines=30> */
.L_x_926:
        /* <DEDUP_REMOVED lines=16> */
.L_x_931:
        /* <DEDUP_REMOVED lines=10> */
.L_x_922:
[----:B------:R-:W-:Y:S05]  /*6870*/  BSYNC.RECONVERGENT B0 ;  /* 0x0000000000007941 */ /* 0x000fea0003800200 */
.L_x_921:
[----:B------:R-:W-:Y:S01]  /*6880*/  UPLOP3.LUT UP1, UPT, UPT, UPT, UP1, 0x40, 0x4 ;  /* 0x000000000004789c */ /* 0x000fe20003f2e810 */
[----:B------:R-:W-:Y:S10]  /*6890*/  BRA.U !UP2, `(.L_x_932) ;  /* 0xffffff9d0a607547 */ /* 0x000ff4000b83ffff */
.L_x_888:
[----:B------:R-:W-:Y:S01]  /*68a0*/  UIMAD UR4, UR7, UR8, URZ ;  /* 0x00000008070472a4 */ /* 0x000fe2000f8e02ff */
[----:B------:R-:W-:Y:S05]  /*68b0*/  BSSY.RECONVERGENT B0, `(.L_x_933) ;  /* 0x0000011000007945 */ /* 0x000fea0003800200 */
[----:B------:R-:W-:-:S05]  /*68c0*/  IMAD.U32 R11, RZ, RZ, UR4 ;  /* 0x00000004ff0b7e24 */ /* 0x000fca000f8e00ff */
        /* <DEDUP_REMOVED lines=12> */
[----:B---3--:R-:W-:-:S04]  /*6990*/  IMAD.WIDE.U32 R8, R11, 0x10, R8 ;  /* 0x000000100b087825 */ /* 0x008fc800078e0008 */
[----:B------:R-:W-:Y:S01]  /*69a0*/  VIADD R11, R11, 0x80 ;  /* 0x000000800b0b7836 */ /* 0x000fe20000000000 */
[----:B------:R0:W-:Y:S06]  /*69b0*/  STG.E.128 desc[UR20][R8.64], R44 ;  /* 0x0000002c08007986 */ /* 0x0001ec000c101d14 */
.L_x_934:
[----:B------:R-:W-:Y:S05]  /*69c0*/  BSYNC.RECONVERGENT B0 ;  /* 0x0000000000007941 */ /* 0x000fea0003800200 */
.L_x_933:
        /* <DEDUP_REMOVED lines=15> */
.L_x_936:
[----:B------:R-:W-:Y:S05]  /*6ac0*/  BSYNC.RECONVERGENT B0 ;  /* 0x0000000000007941 */ /* 0x000fea0003800200 */
.L_x_935:
        /* <DEDUP_REMOVED lines=14> */
.L_x_937:
        /* <DEDUP_REMOVED lines=13> */
.L_x_3524:


//--------------------- .text._ZN10layer_norm31ln_parallel_residual_bwd_kernelINS_13Kernel_traitsIf13__nv_bfloat16S2_S2_fjLj1536ELj1ELj1ELj4ELj8ENS_18Kernel_traits_baseILj1536EfS2_S2_S2_fjLj128EEEEELb1ELb0ELb1EEEvNS_9BwdParamsE --------------------------
	.section	.text._ZN10layer_norm31ln_parallel_residual_bwd_kernelINS_13Kernel_traitsIf13__nv_bfloat16S2_S2_fjLj1536ELj1ELj1ELj4ELj8ENS_18Kernel_traits_baseILj1536EfS2_S2_S2_fjLj128EEEEELb1ELb0ELb1EEEvNS_9BwdParamsE,"ax",@progbits
	.align	128
        .global         _ZN10layer_norm31ln_parallel_residual_bwd_kernelINS_13Kernel_traitsIf13__nv_bfloat16S2_S2_fjLj1536ELj1ELj1ELj4ELj8ENS_18Kernel_traits_baseILj1536EfS2_S2_S2_fjLj128EEEEELb1ELb0ELb1EEEvNS_9BwdParamsE
        .type           _ZN10layer_norm31ln_parallel_residual_bwd_kernelINS_13Kernel_traitsIf13__nv_bfloat16S2_S2_fjLj1536ELj1ELj1ELj4ELj8ENS_18Kernel_traits_baseILj1536EfS2_S2_S2_fjLj128EEEEELb1ELb0ELb1EEEvNS_9BwdParamsE,@function
        .size           _ZN10layer_norm31ln_parallel_residual_bwd_kernelINS_13Kernel_traitsIf13__nv_bfloat16S2_S2_fjLj1536ELj1ELj1ELj4ELj8ENS_18Kernel_traits_baseILj1536EfS2_S2_S2_fjLj128EEEEELb1ELb0ELb1EEEvNS_9BwdParamsE,(.L_x_3525 - _ZN10layer_norm31ln_parallel_residual_bwd_kernelINS_13Kernel_traitsIf13__nv_bfloat16S2_S2_fjLj1536ELj1ELj1ELj4ELj8ENS_18Kernel_traits_baseILj1536EfS2_S2_S2_fjLj128EEEEELb1ELb0ELb1EEEvNS_9BwdParamsE)
        .other          _ZN10layer_norm31ln_parallel_residual_bwd_kernelINS_13Kernel_traitsIf13__nv_bfloat16S2_S2_fjLj1536ELj1ELj1ELj4ELj8ENS_18Kernel_traits_baseILj1536EfS2_S2_S2_fjLj128EEEEELb1ELb0ELb1EEEvNS_9BwdParamsE,@"STO_CUDA_ENTRY STV_DEFAULT"
_ZN10layer_norm31ln_parallel_residual_bwd_kernelINS_13Kernel_traitsIf13__nv_bfloat16S2_S2_fjLj1536ELj1ELj1ELj4ELj8ENS_18Kernel_traits_baseILj1536EfS2_S2_S2_fjLj128EEEEELb1ELb0ELb1EEEvNS_9BwdParamsE:
.text._ZN10layer_norm31ln_parallel_residual_bwd_kernelINS_13Kernel_traitsIf13__nv_bfloat16S2_S2_fjLj1536ELj1ELj1ELj4ELj8ENS_18Kernel_traits_baseILj1536EfS2_S2_S2_fjLj128EEEEELb1ELb0ELb1EEEvNS_9BwdParamsE:
        /* <DEDUP_REMOVED lines=35> */
[----:B------:R-:W-:Y:S02]  /*0230*/  PLOP3.LUT P2, PT, PT, PT, PT, 0x8, 0x80 ;  /* 0x000000000080781c */ /* 0x000fe40003f4e170 */
        /* <DEDUP_REMOVED lines=8> */
[----:B------:R-:W-:Y:S01]  /*02c0*/  CS2R R70, SRZ ;  /* 0x0000000000467805 */ /* 0x000fe2000001ff00 */
[----:B--2---:R-:W-:Y:S01]  /*02d0*/  UISETP.NE.U32.AND UP0, UPT, UR4, URZ, UPT ;  /* 0x000000ff0400728c */ /* 0x004fe2000bf05070 */
[----:B------:R-:W-:Y:S02]  /*02e0*/  CS2R R74, SRZ ;  /* 0x00000000004a7805 */ /* 0x000fe4000001ff00 */
[----:B------:R-:W-:Y:S02]  /*02f0*/  CS2R R78, SRZ ;  /* 0x00000000004e7805 */ /* 0x000fe4000001ff00 */
[----:B------:R-:W-:Y:S01]  /*0300*/  CS2R R6, SRZ ;  /* 0x0000000000067805 */ /* 0x000fe2000001ff00 */
[----:B------:R-:W-:Y:S01]  /*0310*/  UISETP.NE.AND.EX UP0, UPT, UR5, URZ, UPT, UP0 ;  /* 0x000000ff0500728c */ /* 0x000fe2000bf05300 */
[----:B-1----:R-:W-:Y:S01]  /*0320*/  IMAD.WIDE.U32 R2, R0, 0x10, R2 ;  /* 0x0000001000027825 */ /* 0x002fe200078e0002 */
[----:B---3--:R-:W-:Y:S01]  /*0330*/  UISETP.NE.AND UP1, UPT, UR22, URZ, UPT ;  /* 0x000000ff1600728c */ /* 0x008fe2000bf25270 */
[----:B------:R-:W-:-:S02]  /*0340*/  CS2R R34, SRZ ;  /* 0x0000000000227805 */ /* 0x000fc4000001ff00 */
[----:B------:R-:W-:Y:S02]  /*0350*/  CS2R R24, SRZ ;  /* 0x0000000000187805 */ /* 0x000fe4000001ff00 */
[----:B------:R-:W-:Y:S01]  /*0360*/  CS2R R30, SRZ ;  /* 0x00000000001e7805 */ /* 0x000fe2000001ff00 */
[----:B0-----:R-:W5:Y:S01]  /*0370*/  LDG.E.128 R56, desc[UR20][R2.64] ;  /* 0x0000001402387981 */ /* 0x001f62000c1e1d00 */
[----:B------:R-:W-:Y:S02]  /*0380*/  CS2R R32, SRZ ;  /* 0x0000000000207805 */ /* 0x000fe4000001ff00 */
[----:B------:R-:W-:Y:S01]  /*0390*/  CS2R R68, SRZ ;  /* 0x0000000000447805 */ /* 0x000fe2000001ff00 */
[----:B----4-:R-:W-:Y:S01]  /*03a0*/  IMAD.WIDE.U32 R4, R0, 0x10, R4 ;  /* 0x0000001000047825 */ /* 0x010fe200078e0004 */
[----:B------:R-:W5:Y:S01]  /*03b0*/  LDG.E.128 R52, desc[UR20][R2.64+0x800] ;  /* 0x0008001402347981 */ /* 0x000f62000c1e1d00 */
[----:B------:R-:W-:Y:S02]  /*03c0*/  CS2R R72, SRZ ;  /* 0x0000000000487805 */ /* 0x000fe4000001ff00 */
[----:B------:R-:W-:Y:S01]  /*03d0*/  CS2R R76, SRZ ;  /* 0x00000000004c7805 */ /* 0x000fe2000001ff00 */
[----:B------:R-:W-:Y:S01]  /*03e0*/  IMAD.MOV.U32 R80, RZ, RZ, RZ ;  /* 0x000000ffff507224 */ /* 0x000fe200078e00ff */
[----:B------:R0:W5:Y:S01]  /*03f0*/  LDG.E.128 R48, desc[UR20][R2.64+0x1000] ;  /* 0x0010001402307981 */ /* 0x000162000c1e1d00 */
[----:B------:R-:W-:-:S02]  /*0400*/  CS2R R18, SRZ ;  /* 0x0000000000127805 */ /* 0x000fc4000001ff00 */
[----:B------:R-:W-:Y:S02]  /*0410*/  CS2R R20, SRZ ;  /* 0x0000000000147805 */ /* 0x000fe4000001ff00 */
[----:B------:R-:W-:Y:S01]  /*0420*/  CS2R R22, SRZ ;  /* 0x0000000000167805 */ /* 0x000fe2000001ff00 */
[----:B------:R-:W5:Y:S01]  /*0430*/  LDG.E.128 R44, desc[UR20][R4.64] ;  /* 0x00000014042c7981 */ /* 0x000f62000c1e1d00 */
[----:B------:R-:W-:Y:S01]  /*0440*/  PLOP3.LUT P3, PT, PT, PT, UP1, 0x80, 0x8 ;  /* 0x000000000008781c */ /* 0x000fe20003f6f018 */
[----:B------:R-:W-:Y:S01]  /*0450*/  IMAD.MOV.U32 R110, RZ, RZ, RZ ;  /* 0x000000ffff6e7224 */ /* 0x000fe200078e00ff */
[----:B------:R-:W-:Y:S01]  /*0460*/  PLOP3.LUT P0, PT, PT, PT, UP0, 0x80, 0x8 ;  /* 0x000000000008781c */ /* 0x000fe20003f0f008 */
[----:B------:R-:W5:Y:S01]  /*0470*/  LDG.E.128 R40, desc[UR20][R4.64+0x800] ;  /* 0x0008001404287981 */ /* 0x000f62000c1e1d00 */
[----:B------:R-:W1:Y:S01]  /*0480*/  LDCU UR8, c[0x0][0x408] ;  /* 0x00008100ff0877ac */ /* 0x000e620008000800 */
[----:B0-----:R-:W-:Y:S02]  /*0490*/  CS2R R2, SRZ ;  /* 0x0000000000027805 */ /* 0x001fe4000001ff00 */
[----:B------:R0:W5:Y:S01]  /*04a0*/  LDG.E.128 R36, desc[UR20][R4.64+0x1000] ;  /* 0x0010001404247981 */ /* 0x000162000c1e1d00 */
[----:B------:R-:W2:Y:S01]  /*04b0*/  LDCU UR23, c[0x0][0x388] ;  /* 0x00007100ff1777ac */ /* 0x000ea20008000800 */
[----:B------:R-:W3:Y:S01]  /*04c0*/  LDCU UR28, c[0x0][0x400] ;  /* 0x00008000ff1c77ac */ /* 0x000ee20008000800 */
[----:B------:R-:W4:Y:S01]  /*04d0*/  LDCU.64 UR14, c[0x0][0x478] ;  /* 0x00008f00ff0e77ac */ /* 0x000f220008000a00 */
[----:B0-----:R-:W-:Y:S01]  /*04e0*/  CS2R R4, SRZ ;  /* 0x0000000000047805 */ /* 0x001fe2000001ff00 */
[----:B------:R-:W0:Y:S01]  /*04f0*/  LDCU.64 UR12, c[0x0][0x438] ;  /* 0x00008700ff0c77ac */ /* 0x000e220008000a00 */
[----:B------:R-:W0:Y:S01]  /*0500*/  LDCU.128 UR16, c[0x0][0x3c0] ;  /* 0x00007800ff1077ac */ /* 0x000e220008000c00 */
[----:B------:R-:W0:Y:S01]  /*0510*/  LDCU.64 UR24, c[0x0][0x380] ;  /* 0x00007000ff1877ac */ /* 0x000e220008000a00 */
[----:B------:R-:W0:Y:S01]  /*0520*/  LDCU.64 UR26, c[0x0][0x470] ;  /* 0x00008e00ff1a77ac */ /* 0x000e220008000a00 */
[----:B-1----:R-:W-:-:S05]  /*0530*/  UMOV UR4, UR7 ;  /* 0x0000000700047c82 */ /* 0x002fca0008000000 */
.L_x_969:
[----:B--2---:R-:W-:Y:S01]  /*0540*/  UIMAD UR5, UR4, UR23, URZ ;  /* 0x00000017040572a4 */ /* 0x004fe2000f8e02ff */
[----:B-1----:R-:W1:Y:S01]  /*0550*/  LDC.64 R104, c[0x0][0x3a8] ;  /* 0x0000ea00ff687b82 */ /* 0x002e620000000a00 */
[----:B0-----:R-:W-:Y:S02]  /*0560*/  UIMAD.WIDE UR10, UR4, 0x4, UR18 ;  /* 0x00000004040a78a5 */ /* 0x001fe4000f8e0212 */
[----:B------:R-:W-:-:S04]  /*0570*/  USHF.R.S32.HI UR6, URZ, 0x1f, UR5 ;  /* 0x0000001fff067899 */ /* 0x000fc80008011405 */
[----:B------:R-:W-:Y:S01]  /*0580*/  ULEA.HI UR6, UR6, UR5, URZ, 0x2 ;  /* 0x0000000506067291 */ /* 0x000fe2000f8f10ff */
[----:B------:R-:W0:Y:S01]  /*0590*/  LDC.64 R100, c[0x0][0x428] ;  /* 0x00010a00ff647b82 */ /* 0x000e220000000a00 */
[----:B------:R-:W-:Y:S02]  /*05a0*/  IMAD.U32 R98, RZ, RZ, UR10 ;  /* 0x0000000aff627e24 */ /* 0x000fe4000f8e00ff */
[----:B------:R-:W-:Y:S02]  /*05b0*/  IMAD.U32 R99, RZ, RZ, UR11 ;  /* 0x0000000bff637e24 */ /* 0x000fe4000f8e00ff */
[----:B------:R-:W-:-:S03]  /*05c0*/  IMAD.U32 R113, RZ, RZ, UR6 ;  /* 0x00000006ff717e24 */ /* 0x000fc6000f8e00ff */
[----:B------:R-:W2:Y:S01]  /*05d0*/  LDC.64 R102, c[0x0][0x430] ;  /* 0x00010c00ff667b82 */ /* 0x000ea20000000a00 */
[----:B------:R3:W4:Y:S01]  /*05e0*/  LDG.E R114, desc[UR20][R98.64] ;  /* 0x0000001462727981 */ /* 0x000722000c1e1900 */
[----:B------:R-:W-:-:S05]  /*05f0*/  LEA.HI.SX32 R113, R113, R0, 0x1e ;  /* 0x0000000071717211 */ /* 0x000fca00078ff2ff */
[C---:B------:R-:W-:Y:S02]  /*0600*/  VIADD R111, R113.reuse, 0x80 ;  /* 0x00000080716f7836 */ /* 0x040fe40000000000 */
[----:B-1----:R-:W-:-:S04]  /*0610*/  IMAD.WIDE.U32 R60, R113, 0x8, R104 ;  /* 0x00000008713c7825 */ /* 0x002fc800078e0068 */
[----:B------:R-:W-:Y:S02]  /*0620*/  IMAD.WIDE.U32 R66, R111, 0x8, R104 ;  /* 0x000000086f427825 */ /* 0x000fe400078e0068 */
[----:B------:R-:W4:Y:S02]  /*0630*/  LDG.E.64 R60, desc[UR20][R60.64] ;  /* 0x000000143c3c7981 */ /* 0x000f24000c1e1b00 */
[C-C-:B0-----:R-:W-:Y:S01]  /*0640*/  IMAD.WIDE.U32 R62, R113.reuse, 0x8, R100.reuse ;  /* 0x00000008713e7825 */ /* 0x141fe200078e0064 */
[----:B------:R-:W-:Y:S01]  /*0650*/  IADD3 R115, PT, PT, R113, 0x100, RZ ;  /* 0x0000010071737810 */ /* 0x000fe20007ffe0ff */
[----:B------:R-:W4:Y:S02]  /*0660*/  LDG.E.64 R66, desc[UR20][R66.64] ;  /* 0x0000001442427981 */ /* 0x000f24000c1e1b00 */
[--C-:B------:R-:W-:Y:S02]  /*0670*/  IMAD.WIDE.U32 R96, R111, 0x8, R100.reuse ;  /* 0x000000086f607825 */ /* 0x100fe400078e0064 */
[----:B------:R-:W4:Y:S04]  /*0680*/  LDG.E.64 R62, desc[UR20][R62.64] ;  /* 0x000000143e3e7981 */ /* 0x000f28000c1e1b00 */
[----:B------:R-:W4:Y:S01]  /*0690*/  LDG.E.64 R96, desc[UR20][R96.64] ;  /* 0x0000001460607981 */ /* 0x000f22000c1e1b00 */
[----:B------:R-:W-:Y:S01]  /*06a0*/  IMAD.WIDE.U32 R100, R115, 0x8, R100 ;  /* 0x0000000873647825 */ /* 0x000fe200078e0064 */
[----:B------:R-:W-:-:S03]  /*06b0*/  UIMAD.WIDE UR10, UR4, 0x4, UR16 ;  /* 0x00000004040a78a5 */ /* 0x000fc6000f8e0210 */
[--C-:B--2---:R-:W-:Y:S02]  /*06c0*/  IMAD.WIDE.U32 R64, R113, 0x8, R102.reuse ;  /* 0x0000000871407825 */ /* 0x104fe400078e0066 */
[----:B------:R-:W2:Y:S02]  /*06d0*/  LDG.E.64 R100, desc[UR20][R100.64] ;  /* 0x0000001464647981 */ /* 0x000ea4000c1e1b00 */
[----:B---3--:R-:W-:Y:S02]  /*06e0*/  IMAD.WIDE.U32 R98, R111, 0x8, R102 ;  /* 0x000000086f627825 */ /* 0x008fe400078e0066 */
[----:B------:R-:W3:Y:S02]  /*06f0*/  LDG.E.64 R64, desc[UR20][R64.64] ;  /* 0x0000001440407981 */ /* 0x000ee4000c1e1b00 */
[----:B------:R-:W-:Y:S02]  /*0700*/  IMAD.WIDE.U32 R104, R115, 0x8, R104 ;  /* 0x0000000873687825 */ /* 0x000fe400078e0068 */
[----:B------:R-:W3:Y:S02]  /*0710*/  LDG.E.64 R98, desc[UR20][R98.64] ;  /* 0x0000001462627981 */ /* 0x000ee4000c1e1b00 */
[----:B------:R-:W-:-:S02]  /*0720*/  IMAD.U32 R106, RZ, RZ, UR10 ;  /* 0x0000000aff6a7e24 */ /* 0x000fc4000f8e00ff */
[----:B------:R-:W-:Y:S01]  /*0730*/  IMAD.U32 R107, RZ, RZ, UR11 ;  /* 0x0000000bff6b7e24 */ /* 0x000fe2000f8e00ff */
[----:B------:R-:W3:Y:S01]  /*0740*/  LDG.E.64 R104, desc[UR20][R104.64] ;  /* 0x0000001468687981 */ /* 0x000ee2000c1e1b00 */
[----:B------:R-:W-:-:S03]  /*0750*/  IMAD.WIDE.U32 R102, R115, 0x8, R102 ;  /* 0x0000000873667825 */ /* 0x000fc600078e0066 */
[----:B------:R0:W3:Y:S04]  /*0760*/  LDG.E R146, desc[UR20][R106.64] ;  /* 0x000000146a927981 */ /* 0x0000e8000c1e1900 */
[----:B------:R-:W3:Y:S01]  /*0770*/  LDG.E.64 R102, desc[UR20][R102.64] ;  /* 0x0000001466667981 */ /* 0x000ee2000c1e1b00 */
[----:B------:R-:W-:-:S04]  /*0780*/  ISETP.NE.U32.AND P1, PT, RZ, UR26, PT ;  /* 0x0000001aff007c0c */ /* 0x000fc8000bf25070 */
[----:B------:R-:W-:Y:S02]  /*0790*/  ISETP.NE.AND.EX P1, PT, RZ, UR27, PT, P1 ;  /* 0x0000001bff007c0c */ /* 0x000fe4000bf25310 */
[----:B----4-:R-:W-:Y:S01]  /*07a0*/  R2UR UR11, R114 ;  /* 0x00000000720b72ca */ /* 0x010fe200000e0000 */
[----:B------:R-:W-:Y:S01]  /*07b0*/  IMAD.MOV.U32 R140, RZ, RZ, R60 ;  /* 0x000000ffff8c7224 */ /* 0x000fe200078e003c */
[--C-:B------:R-:W-:Y:S01]  /*07c0*/  SHF.R.U64 R133, R60, 0x10, R61.reuse ;  /* 0x000000103c857819 */ /* 0x100fe2000000123d */
[--C-:B------:R-:W-:Y:S01]  /*07d0*/  IMAD.MOV.U32 R142, RZ, RZ, R61.reuse ;  /* 0x000000ffff8e7224 */ /* 0x100fe200078e003d */
[----:B------:R-:W-:Y:S01]  /*07e0*/  SHF.R.U32.HI R143, RZ, 0x10, R61 ;  /* 0x00000010ff8f7819 */ /* 0x000fe2000001163d */
[----:B0-----:R-:W-:Y:S01]  /*07f0*/  IMAD.MOV.U32 R106, RZ, RZ, R66 ;  /* 0x000000ffff6a7224 */ /* 0x001fe200078e0042 */
[--C-:B------:R-:W-:Y:S01]  /*0800*/  SHF.R.U64 R141, R66, 0x10, R67.reuse ;  /* 0x00000010428d7819 */ /* 0x100fe20000001243 */
[--C-:B------:R-:W-:Y:S01]  /*0810*/  IMAD.MOV.U32 R139, RZ, RZ, R67.reuse ;  /* 0x000000ffff8b7224 */ /* 0x100fe200078e0043 */
[----:B------:R-:W-:Y:S01]  /*0820*/  SHF.R.U32.HI R144, RZ, 0x10, R67 ;  /* 0x00000010ff907819 */ /* 0x000fe20000011643 */
[----:B------:R-:W-:Y:S01]  /*0830*/  IMAD.MOV.U32 R116, RZ, RZ, R62 ;  /* 0x000000ffff747224 */ /* 0x000fe200078e003e */
[----:B------:R-:W-:Y:S01]  /*0840*/  SHF.R.U64 R114, R62, 0x10, R63 ;  /* 0x000000103e727819 */ /* 0x000fe2000000123f */
[----:B------:R-:W0:Y:S01]  /*0850*/  @P1 LDC.64 R60, c[0x0][0x3b8] ;  /* 0x0000ee00ff3c1b82 */ /* 0x000e220000000a00 */
[----:B------:R-:W-:-:S02]  /*0860*/  MOV R117, R63 ;  /* 0x0000003f00757202 */ /* 0x000fc40000000f00 */
[----:B------:R-:W-:Y:S01]  /*0870*/  SHF.R.U32.HI R118, RZ, 0x10, R63 ;  /* 0x00000010ff767819 */ /* 0x000fe2000001163f */
[----:B------:R-:W-:Y:S01]  /*0880*/  IMAD.MOV.U32 R123, RZ, RZ, R96 ;  /* 0x000000ffff7b7224 */ /* 0x000fe200078e0060 */
[--C-:B------:R-:W-:Y:S02]  /*0890*/  SHF.R.U64 R124, R96, 0x10, R97.reuse ;  /* 0x00000010607c7819 */ /* 0x100fe40000001261 */
[----:B------:R-:W-:Y:S01]  /*08a0*/  MOV R122, R97 ;  /* 0x00000061007a7202 */ /* 0x000fe20000000f00 */
[----:B------:R-:W1:Y:S01]  /*08b0*/  LDC.64 R62, c[0x0][0x3b0] ;  /* 0x0000ec00ff3e7b82 */ /* 0x000e620000000a00 */
[----:B------:R-:W-:-:S07]  /*08c0*/  SHF.R.U32.HI R128, RZ, 0x10, R97 ;  /* 0x00000010ff807819 */ /* 0x000fce0000011661 */
[----:B------:R-:W4:Y:S08]  /*08d0*/  @P0 LDC.64 R66, c[0x0][0x438] ;  /* 0x00010e00ff420b82 */ /* 0x000f300000000a00 */
[----:B------:R-:W4:Y:S01]  /*08e0*/  @P1 LDC.64 R96, c[0x0][0x3b8] ;  /* 0x0000ee00ff601b82 */ /* 0x000f220000000a00 */
[----:B--2---:R-:W-:Y:S01]  /*08f0*/  IMAD.MOV.U32 R131, RZ, RZ, R100 ;  /* 0x000000ffff837224 */ /* 0x004fe200078e0064 */
[--C-:B------:R-:W-:Y:S01]  /*0900*/  SHF.R.U64 R130, R100, 0x10, R101.reuse ;  /* 0x0000001064827819 */ /* 0x100fe20000001265 */
[--C-:B------:R-:W-:Y:S01]  /*0910*/  IMAD.MOV.U32 R129, RZ, RZ, R101.reuse ;  /* 0x000000ffff817224 */ /* 0x100fe200078e0065 */
[----:B------:R-:W-:Y:S01]  /*0920*/  SHF.R.U32.HI R136, RZ, 0x10, R101 ;  /* 0x00000010ff887819 */ /* 0x000fe20000011665 */
[----:B---3--:R-:W-:Y:S01]  /*0930*/  IMAD.MOV.U32 R107, RZ, RZ, R64 ;  /* 0x000000ffff6b7224 */ /* 0x008fe200078e0040 */
[--C-:B------:R-:W-:Y:S01]  /*0940*/  SHF.R.U64 R119, R64, 0x10, R65.reuse ;  /* 0x0000001040777819 */ /* 0x100fe20000001241 */
[--C-:B------:R-:W-:Y:S01]  /*0950*/  IMAD.MOV.U32 R120, RZ, RZ, R65.reuse ;  /* 0x000000ffff787224 */ /* 0x100fe200078e0041 */
[----:B------:R-:W-:Y:S01]  /*0960*/  SHF.R.U32.HI R121, RZ, 0x10, R65 ;  /* 0x00000010ff797819 */ /* 0x000fe20000011641 */
[----:B------:R-:W2:Y:S01]  /*0970*/  @P0 LDC.64 R100, c[0x0][0x438] ;  /* 0x00010e00ff640b82 */ /* 0x000ea20000000a00 */
[----:B------:R-:W-:Y:S01]  /*0980*/  IMAD.MOV.U32 R127, RZ, RZ, R98 ;  /* 0x000000ffff7f7224 */ /* 0x000fe200078e0062 */
[--C-:B------:R-:W-:Y:S01]  /*0990*/  SHF.R.U64 R126, R98, 0x10, R99.reuse ;  /* 0x00000010627e7819 */ /* 0x100fe20000001263 */
[--C-:B------:R-:W-:Y:S01]  /*09a0*/  IMAD.MOV.U32 R125, RZ, RZ, R99.reuse ;  /* 0x000000ffff7d7224 */ /* 0x100fe200078e0063 */
[----:B------:R-:W-:Y:S01]  /*09b0*/  SHF.R.U32.HI R132, RZ, 0x10, R99 ;  /* 0x00000010ff847819 */ /* 0x000fe20000011663 */
[----:B------:R-:W-:-:S03]  /*09c0*/  IMAD.MOV.U32 R145, RZ, RZ, R104 ;  /* 0x000000ffff917224 */ /* 0x000fc600078e0068 */
[----:B------:R-:W3:Y:S01]  /*09d0*/  @P0 LDC.64 R64, c[0x0][0x438] ;  /* 0x00010e00ff400b82 */ /* 0x000ee20000000a00 */
[----:B------:R-:W-:Y:S01]  /*09e0*/  SHF.R.U64 R151, R104, 0x10, R105 ;  /* 0x0000001068977819 */ /* 0x000fe20000001269 */
[----:B------:R-:W-:Y:S01]  /*09f0*/  IMAD.U32 R133, R133, 0x10000, RZ ;  /* 0x0001000085857824 */ /* 0x000fe200078e00ff */
[----:B------:R-:W-:-:S05]  /*0a00*/  FSEL R104, R146, RZ, !P3 ;  /* 0x000000ff92687208 */ /* 0x000fca0005800000 */
[----:B------:R-:W3:Y:S01]  /*0a10*/  @P1 LDC.64 R98, c[0x0][0x3b8] ;  /* 0x0000ee00ff621b82 */ /* 0x000ee20000000a00 */
[----:B------:R-:W-:Y:S01]  /*0a20*/  IMAD.MOV.U32 R135, RZ, RZ, R102 ;  /* 0x000000ffff877224 */ /* 0x000fe200078e0066 */
[----:B------:R-:W-:Y:S01]  /*0a30*/  SHF.R.U64 R134, R102, 0x10, R103 ;  /* 0x0000001066867819 */ /* 0x000fe20000001267 */
[----:B------:R-:W-:Y:S01]  /*0a40*/  FADD.FTZ R146, -R104, R133 ;  /* 0x0000008568927221 */ /* 0x000fe20000010100 */
[----:B------:R-:W-:Y:S01]  /*0a50*/  MOV R137, R103 ;  /* 0x0000006700897202 */ /* 0x000fe20000000f00 */
[----:B------:R-:W-:Y:S01]  /*0a60*/  IMAD.MOV.U32 R149, RZ, RZ, R105 ;  /* 0x000000ffff957224 */ /* 0x000fe200078e0069 */
[----:B------:R-:W-:Y:S01]  /*0a70*/  SHF.R.U32.HI R138, RZ, 0x10, R103 ;  /* 0x00000010ff8a7819 */ /* 0x000fe20000011667 */
[----:B0-----:R-:W-:Y:S01]  /*0a80*/  @P1 IMAD.WIDE.U32 R102, R113, 0x4, R60 ;  /* 0x0000000471661825 */ /* 0x001fe200078e003c */
[----:B------:R-:W-:-:S03]  /*0a90*/  SHF.R.U32.HI R105, RZ, 0x10, R105 ;  /* 0x00000010ff697819 */ /* 0x000fc60000011669 */
[----:B------:R-:W-:Y:S01]  /*0aa0*/  IMAD.U32 R133, R106, 0x10000, RZ ;  /* 0x000100006a857824 */ /* 0x000fe200078e00ff */
[----:B------:R-:W-:Y:S01]  /*0ab0*/  SHF.L.U32 R107, R107, 0x10, RZ ;  /* 0x000000106b6b7819 */ /* 0x000fe200000006ff */
[----:B-1----:R-:W-:Y:S01]  /*0ac0*/  IMAD.WIDE.U32 R60, R113, 0x4, R62 ;  /* 0x00000004713c7825 */ /* 0x002fe200078e003e */
[----:B------:R-:W-:-:S03]  /*0ad0*/  SHF.L.U32 R143, R143, 0x10, RZ ;  /* 0x000000108f8f7819 */ /* 0x000fc600000006ff */
[----:B------:R-:W-:Y:S02]  /*0ae0*/  IMAD.U32 R147, R140, 0x10000, RZ ;  /* 0x000100008c937824 */ /* 0x000fe400078e00ff */
[----:B----4-:R-:W-:-:S04]  /*0af0*/  @P0 IMAD.WIDE.U32 R66, R111, 0x8, R66 ;  /* 0x000000086f420825 */ /* 0x010fc800078e0042 */
[----:B------:R-:W-:Y:S02]  /*0b00*/  IMAD.U32 R153, R142, 0x10000, RZ ;  /* 0x000100008e997824 */ /* 0x000fe400078e00ff */
[----:B------:R-:W-:-:S04]  /*0b10*/  @P1 IMAD.WIDE.U32 R96, R115, 0x4, R96 ;  /* 0x0000000473601825 */ /* 0x000fc800078e0060 */
[C---:B------:R-:W-:Y:S01]  /*0b20*/  FADD.FTZ R150, -R104.reuse, R147 ;  /* 0x0000009368967221 */ /* 0x040fe20000010100 */
[C---:B------:R-:W-:Y:S01]  /*0b30*/  FADD.FTZ R147, -R104.reuse, R153 ;  /* 0x0000009968937221 */ /* 0x040fe20000010100 */
[----:B------:R-:W-:Y:S01]  /*0b40*/  SHF.L.U32 R151, R151, 0x10, RZ ;  /* 0x0000001097977819 */ /* 0x000fe200000006ff */
[----:B------:R-:W-:Y:S02]  /*0b50*/  IMAD.U32 R157, R149, 0x10000, RZ ;  /* 0x00010000959d7824 */ /* 0x000fe400078e00ff */
[----:B------:R-:W-:Y:S01]  /*0b60*/  FADD.FTZ R149, -R104, R133 ;  /* 0x0000008568957221 */ /* 0x000fe20000010100 */
[----:B------:R-:W-:Y:S01]  /*0b70*/  IMAD.U32 R141, R141, 0x10000, RZ ;  /* 0x000100008d8d7824 */ /* 0x000fe200078e00ff */
[----:B-----5:R0:W5:Y:S01]  /*0b80*/  @P0 LDG.E.64 R92, desc[UR20][R66.64] ;  /* 0x00000014425c0981 */ /* 0x020162000c1e1b00 */
[----:B------:R-:W-:Y:S02]  /*0b90*/  IMAD.U32 R139, R139, 0x10000, RZ ;  /* 0x000100008b8b7824 */ /* 0x000fe400078e00ff */
[----:B------:R-:W-:Y:S01]  /*0ba0*/  IMAD.U32 R152, R119, 0x10000, RZ ;  /* 0x0001000077987824 */ /* 0x000fe200078e00ff */
[----:B------:R1:W5:Y:S01]  /*0bb0*/  LDG.E R133, desc[UR20][R60.64] ;  /* 0x000000143c857981 */ /* 0x000362000c1e1900 */
[----:B------:R-:W-:-:S02]  /*0bc0*/  IMAD.U32 R153, R144, 0x10000, RZ ;  /* 0x0001000090997824 */ /* 0x000fc400078e00ff */
[----:B------:R-:W-:Y:S01]  /*0bd0*/  IMAD.U32 R155, R145, 0x10000, RZ ;  /* 0x00010000919b7824 */ /* 0x000fe200078e00ff */
[----:B------:R4:W5:Y:S01]  /*0be0*/  @P1 LDG.E R89, desc[UR20][R96.64] ;  /* 0x0000001460591981 */ /* 0x000962000c1e1900 */
[----:B------:R-:W-:Y:S02]  /*0bf0*/  IMAD.U32 R105, R105, 0x10000, RZ ;  /* 0x0001000069697824 */ /* 0x000fe400078e00ff */
[----:B0-----:R-:W-:Y:S02]  /*0c00*/  IMAD.U32 R67, R116, 0x10000, RZ ;  /* 0x0001000074437824 */ /* 0x001fe400078e00ff */
[----:B------:R-:W-:Y:S01]  /*0c10*/  FADD.FTZ R148, -R104, R143 ;  /* 0x0000008f68947221 */ /* 0x000fe20000010100 */
[----:B------:R-:W-:Y:S02]  /*0c20*/  IMAD.U32 R158, R135, 0x10000, RZ ;  /* 0x00010000879e7824 */ /* 0x000fe400078e00ff */
[----:B-1----:R-:W-:Y:S01]  /*0c30*/  FMUL.FTZ R61, R44, R107 ;  /* 0x0000006b2c3d7220 */ /* 0x002fe20000410000 */
[C---:B------:R-:W-:Y:S01]  /*0c40*/  FADD.FTZ R145, -R104.reuse, R141 ;  /* 0x0000008d68917221 */ /* 0x040fe20000010100 */
[----:B------:R-:W-:Y:S01]  /*0c50*/  FADD.FTZ R143, -R104, R139 ;  /* 0x0000008b688f7221 */ /* 0x000fe20000010100 */
[----:B------:R-:W-:Y:S01]  /*0c60*/  IMAD.U32 R66, R114, 0x10000, RZ ;  /* 0x0001000072427824 */ /* 0x000fe200078e00ff */
[----:B----4-:R-:W-:Y:S01]  /*0c70*/  SHF.L.U32 R97, R134, 0x10, RZ ;  /* 0x0000001086617819 */ /* 0x010fe200000006ff */
[----:B------:R-:W-:Y:S01]  /*0c80*/  FMUL.FTZ R60, R45, R152 ;  /* 0x000000982d3c7220 */ /* 0x000fe20000410000 */
[----:B------:R-:W-:-:S02]  /*0c90*/  IMAD.U32 R134, R137, 0x10000, RZ ;  /* 0x0001000089867824 */ /* 0x000fc400078e00ff */
[C---:B------:R-:W-:Y:S01]  /*0ca0*/  FADD.FTZ R144, -R104.reuse, R153 ;  /* 0x0000009968907221 */ /* 0x040fe20000010100 */
[C---:B------:R-:W-:Y:S01]  /*0cb0*/  FADD.FTZ R142, -R104.reuse, R155 ;  /* 0x0000009b688e7221 */ /* 0x040fe20000010100 */
[C---:B------:R-:W-:Y:S01]  /*0cc0*/  FADD.FTZ R141, -R104.reuse, R151 ;  /* 0x00000097688d7221 */ /* 0x040fe20000010100 */
[C---:B------:R-:W-:Y:S01]  /*0cd0*/  FADD.FTZ R140, -R104.reuse, R157 ;  /* 0x0000009d688c7221 */ /* 0x040fe20000010100 */
[----:B------:R-:W-:Y:S01]  /*0ce0*/  FADD.FTZ R139, -R104, R105 ;  /* 0x00000069688b7221 */ /* 0x000fe20000010100 */
[----:B------:R-:W-:Y:S02]  /*0cf0*/  IMAD.U32 R119, R120, 0x10000, RZ ;  /* 0x0001000078777824 */ /* 0x000fe400078e00ff */
[----:B------:R-:W-:Y:S01]  /*0d00*/  FFMA.FTZ R137, R56, R67, R61 ;  /* 0x0000004338897223 */ /* 0x000fe2000001003d */
[----:B------:R-:W-:-:S04]  /*0d10*/  IMAD.WIDE.U32 R104, R111, 0x4, R62 ;  /* 0x000000046f687825 */ /* 0x000fc800078e003e */
[----:B------:R-:W-:Y:S01]  /*0d20*/  FMUL.FTZ R96, R150, UR11 ;  /* 0x0000000b96607c20 */ /* 0x000fe20008410000 */
[----:B--2---:R-:W-:-:S04]  /*0d30*/  @P0 IMAD.WIDE.U32 R100, R115, 0x8, R100 ;  /* 0x0000000873640825 */ /* 0x004fc800078e0064 */
[----:B------:R-:W-:Y:S01]  /*0d40*/  FMUL.FTZ R153, R46, R119 ;  /* 0x000000772e997220 */ /* 0x000fe20000410000 */
[----:B------:R-:W-:Y:S01]  /*0d50*/  FMUL.FTZ R146, R146, UR11 ;  /* 0x0000000b92927c20 */ /* 0x000fe20008410000 */
[----:B------:R-:W-:Y:S02]  /*0d60*/  IMAD.U32 R154, R121, 0x10000, RZ ;  /* 0x00010000799a7824 */ /* 0x000fe400078e00ff */
[----:B------:R-:W-:Y:S02]  /*0d70*/  IMAD.U32 R127, R127, 0x10000, RZ ;  /* 0x000100007f7f7824 */ /* 0x000fe400078e00ff */
[----:B------:R-:W-:Y:S02]  /*0d80*/  IMAD.U32 R156, R118, 0x10000, RZ ;  /* 0x00010000769c7824 */ /* 0x000fe400078e00ff */
[----:B------:R-:W-:Y:S02]  /*0d90*/  IMAD.U32 R123, R123, 0x10000, RZ ;  /* 0x000100007b7b7824 */ /* 0x000fe400078e00ff */
[----:B------:R-:W-:Y:S01]  /*0da0*/  IMAD.U32 R126, R126, 0x10000, RZ ;  /* 0x000100007e7e7824 */ /* 0x000fe200078e00ff */
[----:B------:R-:W-:Y:S01]  /*0db0*/  SHF.L.U32 R124, R124, 0x10, RZ ;  /* 0x000000107c7c7819 */ /* 0x000fe200000006ff */
[----:B------:R-:W-:-:S02]  /*0dc0*/  IMAD.U32 R135, R138, 0x10000, RZ ;  /* 0x000100008a877824 */ /* 0x000fc400078e00ff */
[----:B------:R-:W-:Y:S01]  /*0dd0*/  FMUL.FTZ R138, R147, UR11 ;  /* 0x0000000b938a7c20 */ /* 0x000fe20008410000 */
[----:B------:R-:W-:-:S04]  /*0de0*/  IMAD.WIDE.U32 R62, R115, 0x4, R62 ;  /* 0x00000004733e7825 */ /* 0x000fc800078e003e */
[----:B------:R-:W-:Y:S01]  /*0df0*/  FFMA.FTZ R147, R57, R66, R60 ;  /* 0x0000004239937223 */ /* 0x000fe2000001003c */
[----:B------:R-:W-:Y:S01]  /*0e00*/  FADD.FTZ R60, RZ, R137 ;  /* 0x00000089ff3c7221 */ /* 0x000fe20000010000 */
[----:B---3--:R-:W-:-:S04]  /*0e10*/  @P0 IMAD.WIDE.U32 R64, R113, 0x8, R64 ;  /* 0x0000000871400825 */ /* 0x008fc800078e0040 */
[----:B------:R-:W-:Y:S01]  /*0e20*/  FFMA.FTZ R61, R96, R137, RZ ;  /* 0x00000089603d7223 */ /* 0x000fe200000100ff */
[----:B------:R0:W5:Y:S01]  /*0e30*/  LDG.E R106, desc[UR20][R62.64] ;  /* 0x000000143e6a7981 */ /* 0x000162000c1e1900 */
[----:B------:R-:W-:Y:S02]  /*0e40*/  IMAD.U32 R151, R117, 0x10000, RZ ;  /* 0x0001000075977824 */ /* 0x000fe400078e00ff */
[----:B------:R-:W-:Y:S01]  /*0e50*/  @P1 IMAD.WIDE.U32 R98, R111, 0x4, R98 ;  /* 0x000000046f621825 */ /* 0x000fe200078e0062 */
[----:B------:R1:W5:Y:S03]  /*0e60*/  @P0 LDG.E.64 R94, desc[UR20][R100.64] ;  /* 0x00000014645e0981 */ /* 0x000366000c1e1b00 */
[----:B------:R-:W-:Y:S01]  /*0e70*/  FFMA.FTZ R153, R58, R151, R153 ;  /* 0x000000973a997223 */ /* 0x000fe20000010099 */
[----:B------:R2:W5:Y:S01]  /*0e80*/  @P0 LDG.E.64 R90, desc[UR20][R64.64] ;  /* 0x00000014405a0981 */ /* 0x000562000c1e1b00 */
[----:B0-----:R-:W-:-:S03]  /*0e90*/  FMUL.FTZ R62, R47, R154 ;  /* 0x0000009a2f3e7220 */ /* 0x001fc60000410000 */
[----:B------:R0:W5:Y:S01]  /*0ea0*/  @P1 LDG.E R108, desc[UR20][R98.64] ;  /* 0x00000014626c1981 */ /* 0x000162000c1e1900 */
[----:B-1----:R-:W-:Y:S01]  /*0eb0*/  FADD.FTZ R100, R147, R60 ;  /* 0x0000003c93647221 */ /* 0x002fe20000010000 */
[----:B------:R-:W-:Y:S01]  /*0ec0*/  FFMA.FTZ R155, R59, R156, R62 ;  /* 0x0000009c3b9b7223 */ /* 0x000fe2000001003e */
[----:B------:R-:W-:Y:S01]  /*0ed0*/  FMUL.FTZ R148, R148, UR11 ;  /* 0x0000000b94947c20 */ /* 0x000fe20008410000 */
[----:B------:R-:W-:Y:S02]  /*0ee0*/  IMAD.U32 R125, R125, 0x10000, RZ ;  /* 0x000100007d7d7824 */ /* 0x000fe400078e00ff */
[----:B--2---:R-:W-:Y:S01]  /*0ef0*/  FFMA.FTZ R65, R146, R147, R61 ;  /* 0x0000009392417223 */ /* 0x004fe2000001003d */
[----:B------:R-:W-:Y:S01]  /*0f00*/  FADD.FTZ R100, R153, R100 ;  /* 0x0000006499647221 */ /* 0x000fe20000010000 */
[----:B------:R-:W-:Y:S01]  /*0f10*/  FMUL.FTZ R149, R149, UR11 ;  /* 0x0000000b95957c20 */ /* 0x000fe20008410000 */
[----:B------:R-:W-:Y:S01]  /*0f20*/  SHF.L.U32 R132, R132, 0x10, RZ ;  /* 0x0000001084847819 */ /* 0x000fe200000006ff */
[----:B0-----:R-:W-:Y:S01]  /*0f30*/  FMUL.FTZ R99, R40, R127 ;  /* 0x0000007f28637220 */ /* 0x001fe20000410000 */
[----:B------:R-:W-:Y:S01]  /*0f40*/  FFMA.FTZ R65, R138, R153, R65 ;  /* 0x000000998a417223 */ /* 0x000fe20000010041 */
[----:B------:R-:W-:Y:S01]  /*0f50*/  FMUL.FTZ R64, R41, R126 ;  /* 0x0000007e29407220 */ /* 0x000fe20000410000 */
[----:B------:R-:W-:-:S02]  /*0f60*/  IMAD.U32 R122, R122, 0x10000, RZ ;  /* 0x000100007a7a7824 */ /* 0x000fc400078e00ff */
[----:B------:R-:W-:Y:S01]  /*0f70*/  FFMA.FTZ R116, R52, R123, R99 ;  /* 0x0000007b34747223 */ /* 0x000fe20000010063 */
[----:B------:R-:W-:Y:S01]  /*0f80*/  FADD.FTZ R99, R155, R100 ;  /* 0x000000649b637221 */ /* 0x000fe20000010000 */
[----:B------:R-:W-:Y:S01]  /*0f90*/  FFMA.FTZ R100, R148, R155, R65 ;  /* 0x0000009b94647223 */ /* 0x000fe20000010041 */
[----:B------:R-:W-:Y:S01]  /*0fa0*/  FFMA.FTZ R117, R53, R124, R64 ;  /* 0x0000007c35757223 */ /* 0x000fe20000010040 */
[----:B------:R-:W-:Y:S01]  /*0fb0*/  FMUL.FTZ R101, R42, R125 ;  /* 0x0000007d2a657220 */ /* 0x000fe20000410000 */
[----:B------:R-:W-:Y:S01]  /*0fc0*/  FADD.FTZ R64, R116, R99 ;  /* 0x0000006374407221 */ /* 0x000fe20000010000 */
[----:B------:R-:W-:Y:S01]  /*0fd0*/  FMUL.FTZ R118, R145, UR11 ;  /* 0x0000000b91767c20 */ /* 0x000fe20008410000 */
[----:B------:R-:W-:Y:S01]  /*0fe0*/  FFMA.FTZ R65, R149, R116, R100 ;  /* 0x0000007495417223 */ /* 0x000fe20000010064 */
[----:B------:R-:W-:Y:S02]  /*0ff0*/  IMAD.U32 R128, R128, 0x10000, RZ ;  /* 0x0001000080807824 */ /* 0x000fe400078e00ff */
[----:B------:R-:W-:Y:S01]  /*1000*/  FMUL.FTZ R98, R43, R132 ;  /* 0x000000842b627220 */ /* 0x000fe20000410000 */
[----:B------:R-:W-:Y:S01]  /*1010*/  FFMA.FTZ R120, R54, R122, R101 ;  /* 0x0000007a36787223 */ /* 0x000fe20000010065 */
[----:B------:R-:W-:Y:S01]  /*1020*/  FADD.FTZ R99, R117, R64 ;  /* 0x0000004075637221 */ /* 0x000fe20000010000 */
[----:B------:R-:W-:Y:S01]  /*1030*/  FMUL.FTZ R143, R143, UR11 ;  /* 0x0000000b8f8f7c20 */ /* 0x000fe20008410000 */
[----:B------:R-:W-:Y:S01]  /*1040*/  FFMA.FTZ R64, R118, R117, R65 ;  /* 0x0000007576407223 */ /* 0x000fe20000010041 */
[----:B------:R-:W-:-:S02]  /*1050*/  IMAD.U32 R131, R131, 0x10000, RZ ;  /* 0x0001000083837824 */ /* 0x000fc400078e00ff */
[----:B------:R-:W-:Y:S01]  /*1060*/  FMUL.FTZ R63, R36, R158 ;  /* 0x0000009e243f7220 */ /* 0x000fe20000410000 */
[----:B------:R-:W-:Y:S01]  /*1070*/  FFMA.FTZ R121, R55, R128, R98 ;  /* 0x0000008037797223 */ /* 0x000fe20000010062 */
        /* <DEDUP_REMOVED lines=15> */
[----:B------:R0:W5:Y:S01]  /*1170*/  @P1 LDG.E R109, desc[UR20][R102.64] ;  /* 0x00000014666d1981 */ /* 0x000162000c1e1900 */
[----:B------:R-:W-:Y:S02]  /*1180*/  IMAD.U32 R136, R136, 0x10000, RZ ;  /* 0x0001000088887824 */ /* 0x000fe400078e00ff */
[----:B------:R-:W-:Y:S01]  /*1190*/  FMUL.FTZ R60, R39, R135 ;  /* 0x00000087273c7220 */ /* 0x000fe20000410000 */
[----:B------:R1:W5:Y:S01]  /*11a0*/  LDG.E R104, desc[UR20][R104.64] ;  /* 0x0000001468687981 */ /* 0x000362000c1e1900 */
[----:B0-----:R-:W-:Y:S01]  /*11b0*/  FFMA.FTZ R102, R50, R129, R61 ;  /* 0x0000008132667223 */ /* 0x001fe2000001003d */
[----:B------:R-:W-:Y:S01]  /*11c0*/  FADD.FTZ R61, R62, R99 ;  /* 0x000000633e3d7221 */ /* 0x000fe20000010000 */
[----:B------:R-:W-:Y:S01]  /*11d0*/  FMUL.FTZ R103, R140, UR11 ;  /* 0x0000000b8c677c20 */ /* 0x000fe20008410000 */
[----:B------:R-:W-:Y:S01]  /*11e0*/  FFMA.FTZ R62, R100, R99, R63 ;  /* 0x00000063643e7223 */ /* 0x000fe2000001003f */
[----:B-1----:R-:W-:Y:S01]  /*11f0*/  FFMA.FTZ R105, R51, R136, R60 ;  /* 0x0000008833697223 */ /* 0x002fe2000001003c */
[----:B------:R-:W-:Y:S01]  /*1200*/  FADD.FTZ R60, R61, R102 ;  /* 0x000000663d3c7221 */ /* 0x000fe20000010000 */
[----:B------:R-:W-:Y:S01]  /*1210*/  FMUL.FTZ R114, R139, UR11 ;  /* 0x0000000b8b727c20 */ /* 0x000fe20008410000 */
[----:B------:R-:W-:-:S02]  /*1220*/  FFMA.FTZ R61, R103, R102, R62 ;  /* 0x00000066673d7223 */ /* 0x000fc4000001003e */
[----:B------:R-:W-:Y:S02]  /*1230*/  FADD.FTZ R60, R60, R105 ;  /* 0x000000693c3c7221 */ /* 0x000fe40000010000 */
[----:B------:R-:W-:-:S03]  /*1240*/  FFMA.FTZ R61, R114, R105, R61 ;  /* 0x00000069723d7223 */ /* 0x000fc6000001003d */
        /* <DEDUP_REMOVED lines=24> */
[----:B------:R-:W-:-:S04]  /*13d0*/  VIADD R142, R141, 0x1820 ;  /* 0x000018208d8e7836 */ /* 0x000fc80000000000 */
[----:B------:R-:W-:Y:S02]  /*13e0*/  @!P3 IMAD.MOV.U32 R64, RZ, RZ, R142 ;  /* 0x000000ffff40b224 */ /* 0x000fe400078e008e */
[----:B------:R-:W-:-:S05]  /*13f0*/  @!P0 VIADD R64, R141, 0x1800 ;  /* 0x000018008d408836 */ /* 0x000fca0000000000 */
[----:B------:R-:W-:-:S05]  /*1400*/  @!P3 MOV R139, R64 ;  /* 0x00000040008bb202 */ /* 0x000fca0000000f00 */
[----:B------:R-:W-:Y:S02]  /*1410*/  @!P3 IMAD R139, R112, 0x8, R139 ;  /* 0x00000008708bb824 */ /* 0x000fe400078e028b */
[----:B0-----:R-:W-:Y:S01]  /*1420*/  FADD.FTZ R64, R60, R63 ;  /* 0x0000003f3c407221 */ /* 0x001fe20000010000 */
[----:B-1----:R-:W-:-:S05]  /*1430*/  FADD.FTZ R65, R61, R62 ;  /* 0x0000003e3d417221 */ /* 0x002fca0000010000 */
[----:B------:R-:W-:Y:S01]  /*1440*/  @!P3 STS.64 [R139], R64 ;  /* 0x000000408b00b388 */ /* 0x000fe20000000a00 */
[C---:B------:R-:W-:Y:S01]  /*1450*/  @!P2 VIADD R142, R141.reuse, 0x1800 ;  /* 0x000018008d8ea836 */ /* 0x040fe20000000000 */
        /* <DEDUP_REMOVED lines=112> */
.L_x_941:
        /* <DEDUP_REMOVED lines=10> */
[C---:B-----5:R-:W-:Y:S01]  /*1c00*/  LOP3.LUT P0, RZ, R133.reuse, 0xff, RZ, 0xc0, !PT ;  /* 0x000000ff85ff7812 */ /* 0x060fe2000780c0ff */
        /* <DEDUP_REMOVED lines=24> */
.L_x_940:
[----:B------:R-:W-:Y:S01]  /*1d90*/  UMOV UR5, UR14 ;  /* 0x0000000e00057c82 */ /* 0x000fe20008000000 */
[----:B------:R-:W-:Y:S01]  /*1da0*/  UMOV UR6, UR15 ;  /* 0x0000000f00067c82 */ /* 0x000fe20008000000 */
[----:B------:R-:W-:-:S04]  /*1db0*/  UISETP.NE.U32.AND UP0, UPT, UR5, URZ, UPT ;  /* 0x000000ff0500728c */ /* 0x000fc8000bf05070 */
[----:B------:R-:W-:-:S09]  /*1dc0*/  UISETP.NE.AND.EX UP0, UPT, UR6, URZ, UPT, UP0 ;  /* 0x000000ff0600728c */ /* 0x000fd2000bf05300 */
[----:B------:R-:W-:Y:S05]  /*1dd0*/  BRA.U UP0, `(.L_x_943) ;  /* 0x00000001009c7547 */ /* 0x000fea000b800000 */
[----:B-----5:R-:W-:Y:S01]  /*1de0*/  SHF.R.U64 R61, R90, 0x10, R91 ;  /* 0x000000105a3d7819 */ /* 0x020fe2000000125b */
[--C-:B------:R-:W-:Y:S01]  /*1df0*/  FFMA.FTZ R96, R96, UR29, R107.reuse ;  /* 0x0000001d60607c23 */ /* 0x100fe2000801006b */
[----:B------:R-:W-:Y:S01]  /*1e00*/  MOV R62, R91 ;  /* 0x0000005b003e7202 */ /* 0x000fe20000000f00 */
[----:B------:R-:W-:Y:S01]  /*1e10*/  FFMA.FTZ R146, R146, UR29, R107 ;  /* 0x0000001d92927c23 */ /* 0x000fe2000801006b */
[----:B------:R-:W-:Y:S01]  /*1e20*/  SHF.R.U32.HI R63, RZ, 0x10, R91 ;  /* 0x00000010ff3f7819 */ /* 0x000fe2000001165b */
[--C-:B------:R-:W-:Y:S01]  /*1e30*/  FFMA.FTZ R138, R138, UR29, R107.reuse ;  /* 0x0000001d8a8a7c23 */ /* 0x100fe2000801006b */
[----:B------:R-:W-:Y:S01]  /*1e40*/  FFMA.FTZ R148, R148, UR29, R107 ;  /* 0x0000001d94947c23 */ /* 0x000fe2000801006b */
        /* <DEDUP_REMOVED lines=17> */
[----:B------:R-:W-:Y:S01]  /*1f60*/  LOP3.LUT P4, RZ, R133, 0xff00, RZ, 0xc0, !PT ;  /* 0x0000ff0085ff7812 */ /* 0x000fe2000788c0ff */
[----:B------:R-:W-:Y:S01]  /*1f70*/  FMUL.FTZ R63, R63, UR8 ;  /* 0x000000083f3f7c20 */ /* 0x000fe20008410000 */
[----:B------:R-:W-:-:S02]  /*1f80*/  LOP3.LUT P5, RZ, R133, 0xff0000, RZ, 0xc0, !PT ;  /* 0x00ff000085ff7812 */ /* 0x000fc400078ac0ff */
[----:B------:R-:W-:Y:S02]  /*1f90*/  ISETP.GE.U32.AND P6, PT, R133, 0x1000000, PT ;  /* 0x010000008500780c */ /* 0x000fe40003fc6070 */
[----:B------:R-:W-:Y:S02]  /*1fa0*/  FSEL R60, R60, RZ, P0 ;  /* 0x000000ff3c3c7208 */ /* 0x000fe40000000000 */
        /* <DEDUP_REMOVED lines=10> */
.L_x_943:
[----:B------:R-:W-:Y:S01]  /*2050*/  FFMA.FTZ R96, R96, UR29, R107 ;  /* 0x0000001d60607c23 */ /* 0x000fe2000801006b */
[----:B-----5:R-:W-:Y:S01]  /*2060*/  IMAD.MOV.U32 R60, RZ, RZ, R90 ;  /* 0x000000ffff3c7224 */ /* 0x020fe200078e005a */
[----:B------:R-:W-:Y:S01]  /*2070*/  SHF.R.U64 R62, R90, 0x10, R91 ;  /* 0x000000105a3e7819 */ /* 0x000fe2000000125b */
[----:B------:R-:W-:Y:S01]  /*2080*/  FFMA.FTZ R146, R146, UR29, R107 ;  /* 0x0000001d92927c23 */ /* 0x000fe2000801006b */
[----:B------:R-:W-:Y:S01]  /*2090*/  FADD.FTZ R96, R137, -R96 ;  /* 0x8000006089607221 */ /* 0x000fe20000010000 */
[----:B------:R-:W-:Y:S01]  /*20a0*/  MOV R64, R91 ;  /* 0x0000005b00407202 */ /* 0x000fe20000000f00 */
[----:B------:R-:W-:Y:S01]  /*20b0*/  IMAD.U32 R61, R60, 0x10000, RZ ;  /* 0x000100003c3d7824 */ /* 0x000fe200078e00ff */
[----:B------:R-:W-:Y:S01]  /*20c0*/  SHF.R.U32.HI R66, RZ, 0x10, R91 ;  /* 0x00000010ff427819 */ /* 0x000fe2000001165b */
[--C-:B------:R-:W-:Y:S01]  /*20d0*/  FFMA.FTZ R138, R138, UR29, R107.reuse ;  /* 0x0000001d8a8a7c23 */ /* 0x100fe2000801006b */
[----:B------:R-:W-:Y:S01]  /*20e0*/  FFMA.FTZ R148, R148, UR29, R107 ;  /* 0x0000001d94947c23 */ /* 0x000fe2000801006b */
[----:B------:R-:W-:Y:S01]  /*20f0*/  FFMA.FTZ R61, R96, UR11, R61 ;  /* 0x0000000b603d7c23 */ /* 0x000fe2000801003d */
[----:B------:R-:W-:Y:S01]  /*2100*/  FADD.FTZ R146, R147, -R146 ;  /* 0x8000009293927221 */ /* 0x000fe20000010000 */
        /* <DEDUP_REMOVED lines=32> */
.L_x_939:
        /* <DEDUP_REMOVED lines=21> */
[C---:B------:R-:W-:Y:S01]  /*2460*/  LOP3.LUT P5, RZ, R133.reuse, 0xff, RZ, 0xc0, !PT ;  /* 0x000000ff85ff7812 */ /* 0x040fe200078ac0ff */
        /* <DEDUP_REMOVED lines=32> */
.L_x_945:
        /* <DEDUP_REMOVED lines=13> */
[C---:B------:R-:W-:Y:S01]  /*2740*/  LOP3.LUT P5, RZ, R133.reuse, 0xff00, RZ, 0xc0, !PT ;  /* 0x0000ff0085ff7812 */ /* 0x040fe200078ac0ff */
[----:B------:R-:W-:Y:S01]  /*2750*/  FMUL.FTZ R148, R148, UR11 ;  /* 0x0000000b94947c20 */ /* 0x000fe20008410000 */
[----:B------:R-:W-:-:S02]  /*2760*/  LOP3.LUT P0, RZ, R133, 0xff0000, RZ, 0xc0, !PT ;  /* 0x00ff000085ff7812 */ /* 0x000fc4000780c0ff */
[----:B------:R-:W-:Y:S01]  /*2770*/  FSEL R61, R60, RZ, P6 ;  /* 0x000000ff3c3d7208 */ /* 0x000fe20003000000 */
[----:B------:R-:W-:Y:S01]  /*2780*/  FMUL.FTZ R62, R148, UR8 ;  /* 0x00000008943e7c20 */ /* 0x000fe20008410000 */
[----:B------:R-:W-:Y:S02]  /*2790*/  LOP3.LUT P6, RZ, R109, 0xff, RZ, 0xc0, !PT ;  /* 0x000000ff6dff7812 */ /* 0x000fe400078cc0ff */
[----:B------:R-:W-:Y:S02]  /*27a0*/  F2FP.BF16.F32.PACK_AB R61, R61, R96 ;  /* 0x000000603d3d723e */ /* 0x000fe400000010ff */
[----:B------:R-:W-:Y:S02]  /*27b0*/  FSEL R60, R60, RZ, P6 ;  /* 0x000000ff3c3c7208 */ /* 0x000fe40003000000 */
[----:B------:R-:W-:Y:S02]  /*27c0*/  PRMT R65, R61, 0x7632, R65 ;  /* 0x000076323d417816 */ /* 0x000fe40000000041 */
        /* <DEDUP_REMOVED lines=29> */
.L_x_944:
        /* <DEDUP_REMOVED lines=11> */
[----:B------:R-:W-:Y:S01]  /*2a50*/  IMAD.U32 R61, R60, 0x10000, RZ ;  /* 0x000100003c3d7824 */ /* 0x000fe200078e00ff */
[----:B------:R-:W-:Y:S01]  /*2a60*/  MOV R60, R90 ;  /* 0x0000005a003c7202 */ /* 0x000fe20000000f00 */
[----:B------:R-:W-:Y:S01]  /*2a70*/  FADD.FTZ R96, R137, -R96 ;  /* 0x8000006089607221 */ /* 0x000fe20000010000 */
        /* <DEDUP_REMOVED lines=41> */
[C---:B------:R-:W-:Y:S02]  /*2d10*/  PRMT R81, R61.reuse, 0x7632, R81 ;  /* 0x000076323d517816 */ /* 0x040fe40000000051 */
[----:B------:R-:W-:Y:S01]  /*2d20*/  PRMT R67, R61, 0x7610, R67 ;  /* 0x000076103d437816 */ /* 0x000fe20000000043 */
[----:B------:R-:W-:Y:S06]  /*2d30*/  BRA `(.L_x_942) ;  /* 0x0000000000e87947 */ /* 0x000fec0003800000 */
.L_x_946:
[----:B-----5:R-:W-:Y:S02]  /*2d40*/  IMAD.MOV.U32 R60, RZ, RZ, R90 ;  /* 0x000000ffff3c7224 */ /* 0x020fe400078e005a */
[----:B------:R-:W-:Y:S01]  /*2d50*/  FFMA.FTZ R96, R96, UR29, R107 ;  /* 0x0000001d60607c23 */ /* 0x000fe2000801006b */
[----:B------:R-:W-:Y:S01]  /*2d60*/  SHF.R.U64 R62, R90, 0x10, R91 ;  /* 0x000000105a3e7819 */ /* 0x000fe2000000125b */
[--C-:B------:R-:W-:Y:S01]  /*2d70*/  FFMA.FTZ R146, R146, UR29, R107.reuse ;  /* 0x0000001d92927c23 */ /* 0x100fe2000801006b */
[----:B------:R-:W-:Y:S01]  /*2d80*/  LOP3.LUT P6, RZ, R133, 0xff, RZ, 0xc0, !PT ;  /* 0x000000ff85ff7812 */ /* 0x000fe200078cc0ff */
[----:B------:R-:W-:Y:S01]  /*2d90*/  FADD.FTZ R96, R137, -R96 ;  /* 0x8000006089607221 */ /* 0x000fe20000010000 */
[----:B------:R-:W-:Y:S01]  /*2da0*/  SHF.L.U32 R61, R60, 0x10, RZ ;  /* 0x000000103c3d7819 */ /* 0x000fe200000006ff */
[----:B------:R-:W-:Y:S01]  /*2db0*/  FFMA.FTZ R138, R138, UR29, R107 ;  /* 0x0000001d8a8a7c23 */ /* 0x000fe2000801006b */
[----:B------:R-:W-:Y:S02]  /*2dc0*/  IMAD.MOV.U32 R64, RZ, RZ, R91 ;  /* 0x000000ffff407224 */ /* 0x000fe400078e005b */
[----:B------:R-:W-:Y:S01]  /*2dd0*/  FADD.FTZ R146, R147, -R146 ;  /* 0x8000009293927221 */ /* 0x000fe20000010000 */
[----:B------:R-:W-:-:S02]  /*2de0*/  IMAD.U32 R63, R62, 0x10000, RZ ;  /* 0x000100003e3f7824 */ /* 0x000fc400078e00ff */
[----:B------:R-:W-:Y:S01]  /*2df0*/  FFMA.FTZ R61, R96, UR11, R61 ;  /* 0x0000000b603d7c23 */ /* 0x000fe2000801003d */
[----:B------:R-:W-:Y:S01]  /*2e00*/  FADD.FTZ R138, R153, -R138 ;  /* 0x8000008a998a7221 */ /* 0x000fe20000010000 */
[----:B------:R-:W-:Y:S01]  /*2e10*/  SHF.R.U32.HI R66, RZ, 0x10, R91 ;  /* 0x00000010ff427819 */ /* 0x000fe2000001165b */
[----:B------:R-:W-:Y:S02]  /*2e20*/  IMAD.U32 R65, R64, 0x10000, RZ ;  /* 0x0001000040417824 */ /* 0x000fe400078e00ff */
[----:B------:R-:W-:Y:S01]  /*2e30*/  FMUL.FTZ R60, R61, UR8 ;  /* 0x000000083d3c7c20 */ /* 0x000fe20008410000 */
[----:B------:R-:W-:Y:S01]  /*2e40*/  FFMA.FTZ R148, R148, UR29, R107 ;  /* 0x0000001d94947c23 */ /* 0x000fe2000801006b */
[----:B------:R-:W-:Y:S01]  /*2e50*/  FFMA.FTZ R63, R146, UR11, R63 ;  /* 0x0000000b923f7c23 */ /* 0x000fe2000801003f */
[----:B------:R-:W-:Y:S01]  /*2e60*/  FFMA.FTZ R138, R138, UR11, R65 ;  /* 0x0000000b8a8a7c23 */ /* 0x000fe20008010041 */
[----:B------:R-:W-:Y:S01]  /*2e70*/  IMAD.U32 R67, R66, 0x10000, RZ ;  /* 0x0001000042437824 */ /* 0x000fe200078e00ff */
[----:B------:R-:W-:Y:S01]  /*2e80*/  FSEL R62, R60, RZ, P6 ;  /* 0x000000ff3c3e7208 */ /* 0x000fe20003000000 */
[----:B------:R-:W-:Y:S01]  /*2e90*/  FADD.FTZ R148, R155, -R148 ;  /* 0x800000949b947221 */ /* 0x000fe20000010000 */
[----:B------:R-:W-:-:S02]  /*2ea0*/  LOP3.LUT P6, RZ, R109, 0xff, RZ, 0xc0, !PT ;  /* 0x000000ff6dff7812 */ /* 0x000fc400078cc0ff */
[----:B------:R-:W-:Y:S01]  /*2eb0*/  F2FP.BF16.F32.PACK_AB R62, R62, R61 ;  /* 0x0000003d3e3e723e */ /* 0x000fe200000010ff */
[----:B------:R-:W-:Y:S01]  /*2ec0*/  FMUL.FTZ R61, R138, UR8 ;  /* 0x000000088a3d7c20 */ /* 0x000fe20008410000 */
[----:B------:R-:W-:Y:S01]  /*2ed0*/  FSEL R60, R60, RZ, P6 ;  /* 0x000000ff3c3c7208 */ /* 0x000fe20003000000 */
[----:B------:R-:W-:Y:S01]  /*2ee0*/  FFMA.FTZ R148, R148, UR11, R67 ;  /* 0x0000000b94947c23 */ /* 0x000fe20008010043 */
[----:B------:R-:W-:Y:S02]  /*2ef0*/  LOP3.LUT P5, RZ, R133, 0xff00, RZ, 0xc0, !PT ;  /* 0x0000ff0085ff7812 */ /* 0x000fe400078ac0ff */
[C---:B------:R-:W-:Y:S01]  /*2f00*/  F2FP.BF16.F32.PACK_AB R60, R63.reuse, R60 ;  /* 0x0000003c3f3c723e */ /* 0x040fe200000010ff */
[----:B------:R-:W-:Y:S01]  /*2f10*/  FMUL.FTZ R63, R63, UR8 ;  /* 0x000000083f3f7c20 */ /* 0x000fe20008410000 */
[----:B------:R-:W-:Y:S02]  /*2f20*/  LOP3.LUT P0, RZ, R133, 0xff0000, RZ, 0xc0, !PT ;  /* 0x00ff000085ff7812 */ /* 0x000fe4000780c0ff */
[----:B------:R-:W-:-:S02]  /*2f30*/  LOP3.LUT P6, RZ, R109, 0xff00, RZ, 0xc0, !PT ;  /* 0x0000ff006dff7812 */ /* 0x000fc400078cc0ff */
[C---:B------:R-:W-:Y:S02]  /*2f40*/  PRMT R87, R60.reuse, 0x7632, R87 ;  /* 0x000076323c577816 */ /* 0x040fe40000000057 */
[----:B------:R-:W-:Y:S02]  /*2f50*/  PRMT R84, R60, 0x7610, R84 ;  /* 0x000076103c547816 */ /* 0x000fe40000000054 */
[C---:B------:R-:W-:Y:S02]  /*2f60*/  PRMT R65, R62.reuse, 0x7632, R65 ;  /* 0x000076323e417816 */ /* 0x040fe40000000041 */
[----:B------:R-:W-:Y:S01]  /*2f70*/  PRMT R88, R62, 0x7610, R88 ;  /* 0x000076103e587816 */ /* 0x000fe20000000058 */
[----:B------:R-:W-:Y:S01]  /*2f80*/  FMUL.FTZ R62, R148, UR8 ;  /* 0x00000008943e7c20 */ /* 0x000fe20008410000 */
[C---:B------:R-:W-:Y:S02]  /*2f90*/  FSEL R60, R63.reuse, RZ, P5 ;  /* 0x000000ff3f3c7208 */ /* 0x040fe40002800000 */
[----:B------:R-:W-:-:S02]  /*2fa0*/  FSEL R63, R63, RZ, P6 ;  /* 0x000000ff3f3f7208 */ /* 0x000fc40003000000 */
[----:B------:R-:W-:Y:S02]  /*2fb0*/  FSEL R67, R61, RZ, P0 ;  /* 0x000000ff3d437208 */ /* 0x000fe40000000000 */
[----:B------:R-:W-:Y:S02]  /*2fc0*/  ISETP.GE.U32.AND P4, PT, R133, 0x1000000, PT ;  /* 0x010000008500780c */ /* 0x000fe40003f86070 */
[C---:B------:R-:W-:Y:S02]  /*2fd0*/  LOP3.LUT P5, RZ, R109.reuse, 0xff0000, RZ, 0xc0, !PT ;  /* 0x00ff00006dff7812 */ /* 0x040fe400078ac0ff */
[----:B------:R-:W-:Y:S02]  /*2fe0*/  ISETP.GE.U32.AND P0, PT, R109, 0x1000000, PT ;  /* 0x010000006d00780c */ /* 0x000fe40003f06070 */
[----:B------:R-:W-:Y:S02]  /*2ff0*/  F2FP.BF16.F32.PACK_AB R64, R63, R60 ;  /* 0x0000003c3f40723e */ /* 0x000fe400000010ff */
[----:B------:R-:W-:-:S02]  /*3000*/  FSEL R61, R61, RZ, P5 ;  /* 0x000000ff3d3d7208 */ /* 0x000fc40002800000 */
[C---:B------:R-:W-:Y:S02]  /*3010*/  FSEL R60, R62.reuse, RZ, P4 ;  /* 0x000000ff3e3c7208 */ /* 0x040fe40002000000 */
[----:B------:R-:W-:Y:S02]  /*3020*/  FSEL R63, R62, RZ, P0 ;  /* 0x000000ff3e3f7208 */ /* 0x000fe40000000000 */
[----:B------:R-:W-:Y:S02]  /*3030*/  F2FP.BF16.F32.PACK_AB R67, R67, R138 ;  /* 0x0000008a4343723e */ /* 0x000fe400000010ff */
[----:B------:R-:W-:Y:S02]  /*3040*/  F2FP.BF16.F32.PACK_AB R61, R148, R61 ;  /* 0x0000003d943d723e */ /* 0x000fe400000010ff */
[----:B------:R-:W-:Y:S02]  /*3050*/  F2FP.BF16.F32.PACK_AB R60, R63, R60 ;  /* 0x0000003c3f3c723e */ /* 0x000fe400000010ff */
[----:B------:R-:W-:-:S02]  /*3060*/  PRMT R83, R64, 0x7632, R83 ;  /* 0x0000763240537816 */ /* 0x000fc40000000053 */
[----:B------:R-:W-:Y:S02]  /*3070*/  PRMT R62, R64, 0x7610, R62 ;  /* 0x00007610403e7816 */ /* 0x000fe4000000003e */
[C---:B------:R-:W-:Y:S02]  /*3080*/  PRMT R64, R67.reuse, 0x7632, R64 ;  /* 0x0000763243407816 */ /* 0x040fe40000000040 */
[----:B------:R-:W-:Y:S02]  /*3090*/  PRMT R86, R67, 0x7610, R86 ;  /* 0x0000761043567816 */ /* 0x000fe40000000056 */
[C---:B------:R-:W-:Y:S02]  /*30a0*/  PRMT R85, R61.reuse, 0x7632, R85 ;  /* 0x000076323d557816 */ /* 0x040fe40000000055 */
[----:B------:R-:W-:Y:S02]  /*30b0*/  PRMT R82, R61, 0x7610, R82 ;  /* 0x000076103d527816 */ /* 0x000fe40000000052 */
[----:B------:R-:W-:-:S02]  /*30c0*/  PRMT R81, R60, 0x7632, R81 ;  /* 0x000076323c517816 */ /* 0x000fc40000000051 */
[----:B------:R-:W-:-:S07]  /*30d0*/  PRMT R67, R60, 0x7610, R67 ;  /* 0x000076103c437816 */ /* 0x000fce0000000043 */
.L_x_942:
        /* <DEDUP_REMOVED lines=18> */
.L_x_947:
[----:B------:R1:W-:Y:S01]  /*3200*/  STG.E.64 desc[UR20][R96.64], R62 ;  /* 0x0000003e60007986 */ /* 0x0003e2000c101b14 */
[----:B------:R-:W-:Y:S05]  /*3210*/  @!P1 BRA `(.L_x_948) ;  /* 0x0000000000209947 */ /* 0x000fea0003800000 */
        /* <DEDUP_REMOVED lines=8> */
.L_x_948:
[----:B------:R-:W-:Y:S05]  /*32a0*/  @!P1 BRA `(.L_x_949) ;  /* 0x0000000c00389947 */ /* 0x000fea0003800000 */
[----:B------:R-:W-:-:S04]  /*32b0*/  ISETP.NE.U32.AND P0, PT, RZ, UR9, PT ;  /* 0x00000009ff007c0c */ /* 0x000fc8000bf05070 */
[----:B------:R-:W-:-:S13]  /*32c0*/  ISETP.NE.AND.EX P0, PT, RZ, UR10, PT, P0 ;  /* 0x0000000aff007c0c */ /* 0x000fda000bf05300 */
[----:B------:R-:W-:Y:S05]  /*32d0*/  @!P0 BRA `(.L_x_950) ;  /* 0x0000000400b08947 */ /* 0x000fea0003800000 */
[----:B------:R-:W-:Y:S05]  /*32e0*/  BRA.U !UP0, `(.L_x_951) ;  /* 0x0000000108e47547 */ /* 0x000fea000b800000 */
[----:B-12---:R-:W-:Y:S02]  /*32f0*/  IMAD.MOV.U32 R62, RZ, RZ, R92 ;  /* 0x000000ffff3e7224 */ /* 0x006fe400078e005c */
[----:B------:R-:W-:Y:S01]  /*3300*/  FFMA.FTZ R149, R149, UR29, R107 ;  /* 0x0000001d95957c23 */ /* 0x000fe2000801006b */
[----:B0-----:R-:W-:Y:S01]  /*3310*/  SHF.R.U64 R67, R92, 0x10, R93 ;  /* 0x000000105c437819 */ /* 0x001fe2000000125d */
[----:B------:R-:W-:Y:S01]  /*3320*/  FFMA.FTZ R118, R118, UR29, R107 ;  /* 0x0000001d76767c23 */ /* 0x000fe2000801006b */
[----:B------:R-:W-:Y:S01]  /*3330*/  LOP3.LUT P5, RZ, R104, 0xff, RZ, 0xc0, !PT ;  /* 0x000000ff68ff7812 */ /* 0x000fe200078ac0ff */
[----:B------:R-:W-:Y:S01]  /*3340*/  FADD.FTZ R149, R116, -R149 ;  /* 0x8000009574957221 */ /* 0x000fe20000010000 */
[----:B------:R-:W-:Y:S01]  /*3350*/  SHF.L.U32 R62, R62, 0x10, RZ ;  /* 0x000000103e3e7819 */ /* 0x000fe200000006ff */
[----:B------:R-:W-:Y:S01]  /*3360*/  FADD.FTZ R118, R117, -R118 ;  /* 0x8000007675767221 */ /* 0x000fe20000010000 */
[----:B------:R-:W-:Y:S02]  /*3370*/  IMAD.U32 R67, R67, 0x10000, RZ ;  /* 0x0001000043437824 */ /* 0x000fe400078e00ff */
[----:B------:R-:W-:Y:S01]  /*3380*/  FFMA.FTZ R143, R143, UR29, R107 ;  /* 0x0000001d8f8f7c23 */ /* 0x000fe2000801006b */
[----:B------:R-:W-:-:S02]  /*3390*/  IMAD.MOV.U32 R64, RZ, RZ, R93 ;  /* 0x000000ffff407224 */ /* 0x000fc400078e005d */
[----:B------:R-:W-:Y:S01]  /*33a0*/  FFMA.FTZ R62, R149, UR11, R62 ;  /* 0x0000000b953e7c23 */ /* 0x000fe2000801003e */
[----:B------:R-:W-:Y:S01]  /*33b0*/  LOP3.LUT P6, RZ, R108, 0xff, RZ, 0xc0, !PT ;  /* 0x000000ff6cff7812 */ /* 0x000fe200078cc0ff */
[----:B------:R-:W-:Y:S01]  /*33c0*/  FFMA.FTZ R118, R118, UR11, R67 ;  /* 0x0000000b76767c23 */ /* 0x000fe20008010043 */
[----:B------:R-:W-:Y:S01]  /*33d0*/  FADD.FTZ R143, R120, -R143 ;  /* 0x8000008f788f7221 */ /* 0x000fe20000010000 */
[----:B------:R-:W-:Y:S01]  /*33e0*/  FMUL.FTZ R63, R62, UR8 ;  /* 0x000000083e3f7c20 */ /* 0x000fe20008410000 */
[----:B------:R-:W-:Y:S01]  /*33f0*/  SHF.R.U32.HI R66, RZ, 0x10, R93 ;  /* 0x00000010ff427819 */ /* 0x000fe2000001165d */
[----:B------:R-:W-:Y:S02]  /*3400*/  IMAD.U32 R64, R64, 0x10000, RZ ;  /* 0x0001000040407824 */ /* 0x000fe400078e00ff */
[----:B------:R-:W-:Y:S01]  /*3410*/  FFMA.FTZ R144, R144, UR29, R107 ;  /* 0x0000001d90907c23 */ /* 0x000fe2000801006b */
[----:B------:R-:W-:Y:S02]  /*3420*/  LOP3.LUT P4, RZ, R104, 0xff00, RZ, 0xc0, !PT ;  /* 0x0000ff0068ff7812 */ /* 0x000fe4000788c0ff */
[----:B------:R-:W-:Y:S01]  /*3430*/  FSEL R65, R63, RZ, P5 ;  /* 0x000000ff3f417208 */ /* 0x000fe20002800000 */
[----:B------:R-:W-:Y:S01]  /*3440*/  FFMA.FTZ R64, R143, UR11, R64 ;  /* 0x0000000b8f407c23 */ /* 0x000fe20008010040 */
[----:B------:R-:W-:Y:S01]  /*3450*/  FSEL R63, R63, RZ, P6 ;  /* 0x000000ff3f3f7208 */ /* 0x000fe20003000000 */
[----:B------:R-:W-:Y:S01]  /*3460*/  IMAD.U32 R67, R66, 0x10000, RZ ;  /* 0x0001000042437824 */ /* 0x000fe200078e00ff */
[----:B------:R-:W-:Y:S01]  /*3470*/  F2FP.BF16.F32.PACK_AB R88, R65, R62 ;  /* 0x0000003e4158723e */ /* 0x000fe200000010ff */
[C---:B------:R-:W-:Y:S01]  /*3480*/  FMUL.FTZ R62, R118.reuse, UR8 ;  /* 0x00000008763e7c20 */ /* 0x040fe20008410000 */
[----:B------:R-:W-:Y:S01]  /*3490*/  FADD.FTZ R144, R121, -R144 ;  /* 0x8000009079907221 */ /* 0x000fe20000010000 */
[----:B------:R-:W-:Y:S01]  /*34a0*/  F2FP.BF16.F32.PACK_AB R84, R118, R63 ;  /* 0x0000003f7654723e */ /* 0x000fe200000010ff */
[----:B------:R-:W-:Y:S01]  /*34b0*/  FMUL.FTZ R66, R64, UR8 ;  /* 0x0000000840427c20 */ /* 0x000fe20008410000 */
[----:B------:R-:W-:Y:S01]  /*34c0*/  LOP3.LUT P5, RZ, R104, 0xff0000, RZ, 0xc0, !PT ;  /* 0x00ff000068ff7812 */ /* 0x000fe200078ac0ff */
[----:B------:R-:W-:Y:S01]  /*34d0*/  FFMA.FTZ R81, R144, UR11, R67 ;  /* 0x0000000b90517c23 */ /* 0x000fe20008010043 */
[----:B------:R-:W-:-:S02]  /*34e0*/  FSEL R63, R62, RZ, P4 ;  /* 0x000000ff3e3f7208 */ /* 0x000fc40002000000 */
[----:B------:R-:W-:Y:S01]  /*34f0*/  LOP3.LUT P4, RZ, R108, 0xff00, RZ, 0xc0, !PT ;  /* 0x0000ff006cff7812 */ /* 0x000fe2000788c0ff */
[----:B------:R-:W-:Y:S01]  /*3500*/  FMUL.FTZ R82, R81, UR8 ;  /* 0x0000000851527c20 */ /* 0x000fe20008410000 */
[----:B------:R-:W-:Y:S02]  /*3510*/  FSEL R67, R66, RZ, P5 ;  /* 0x000000ff42437208 */ /* 0x000fe40002800000 */
[----:B------:R-:W-:Y:S02]  /*3520*/  FSEL R62, R62, RZ, P4 ;  /* 0x000000ff3e3e7208 */ /* 0x000fe40002000000 */
        /* <DEDUP_REMOVED lines=18> */
[C---:B------:R-:W-:Y:S02]  /*3650*/  PRMT R81, R62.reuse, 0x7632, R81 ;  /* 0x000076323e517816 */ /* 0x040fe40000000051 */
[----:B------:R-:W-:Y:S01]  /*3660*/  PRMT R67, R62, 0x7610, R67 ;  /* 0x000076103e437816 */ /* 0x000fe20000000043 */
[----:B------:R-:W-:Y:S06]  /*3670*/  BRA `(.L_x_952) ;  /* 0x0000001000a07947 */ /* 0x000fec0003800000 */
.L_x_951:
[----:B-12---:R-:W-:Y:S01]  /*3680*/  SHF.R.U64 R63, R92, 0x10, R93 ;  /* 0x000000105c3f7819 */ /* 0x006fe2000000125d */
[--C-:B------:R-:W-:Y:S01]  /*3690*/  FFMA.FTZ R118, R118, UR29, R107.reuse ;  /* 0x0000001d76767c23 */ /* 0x100fe2000801006b */
[----:B------:R-:W-:Y:S01]  /*36a0*/  FFMA.FTZ R143, R143, UR29, R107 ;  /* 0x0000001d8f8f7c23 */ /* 0x000fe2000801006b */
[----:B0-----:R-:W-:Y:S01]  /*36b0*/  IMAD.MOV.U32 R64, RZ, RZ, R93 ;  /* 0x000000ffff407224 */ /* 0x001fe200078e005d */
[----:B------:R-:W-:Y:S01]  /*36c0*/  MOV R62, R92 ;  /* 0x0000005c003e7202 */ /* 0x000fe20000000f00 */
[----:B------:R-:W-:Y:S01]  /*36d0*/  FADD.FTZ R118, R117, -R118 ;  /* 0x8000007675767221 */ /* 0x000fe20000010000 */
[----:B------:R-:W-:Y:S02]  /*36e0*/  IMAD.U32 R63, R63, 0x10000, RZ ;  /* 0x000100003f3f7824 */ /* 0x000fe400078e00ff */
[----:B------:R-:W-:Y:S01]  /*36f0*/  FADD.FTZ R143, R120, -R143 ;  /* 0x8000008f788f7221 */ /* 0x000fe20000010000 */
[----:B------:R-:W-:Y:S01]  /*3700*/  FFMA.FTZ R149, R149, UR29, R107 ;  /* 0x0000001d95957c23 */ /* 0x000fe2000801006b */
[----:B------:R-:W-:-:S02]  /*3710*/  IMAD.U32 R64, R64, 0x10000, RZ ;  /* 0x0001000040407824 */ /* 0x000fc400078e00ff */
[----:B------:R-:W-:Y:S01]  /*3720*/  FFMA.FTZ R63, R118, UR11, R63 ;  /* 0x0000000b763f7c23 */ /* 0x000fe2000801003f */
[----:B------:R-:W-:Y:S02]  /*3730*/  IMAD.U32 R62, R62, 0x10000, RZ ;  /* 0x000100003e3e7824 */ /* 0x000fe400078e00ff */
[----:B------:R-:W-:Y:S01]  /*3740*/  FADD.FTZ R149, R116, -R149 ;  /* 0x8000009574957221 */ /* 0x000fe20000010000 */
[----:B------:R-:W-:Y:S01]  /*3750*/  FFMA.FTZ R143, R143, UR11, R64 ;  /* 0x0000000b8f8f7c23 */ /* 0x000fe20008010040 */
[----:B------:R-:W-:Y:S01]  /*3760*/  SHF.R.U32.HI R65, RZ, 0x10, R93 ;  /* 0x00000010ff417819 */ /* 0x000fe2000001165d */
[----:B------:R-:W-:Y:S01]  /*3770*/  FFMA.FTZ R144, R144, UR29, R107 ;  /* 0x0000001d90907c23 */ /* 0x000fe2000801006b */
[----:B------:R-:W-:Y:S01]  /*3780*/  FMUL.FTZ R63, R63, UR8 ;  /* 0x000000083f3f7c20 */ /* 0x000fe20008410000 */
[----:B------:R-:W-:Y:S01]  /*3790*/  FFMA.FTZ R62, R149, UR11, R62 ;  /* 0x0000000b953e7c23 */ /* 0x000fe2000801003e */
[C---:B------:R-:W-:Y:S01]  /*37a0*/  LOP3.LUT P5, RZ, R104.reuse, 0xff00, RZ, 0xc0, !PT ;  /* 0x0000ff0068ff7812 */ /* 0x040fe200078ac0ff */
[----:B------:R-:W-:Y:S01]  /*37b0*/  FMUL.FTZ R143, R143, UR8 ;  /* 0x000000088f8f7c20 */ /* 0x000fe20008410000 */
[----:B------:R-:W-:Y:S01]  /*37c0*/  LOP3.LUT P6, RZ, R104, 0xff0000, RZ, 0xc0, !PT ;  /* 0x00ff000068ff7812 */ /* 0x000fe200078cc0ff */
[----:B------:R-:W-:Y:S01]  /*37d0*/  FADD.FTZ R144, R121, -R144 ;  /* 0x8000009079907221 */ /* 0x000fe20000010000 */
[----:B------:R-:W-:Y:S01]  /*37e0*/  IMAD.U32 R67, R65, 0x10000, RZ ;  /* 0x0001000041437824 */ /* 0x000fe200078e00ff */
[----:B------:R-:W-:Y:S01]  /*37f0*/  LOP3.LUT P4, RZ, R108, 0xff00, RZ, 0xc0, !PT ;  /* 0x0000ff006cff7812 */ /* 0x000fe2000788c0ff */
        /* <DEDUP_REMOVED lines=26> */
.L_x_950:
[----:B------:R-:W-:Y:S05]  /*39a0*/  BRA.U !UP0, `(.L_x_953) ;  /* 0x0000000108c47547 */ /* 0x000fea000b800000 */
[--C-:B------:R-:W-:Y:S01]  /*39b0*/  FFMA.FTZ R149, R149, UR29, R107.reuse ;  /* 0x0000001d95957c23 */ /* 0x100fe2000801006b */
[--C-:B------:R-:W-:Y:S01]  /*39c0*/  FFMA.FTZ R118, R118, UR29, R107.reuse ;  /* 0x0000001d76767c23 */ /* 0x100fe2000801006b */
[----:B------:R-:W-:Y:S01]  /*39d0*/  LOP3.LUT P5, RZ, R104, 0xff, RZ, 0xc0, !PT ;  /* 0x000000ff68ff7812 */ /* 0x000fe200078ac0ff */
[----:B------:R-:W-:Y:S01]  /*39e0*/  FFMA.FTZ R143, R143, UR29, R107 ;  /* 0x0000001d8f8f7c23 */ /* 0x000fe2000801006b */
[----:B-12---:R-:W-:Y:S01]  /*39f0*/  FADD.FTZ R62, R116, -R149 ;  /* 0x80000095743e7221 */ /* 0x006fe20000010000 */
[----:B0-----:R-:W-:Y:S01]  /*3a00*/  FADD.FTZ R64, R117, -R118 ;  /* 0x8000007675407221 */ /* 0x001fe20000010000 */
        /* <DEDUP_REMOVED lines=20> */
[----:B------:R-:W-:Y:S02]  /*3b50*/  ISETP.GE.U32.AND P6, PT, R104, 0x1000000, PT ;  /* 0x010000006800780c */ /* 0x000fe40003fc6070 */
[----:B------:R-:W-:Y:S02]  /*3b60*/  FSEL R62, R62, RZ, P4 ;  /* 0x000000ff3e3e7208 */ /* 0x000fe40002000000 */
[----:B------:R-:W-:Y:S02]  /*3b70*/  FSEL R67, R64, RZ, P5 ;  /* 0x000000ff40437208 */ /* 0x000fe40002800000 */
[C---:B------:R-:W-:Y:S02]  /*3b80*/  LOP3.LUT P4, RZ, R108.reuse, 0xff0000, RZ, 0xc0, !PT ;  /* 0x00ff00006cff7812 */ /* 0x040fe4000788c0ff */
[----:B------:R-:W-:-:S02]  /*3b90*/  ISETP.GE.U32.AND P5, PT, R108, 0x1000000, PT ;  /* 0x010000006c00780c */ /* 0x000fc40003fa6070 */
[----:B------:R-:W-:Y:S02]  /*3ba0*/  F2FP.BF16.F32.PACK_AB R85, R62, R63 ;  /* 0x0000003f3e55723e */ /* 0x000fe400000010ff */
[----:B------:R-:W-:Y:S02]  /*3bb0*/  FSEL R63, R82, RZ, P6 ;  /* 0x000000ff523f7208 */ /* 0x000fe40003000000 */
[----:B------:R-:W-:Y:S02]  /*3bc0*/  FSEL R62, R64, RZ, P4 ;  /* 0x000000ff403e7208 */ /* 0x000fe40002000000 */
        /* <DEDUP_REMOVED lines=15> */
.L_x_953:
        /* <DEDUP_REMOVED lines=15> */
[----:B------:R-:W-:Y:S01]  /*3db0*/  FMUL.FTZ R149, R149, UR8 ;  /* 0x0000000895957c20 */ /* 0x000fe20008410000 */
[----:B------:R-:W-:-:S02]  /*3dc0*/  LOP3.LUT P4, RZ, R108, 0xff00, RZ, 0xc0, !PT ;  /* 0x0000ff006cff7812 */ /* 0x000fc4000788c0ff */
[----:B-12---:R-:W-:Y:S01]  /*3dd0*/  FSEL R63, R118, RZ, P5 ;  /* 0x000000ff763f7208 */ /* 0x006fe20002800000 */
[----:B------:R-:W-:Y:S01]  /*3de0*/  FMUL.FTZ R144, R144, UR11 ;  /* 0x0000000b90907c20 */ /* 0x000fe20008410000 */
[----:B------:R-:W-:Y:S02]  /*3df0*/  LOP3.LUT P5, RZ, R104, 0xff, RZ, 0xc0, !PT ;  /* 0x000000ff68ff7812 */ /* 0x000fe400078ac0ff */
[----:B0-----:R-:W-:Y:S01]  /*3e00*/  FSEL R64, R143, RZ, P6 ;  /* 0x000000ff8f407208 */ /* 0x001fe20003000000 */
        /* <DEDUP_REMOVED lines=8> */
[----:B------:R-:W-:Y:S02]  /*3e90*/  F2FP.BF16.F32.PACK_AB R118, R118, R63 ;  /* 0x0000003f7676723e */ /* 0x000fe400000010ff */
        /* <DEDUP_REMOVED lines=15> */
.L_x_949:
[----:B------:R-:W-:-:S04]  /*3f90*/  ISETP.NE.U32.AND P0, PT, RZ, UR9, PT ;  /* 0x00000009ff007c0c */ /* 0x000fc8000bf05070 */
[----:B------:R-:W-:-:S13]  /*3fa0*/  ISETP.NE.AND.EX P0, PT, RZ, UR10, PT, P0 ;  /* 0x0000000aff007c0c */ /* 0x000fda000bf05300 */
[----:B------:R-:W-:Y:S05]  /*3fb0*/  @!P0 BRA `(.L_x_954) ;  /* 0x0000000400488947 */ /* 0x000fea0003800000 */
[----:B------:R-:W-:Y:S05]  /*3fc0*/  BRA.U !UP0, `(.L_x_955) ;  /* 0x0000000108ac7547 */ /* 0x000fea000b800000 */
[----:B-12---:R-:W-:Y:S01]  /*3fd0*/  SHF.R.U64 R63, R92, 0x10, R93 ;  /* 0x000000105c3f7819 */ /* 0x006fe2000000125d */
[--C-:B------:R-:W-:Y:S01]  /*3fe0*/  FFMA.FTZ R118, R118, UR29, R107.reuse ;  /* 0x0000001d76767c23 */ /* 0x100fe2000801006b */
[--C-:B------:R-:W-:Y:S01]  /*3ff0*/  FFMA.FTZ R149, R149, UR29, R107.reuse ;  /* 0x0000001d95957c23 */ /* 0x100fe2000801006b */
[----:B------:R-:W-:Y:S01]  /*4000*/  IMAD.MOV.U32 R62, RZ, RZ, R92 ;  /* 0x000000ffff3e7224 */ /* 0x000fe200078e005c */
[----:B0-----:R-:W-:Y:S01]  /*4010*/  MOV R64, R93 ;  /* 0x0000005d00407202 */ /* 0x001fe20000000f00 */
[----:B------:R-:W-:Y:S01]  /*4020*/  FFMA.FTZ R143, R143, UR29, R107 ;  /* 0x0000001d8f8f7c23 */ /* 0x000fe2000801006b */
[----:B------:R-:W-:Y:S01]  /*4030*/  FADD.FTZ R118, R117, -R118 ;  /* 0x8000007675767221 */ /* 0x000fe20000010000 */
[----:B------:R-:W-:Y:S02]  /*4040*/  IMAD.U32 R63, R63, 0x10000, RZ ;  /* 0x000100003f3f7824 */ /* 0x000fe400078e00ff */
[----:B------:R-:W-:Y:S01]  /*4050*/  FADD.FTZ R149, R116, -R149 ;  /* 0x8000009574957221 */ /* 0x000fe20000010000 */
[----:B------:R-:W-:Y:S01]  /*4060*/  SHF.R.U32.HI R65, RZ, 0x10, R93 ;  /* 0x00000010ff417819 */ /* 0x000fe2000001165d */
[----:B------:R-:W-:-:S02]  /*4070*/  IMAD.U32 R62, R62, 0x10000, RZ ;  /* 0x000100003e3e7824 */ /* 0x000fc400078e00ff */
[----:B------:R-:W-:Y:S01]  /*4080*/  FFMA.FTZ R144, R144, UR29, R107 ;  /* 0x0000001d90907c23 */ /* 0x000fe2000801006b */
[----:B------:R-:W-:Y:S01]  /*4090*/  FADD.FTZ R143, R120, -R143 ;  /* 0x8000008f788f7221 */ /* 0x000fe20000010000 */
[----:B------:R-:W-:Y:S02]  /*40a0*/  IMAD.U32 R64, R64, 0x10000, RZ ;  /* 0x0001000040407824 */ /* 0x000fe400078e00ff */
[----:B------:R-:W-:Y:S01]  /*40b0*/  FFMA.FTZ R118, R118, UR11, R63 ;  /* 0x0000000b76767c23 */ /* 0x000fe2000801003f */
[----:B------:R-:W-:Y:S01]  /*40c0*/  FFMA.FTZ R62, R149, UR11, R62 ;  /* 0x0000000b953e7c23 */ /* 0x000fe2000801003e */
[----:B------:R-:W-:Y:S02]  /*40d0*/  IMAD.U32 R65, R65, 0x10000, RZ ;  /* 0x0001000041417824 */ /* 0x000fe400078e00ff */
[----:B------:R-:W-:Y:S01]  /*40e0*/  FADD.FTZ R144, R121, -R144 ;  /* 0x8000009079907221 */ /* 0x000fe20000010000 */
[----:B------:R-:W-:Y:S01]  /*40f0*/  FFMA.FTZ R143, R143, UR11, R64 ;  /* 0x0000000b8f8f7c23 */ /* 0x000fe20008010040 */
[----:B------:R-:W-:Y:S01]  /*4100*/  FMUL.FTZ R64, R118, UR8 ;  /* 0x0000000876407c20 */ /* 0x000fe20008410000 */
[----:B------:R-:W-:Y:S01]  /*4110*/  FMUL.FTZ R63, R62, UR8 ;  /* 0x000000083e3f7c20 */ /* 0x000fe20008410000 */
[----:B------:R-:W-:Y:S01]  /*4120*/  LOP3.LUT P6, RZ, R104, 0xff00, RZ, 0xc0, !PT ;  /* 0x0000ff0068ff7812 */ /* 0x000fe200078cc0ff */
        /* <DEDUP_REMOVED lines=21> */
.L_x_955:
[----:B------:R-:W-:Y:S01]  /*4280*/  FFMA.FTZ R149, R149, UR29, R107 ;  /* 0x0000001d95957c23 */ /* 0x000fe2000801006b */
[----:B-12---:R-:W-:Y:S01]  /*4290*/  IMAD.MOV.U32 R62, RZ, RZ, R92 ;  /* 0x000000ffff3e7224 */ /* 0x006fe200078e005c */
[----:B------:R-:W-:Y:S01]  /*42a0*/  SHF.R.U64 R63, R92, 0x10, R93 ;  /* 0x000000105c3f7819 */ /* 0x000fe2000000125d */
[----:B------:R-:W-:Y:S01]  /*42b0*/  FFMA.FTZ R118, R118, UR29, R107 ;  /* 0x0000001d76767c23 */ /* 0x000fe2000801006b */
[----:B------:R-:W-:Y:S01]  /*42c0*/  FADD.FTZ R149, R116, -R149 ;  /* 0x8000009574957221 */ /* 0x000fe20000010000 */
[----:B0-----:R-:W-:Y:S01]  /*42d0*/  MOV R64, R93 ;  /* 0x0000005d00407202 */ /* 0x001fe20000000f00 */
        /* <DEDUP_REMOVED lines=32> */
.L_x_954:
        /* <DEDUP_REMOVED lines=13> */
[----:B-12---:R-:W-:Y:S01]  /*45b0*/  FMUL.FTZ R62, R149, UR8 ;  /* 0x00000008953e7c20 */ /* 0x006fe20008410000 */
[----:B------:R-:W-:Y:S01]  /*45c0*/  FMUL.FTZ R63, R118, UR8 ;  /* 0x00000008763f7c20 */ /* 0x000fe20008410000 */
[----:B------:R-:W-:Y:S01]  /*45d0*/  LOP3.LUT P6, RZ, R104, 0xff00, RZ, 0xc0, !PT ;  /* 0x0000ff0068ff7812 */ /* 0x000fe200078cc0ff */
[----:B------:R-:W-:Y:S01]  /*45e0*/  FMUL.FTZ R144, R144, UR11 ;  /* 0x0000000b90907c20 */ /* 0x000fe20008410000 */
[----:B0-----:R-:W-:Y:S01]  /*45f0*/  FMUL.FTZ R64, R143, UR8 ;  /* 0x000000088f407c20 */ /* 0x001fe20008410000 */
[----:B------:R-:W-:-:S02]  /*4600*/  FSEL R62, R62, RZ, P5 ;  /* 0x000000ff3e3e7208 */ /* 0x000fc40002800000 */
[----:B------:R-:W-:Y:S01]  /*4610*/  FSEL R63, R63, RZ, P6 ;  /* 0x000000ff3f3f7208 */ /* 0x000fe20003000000 */
[----:B------:R-:W-:Y:S01]  /*4620*/  FMUL.FTZ R65, R144, UR8 ;  /* 0x0000000890417c20 */ /* 0x000fe20008410000 */
[C---:B------:R-:W-:Y:S02]  /*4630*/  LOP3.LUT P4, RZ, R104.reuse, 0xff0000, RZ, 0xc0, !PT ;  /* 0x00ff000068ff7812 */ /* 0x040fe4000788c0ff */
[----:B------:R-:W-:Y:S02]  /*4640*/  ISETP.GE.U32.AND P5, PT, R104, 0x1000000, PT ;  /* 0x010000006800780c */ /* 0x000fe40003fa6070 */
[----:B------:R-:W-:Y:S02]  /*4650*/  F2FP.BF16.F32.PACK_AB R87, R63, R118 ;  /* 0x000000763f57723e */ /* 0x000fe400000010ff */
        /* <DEDUP_REMOVED lines=10> */
[----:B------:R-:W-:Y:S01]  /*4700*/  PRMT R85, R63, 0x7610, R85 ;  /* 0x000076103f557816 */ /* 0x000fe20000000055 */
[----:B------:R-:W-:Y:S06]  /*4710*/  BRA `(.L_x_952) ;  /* 0x0000000000787947 */ /* 0x000fec0003800000 */
.L_x_956:
        /* <DEDUP_REMOVED lines=26> */
[C---:B0-2---:R-:W-:Y:S02]  /*48c0*/  PRMT R64, R118.reuse, 0x7632, R64 ;  /* 0x0000763276407816 */ /* 0x045fe40000000040 */
[----:B------:R-:W-:Y:S02]  /*48d0*/  PRMT R65, R118, 0x7610, R65 ;  /* 0x0000761076417816 */ /* 0x000fe40000000041 */
[C---:B------:R-:W-:Y:S02]  /*48e0*/  PRMT R67, R143.reuse, 0x7632, R67 ;  /* 0x000076328f437816 */ /* 0x040fe40000000043 */
[----:B------:R-:W-:-:S07]  /*48f0*/  PRMT R66, R143, 0x7610, R66 ;  /* 0x000076108f427816 */ /* 0x000fce0000000042 */
.L_x_952:
        /* <DEDUP_REMOVED lines=15> */
.L_x_957:
        /* <DEDUP_REMOVED lines=10> */
.L_x_958:
[----:B------:R-:W-:Y:S05]  /*4a90*/  @!P1 BRA `(.L_x_959) ;  /* 0x0000000c00309947 */ /* 0x000fea0003800000 */
        /* <DEDUP_REMOVED lines=9> */
[----:B------:R-:W-:Y:S02]  /*4b30*/  IMAD.U32 R67, R67, 0x10000, RZ ;  /* 0x0001000043437824 */ /* 0x000fe400078e00ff */
[----:B------:R-:W-:Y:S01]  /*4b40*/  FADD.FTZ R100, R99, -R100 ;  /* 0x8000006463647221 */ /* 0x000fe20000010000 */
[----:B------:R-:W-:Y:S01]  /*4b50*/  FFMA.FTZ R103, R103, UR29, R107 ;  /* 0x0000001d67677c23 */ /* 0x000fe2000801006b */
[----:B------:R-:W-:-:S02]  /*4b60*/  IMAD.MOV.U32 R64, RZ, RZ, R95 ;  /* 0x000000ffff407224 */ /* 0x000fc400078e005f */
[----:B------:R-:W-:Y:S01]  /*4b70*/  FFMA.FTZ R62, R101, UR11, R62 ;  /* 0x0000000b653e7c23 */ /* 0x000fe2000801003e */
[----:B------:R-:W-:Y:S01]  /*4b80*/  LOP3.LUT P6, RZ, R89, 0xff, RZ, 0xc0, !PT ;  /* 0x000000ff59ff7812 */ /* 0x000fe200078cc0ff */
[----:B------:R-:W-:Y:S01]  /*4b90*/  FFMA.FTZ R100, R100, UR11, R67 ;  /* 0x0000000b64647c23 */ /* 0x000fe20008010043 */
[----:B------:R-:W-:Y:S01]  /*4ba0*/  SHF.R.U32.HI R66, RZ, 0x10, R95 ;  /* 0x00000010ff427819 */ /* 0x000fe2000001165f */
[----:B------:R-:W-:Y:S01]  /*4bb0*/  FMUL.FTZ R63, R62, UR8 ;  /* 0x000000083e3f7c20 */ /* 0x000fe20008410000 */
[----:B------:R-:W-:Y:S01]  /*4bc0*/  FADD.FTZ R103, R102, -R103 ;  /* 0x8000006766677221 */ /* 0x000fe20000010000 */
[----:B------:R-:W-:Y:S02]  /*4bd0*/  IMAD.U32 R64, R64, 0x10000, RZ ;  /* 0x0001000040407824 */ /* 0x000fe400078e00ff */
[----:B------:R-:W-:Y:S01]  /*4be0*/  FFMA.FTZ R114, R114, UR29, R107 ;  /* 0x0000001d72727c23 */ /* 0x000fe2000801006b */
[----:B------:R-:W-:Y:S01]  /*4bf0*/  LOP3.LUT P4, RZ, R106, 0xff00, RZ, 0xc0, !PT ;  /* 0x0000ff006aff7812 */ /* 0x000fe2000788c0ff */
[----:B------:R-:W-:Y:S01]  /*4c00*/  IMAD.U32 R67, R66, 0x10000, RZ ;  /* 0x0001000042437824 */ /* 0x000fe200078e00ff */
[----:B------:R-:W-:Y:S01]  /*4c10*/  FSEL R65, R63, RZ, P5 ;  /* 0x000000ff3f417208 */ /* 0x000fe20002800000 */
[----:B------:R-:W-:Y:S01]  /*4c20*/  FFMA.FTZ R64, R103, UR11, R64 ;  /* 0x0000000b67407c23 */ /* 0x000fe20008010040 */
[----:B------:R-:W-:Y:S01]  /*4c30*/  FSEL R63, R63, RZ, P6 ;  /* 0x000000ff3f3f7208 */ /* 0x000fe20003000000 */
[----:B------:R-:W-:Y:S01]  /*4c40*/  FADD.FTZ R114, R105, -R114 ;  /* 0x8000007269727221 */ /* 0x000fe20000010000 */
[----:B------:R-:W-:Y:S01]  /*4c50*/  F2FP.BF16.F32.PACK_AB R88, R65, R62 ;  /* 0x0000003e4158723e */ /* 0x000fe200000010ff */
[C---:B------:R-:W-:Y:S01]  /*4c60*/  FMUL.FTZ R62, R100.reuse, UR8 ;  /* 0x00000008643e7c20 */ /* 0x040fe20008410000 */
        /* <DEDUP_REMOVED lines=9> */
[C---:B------:R-:W-:Y:S02]  /*4d00*/  LOP3.LUT P4, RZ, R89.reuse, 0xff0000, RZ, 0xc0, !PT ;  /* 0x00ff000059ff7812 */ /* 0x040fe4000788c0ff */
        /* <DEDUP_REMOVED lines=20> */
.L_x_961:
[----:B-12---:R-:W-:Y:S01]  /*4e50*/  SHF.R.U64 R63, R94, 0x10, R95 ;  /* 0x000000105e3f7819 */ /* 0x006fe2000000125f */
[--C-:B------:R-:W-:Y:S01]  /*4e60*/  FFMA.FTZ R100, R100, UR29, R107.reuse ;  /* 0x0000001d64647c23 */ /* 0x100fe2000801006b */
[----:B------:R-:W-:Y:S01]  /*4e70*/  FFMA.FTZ R103, R103, UR29, R107 ;  /* 0x0000001d67677c23 */ /* 0x000fe2000801006b */
[----:B0-----:R-:W-:Y:S01]  /*4e80*/  IMAD.MOV.U32 R64, RZ, RZ, R95 ;  /* 0x000000ffff407224 */ /* 0x001fe200078e005f */
[----:B------:R-:W-:Y:S01]  /*4e90*/  MOV R62, R94 ;  /* 0x0000005e003e7202 */ /* 0x000fe20000000f00 */
[----:B------:R-:W-:Y:S01]  /*4ea0*/  FADD.FTZ R100, R99, -R100 ;  /* 0x8000006463647221 */ /* 0x000fe20000010000 */
[----:B------:R-:W-:Y:S02]  /*4eb0*/  IMAD.U32 R63, R63, 0x10000, RZ ;  /* 0x000100003f3f7824 */ /* 0x000fe400078e00ff */
[----:B------:R-:W-:Y:S01]  /*4ec0*/  FFMA.FTZ R101, R101, UR29, R107 ;  /* 0x0000001d65657c23 */ /* 0x000fe2000801006b */
[----:B------:R-:W-:Y:S01]  /*4ed0*/  FADD.FTZ R103, R102, -R103 ;  /* 0x8000006766677221 */ /* 0x000fe20000010000 */
        /* <DEDUP_REMOVED lines=41> */
.L_x_960:
        /* <DEDUP_REMOVED lines=50> */
.L_x_963:
        /* <DEDUP_REMOVED lines=45> */
.L_x_959:
        /* <DEDUP_REMOVED lines=45> */
.L_x_965:
        /* <DEDUP_REMOVED lines=38> */
.L_x_964:
        /* <DEDUP_REMOVED lines=36> */
.L_x_966:
        /* <DEDUP_REMOVED lines=30> */
.L_x_962:
        /* <DEDUP_REMOVED lines=15> */
.L_x_967:
[----:B------:R1:W-:Y:S01]  /*61a0*/  STG.E.64 desc[UR20][R60.64], R62 ;  /* 0x0000003e3c007986 */ /* 0x0003e2000c101b14 */
[----:B------:R-:W-:Y:S05]  /*61b0*/  @!P1 BRA `(.L_x_968) ;  /* 0x0000000000209947 */ /* 0x000fea0003800000 */
        /* <DEDUP_REMOVED lines=8> */
.L_x_968:
[----:B------:R-:W-:Y:S01]  /*6240*/  PLOP3.LUT P2, PT, P2, PT, PT, 0x8, 0x80 ;  /* 0x000000000080781c */ /* 0x000fe2000174e170 */
[----:B------:R-:W-:-:S12]  /*6250*/  BRA.U !UP1, `(.L_x_969) ;  /* 0xffffffa109b87547 */ /* 0x000fd8000b83ffff */
[----:B------:R-:W-:Y:S01]  /*6260*/  IMAD.MOV.U32 R56, RZ, RZ, R16 ;  /* 0x000000ffff387224 */ /* 0x000fe200078e0010 */
[----:B0-2---:R-:W-:Y:S01]  /*6270*/  MOV R64, R29 ;  /* 0x0000001d00407202 */ /* 0x005fe20000000f00 */
        /* <DEDUP_REMOVED lines=30> */
[----:B-1----:R-:W-:Y:S02]  /*6460*/  IMAD.MOV.U32 R60, RZ, RZ, R8 ;  /* 0x000000ffff3c7224 */ /* 0x002fe400078e0008 */
        /* <DEDUP_REMOVED lines=12> */
[----:B------:R-:W-:-:S07]  /*6530*/  IMAD.MOV.U32 R31, RZ, RZ, R10 ;  /* 0x000000ffff1f7224 */ /* 0x000fce00078e000a */
.L_x_938:
        /* <DEDUP_REMOVED lines=24> */
.L_x_970:
        /* <DEDUP_REMOVED lines=12> */
.L_x_3525:


//--------------------- .text._ZN10layer_norm22ln_bwd_finalize_kernelINS_22Kernel_traits_finalizeILj1536Ef13__nv_bfloat16S2_S2_fjLb0ELj1024ELj4ENS_18Kernel_traits_baseILj1536EfS2_S2_S2_fjLj1024EEEEELb0ELb0EEEvNS_9BwdParamsE --------------------------
	.section	.text._ZN10layer_norm22ln_bwd_finalize_kernelINS_22Kernel_traits_finalizeILj1536Ef13__nv_bfloat16S2_S2_fjLb0ELj1024ELj4ENS_18Kernel_traits_baseILj1536EfS2_S2_S2_fjLj1024EEEEELb0ELb0EEEvNS_9BwdParamsE,"ax",@progbits
	.align	128
        .global         _ZN10layer_norm22ln_bwd_finalize_kernelINS_22Kernel_traits_finalizeILj1536Ef13__nv_bfloat16S2_S2_fjLb0ELj1024ELj4ENS_18Kernel_traits_baseILj1536EfS2_S2_S2_fjLj1024EEEEELb0ELb0EEEvNS_9BwdParamsE
        .type           _ZN10layer_norm22ln_bwd_finalize_kernelINS_22Kernel_traits_finalizeILj1536Ef13__nv_bfloat16S2_S2_fjLb0ELj1024ELj4ENS_18Kernel_traits_baseILj1536EfS2_S2_S2_fjLj1024EEEEELb0ELb0EEEvNS_9BwdParamsE,@function
        .size           _ZN10layer_norm22ln_bwd_finalize_kernelINS_22Kernel_traits_finalizeILj1536Ef13__nv_bfloat16S2_S2_fjLb0ELj1024ELj4ENS_18Kernel_traits_baseILj1536EfS2_S2_S2_fjLj1024EEEEELb0ELb0EEEvNS_9BwdParamsE,(.L_x_3526 - _ZN10layer_norm22ln_bwd_finalize_kernelINS_22Kernel_traits_finalizeILj1536Ef13__nv_bfloat16S2_S2_fjLb0ELj1024ELj4ENS_18Kernel_traits_baseILj1536EfS2_S2_S2_fjLj1024EEEEELb0ELb0EEEvNS_9BwdParamsE)
        .other          _ZN10layer_norm22ln_bwd_finalize_kernelINS_22Kernel_traits_finalizeILj1536Ef13__nv_bfloat16S2_S2_fjLb0ELj1024ELj4ENS_18Kernel_traits_baseILj1536EfS2_S2_S2_fjLj1024EEEEELb0ELb0EEEvNS_9BwdParamsE,@"STO_CUDA_ENTRY STV_DEFAULT"
_ZN10layer_norm22ln_bwd_finalize_kernelINS_22Kernel_traits_finalizeILj1536Ef13__nv_bfloat16S2_S2_fjLb0ELj1024ELj4ENS_18Kernel_traits_baseILj1536EfS2_S2_S2_fjLj1024EEEEELb0ELb0EEEvNS_9BwdParamsE:
.text._ZN10layer_norm22ln_bwd_finalize_kernelINS_22Kernel_traits_finalizeILj1536Ef13__nv_bfloat16S2_S2_fjLb0ELj1024ELj4ENS_18Kernel_traits_baseILj1536EfS2_S2_S2_fjLj1024EEEEELb0ELb0EEEvNS_9BwdParamsE:
        /* <DEDUP_REMOVED lines=13> */
[----:B------:R-:W-:Y:S02]  /*00d0*/  LOP3.LUT R17, R2, 0x1f, RZ, 0xc0, !PT ;  /* 0x0000001f02117812 */ /* 0x000fe400078ec0ff */
[----:B------:R-:W-:Y:S01]  /*00e0*/  LOP3.LUT R2, R0, 0x7ffffff0, RZ, 0xc0, !PT ;  /* 0x7ffffff000027812 */ /* 0x000fe200078ec0ff */
[----:B------:R-:W-:Y:S01]  /*00f0*/  HFMA2 R0, -RZ, RZ, 0, 0 ;  /* 0x00000000ff007431 */ /* 0x000fe200000001ff */
        /* <DEDUP_REMOVED lines=22> */
[C---:B------:R-:W-:Y:S01]  /*0260*/  LOP3.LUT R13, R58.reuse, 0x1c0, RZ, 0xfc, !PT ;  /* 0x000001c03a0d7812 */ /* 0x040fe200078efcff */
[-CC-:B------:R-:W-:Y:S01]  /*0270*/  IMAD R12, R11, R56.reuse, R59.reuse ;  /* 0x000000380b0c7224 */ /* 0x180fe200078e023b */
[----:B------:R-:W-:Y:S01]  /*0280*/  LOP3.LUT R15, R58, 0x1e0, RZ, 0xfc, !PT ;  /* 0x000001e03a0f7812 */ /* 0x000fe200078efcff */
[-CC-:B------:R-:W-:Y:S01]  /*0290*/  IMAD R4, R4, R56.reuse, R59.reuse ;  /* 0x0000003804047224 */ /* 0x180fe200078e023b */
[C---:B------:R-:W-:Y:S01]  /*02a0*/  LOP3.LUT R2, R58.reuse, 0x100, RZ, 0xfc, !PT ;  /* 0x000001003a027812 */ /* 0x040fe200078efcff */
[-CC-:B------:R-:W-:Y:S01]  /*02b0*/  IMAD R14, R13, R56.reuse, R59.reuse ;  /* 0x000000380d0e7224 */ /* 0x180fe200078e023b */
[C---:B------:R-:W-:Y:S01]  /*02c0*/  LOP3.LUT R3, R58.reuse, 0x120, RZ, 0xfc, !PT ;  /* 0x000001203a037812 */ /* 0x040fe200078efcff */
[-CC-:B------:R-:W-:Y:S01]  /*02d0*/  IMAD R18, R15, R56.reuse, R59.reuse ;  /* 0x000000380f127224 */ /* 0x180fe200078e023b */
[----:B------:R-:W-:Y:S01]  /*02e0*/  LOP3.LUT R7, R58, 0x160, RZ, 0xfc, !PT ;  /* 0x000001603a077812 */ /* 0x000fe200078efcff */
[-CC-:B------:R-:W-:Y:S01]  /*02f0*/  IMAD R2, R2, R56.reuse, R59.reuse ;  /* 0x0000003802027224 */ /* 0x180fe200078e023b */
[C---:B------:R-:W-:Y:S01]  /*0300*/  LOP3.LUT R16, R58.reuse, 0x80, RZ, 0xfc, !PT ;  /* 0x000000803a107812 */ /* 0x040fe200078efcff */
[----:B------:R-:W-:Y:S01]  /*0310*/  HFMA2 R36, -RZ, RZ, 0, 0 ;  /* 0x00000000ff247431 */ /* 0x000fe200000001ff */
        /* <DEDUP_REMOVED lines=29> */
[----:B------:R-:W-:Y:S02]  /*04f0*/  IADD3 R17, PT, PT, R17, R30, RZ ;  /* 0x0000001e11117210 */ /* 0x000fe40007ffe0ff */
[----:B------:R-:W-:Y:S02]  /*0500*/  MOV R2, R58 ;  /* 0x0000003a00027202 */ /* 0x000fe40000000f00 */
[----:B------:R-:W-:-:S07]  /*0510*/  IADD3 R19, PT, PT, -R29, RZ, RZ ;  /* 0x000000ff1d137210 */ /* 0x000fce0007ffe1ff */
.L_x_975:
        /* <DEDUP_REMOVED lines=118> */
.L_x_974:
[----:B------:R-:W-:Y:S05]  /*0c80*/  BSYNC.RECONVERGENT B1 ;  /* 0x0000000000017941 */ /* 0x000fea0003800200 */
.L_x_973:
        /* <DEDUP_REMOVED lines=75> */
.L_x_977:
[----:B------:R-:W-:Y:S05]  /*1140*/  BSYNC.RECONVERGENT B1 ;  /* 0x0000000000017941 */ /* 0x000fea0003800200 */
.L_x_976:
        /* <DEDUP_REMOVED lines=37> */
.L_x_979:
[----:B------:R-:W-:Y:S05]  /*13a0*/  BSYNC.RECONVERGENT B1 ;  /* 0x0000000000017941 */ /* 0x000fea0003800200 */
.L_x_978:
[----:B------:R-:W-:Y:S05]  /*13b0*/  @!P1 BRA `(.L_x_972) ;  /* 0x0000000000409947 */ /* 0x000fea0003800000 */
[----:B------:R-:W0:Y:S01]  /*13c0*/  LDC.64 R6, c[0x0][0x440] ;  /* 0x00011000ff067b82 */ /* 0x000e220000000a00 */
[----:B------:R-:W-:Y:S01]  /*13d0*/  IMAD R59, R2, R56, R59 ;  /* 0x00000038023b7224 */ /* 0x000fe200078e023b */
[----:B------:R-:W-:Y:S02]  /*13e0*/  LOP3.LUT R8, R8, 0x1f, RZ, 0xc0, !PT ;  /* 0x0000001f08087812 */ /* 0x000fe400078ec0ff */
[----:B------:R-:W-:Y:S02]  /*13f0*/  IADD3 R9, PT, PT, -R9, RZ, RZ ;  /* 0x000000ff09097210 */ /* 0x000fe40007ffe1ff */
[----:B------:R-:W-:Y:S02]  /*1400*/  IADD3 R59, PT, PT, R8, R59, RZ ;  /* 0x0000003b083b7210 */ /* 0x000fe40007ffe0ff */
[----:B------:R-:W1:Y:S05]  /*1410*/  LDC.64 R10, c[0x0][0x448] ;  /* 0x00011200ff0a7b82 */ /* 0x000e6a0000000a00 */
.L_x_980:
        /* <DEDUP_REMOVED lines=10> */
.L_x_972:
[----:B------:R-:W-:Y:S05]  /*14c0*/  BSYNC.RECONVERGENT B0 ;  /* 0x0000000000007941 */ /* 0x000fea0003800200 */
.L_x_971:
        /* <DEDUP_REMOVED lines=47> */
[----:B------:R-:W-:Y:S01]  /*17c0*/  LEA R0, R11, UR4, 0x3 ;  /* 0x000000040b007c11 */ /* 0x000fe2000f8e18ff */
[----:B0-----:R-:W0:Y:S04]  /*17d0*/  LDC.64 R6, c[0x0][0x488] ;  /* 0x00012200ff067b82 */ /* 0x001e280000000a00 */
[----:B------:R-:W1:Y:S04]  /*17e0*/  LDS.64 R4, [R0+0x2000] ;  /* 0x0020000000047984 */ /* 0x000e680000000a00 */
[----:B------:R-:W2:Y:S01]  /*17f0*/  LDS.64 R2, [R0+0x2080] ;  /* 0x0020800000027984 */ /* 0x000ea20000000a00 */
[----:B------:R-:W3:Y:S01]  /*1800*/  LDC.64 R8, c[0x0][0x480] ;  /* 0x00012000ff087b82 */ /* 0x000ee20000000a00 */
[----:B0-----:R-:W-:-:S04]  /*1810*/  IMAD.WIDE.U32 R6, R57, 0x8, R6 ;  /* 0x0000000839067825 */ /* 0x001fc800078e0006 */
[----:B---3--:R-:W-:Y:S01]  /*1820*/  IMAD.WIDE.U32 R8, R57, 0x8, R8 ;  /* 0x0000000839087825 */ /* 0x008fe200078e0008 */
[----:B-1----:R-:W-:Y:S04]  /*1830*/  STG.E.64 desc[UR6][R6.64], R4 ;  /* 0x0000000406007986 */ /* 0x002fe8000c101b06 */
[----:B--2---:R-:W-:Y:S01]  /*1840*/  STG.E.64 desc[UR6][R8.64], R2 ;  /* 0x0000000208007986 */ /* 0x004fe2000c101b06 */
[----:B------:R-:W-:Y:S05]  /*1850*/  EXIT ;  /* 0x000000000000794d */ /* 0x000fea0003800000 */
.L_x_981:
        /* <DEDUP_REMOVED lines=10> */
.L_x_3526:


//--------------------- .text._ZN10layer_norm40ln_parallel_residual_bwd_finalize_kernelINS_22Kernel_traits_finalizeILj1536Ef13__nv_bfloat16S2_S2_fjLb0ELj1024ELj4ENS_18Kernel_traits_baseILj1536EfS2_S2_S2_fjLj1024EEEEELb0EEEvNS_9BwdParamsE --------------------------
	.section	.text._ZN10layer_norm40ln_parallel_residual_bwd_finalize_kernelINS_22Kernel_traits_finalizeILj1536Ef13__nv_bfloat16S2_S2_fjLb0ELj1024ELj4ENS_18Kernel_traits_baseILj1536EfS2_S2_S2_fjLj1024EEEEELb0EEEvNS_9BwdParamsE,"ax",@progbits
	.align	128
        .global         _ZN10layer_norm40ln_parallel_residual_bwd_finalize_kernelINS_22Kernel_traits_finalizeILj1536Ef13__nv_bfloat16S2_S2_fjLb0ELj1024ELj4ENS_18Kernel_traits_baseILj1536EfS2_S2_S2_fjLj1024EEEEELb0EEEvNS_9BwdParamsE
        .type           _ZN10layer_norm40ln_parallel_residual_bwd_finalize_kernelINS_22Kernel_traits_finalizeILj1536Ef13__nv_bfloat16S2_S2_fjLb0ELj1024ELj4ENS_18Kernel_traits_baseILj1536EfS2_S2_S2_fjLj1024EEEEELb0EEEvNS_9BwdParamsE,@function
        .size           _ZN10layer_norm40ln_parallel_residual_bwd_finalize_kernelINS_22Kernel_traits_finalizeILj1536Ef13__nv_bfloat16S2_S2_fjLb0ELj1024ELj4ENS_18Kernel_traits_baseILj1536EfS2_S2_S2_fjLj1024EEEEELb0EEEvNS_9BwdParamsE,(.L_x_3527 - _ZN10layer_norm40ln_parallel_residual_bwd_finalize_kernelINS_22Kernel_traits_finalizeILj1536Ef13__nv_bfloat16S2_S2_fjLb0ELj1024ELj4ENS_18Kernel_traits_baseILj1536EfS2_S2_S2_fjLj1024EEEEELb0EEEvNS_9BwdParamsE)
        .other          _ZN10layer_norm40ln_parallel_residual_bwd_finalize_kernelINS_22Kernel_traits_finalizeILj1536Ef13__nv_bfloat16S2_S2_fjLb0ELj1024ELj4ENS_18Kernel_traits_baseILj1536EfS2_S2_S2_fjLj1024EEEEELb0EEEvNS_9BwdParamsE,@"STO_CUDA_ENTRY STV_DEFAULT"
_ZN10layer_norm40ln_parallel_residual_bwd_finalize_kernelINS_22Kernel_traits_finalizeILj1536Ef13__nv_bfloat16S2_S2_fjLb0ELj1024ELj4ENS_18Kernel_traits_baseILj1536EfS2_S2_S2_fjLj1024EEEEELb0EEEvNS_9BwdParamsE:
.text._ZN10layer_norm40ln_parallel_residual_bwd_finalize_kernelINS_22Kernel_traits_finalizeILj1536Ef13__nv_bfloat16S2_S2_fjLb0ELj1024ELj4ENS_18Kernel_traits_baseILj1536EfS2_S2_S2_fjLj1024EEEEELb0EEEvNS_9BwdParamsE:
        /* <DEDUP_REMOVED lines=37> */
[C---:B------:R-:W-:Y:S01]  /*0250*/  LOP3.LUT R7, R3.reuse, 0x80, RZ, 0xfc, !PT ;  /* 0x0000008003077812 */ /* 0x040fe200078efcff */
[----:B------:R-:W-:Y:S01]  /*0260*/  HFMA2 R24, -RZ, RZ, 0, 0 ;  /* 0x00000000ff187431 */ /* 0x000fe200000001ff */
[C---:B------:R-:W-:Y:S02]  /*0270*/  LOP3.LUT R13, R3.reuse, 0xc0, RZ, 0xfc, !PT ;  /* 0x000000c0030d7812 */ /* 0x040fe400078efcff */
[----:B------:R-:W-:Y:S01]  /*0280*/  LOP3.LUT R14, R3, 0xe0, RZ, 0xfc, !PT ;  /* 0x000000e0030e7812 */ /* 0x000fe200078efcff */
[-CC-:B------:R-:W-:Y:S01]  /*0290*/  IMAD R21, R7, R2.reuse, R5.reuse ;  /* 0x0000000207157224 */ /* 0x180fe200078e0205 */
[----:B------:R-:W-:Y:S01]  /*02a0*/  LOP3.LUT R16, R3, 0x40, RZ, 0xfc, !PT ;  /* 0x0000004003107812 */ /* 0x000fe200078efcff */
[-CC-:B------:R-:W-:Y:S01]  /*02b0*/  IMAD R19, R13, R2.reuse, R5.reuse ;  /* 0x000000020d137224 */ /* 0x180fe200078e0205 */
[----:B------:R-:W-:Y:S01]  /*02c0*/  LOP3.LUT R18, R3, 0x60, RZ, 0xfc, !PT ;  /* 0x0000006003127812 */ /* 0x000fe200078efcff */
[-CC-:B------:R-:W-:Y:S01]  /*02d0*/  IMAD R15, R14, R2.reuse, R5.reuse ;  /* 0x000000020e0f7224 */ /* 0x180fe200078e0205 */
[----:B------:R-:W-:Y:S01]  /*02e0*/  LOP3.LUT R20, R11, 0xffffff8, RZ, 0xc0, !PT ;  /* 0x0ffffff80b147812 */ /* 0x000fe200078ec0ff */
[-CC-:B------:R-:W-:Y:S01]  /*02f0*/  IMAD R11, R10, R2.reuse, R5.reuse ;  /* 0x000000020a0b7224 */ /* 0x180fe200078e0205 */
[----:B------:R-:W-:Y:S01]  /*0300*/  MOV R7, R3 ;  /* 0x0000000300077202 */ /* 0x000fe20000000f00 */
[-CC-:B------:R-:W-:Y:S01]  /*0310*/  IMAD R17, R16, R2.reuse, R5.reuse ;  /* 0x0000000210117224 */ /* 0x180fe200078e0205 */
[----:B------:R-:W-:Y:S01]  /*0320*/  IADD3 R13, PT, PT, R4, R27, RZ ;  /* 0x0000001b040d7210 */ /* 0x000fe20007ffe0ff */
[----:B------:R-:W-:Y:S01]  /*0330*/  IMAD R23, R18, R2, R5 ;  /* 0x0000000212177224 */ /* 0x000fe200078e0205 */
[----:B------:R-:W-:-:S02]  /*0340*/  IADD3 R5, PT, PT, -R20, RZ, RZ ;  /* 0x000000ff14057210 */ /* 0x000fc40007ffe1ff */
[C---:B------:R-:W-:Y:S02]  /*0350*/  IADD3 R18, PT, PT, R4.reuse, R11, RZ ;  /* 0x0000000b04127210 */ /* 0x040fe40007ffe0ff */
[C---:B------:R-:W-:Y:S02]  /*0360*/  IADD3 R10, PT, PT, R4.reuse, R29, RZ ;  /* 0x0000001d040a7210 */ /* 0x040fe40007ffe0ff */
[C---:B------:R-:W-:Y:S02]  /*0370*/  IADD3 R21, PT, PT, R4.reuse, R21, RZ ;  /* 0x0000001504157210 */ /* 0x040fe40007ffe0ff */
[C---:B------:R-:W-:Y:S02]  /*0380*/  IADD3 R19, PT, PT, R4.reuse, R19, RZ ;  /* 0x0000001304137210 */ /* 0x040fe40007ffe0ff */
[C---:B------:R-:W-:Y:S02]  /*0390*/  IADD3 R20, PT, PT, R4.reuse, R15, RZ ;  /* 0x0000000f04147210 */ /* 0x040fe40007ffe0ff */
[----:B------:R-:W-:-:S02]  /*03a0*/  IADD3 R11, PT, PT, R4, R17, RZ ;  /* 0x00000011040b7210 */ /* 0x000fc40007ffe0ff */
[----:B------:R-:W-:-:S07]  /*03b0*/  IADD3 R22, PT, PT, R4, R23, RZ ;  /* 0x0000001704167210 */ /* 0x000fce0007ffe0ff */
.L_x_986:
        /* <DEDUP_REMOVED lines=112> */
.L_x_985:
[----:B------:R-:W-:Y:S05]  /*0ac0*/  BSYNC.RECONVERGENT B1 ;  /* 0x0000000000017941 */ /* 0x000fea0003800200 */
.L_x_984:
        /* <DEDUP_REMOVED lines=65> */
.L_x_988:
[----:B------:R-:W-:Y:S05]  /*0ee0*/  BSYNC.RECONVERGENT B1 ;  /* 0x0000000000017941 */ /* 0x000fea0003800200 */
.L_x_987:
        /* <DEDUP_REMOVED lines=36> */
.L_x_990:
[----:B------:R-:W-:Y:S05]  /*1130*/  BSYNC.RECONVERGENT B1 ;  /* 0x0000000000017941 */ /* 0x000fea0003800200 */
.L_x_989:
        /* <DEDUP_REMOVED lines=18> */
.L_x_983:
[----:B------:R-:W-:Y:S05]  /*1260*/  BSYNC.RECONVERGENT B0 ;  /* 0x0000000000007941 */ /* 0x000fea0003800200 */
.L_x_982:
        /* <DEDUP_REMOVED lines=84> */
[----:B------:R-:W-:Y:S04]  /*17b0*/  STG.E.64 desc[UR6][R12.64], R10 ;  /* 0x0000000a0c007986 */ /* 0x000fe8000c101b06 */
[----:B--2---:R-:W-:Y:S01]  /*17c0*/  STG.E.64 desc[UR6][R14.64], R6 ;  /* 0x000000060e007986 */ /* 0x004fe2000c101b06 */
[----:B0-----:R-:W-:-:S03]  /*17d0*/  IMAD.WIDE.U32 R8, R8, 0x8, R18 ;  /* 0x0000000808087825 */ /* 0x001fc600078e0012 */
[----:B----4-:R-:W-:Y:S04]  /*17e0*/  STG.E.64 desc[UR6][R16.64], R4 ;  /* 0x0000000410007986 */ /* 0x010fe8000c101b06 */
[----:B-----5:R-:W-:Y:S01]  /*17f0*/  STG.E.64 desc[UR6][R8.64], R2 ;  /* 0x0000000208007986 */ /* 0x020fe2000c101b06 */
[----:B------:R-:W-:Y:S05]  /*1800*/  EXIT ;  /* 0x000000000000794d */ /* 0x000fea0003800000 */
.L_x_991:
        /* <DEDUP_REMOVED lines=15> */
.L_x_3527:


//--------------------- .text._ZN10layer_norm31ln_parallel_residual_bwd_kernelINS_13Kernel_traitsIf13__nv_bfloat16S2_S2_fjLj1536ELj1ELj1ELj4ELj8ENS_18Kernel_traits_baseILj1536EfS2_S2_S2_fjLj128EEEEELb1ELb1ELb0EEEvNS_9BwdParamsE --------------------------
	.section	.text._ZN10layer_norm31ln_parallel_residual_bwd_kernelINS_13Kernel_traitsIf13__nv_bfloat16S2_S2_fjLj1536ELj1ELj1ELj4ELj8ENS_18Kernel_traits_baseILj1536EfS2_S2_S2_fjLj128EEEEELb1ELb1ELb0EEEvNS_9BwdParamsE,"ax",@progbits
	.align	128
        .global         _ZN10layer_norm31ln_parallel_residual_bwd_kernelINS_13Kernel_traitsIf13__nv_bfloat16S2_S2_fjLj1536ELj1ELj1ELj4ELj8ENS_18Kernel_traits_baseILj1536EfS2_S2_S2_fjLj128EEEEELb1ELb1ELb0EEEvNS_9BwdParamsE
        .type           _ZN10layer_norm31ln_parallel_residual_bwd_kernelINS_13Kernel_traitsIf13__nv_bfloat16S2_S2_fjLj1536ELj1ELj1ELj4ELj8ENS_18Kernel_traits_baseILj1536EfS2_S2_S2_fjLj128EEEEELb1ELb1ELb0EEEvNS_9BwdParamsE,@function
        .size           _ZN10layer_norm31ln_parallel_residual_bwd_kernelINS_13Kernel_traitsIf13__nv_bfloat16S2_S2_fjLj1536ELj1ELj1ELj4ELj8ENS_18Kernel_traits_baseILj1536EfS2_S2_S2_fjLj128EEEEELb1ELb1ELb0EEEvNS_9BwdParamsE,(.L_x_3528 - _ZN10layer_norm31ln_parallel_residual_bwd_kernelINS_13Kernel_traitsIf13__nv_bfloat16S2_S2_fjLj1536ELj1ELj1ELj4ELj8ENS_18Kernel_traits_baseILj1536EfS2_S2_S2_fjLj128EEEEELb1ELb1ELb0EEEvNS_9BwdParamsE)
        .other          _ZN10layer_norm31ln_parallel_residual_bwd_kernelINS_13Kernel_traitsIf13__nv_bfloat16S2_S2_fjLj1536ELj1ELj1ELj4ELj8ENS_18Kernel_traits_baseILj1536EfS2_S2_S2_fjLj128EEEEELb1ELb1ELb0EEEvNS_9BwdParamsE,@"STO_CUDA_ENTRY STV_DEFAULT"
_ZN10layer_norm31ln_parallel_residual_bwd_kernelINS_13Kernel_traitsIf13__nv_bfloat16S2_S2_fjLj1536ELj1ELj1ELj4ELj8ENS_18Kernel_traits_baseILj1536EfS2_S2_S2_fjLj128EEEEELb1ELb1ELb0EEEvNS_9BwdParamsE:
.text._ZN10layer_norm31ln_parallel_residual_bwd_kernelINS_13Kernel_traitsIf13__nv_bfloat16S2_S2_fjLj1536ELj1ELj1ELj4ELj8ENS_18Kernel_traits_baseILj1536EfS2_S2_S2_fjLj128EEEEELb1ELb1ELb0EEEvNS_9BwdParamsE:
        /* <DEDUP_REMOVED lines=21> */
[----:B--2---:R1:W5:Y:S01]  /*0150*/  @P2 LDG.E.128 R16, desc[UR18][R4.64] ;  /* 0x0000001204102981 */ /* 0x004362000c1e1d00 */
[----:B---3--:R-:W-:-:S05]  /*0160*/  @P0 IMAD.WIDE.U32 R2, R87, 0x10, R2 ;  /* 0x0000001057020825 */ /* 0x008fca00078e0002 */
        /* <DEDUP_REMOVED lines=33> */
[----:B------:R-:W0:Y:S05]  /*0380*/  LDCU UR8, c[0x0][0x388] ;  /* 0x00007100ff0877ac */ /* 0x000e2a0008000800 */
[----:B------:R-:W-:Y:S01]  /*0390*/  PLOP3.LUT P1, PT, PT, PT, UP0, 0x80, 0x8 ;  /* 0x000000000008781c */ /* 0x000fe20003f2f008 */
[----:B------:R-:W2:Y:S01]  /*03a0*/  LDCU UR24, c[0x0][0x400] ;  /* 0x00008000ff1877ac */ /* 0x000ea20008000800 */
[----:B------:R-:W3:Y:S01]  /*03b0*/  LDCU.64 UR10, c[0x0][0x478] ;  /* 0x00008f00ff0a77ac */ /* 0x000ee20008000a00 */
[----:B------:R-:W4:Y:S01]  /*03c0*/  LDCU.64 UR26, c[0x0][0x438] ;  /* 0x00008700ff1a77ac */ /* 0x000f220008000a00 */
[----:B------:R-:W0:Y:S01]  /*03d0*/  LDCU.64 UR22, c[0x0][0x470] ;  /* 0x00008e00ff1677ac */ /* 0x000e220008000a00 */
[----:B------:R-:W0:Y:S01]  /*03e0*/  LDCU.128 UR12, c[0x0][0x3c0] ;  /* 0x00007800ff0c77ac */ /* 0x000e220008000c00 */
[----:B------:R-:W0:Y:S01]  /*03f0*/  LDCU.64 UR20, c[0x0][0x380] ;  /* 0x00007000ff1477ac */ /* 0x000e220008000a00 */
[----:B------:R-:W-:-:S06]  /*0400*/  UMOV UR4, UR7 ;  /* 0x0000000700047c82 */ /* 0x000fcc0008000000 */
.L_x_1036:
[----:B0-----:R-:W-:-:S06]  /*0410*/  UIMAD.WIDE UR16, UR4, 0x4, UR14 ;  /* 0x00000004041078a5 */ /* 0x001fcc000f8e020e */
[----:B-12-4-:R-:W-:Y:S02]  /*0420*/  IMAD.U32 R52, RZ, RZ, UR16 ;  /* 0x00000010ff347e24 */ /* 0x016fe4000f8e00ff */
[----:B------:R-:W-:Y:S01]  /*0430*/  IMAD.U32 R53, RZ, RZ, UR17 ;  /* 0x00000011ff357e24 */ /* 0x000fe2000f8e00ff */
[----:B------:R-:W-:-:S04]  /*0440*/  UIMAD.WIDE UR16, UR4, 0x4, UR12 ;  /* 0x00000004041078a5 */ /* 0x000fc8000f8e020c */
[----:B------:R0:W2:Y:S02]  /*0450*/  LDG.E R52, desc[UR18][R52.64] ;  /* 0x0000001234347981 */ /* 0x0000a4000c1e1900 */
[----:B------:R-:W-:Y:S02]  /*0460*/  IMAD.U32 R54, RZ, RZ, UR16 ;  /* 0x00000010ff367e24 */ /* 0x000fe4000f8e00ff */
[----:B------:R-:W-:-:S05]  /*0470*/  IMAD.U32 R55, RZ, RZ, UR17 ;  /* 0x00000011ff377e24 */ /* 0x000fca000f8e00ff */
[----:B---3--:R1:W3:Y:S01]  /*0480*/  LDG.E R54, desc[UR18][R54.64] ;  /* 0x0000001236367981 */ /* 0x0082e2000c1e1900 */
[----:B------:R-:W-:Y:S01]  /*0490*/  UIMAD UR5, UR4, UR8, URZ ;  /* 0x00000008040572a4 */ /* 0x000fe2000f8e02ff */
[----:B------:R-:W-:Y:S01]  /*04a0*/  BSSY.RECONVERGENT B0, `(.L_x_993) ;  /* 0x000004d000007945 */ /* 0x000fe20003800200 */
[C---:B------:R-:W-:Y:S01]  /*04b0*/  ISETP.GE.U32.AND P2, PT, R86.reuse, 0x100, PT ;  /* 0x000001005600780c */ /* 0x040fe20003f46070 */
[----:B0-----:R-:W-:Y:S01]  /*04c0*/  IMAD.MOV.U32 R53, RZ, RZ, RZ ;  /* 0x000000ffff357224 */ /* 0x001fe200078e00ff */
[----:B------:R-:W-:Y:S01]  /*04d0*/  USHF.R.S32.HI UR6, URZ, 0x1f, UR5 ;  /* 0x0000001fff067899 */ /* 0x000fe20008011405 */
[----:B------:R-:W-:-:S03]  /*04e0*/  ISETP.GE.U32.AND P3, PT, R86, 0x180, PT ;  /* 0x000001805600780c */ /* 0x000fc60003f66070 */
[----:B------:R-:W-:-:S06]  /*04f0*/  ULEA.HI UR6, UR6, UR5, URZ, 0x2 ;  /* 0x0000000506067291 */ /* 0x000fcc000f8f10ff */
[----:B------:R-:W-:-:S05]  /*0500*/  IMAD.U32 R88, RZ, RZ, UR6 ;  /* 0x00000006ff587e24 */ /* 0x000fca000f8e00ff */
[----:B------:R-:W-:-:S05]  /*0510*/  LEA.HI.SX32 R85, R88, R87, 0x1e ;  /* 0x0000005758557211 */ /* 0x000fca00078ff2ff */
[----:B-1----:R-:W-:Y:S01]  /*0520*/  IMAD.MOV.U32 R55, RZ, RZ, R85 ;  /* 0x000000ffff377224 */ /* 0x002fe200078e0055 */
[----:B--2---:R-:W-:Y:S02]  /*0530*/  R2UR UR16, R52 ;  /* 0x00000000341072ca */ /* 0x004fe400000e0000 */
[----:B---3--:R-:W-:Y:S01]  /*0540*/  FSEL R52, R54, RZ, !P1 ;  /* 0x000000ff36347208 */ /* 0x008fe20004800000 */
        /* <DEDUP_REMOVED lines=15> */
[----:B--2---:R-:W-:-:S04]  /*0640*/  IMAD.WIDE.U32 R80, R85, 0x4, R80 ;  /* 0x0000000455507825 */ /* 0x004fc800078e0050 */
[C---:B0-----:R-:W-:Y:S02]  /*0650*/  @P0 IMAD.WIDE.U32 R88, R85.reuse, 0x8, R82 ;  /* 0x0000000855580825 */ /* 0x041fe400078e0052 */
[----:B------:R-:W5:Y:S04]  /*0660*/  LDG.E R83, desc[UR18][R80.64] ;  /* 0x0000001250537981 */ /* 0x000f68000c1e1900 */
[----:B------:R0:W5:Y:S01]  /*0670*/  @P0 LDG.E.64 R66, desc[UR18][R88.64] ;  /* 0x0000001258420981 */ /* 0x000162000c1e1b00 */
[----:B-1----:R-:W-:-:S05]  /*0680*/  @P1 IMAD.WIDE.U32 R78, R85, 0x4, R78 ;  /* 0x00000004554e1825 */ /* 0x002fca00078e004e */
[----:B------:R1:W5:Y:S01]  /*0690*/  @P1 LDG.E R84, desc[UR18][R78.64] ;  /* 0x000000124e541981 */ /* 0x000362000c1e1900 */
[----:B---3--:R-:W-:Y:S01]  /*06a0*/  IMAD.MOV.U32 R3, RZ, RZ, R54 ;  /* 0x000000ffff037224 */ /* 0x008fe200078e0036 */
[--C-:B------:R-:W-:Y:S02]  /*06b0*/  SHF.R.U64 R92, R54, 0x10, R55.reuse ;  /* 0x00000010365c7819 */ /* 0x100fe40000001237 */
[----:B0-----:R-:W-:Y:S01]  /*06c0*/  SHF.R.U32.HI R89, RZ, 0x10, R55 ;  /* 0x00000010ff597819 */ /* 0x001fe20000011637 */
[----:B------:R-:W-:Y:S02]  /*06d0*/  IMAD.U32 R3, R3, 0x10000, RZ ;  /* 0x0001000003037824 */ /* 0x000fe400078e00ff */
[----:B----4-:R-:W-:Y:S01]  /*06e0*/  IMAD.MOV.U32 R53, RZ, RZ, R76 ;  /* 0x000000ffff357224 */ /* 0x010fe200078e004c */
[----:B------:R-:W-:Y:S02]  /*06f0*/  SHF.R.U64 R91, R76, 0x10, R77 ;  /* 0x000000104c5b7819 */ /* 0x000fe4000000124d */
[----:B------:R-:W-:Y:S01]  /*0700*/  MOV R76, R55 ;  /* 0x00000037004c7202 */ /* 0x000fe20000000f00 */
[----:B------:R-:W-:-:S02]  /*0710*/  IMAD.U32 R55, R92, 0x10000, RZ ;  /* 0x000100005c377824 */ /* 0x000fc400078e00ff */
[----:B------:R-:W-:Y:S01]  /*0720*/  FADD.FTZ R3, -R52, R3 ;  /* 0x0000000334037221 */ /* 0x000fe20000010100 */
[----:B------:R-:W-:Y:S02]  /*0730*/  IMAD.MOV.U32 R82, RZ, RZ, R77 ;  /* 0x000000ffff527224 */ /* 0x000fe400078e004d */
[----:B-1----:R-:W-:Y:S02]  /*0740*/  IMAD.U32 R79, R76, 0x10000, RZ ;  /* 0x000100004c4f7824 */ /* 0x002fe400078e00ff */
[----:B------:R-:W-:Y:S01]  /*0750*/  FADD.FTZ R55, -R52, R55 ;  /* 0x0000003734377221 */ /* 0x000fe20000010100 */
[----:B------:R-:W-:Y:S01]  /*0760*/  IMAD.U32 R53, R53, 0x10000, RZ ;  /* 0x0001000035357824 */ /* 0x000fe200078e00ff */
[----:B------:R-:W-:Y:S01]  /*0770*/  SHF.R.U32.HI R90, RZ, 0x10, R77 ;  /* 0x00000010ff5a7819 */ /* 0x000fe2000001164d */
[----:B------:R-:W-:Y:S02]  /*0780*/  IMAD.U32 R77, R82, 0x10000, RZ ;  /* 0x00010000524d7824 */ /* 0x000fe400078e00ff */
[----:B------:R-:W-:Y:S01]  /*0790*/  FMUL.FTZ R3, R3, UR16 ;  /* 0x0000001003037c20 */ /* 0x000fe20008410000 */
[----:B------:R-:W-:-:S02]  /*07a0*/  IMAD.U32 R89, R89, 0x10000, RZ ;  /* 0x0001000059597824 */ /* 0x000fc400078e00ff */
[----:B------:R-:W-:Y:S01]  /*07b0*/  FADD.FTZ R79, -R52, R79 ;  /* 0x0000004f344f7221 */ /* 0x000fe20000010100 */
[----:B------:R-:W-:Y:S02]  /*07c0*/  IMAD.U32 R54, R91, 0x10000, RZ ;  /* 0x000100005b367824 */ /* 0x000fe400078e00ff */
[----:B------:R-:W-:Y:S01]  /*07d0*/  FMUL.FTZ R82, R55, UR16 ;  /* 0x0000001037527c20 */ /* 0x000fe20008410000 */
[-C--:B-----5:R-:W-:Y:S01]  /*07e0*/  FMUL.FTZ R80, R20, R53.reuse ;  /* 0x0000003514507220 */ /* 0x0a0fe20000410000 */
[----:B------:R-:W-:Y:S01]  /*07f0*/  FADD.FTZ R40, R40, R53 ;  /* 0x0000003528287221 */ /* 0x000fe20000010000 */
[----:B------:R-:W-:Y:S01]  /*0800*/  FFMA.FTZ R28, R3, R53, R28 ;  /* 0x00000035031c7223 */ /* 0x000fe2000001001c */
[----:B------:R-:W-:Y:S01]  /*0810*/  FMUL.FTZ R81, R79, UR16 ;  /* 0x000000104f517c20 */ /* 0x000fe20008410000 */
[----:B------:R-:W-:Y:S01]  /*0820*/  FADD.FTZ R78, -R52, R89 ;  /* 0x00000059344e7221 */ /* 0x000fe20000010100 */
[----:B------:R-:W-:Y:S01]  /*0830*/  FADD.FTZ R41, R41, R54 ;  /* 0x0000003629297221 */ /* 0x000fe20000010000 */
[-C--:B------:R-:W-:Y:S01]  /*0840*/  FFMA.FTZ R29, R82, R54.reuse, R29 ;  /* 0x00000036521d7223 */ /* 0x080fe2000001001d */
[----:B------:R-:W-:Y:S01]  /*0850*/  FMUL.FTZ R79, R21, R54 ;  /* 0x00000036154f7220 */ /* 0x000fe20000410000 */
[----:B------:R-:W-:Y:S01]  /*0860*/  FFMA.FTZ R53, R3, R80, RZ ;  /* 0x0000005003357223 */ /* 0x000fe200000100ff */
[----:B------:R-:W-:Y:S01]  /*0870*/  FADD.FTZ R54, RZ, R80 ;  /* 0x00000050ff367221 */ /* 0x000fe20000010000 */
[----:B------:R-:W-:-:S02]  /*0880*/  IMAD.U32 R76, R90, 0x10000, RZ ;  /* 0x000100005a4c7824 */ /* 0x000fc400078e00ff */
[----:B------:R-:W-:Y:S01]  /*0890*/  FADD.FTZ R42, R42, R77 ;  /* 0x0000004d2a2a7221 */ /* 0x000fe20000010000 */
[-C--:B------:R-:W-:Y:S01]  /*08a0*/  FFMA.FTZ R30, R81, R77.reuse, R30 ;  /* 0x0000004d511e7223 */ /* 0x080fe2000001001e */
[----:B------:R-:W-:Y:S01]  /*08b0*/  FMUL.FTZ R78, R78, UR16 ;  /* 0x000000104e4e7c20 */ /* 0x000fe20008410000 */
[----:B------:R-:W-:Y:S01]  /*08c0*/  FMUL.FTZ R77, R22, R77 ;  /* 0x0000004d164d7220 */ /* 0x000fe20000410000 */
[----:B------:R-:W-:Y:S01]  /*08d0*/  FFMA.FTZ R88, R82, R79, R53 ;  /* 0x0000004f52587223 */ /* 0x000fe20000010035 */
[----:B------:R-:W-:Y:S01]  /*08e0*/  FADD.FTZ R54, R54, R79 ;  /* 0x0000004f36367221 */ /* 0x000fe20000010000 */
[----:B------:R-:W-:Y:S01]  /*08f0*/  FADD.FTZ R43, R43, R76 ;  /* 0x0000004c2b2b7221 */ /* 0x000fe20000010000 */
[-C--:B------:R-:W-:Y:S01]  /*0900*/  FFMA.FTZ R31, R78, R76.reuse, R31 ;  /* 0x0000004c4e1f7223 */ /* 0x080fe2000001001f */
[----:B------:R-:W-:Y:S01]  /*0910*/  FMUL.FTZ R76, R23, R76 ;  /* 0x0000004c174c7220 */ /* 0x000fe20000410000 */
[----:B------:R-:W-:Y:S01]  /*0920*/  FFMA.FTZ R55, R81, R77, R88 ;  /* 0x0000004d51377223 */ /* 0x000fe20000010058 */
[----:B------:R-:W-:-:S03]  /*0930*/  FADD.FTZ R53, R54, R77 ;  /* 0x0000004d36357221 */ /* 0x000fc60000010000 */
[----:B------:R-:W-:Y:S01]  /*0940*/  FFMA.FTZ R54, R78, R76, R55 ;  /* 0x0000004c4e367223 */ /* 0x000fe20000010037 */
[----:B------:R-:W-:Y:S01]  /*0950*/  FADD.FTZ R53, R53, R76 ;  /* 0x0000004c35357221 */ /* 0x000fe20000010000 */
[----:B------:R-:W-:-:S07]  /*0960*/  VIADD R55, R85, 0x80 ;  /* 0x0000008055377836 */ /* 0x000fce0000000000 */
.L_x_994:
[----:B----4-:R-:W-:Y:S05]  /*0970*/  BSYNC.RECONVERGENT B0 ;  /* 0x0000000000007941 */ /* 0x010fea0003800200 */
.L_x_993:
[----:B------:R-:W-:Y:S04]  /*0980*/  BSSY.RECONVERGENT B0, `(.L_x_995) ;  /* 0x0000042000007945 */ /* 0x000fe80003800200 */
[----:B------:R-:W-:Y:S05]  /*0990*/  @!P2 BRA `(.L_x_996) ;  /* 0x000000040000a947 */ /* 0x000fea0003800000 */
[----:B------:R-:W0:Y:S01]  /*09a0*/  LDC.64 R60, c[0x0][0x3a8] ;  /* 0x0000ea00ff3c7b82 */ /* 0x000e220000000a00 */
[----:B------:R-:W-:Y:S02]  /*09b0*/  ISETP.NE.U32.AND P1, PT, RZ, UR22, PT ;  /* 0x00000016ff007c0c */ /* 0x000fe4000bf25070 */
[----:B------:R-:W-:-:S05]  /*09c0*/  ISETP.NE.U32.AND P0, PT, RZ, UR26, PT ;  /* 0x0000001aff007c0c */ /* 0x000fca000bf05070 */
[----:B------:R-:W1:Y:S08]  /*09d0*/  LDC.64 R62, c[0x0][0x428] ;  /* 0x00010a00ff3e7b82 */ /* 0x000e700000000a00 */
[----:B------:R-:W2:Y:S01]  /*09e0*/  LDC.64 R72, c[0x0][0x3b0] ;  /* 0x0000ec00ff487b82 */ /* 0x000ea20000000a00 */
[----:B0-----:R-:W-:Y:S01]  /*09f0*/  IMAD.WIDE.U32 R60, R55, 0x8, R60 ;  /* 0x00000008373c7825 */ /* 0x001fe200078e003c */
[----:B------:R-:W-:-:S02]  /*0a00*/  ISETP.NE.AND.EX P1, PT, RZ, UR23, PT, P1 ;  /* 0x00000017ff007c0c */ /* 0x000fc4000bf25310 */
[----:B------:R-:W-:-:S03]  /*0a10*/  ISETP.NE.AND.EX P0, PT, RZ, UR27, PT, P0 ;  /* 0x0000001bff007c0c */ /* 0x000fc6000bf05300 */
[----:B------:R-:W3:Y:S01]  /*0a20*/  LDG.E.64 R60, desc[UR18][R60.64] ;  /* 0x000000123c3c7981 */ /* 0x000ee2000c1e1b00 */
[----:B-1----:R-:W-:-:S06]  /*0a30*/  IMAD.WIDE.U32 R62, R55, 0x8, R62 ;  /* 0x00000008373e7825 */ /* 0x002fcc00078e003e */
[----:B------:R-:W4:Y:S01]  /*0a40*/  LDG.E.64 R62, desc[UR18][R62.64] ;  /* 0x000000123e3e7981 */ /* 0x000f22000c1e1b00 */
        /* <DEDUP_REMOVED lines=8> */
[----:B------:R-:W-:Y:S02]  /*0ad0*/  VIADD R55, R55, 0x80 ;  /* 0x0000008037377836 */ /* 0x000fe40000000000 */
[----:B---3--:R-:W-:Y:S01]  /*0ae0*/  IMAD.MOV.U32 R91, RZ, RZ, R60 ;  /* 0x000000ffff5b7224 */ /* 0x008fe200078e003c */
[----:B0-----:R-:W-:Y:S02]  /*0af0*/  SHF.R.U64 R71, R60, 0x10, R61 ;  /* 0x000000103c477819 */ /* 0x001fe4000000123d */
[----:B-1----:R-:W-:Y:S01]  /*0b00*/  MOV R88, R61 ;  /* 0x0000003d00587202 */ /* 0x002fe20000000f00 */
[----:B------:R-:W-:Y:S02]  /*0b10*/  IMAD.U32 R91, R91, 0x10000, RZ ;  /* 0x000100005b5b7824 */ /* 0x000fe400078e00ff */
[----:B------:R-:W-:Y:S01]  /*0b20*/  IMAD.U32 R71, R71, 0x10000, RZ ;  /* 0x0001000047477824 */ /* 0x000fe200078e00ff */
[----:B----4-:R-:W-:Y:S01]  /*0b30*/  SHF.R.U64 R93, R62, 0x10, R63 ;  /* 0x000000103e5d7819 */ /* 0x010fe2000000123f */
[----:B------:R-:W-:-:S02]  /*0b40*/  IMAD.MOV.U32 R92, RZ, RZ, R62 ;  /* 0x000000ffff5c7224 */ /* 0x000fc400078e003e */
[C---:B------:R-:W-:Y:S01]  /*0b50*/  FADD.FTZ R73, -R52.reuse, R91 ;  /* 0x0000005b34497221 */ /* 0x040fe20000010100 */
[--C-:B------:R-:W-:Y:S01]  /*0b60*/  IMAD.MOV.U32 R90, RZ, RZ, R63.reuse ;  /* 0x000000ffff5a7224 */ /* 0x100fe200078e003f */
[----:B------:R-:W-:Y:S01]  /*0b70*/  SHF.R.U32.HI R62, RZ, 0x10, R63 ;  /* 0x00000010ff3e7819 */ /* 0x000fe2000001163f */
[----:B------:R-:W-:Y:S02]  /*0b80*/  IMAD.U32 R60, R93, 0x10000, RZ ;  /* 0x000100005d3c7824 */ /* 0x000fe400078e00ff */
[----:B------:R-:W-:Y:S01]  /*0b90*/  FADD.FTZ R71, -R52, R71 ;  /* 0x0000004734477221 */ /* 0x000fe20000010100 */
[----:B------:R-:W-:Y:S02]  /*0ba0*/  IMAD.U32 R63, R92, 0x10000, RZ ;  /* 0x000100005c3f7824 */ /* 0x000fe400078e00ff */
[----:B------:R-:W-:Y:S02]  /*0bb0*/  IMAD.U32 R93, R88, 0x10000, RZ ;  /* 0x00010000585d7824 */ /* 0x000fe400078e00ff */
[----:B------:R-:W-:Y:S01]  /*0bc0*/  FMUL.FTZ R73, R73, UR16 ;  /* 0x0000001049497c20 */ /* 0x000fe20008410000 */
[----:B------:R-:W-:Y:S01]  /*0bd0*/  FMUL.FTZ R72, R71, UR16 ;  /* 0x0000001047487c20 */ /* 0x000fe20008410000 */
[----:B------:R-:W-:Y:S01]  /*0be0*/  SHF.R.U32.HI R89, RZ, 0x10, R61 ;  /* 0x00000010ff597819 */ /* 0x000fe2000001163d */
[----:B------:R-:W-:Y:S01]  /*0bf0*/  FADD.FTZ R93, -R52, R93 ;  /* 0x0000005d345d7221 */ /* 0x000fe20000010100 */
[-C--:B-----5:R-:W-:Y:S01]  /*0c00*/  FMUL.FTZ R70, R16, R63.reuse ;  /* 0x0000003f10467220 */ /* 0x0a0fe20000410000 */
[----:B------:R-:W-:Y:S01]  /*0c10*/  FADD.FTZ R44, R44, R63 ;  /* 0x0000003f2c2c7221 */ /* 0x000fe20000010000 */
[----:B------:R-:W-:Y:S01]  /*0c20*/  FFMA.FTZ R32, R73, R63, R32 ;  /* 0x0000003f49207223 */ /* 0x000fe20000010020 */
[----:B------:R-:W-:Y:S01]  /*0c30*/  FADD.FTZ R45, R45, R60 ;  /* 0x0000003c2d2d7221 */ /* 0x000fe20000010000 */
[-C--:B------:R-:W-:Y:S01]  /*0c40*/  FFMA.FTZ R33, R72, R60.reuse, R33 ;  /* 0x0000003c48217223 */ /* 0x080fe20000010021 */
[----:B------:R-:W-:Y:S01]  /*0c50*/  FMUL.FTZ R63, R17, R60 ;  /* 0x0000003c113f7220 */ /* 0x000fe20000410000 */
[----:B------:R-:W-:-:S02]  /*0c60*/  IMAD.U32 R61, R90, 0x10000, RZ ;  /* 0x000100005a3d7824 */ /* 0x000fc400078e00ff */
[----:B------:R-:W-:Y:S01]  /*0c70*/  FMUL.FTZ R71, R93, UR16 ;  /* 0x000000105d477c20 */ /* 0x000fe20008410000 */
[----:B------:R-:W-:Y:S01]  /*0c80*/  FADD.FTZ R60, R53, R70 ;  /* 0x00000046353c7221 */ /* 0x000fe20000010000 */
[----:B------:R-:W-:Y:S02]  /*0c90*/  IMAD.U32 R89, R89, 0x10000, RZ ;  /* 0x0001000059597824 */ /* 0x000fe400078e00ff */
[----:B------:R-:W-:Y:S01]  /*0ca0*/  FFMA.FTZ R53, R73, R70, R54 ;  /* 0x0000004649357223 */ /* 0x000fe20000010036 */
[----:B------:R-:W-:Y:S02]  /*0cb0*/  IMAD.U32 R88, R62, 0x10000, RZ ;  /* 0x000100003e587824 */ /* 0x000fe400078e00ff */
[----:B------:R-:W-:Y:S01]  /*0cc0*/  FADD.FTZ R46, R46, R61 ;  /* 0x0000003d2e2e7221 */ /* 0x000fe20000010000 */
[-C--:B------:R-:W-:Y:S01]  /*0cd0*/  FFMA.FTZ R34, R71, R61.reuse, R34 ;  /* 0x0000003d47227223 */ /* 0x080fe20000010022 */
[----:B------:R-:W-:Y:S01]  /*0ce0*/  FADD.FTZ R62, -R52, R89 ;  /* 0x00000059343e7221 */ /* 0x000fe20000010100 */
[----:B------:R-:W-:Y:S01]  /*0cf0*/  FMUL.FTZ R61, R18, R61 ;  /* 0x0000003d123d7220 */ /* 0x000fe20000410000 */
[----:B------:R-:W-:Y:S01]  /*0d00*/  FADD.FTZ R54, R60, R63 ;  /* 0x0000003f3c367221 */ /* 0x000fe20000010000 */
[----:B------:R-:W-:Y:S01]  /*0d10*/  FFMA.FTZ R90, R72, R63, R53 ;  /* 0x0000003f485a7223 */ /* 0x000fe20000010035 */
[----:B------:R-:W-:Y:S01]  /*0d20*/  FMUL.FTZ R62, R62, UR16 ;  /* 0x000000103e3e7c20 */ /* 0x000fe20008410000 */
[-C--:B------:R-:W-:Y:S01]  /*0d30*/  FMUL.FTZ R60, R19, R88.reuse ;  /* 0x00000058133c7220 */ /* 0x080fe20000410000 */
[----:B------:R-:W-:Y:S01]  /*0d40*/  FADD.FTZ R53, R54, R61 ;  /* 0x0000003d36357221 */ /* 0x000fe20000010000 */
[----:B------:R-:W-:Y:S01]  /*0d50*/  FFMA.FTZ R89, R71, R61, R90 ;  /* 0x0000003d47597223 */ /* 0x000fe2000001005a */
[----:B------:R-:W-:Y:S01]  /*0d60*/  FADD.FTZ R47, R47, R88 ;  /* 0x000000582f2f7221 */ /* 0x000fe20000010000 */
[C---:B------:R-:W-:Y:S01]  /*0d70*/  FFMA.FTZ R35, R62.reuse, R88, R35 ;  /* 0x000000583e237223 */ /* 0x040fe20000010023 */
[----:B------:R-:W-:Y:S01]  /*0d80*/  FADD.FTZ R53, R53, R60 ;  /* 0x0000003c35357221 */ /* 0x000fe20000010000 */
[----:B------:R-:W-:-:S07]  /*0d90*/  FFMA.FTZ R54, R62, R60, R89 ;  /* 0x0000003c3e367223 */ /* 0x000fce0000010059 */
.L_x_996:
[----:B------:R-:W-:Y:S05]  /*0da0*/  BSYNC.RECONVERGENT B0 ;  /* 0x0000000000007941 */ /* 0x000fea0003800200 */
.L_x_995:
        /* <DEDUP_REMOVED lines=21> */
[----:B---3--:R-:W-:Y:S02]  /*0f00*/  SHF.R.U64 R93, R10, 0x10, R11 ;  /* 0x000000100a5d7819 */ /* 0x008fe4000000120b */
[----:B------:R-:W-:Y:S01]  /*0f10*/  MOV R92, R11 ;  /* 0x0000000b005c7202 */ /* 0x000fe20000000f00 */
[----:B----4-:R-:W-:Y:S01]  /*0f20*/  IMAD.MOV.U32 R91, RZ, RZ, R12 ;  /* 0x000000ffff5b7224 */ /* 0x010fe200078e000c */
[----:B------:R-:W-:Y:S01]  /*0f30*/  SHF.R.U64 R55, R12, 0x10, R13 ;  /* 0x000000100c377819 */ /* 0x000fe2000000120d */
[----:B------:R-:W-:Y:S01]  /*0f40*/  IMAD.MOV.U32 R12, RZ, RZ, R10 ;  /* 0x000000ffff0c7224 */ /* 0x000fe200078e000a */
[----:B------:R-:W-:Y:S01]  /*0f50*/  SHF.R.U32.HI R10, RZ, 0x10, R11 ;  /* 0x00000010ff0a7819 */ /* 0x000fe2000001160b */
[----:B0-----:R-:W-:Y:S02]  /*0f60*/  IMAD.U32 R15, R93, 0x10000, RZ ;  /* 0x000100005d0f7824 */ /* 0x001fe400078e00ff */
[----:B------:R-:W-:-:S02]  /*0f70*/  IMAD.U32 R11, R12, 0x10000, RZ ;  /* 0x000100000c0b7824 */ /* 0x000fc400078e00ff */
[----:B------:R-:W-:Y:S02]  /*0f80*/  IMAD.U32 R57, R92, 0x10000, RZ ;  /* 0x000100005c397824 */ /* 0x000fe400078e00ff */
[----:B------:R-:W-:Y:S01]  /*0f90*/  FADD.FTZ R56, -R52, R15 ;  /* 0x0000000f34387221 */ /* 0x000fe20000010100 */
[----:B-1----:R-:W-:Y:S02]  /*0fa0*/  IMAD.U32 R89, R10, 0x10000, RZ ;  /* 0x000100000a597824 */ /* 0x002fe400078e00ff */
[C---:B------:R-:W-:Y:S01]  /*0fb0*/  FADD.FTZ R11, -R52.reuse, R11 ;  /* 0x0000000b340b7221 */ /* 0x040fe20000010100 */
[--C-:B------:R-:W-:Y:S01]  /*0fc0*/  IMAD.MOV.U32 R90, RZ, RZ, R13.reuse ;  /* 0x000000ffff5a7224 */ /* 0x100fe200078e000d */
[----:B------:R-:W-:Y:S01]  /*0fd0*/  SHF.R.U32.HI R13, RZ, 0x10, R13 ;  /* 0x00000010ff0d7819 */ /* 0x000fe2000001160d */
[----:B------:R-:W-:Y:S02]  /*0fe0*/  IMAD.U32 R91, R91, 0x10000, RZ ;  /* 0x000100005b5b7824 */ /* 0x000fe400078e00ff */
[C---:B------:R-:W-:Y:S01]  /*0ff0*/  FADD.FTZ R15, -R52.reuse, R57 ;  /* 0x00000039340f7221 */ /* 0x040fe20000010100 */
[----:B------:R-:W-:Y:S01]  /*1000*/  FADD.FTZ R12, -R52, R89 ;  /* 0x00000059340c7221 */ /* 0x000fe20000010100 */
[----:B------:R-:W-:-:S02]  /*1010*/  IMAD.U32 R52, R55, 0x10000, RZ ;  /* 0x0001000037347824 */ /* 0x000fc400078e00ff */
[----:B------:R-:W-:Y:S01]  /*1020*/  FMUL.FTZ R56, R56, UR16 ;  /* 0x0000001038387c20 */ /* 0x000fe20008410000 */
[----:B-----5:R-:W-:Y:S01]  /*1030*/  FMUL.FTZ R14, R24, R91 ;  /* 0x0000005b180e7220 */ /* 0x020fe20000410000 */
[----:B------:R-:W-:Y:S01]  /*1040*/  FMUL.FTZ R57, R11, UR16 ;  /* 0x000000100b397c20 */ /* 0x000fe20008410000 */
[----:B------:R-:W-:Y:S02]  /*1050*/  IMAD.U32 R10, R13, 0x10000, RZ ;  /* 0x000100000d0a7824 */ /* 0x000fe400078e00ff */
[----:B------:R-:W-:Y:S01]  /*1060*/  FADD.FTZ R49, R49, R52 ;  /* 0x0000003431317221 */ /* 0x000fe20000010000 */
[-C--:B------:R-:W-:Y:S01]  /*1070*/  FFMA.FTZ R37, R56, R52.reuse, R37 ;  /* 0x0000003438257223 */ /* 0x080fe20000010025 */
[----:B------:R-:W-:Y:S01]  /*1080*/  FMUL.FTZ R13, R25, R52 ;  /* 0x00000034190d7220 */ /* 0x000fe20000410000 */
[----:B------:R-:W-:Y:S01]  /*1090*/  FADD.FTZ R52, R53, R14 ;  /* 0x0000000e35347221 */ /* 0x000fe20000010000 */
[----:B------:R-:W-:Y:S02]  /*10a0*/  IMAD.U32 R55, R90, 0x10000, RZ ;  /* 0x000100005a377824 */ /* 0x000fe400078e00ff */
[----:B------:R-:W-:Y:S01]  /*10b0*/  FFMA.FTZ R53, R57, R14, R54 ;  /* 0x0000000e39357223 */ /* 0x000fe20000010036 */
[----:B------:R-:W-:Y:S01]  /*10c0*/  FMUL.FTZ R15, R15, UR16 ;  /* 0x000000100f0f7c20 */ /* 0x000fe20008410000 */
[----:B------:R-:W-:Y:S01]  /*10d0*/  FMUL.FTZ R12, R12, UR16 ;  /* 0x000000100c0c7c20 */ /* 0x000fe20008410000 */
[----:B------:R-:W-:Y:S01]  /*10e0*/  FMUL.FTZ R11, R26, R55 ;  /* 0x000000371a0b7220 */ /* 0x000fe20000410000 */
[----:B------:R-:W-:Y:S01]  /*10f0*/  FADD.FTZ R52, R52, R13 ;  /* 0x0000000d34347221 */ /* 0x000fe20000010000 */
[----:B------:R-:W-:Y:S01]  /*1100*/  FFMA.FTZ R54, R56, R13, R53 ;  /* 0x0000000d38367223 */ /* 0x000fe20000010035 */
        /* <DEDUP_REMOVED lines=11> */
.L_x_998:
[----:B------:R-:W-:Y:S05]  /*11c0*/  BSYNC.RECONVERGENT B0 ;  /* 0x0000000000007941 */ /* 0x000fea0003800200 */
.L_x_997:
        /* <DEDUP_REMOVED lines=32> */
.L_x_1000:
[----:B------:R-:W-:Y:S05]  /*13d0*/  BSYNC.RECONVERGENT B0 ;  /* 0x0000000000007941 */ /* 0x000fea0003800200 */
.L_x_999:
        /* <DEDUP_REMOVED lines=41> */
[----:B------:R-:W-:Y:S02]  /*1670*/  LOP3.LUT P4, RZ, R83, 0xff, RZ, 0xc0, !PT ;  /* 0x000000ff53ff7812 */ /* 0x000fe4000788c0ff */
        /* <DEDUP_REMOVED lines=26> */
.L_x_1005:
        /* <DEDUP_REMOVED lines=33> */
.L_x_1004:
[----:B------:R-:W-:Y:S01]  /*1a30*/  UMOV UR5, UR10 ;  /* 0x0000000a00057c82 */ /* 0x000fe20008000000 */
[----:B------:R-:W-:Y:S01]  /*1a40*/  UMOV UR6, UR11 ;  /* 0x0000000b00067c82 */ /* 0x000fe20008000000 */
[----:B------:R-:W-:-:S04]  /*1a50*/  UISETP.NE.U32.AND UP0, UPT, UR5, URZ, UPT ;  /* 0x000000ff0500728c */ /* 0x000fc8000bf05070 */
[----:B------:R-:W-:-:S09]  /*1a60*/  UISETP.NE.AND.EX UP0, UPT, UR6, URZ, UPT, UP0 ;  /* 0x000000ff0600728c */ /* 0x000fd2000bf05300 */
[----:B------:R-:W-:Y:S05]  /*1a70*/  BRA.U UP0, `(.L_x_1007) ;  /* 0x00000001009c7547 */ /* 0x000fea000b800000 */
[----:B------:R-:W-:Y:S02]  /*1a80*/  IMAD.MOV.U32 R52, RZ, RZ, R66 ;  /* 0x000000ffff347224 */ /* 0x000fe400078e0042 */
[--C-:B------:R-:W-:Y:S01]  /*1a90*/  FFMA.FTZ R55, R3, UR17, R92.reuse ;  /* 0x0000001103377c23 */ /* 0x100fe2000801005c */
[----:B------:R-:W-:Y:S02]  /*1aa0*/  IMAD.MOV.U32 R54, RZ, RZ, R67 ;  /* 0x000000ffff367224 */ /* 0x000fe400078e0043 */
[----:B------:R-:W-:Y:S01]  /*1ab0*/  FFMA.FTZ R88, R81, UR17, R92 ;  /* 0x0000001151587c23 */ /* 0x000fe2000801005c */
[----:B------:R-:W-:Y:S02]  /*1ac0*/  IMAD.U32 R53, R52, 0x10000, RZ ;  /* 0x0001000034357824 */ /* 0x000fe400078e00ff */
[----:B------:R-:W-:Y:S01]  /*1ad0*/  FADD.FTZ R52, R80, -R55 ;  /* 0x8000003750347221 */ /* 0x000fe20000010000 */
[----:B------:R-:W-:Y:S01]  /*1ae0*/  LOP3.LUT P4, RZ, R83, 0xff, RZ, 0xc0, !PT ;  /* 0x000000ff53ff7812 */ /* 0x000fe2000788c0ff */
[----:B------:R-:W-:Y:S01]  /*1af0*/  FADD.FTZ R88, R77, -R88 ;  /* 0x800000584d587221 */ /* 0x000fe20000010000 */
[----:B------:R-:W-:Y:S01]  /*1b00*/  SHF.L.U32 R55, R54, 0x10, RZ ;  /* 0x0000001036377819 */ /* 0x000fe200000006ff */
[----:B------:R-:W-:Y:S01]  /*1b10*/  FFMA.FTZ R53, R52, UR16, R53 ;  /* 0x0000001034357c23 */ /* 0x000fe20008010035 */
[----:B------:R-:W-:Y:S01]  /*1b20*/  FFMA.FTZ R52, R82, UR17, R92 ;  /* 0x0000001152347c23 */ /* 0x000fe2000801005c */
[----:B------:R-:W-:-:S02]  /*1b30*/  LOP3.LUT P5, RZ, R83, 0xff00, RZ, 0xc0, !PT ;  /* 0x0000ff0053ff7812 */ /* 0x000fc400078ac0ff */
[----:B------:R-:W-:Y:S01]  /*1b40*/  FMUL.FTZ R53, R53, UR25 ;  /* 0x0000001935357c20 */ /* 0x000fe20008410000 */
[----:B------:R-:W-:Y:S01]  /*1b50*/  FADD.FTZ R89, R79, -R52 ;  /* 0x800000344f597221 */ /* 0x000fe20000010000 */
[----:B------:R-:W-:-:S03]  /*1b60*/  SHF.R.U64 R52, R66, 0x10, R67 ;  /* 0x0000001042347819 */ /* 0x000fc60000001243 */
[----:B------:R-:W-:Y:S02]  /*1b70*/  FSEL R53, R53, RZ, P4 ;  /* 0x000000ff35357208 */ /* 0x000fe40002000000 */
[----:B------:R-:W-:Y:S01]  /*1b80*/  IMAD.U32 R52, R52, 0x10000, RZ ;  /* 0x0001000034347824 */ /* 0x000fe200078e00ff */
[----:B------:R-:W-:-:S03]  /*1b90*/  LOP3.LUT P4, RZ, R83, 0xff0000, RZ, 0xc0, !PT ;  /* 0x00ff000053ff7812 */ /* 0x000fc6000788c0ff */
[----:B------:R-:W-:Y:S01]  /*1ba0*/  FFMA.FTZ R54, R89, UR16, R52 ;  /* 0x0000001059367c23 */ /* 0x000fe20008010034 */
[----:B------:R-:W-:Y:S01]  /*1bb0*/  FFMA.FTZ R52, R88, UR16, R55 ;  /* 0x0000001058347c23 */ /* 0x000fe20008010037 */
[----:B------:R-:W-:Y:S01]  /*1bc0*/  SHF.R.U32.HI R55, RZ, 0x10, R67 ;  /* 0x00000010ff377819 */ /* 0x000fe20000011643 */
[----:B------:R-:W-:Y:S01]  /*1bd0*/  FFMA.FTZ R89, R78, UR17, R92 ;  /* 0x000000114e597c23 */ /* 0x000fe2000801005c */
[----:B------:R-:W-:Y:S01]  /*1be0*/  FMUL.FTZ R54, R54, UR25 ;  /* 0x0000001936367c20 */ /* 0x000fe20008410000 */
[----:B------:R-:W-:Y:S02]  /*1bf0*/  FMUL.FTZ R52, R52, UR25 ;  /* 0x0000001934347c20 */ /* 0x000fe40008410000 */
[----:B------:R-:W-:Y:S01]  /*1c00*/  FADD.FTZ R88, R76, -R89 ;  /* 0x800000594c587221 */ /* 0x000fe20000010000 */
[----:B------:R-:W-:Y:S01]  /*1c10*/  IMAD.U32 R55, R55, 0x10000, RZ ;  /* 0x0001000037377824 */ /* 0x000fe200078e00ff */
[----:B------:R-:W-:Y:S02]  /*1c20*/  FSEL R54, R54, RZ, P5 ;  /* 0x000000ff36367208 */ /* 0x000fe40002800000 */
[----:B------:R-:W-:Y:S01]  /*1c30*/  ISETP.GE.U32.AND P5, PT, R83, 0x1000000, PT ;  /* 0x010000005300780c */ /* 0x000fe20003fa6070 */
[----:B------:R-:W-:Y:S01]  /*1c40*/  FFMA.FTZ R55, R88, UR16, R55 ;  /* 0x0000001058377c23 */ /* 0x000fe20008010037 */
[----:B------:R-:W-:-:S02]  /*1c50*/  FSEL R52, R52, RZ, P4 ;  /* 0x000000ff34347208 */ /* 0x000fc40002000000 */
[----:B------:R-:W-:Y:S01]  /*1c60*/  F2FP.BF16.F32.PACK_AB R53, R54, R53 ;  /* 0x000000353635723e */ /* 0x000fe200000010ff */
[----:B------:R-:W-:-:S03]  /*1c70*/  FMUL.FTZ R55, R55, UR25 ;  /* 0x0000001937377c20 */ /* 0x000fc60008410000 */
[----:B------:R-:W-:Y:S02]  /*1c80*/  PRMT R89, R53, 0x7610, R89 ;  /* 0x0000761035597816 */ /* 0x000fe40000000059 */
[----:B------:R-:W-:-:S04]  /*1c90*/  FSEL R55, R55, RZ, P5 ;  /* 0x000000ff37377208 */ /* 0x000fc80002800000 */
[----:B------:R-:W-:Y:S02]  /*1ca0*/  F2FP.BF16.F32.PACK_AB R55, R55, R52 ;  /* 0x000000343737723e */ /* 0x000fe400000010ff */
[----:B------:R-:W-:Y:S02]  /*1cb0*/  PRMT R52, R53, 0x7632, R52 ;  /* 0x0000763235347816 */ /* 0x000fe40000000034 */
[C---:B------:R-:W-:Y:S02]  /*1cc0*/  PRMT R54, R55.reuse, 0x7632, R54 ;  /* 0x0000763237367816 */ /* 0x040fe40000000036 */
[----:B------:R-:W-:Y:S01]  /*1cd0*/  PRMT R53, R55, 0x7610, R53 ;  /* 0x0000761037357816 */ /* 0x000fe20000000035 */
[----:B------:R-:W-:Y:S06]  /*1ce0*/  BRA `(.L_x_1006) ;  /* 0x0000000c00ec7947 */ /* 0x000fec0003800000 */
.L_x_1007:
[----:B------:R-:W-:Y:S02]  /*1cf0*/  IMAD.MOV.U32 R6, RZ, RZ, R66 ;  /* 0x000000ffff067224 */ /* 0x000fe400078e0042 */
[--C-:B------:R-:W-:Y:S01]  /*1d00*/  FFMA.FTZ R7, R3, UR17, R92.reuse ;  /* 0x0000001103077c23 */ /* 0x100fe2000801005c */
[--C-:B------:R-:W-:Y:S01]  /*1d10*/  FFMA.FTZ R8, R82, UR17, R92.reuse ;  /* 0x0000001152087c23 */ /* 0x100fe2000801005c */
[----:B------:R-:W-:Y:S01]  /*1d20*/  FFMA.FTZ R53, R78, UR17, R92 ;  /* 0x000000114e357c23 */ /* 0x000fe2000801005c */
[----:B------:R-:W-:Y:S02]  /*1d30*/  IMAD.U32 R9, R6, 0x10000, RZ ;  /* 0x0001000006097824 */ /* 0x000fe400078e00ff */
[----:B------:R-:W-:Y:S01]  /*1d40*/  FADD.FTZ R6, R80, -R7 ;  /* 0x8000000750067221 */ /* 0x000fe20000010000 */
[----:B------:R-:W-:Y:S01]  /*1d50*/  SHF.R.U64 R7, R66, 0x10, R67 ;  /* 0x0000001042077819 */ /* 0x000fe20000001243 */
[----:B------:R-:W-:Y:S01]  /*1d60*/  FADD.FTZ R53, R76, -R53 ;  /* 0x800000354c357221 */ /* 0x000fe20000010000 */
[C---:B------:R-:W-:Y:S01]  /*1d70*/  LOP3.LUT P4, RZ, R83.reuse, 0xff, RZ, 0xc0, !PT ;  /* 0x000000ff53ff7812 */ /* 0x040fe2000788c0ff */
[----:B------:R-:W-:Y:S01]  /*1d80*/  FFMA.FTZ R6, R6, UR16, R9 ;  /* 0x0000001006067c23 */ /* 0x000fe20008010009 */
[----:B------:R-:W-:Y:S01]  /*1d90*/  IMAD.MOV.U32 R9, RZ, RZ, R67 ;  /* 0x000000ffff097224 */ /* 0x000fe200078e0043 */
[----:B------:R-:W-:Y:S01]  /*1da0*/  LOP3.LUT P5, RZ, R83, 0xff00, RZ, 0xc0, !PT ;  /* 0x0000ff0053ff7812 */ /* 0x000fe200078ac0ff */
[----:B------:R-:W-:-:S02]  /*1db0*/  IMAD.U32 R52, R7, 0x10000, RZ ;  /* 0x0001000007347824 */ /* 0x000fc400078e00ff */
[----:B------:R-:W-:Y:S01]  /*1dc0*/  FADD.FTZ R7, R79, -R8 ;  /* 0x800000084f077221 */ /* 0x000fe20000010000 */
[----:B------:R-:W-:Y:S01]  /*1dd0*/  FFMA.FTZ R8, R81, UR17, R92 ;  /* 0x0000001151087c23 */ /* 0x000fe2000801005c */
[----:B------:R-:W-:Y:S02]  /*1de0*/  IMAD.U32 R9, R9, 0x10000, RZ ;  /* 0x0001000009097824 */ /* 0x000fe400078e00ff */
[----:B------:R-:W-:Y:S01]  /*1df0*/  FFMA.FTZ R7, R7, UR16, R52 ;  /* 0x0000001007077c23 */ /* 0x000fe20008010034 */
[----:B------:R-:W-:Y:S01]  /*1e00*/  SHF.R.U32.HI R52, RZ, 0x10, R67 ;  /* 0x00000010ff347819 */ /* 0x000fe20000011643 */
[----:B------:R-:W-:Y:S02]  /*1e10*/  FADD.FTZ R8, R77, -R8 ;  /* 0x800000084d087221 */ /* 0x000fe40000010000 */
[----:B------:R-:W-:Y:S02]  /*1e20*/  FMUL.FTZ R54, R7, UR25 ;  /* 0x0000001907367c20 */ /* 0x000fe40008410000 */
[----:B------:R-:W-:-:S02]  /*1e30*/  IMAD.U32 R52, R52, 0x10000, RZ ;  /* 0x0001000034347824 */ /* 0x000fc400078e00ff */
[----:B------:R-:W-:Y:S01]  /*1e40*/  FFMA.FTZ R8, R8, UR16, R9 ;  /* 0x0000001008087c23 */ /* 0x000fe20008010009 */
[----:B------:R-:W-:Y:S01]  /*1e50*/  FSEL R54, R54, RZ, P5 ;  /* 0x000000ff36367208 */ /* 0x000fe20002800000 */
[----:B------:R-:W-:Y:S01]  /*1e60*/  FFMA.FTZ R9, R53, UR16, R52 ;  /* 0x0000001035097c23 */ /* 0x000fe20008010034 */
[----:B------:R-:W-:Y:S01]  /*1e70*/  FMUL.FTZ R52, R6, UR25 ;  /* 0x0000001906347c20 */ /* 0x000fe20008410000 */
[----:B------:R-:W-:Y:S02]  /*1e80*/  ISETP.GE.U32.AND P5, PT, R83, 0x1000000, PT ;  /* 0x010000005300780c */ /* 0x000fe40003fa6070 */
[----:B------:R-:W-:Y:S02]  /*1e90*/  F2FP.BF16.F32.PACK_AB R54, R54, R7 ;  /* 0x000000073636723e */ /* 0x000fe400000010ff */
[----:B------:R-:W-:Y:S01]  /*1ea0*/  FSEL R53, R52, RZ, P4 ;  /* 0x000000ff34357208 */ /* 0x000fe20002000000 */
[----:B------:R-:W-:Y:S01]  /*1eb0*/  FMUL.FTZ R52, R9, UR25 ;  /* 0x0000001909347c20 */ /* 0x000fe20008410000 */
[----:B------:R-:W-:-:S02]  /*1ec0*/  LOP3.LUT P4, RZ, R83, 0xff0000, RZ, 0xc0, !PT ;  /* 0x00ff000053ff7812 */ /* 0x000fc4000788c0ff */
[----:B------:R-:W-:Y:S01]  /*1ed0*/  F2FP.BF16.F32.PACK_AB R53, R53, R6 ;  /* 0x000000063535723e */ /* 0x000fe200000010ff */
[----:B------:R-:W-:Y:S01]  /*1ee0*/  FMUL.FTZ R6, R8, UR25 ;  /* 0x0000001908067c20 */ /* 0x000fe20008410000 */
[----:B------:R-:W-:Y:S02]  /*1ef0*/  FSEL R52, R52, RZ, P5 ;  /* 0x000000ff34347208 */ /* 0x000fe40002800000 */
[----:B------:R-:W-:Y:S02]  /*1f00*/  PRMT R89, R53, 0x7632, R89 ;  /* 0x0000763235597816 */ /* 0x000fe40000000059 */
[----:B------:R-:W-:Y:S02]  /*1f10*/  FSEL R7, R6, RZ, P4 ;  /* 0x000000ff06077208 */ /* 0x000fe40002000000 */
[----:B------:R-:W-:Y:S02]  /*1f20*/  F2FP.BF16.F32.PACK_AB R6, R52, R9 ;  /* 0x000000093406723e */ /* 0x000fe400000010ff */
[----:B------:R-:W-:-:S02]  /*1f30*/  F2FP.BF16.F32.PACK_AB R7, R7, R8 ;  /* 0x000000080707723e */ /* 0x000fc400000010ff */
[----:B------:R-:W-:Y:S02]  /*1f40*/  PRMT R9, R53, 0x7610, R9 ;  /* 0x0000761035097816 */ /* 0x000fe40000000009 */
[C---:B------:R-:W-:Y:S02]  /*1f50*/  PRMT R52, R54.reuse, 0x7632, R52 ;  /* 0x0000763236347816 */ /* 0x040fe40000000034 */
[----:B------:R-:W-:Y:S02]  /*1f60*/  PRMT R8, R54, 0x7610, R8 ;  /* 0x0000761036087816 */ /* 0x000fe40000000008 */
[----:B------:R-:W-:Y:S02]  /*1f70*/  PRMT R53, R7, 0x7632, R53 ;  /* 0x0000763207357816 */ /* 0x000fe40000000035 */
[----:B------:R-:W-:Y:S01]  /*1f80*/  PRMT R54, R6, 0x7632, R54 ;  /* 0x0000763206367816 */ /* 0x000fe20000000036 */
[----:B------:R-:W-:Y:S06]  /*1f90*/  BRA `(.L_x_1006) ;  /* 0x0000000c00407947 */ /* 0x000fec0003800000 */
.L_x_1003:
        /* <DEDUP_REMOVED lines=10> */
[----:B------:R-:W-:Y:S01]  /*2040*/  LOP3.LUT P5, RZ, R83, 0xff00, RZ, 0xc0, !PT ;  /* 0x0000ff0053ff7812 */ /* 0x000fe200078ac0ff */
        /* <DEDUP_REMOVED lines=23> */
[----:B------:R-:W-:Y:S01]  /*21c0*/  F2FP.BF16.F32.PACK_AB R52, R52, R53 ;  /* 0x000000353434723e */ /* 0x000fe200000010ff */
[----:B------:R-:W-:Y:S01]  /*21d0*/  FMUL.FTZ R5, R5, UR16 ;  /* 0x0000001005057c20 */ /* 0x000fe20008410000 */
[----:B------:R-:W-:-:S03]  /*21e0*/  FSEL R0, R2, RZ, P4 ;  /* 0x000000ff02007208 */ /* 0x000fc60002000000 */
        /* <DEDUP_REMOVED lines=13> */
.L_x_1009:
[--C-:B------:R-:W-:Y:S01]  /*22c0*/  FFMA.FTZ R0, R81, UR17, R92.reuse ;  /* 0x0000001151007c23 */ /* 0x100fe2000801005c */
[----:B------:R-:W-:Y:S01]  /*22d0*/  FFMA.FTZ R5, R78, UR17, R92 ;  /* 0x000000114e057c23 */ /* 0x000fe2000801005c */
[----:B------:R-:W-:Y:S02]  /*22e0*/  LOP3.LUT P4, RZ, R83, 0xff0000, RZ, 0xc0, !PT ;  /* 0x00ff000053ff7812 */ /* 0x000fe4000788c0ff */
[----:B------:R-:W-:Y:S01]  /*22f0*/  FADD.FTZ R0, R77, -R0 ;  /* 0x800000004d007221 */ /* 0x000fe20000010000 */
[----:B------:R-:W-:Y:S01]  /*2300*/  FADD.FTZ R4, R76, -R5 ;  /* 0x800000054c047221 */ /* 0x000fe20000010000 */
[----:B------:R-:W-:Y:S01]  /*2310*/  LOP3.LUT P5, RZ, R84, 0xff0000, RZ, 0xc0, !PT ;  /* 0x00ff000054ff7812 */ /* 0x000fe200078ac0ff */
[----:B------:R-:W-:Y:S01]  /*2320*/  FFMA.FTZ R5, R3, UR17, R92 ;  /* 0x0000001103057c23 */ /* 0x000fe2000801005c */
[----:B------:R-:W-:Y:S01]  /*2330*/  FMUL.FTZ R0, R0, UR16 ;  /* 0x0000001000007c20 */ /* 0x000fe20008410000 */
[----:B------:R-:W-:Y:S01]  /*2340*/  FMUL.FTZ R9, R4, UR16 ;  /* 0x0000001004097c20 */ /* 0x000fe20008410000 */
[----:B------:R-:W-:-:S02]  /*2350*/  LOP3.LUT P6, RZ, R84, 0xff00, RZ, 0xc0, !PT ;  /* 0x0000ff0054ff7812 */ /* 0x000fc400078cc0ff */
[----:B------:R-:W-:-:S05]  /*2360*/  FMUL.FTZ R2, R0, UR25 ;  /* 0x0000001900027c20 */ /* 0x000fca0008410000 */
[C---:B------:R-:W-:Y:S02]  /*2370*/  FSEL R7, R2.reuse, RZ, P4 ;  /* 0x000000ff02077208 */ /* 0x040fe40002000000 */
[----:B------:R-:W-:Y:S01]  /*2380*/  FSEL R4, R2, RZ, P5 ;  /* 0x000000ff02047208 */ /* 0x000fe20002800000 */
[----:B------:R-:W-:Y:S01]  /*2390*/  FFMA.FTZ R2, R82, UR17, R92 ;  /* 0x0000001152027c23 */ /* 0x000fe2000801005c */
[----:B------:R-:W-:Y:S01]  /*23a0*/  F2FP.BF16.F32.PACK_AB R7, R7, R0 ;  /* 0x000000000707723e */ /* 0x000fe200000010ff */
[----:B------:R-:W-:Y:S01]  /*23b0*/  FADD.FTZ R0, R80, -R5 ;  /* 0x8000000550007221 */ /* 0x000fe20000010000 */
[C---:B------:R-:W-:Y:S01]  /*23c0*/  F2FP.BF16.F32.PACK_AB R5, R9.reuse, R4 ;  /* 0x000000040905723e */ /* 0x040fe200000010ff */
[----:B------:R-:W-:Y:S01]  /*23d0*/  FMUL.FTZ R9, R9, UR25 ;  /* 0x0000001909097c20 */ /* 0x000fe20008410000 */
[----:B------:R-:W-:Y:S01]  /*23e0*/  ISETP.GE.U32.AND P4, PT, R83, 0x1000000, PT ;  /* 0x010000005300780c */ /* 0x000fe20003f86070 */
[----:B------:R-:W-:Y:S01]  /*23f0*/  FMUL.FTZ R0, R0, UR16 ;  /* 0x0000001000007c20 */ /* 0x000fe20008410000 */
[----:B------:R-:W-:Y:S01]  /*2400*/  ISETP.GE.U32.AND P5, PT, R84, 0x1000000, PT ;  /* 0x010000005400780c */ /* 0x000fe20003fa6070 */
[----:B------:R-:W-:Y:S01]  /*2410*/  FADD.FTZ R4, R79, -R2 ;  /* 0x800000024f047221 */ /* 0x000fe20000010000 */
[C---:B------:R-:W-:Y:S01]  /*2420*/  FSEL R54, R9.reuse, RZ, P4 ;  /* 0x000000ff09367208 */ /* 0x040fe20002000000 */
[----:B------:R-:W-:Y:S01]  /*2430*/  FMUL.FTZ R2, R0, UR25 ;  /* 0x0000001900027c20 */ /* 0x000fe20008410000 */
[----:B------:R-:W-:Y:S01]  /*2440*/  FSEL R9, R9, RZ, P5 ;  /* 0x000000ff09097208 */ /* 0x000fe20002800000 */
[----:B------:R-:W-:Y:S01]  /*2450*/  FMUL.FTZ R53, R4, UR16 ;  /* 0x0000001004357c20 */ /* 0x000fe20008410000 */
[----:B------:R-:W-:-:S02]  /*2460*/  LOP3.LUT P5, RZ, R83, 0xff, RZ, 0xc0, !PT ;  /* 0x000000ff53ff7812 */ /* 0x000fc400078ac0ff */
[----:B------:R-:W-:Y:S01]  /*2470*/  F2FP.BF16.F32.PACK_AB R54, R9, R54 ;  /* 0x000000360936723e */ /* 0x000fe200000010ff */
[----:B------:R-:W-:Y:S01]  /*2480*/  FMUL.FTZ R4, R53, UR25 ;  /* 0x0000001935047c20 */ /* 0x000fe20008410000 */
[----:B------:R-:W-:Y:S02]  /*2490*/  LOP3.LUT P4, RZ, R84, 0xff, RZ, 0xc0, !PT ;  /* 0x000000ff54ff7812 */ /* 0x000fe4000788c0ff */
[C---:B------:R-:W-:Y:S02]  /*24a0*/  FSEL R9, R2.reuse, RZ, P5 ;  /* 0x000000ff02097208 */ /* 0x040fe40002800000 */
[----:B------:R-:W-:Y:S02]  /*24b0*/  LOP3.LUT P5, RZ, R83, 0xff00, RZ, 0xc0, !PT ;  /* 0x0000ff0053ff7812 */ /* 0x000fe400078ac0ff */
        /* <DEDUP_REMOVED lines=16> */
.L_x_1008:
[----:B------:R-:W-:Y:S01]  /*25c0*/  UMOV UR5, UR10 ;  /* 0x0000000a00057c82 */ /* 0x000fe20008000000 */
[----:B------:R-:W-:Y:S01]  /*25d0*/  UMOV UR6, UR11 ;  /* 0x0000000b00067c82 */ /* 0x000fe20008000000 */
[----:B------:R-:W-:-:S04]  /*25e0*/  UISETP.NE.U32.AND UP0, UPT, UR5, URZ, UPT ;  /* 0x000000ff0500728c */ /* 0x000fc8000bf05070 */
[----:B------:R-:W-:-:S09]  /*25f0*/  UISETP.NE.AND.EX UP0, UPT, UR6, URZ, UPT, UP0 ;  /* 0x000000ff0600728c */ /* 0x000fd2000bf05300 */
[----:B------:R-:W-:Y:S05]  /*2600*/  BRA.U UP0, `(.L_x_1010) ;  /* 0x0000000100c87547 */ /* 0x000fea000b800000 */
[--C-:B------:R-:W-:Y:S01]  /*2610*/  SHF.R.U64 R2, R66, 0x10, R67.reuse ;  /* 0x0000001042027819 */ /* 0x100fe20000001243 */
[--C-:B------:R-:W-:Y:S01]  /*2620*/  FFMA.FTZ R0, R82, UR17, R92.reuse ;  /* 0x0000001152007c23 */ /* 0x100fe2000801005c */
[----:B------:R-:W-:Y:S01]  /*2630*/  IMAD.MOV.U32 R52, RZ, RZ, R67 ;  /* 0x000000ffff347224 */ /* 0x000fe200078e0043 */
[----:B------:R-:W-:Y:S01]  /*2640*/  LOP3.LUT P6, RZ, R83, 0xff00, RZ, 0xc0, !PT ;  /* 0x0000ff0053ff7812 */ /* 0x000fe200078cc0ff */
[----:B------:R-:W-:Y:S01]  /*2650*/  FFMA.FTZ R53, R78, UR17, R92 ;  /* 0x000000114e357c23 */ /* 0x000fe2000801005c */
[----:B------:R-:W-:Y:S02]  /*2660*/  IMAD.U32 R5, R2, 0x10000, RZ ;  /* 0x0001000002057824 */ /* 0x000fe400078e00ff */
[----:B------:R-:W-:Y:S01]  /*2670*/  FADD.FTZ R0, R79, -R0 ;  /* 0x800000004f007221 */ /* 0x000fe20000010000 */
[----:B------:R-:W-:Y:S01]  /*2680*/  FFMA.FTZ R2, R81, UR17, R92 ;  /* 0x0000001151027c23 */ /* 0x000fe2000801005c */
[----:B------:R-:W-:Y:S01]  /*2690*/  LOP3.LUT P4, RZ, R84, 0xff00, RZ, 0xc0, !PT ;  /* 0x0000ff0054ff7812 */ /* 0x000fe2000788c0ff */
[----:B------:R-:W-:Y:S01]  /*26a0*/  FADD.FTZ R53, R76, -R53 ;  /* 0x800000354c357221 */ /* 0x000fe20000010000 */
[----:B------:R-:W-:Y:S01]  /*26b0*/  FFMA.FTZ R4, R0, UR16, R5 ;  /* 0x0000001000047c23 */ /* 0x000fe20008010005 */
[----:B------:R-:W-:-:S02]  /*26c0*/  IMAD.U32 R5, R52, 0x10000, RZ ;  /* 0x0001000034057824 */ /* 0x000fc400078e00ff */
[----:B------:R-:W-:Y:S01]  /*26d0*/  FADD.FTZ R0, R77, -R2 ;  /* 0x800000024d007221 */ /* 0x000fe20000010000 */
[----:B------:R-:W-:Y:S01]  /*26e0*/  SHF.R.U32.HI R52, RZ, 0x10, R67 ;  /* 0x00000010ff347819 */ /* 0x000fe20000011643 */
[----:B------:R-:W-:Y:S02]  /*26f0*/  IMAD.MOV.U32 R2, RZ, RZ, R66 ;  /* 0x000000ffff027224 */ /* 0x000fe400078e0042 */
[----:B------:R-:W-:Y:S01]  /*2700*/  FMUL.FTZ R4, R4, UR25 ;  /* 0x0000001904047c20 */ /* 0x000fe20008410000 */
[----:B------:R-:W-:Y:S01]  /*2710*/  FFMA.FTZ R0, R0, UR16, R5 ;  /* 0x0000001000007c23 */ /* 0x000fe20008010005 */
[----:B------:R-:W-:Y:S01]  /*2720*/  FFMA.FTZ R5, R3, UR17, R92 ;  /* 0x0000001103057c23 */ /* 0x000fe2000801005c */
[----:B------:R-:W-:Y:S01]  /*2730*/  IMAD.U32 R54, R52, 0x10000, RZ ;  /* 0x0001000034367824 */ /* 0x000fe200078e00ff */
[----:B------:R-:W-:Y:S01]  /*2740*/  SHF.L.U32 R52, R2, 0x10, RZ ;  /* 0x0000001002347819 */ /* 0x000fe200000006ff */
[----:B------:R-:W-:Y:S01]  /*2750*/  FMUL.FTZ R0, R0, UR25 ;  /* 0x0000001900007c20 */ /* 0x000fe20008410000 */
[----:B------:R-:W-:Y:S01]  /*2760*/  FADD.FTZ R5, R80, -R5 ;  /* 0x8000000550057221 */ /* 0x000fe20000010000 */
[----:B------:R-:W-:Y:S01]  /*2770*/  FSEL R55, R4, RZ, P6 ;  /* 0x000000ff04377208 */ /* 0x000fe20003000000 */
        /* <DEDUP_REMOVED lines=8> */
[----:B------:R-:W-:Y:S02]  /*2800*/  F2FP.BF16.F32.PACK_AB R52, R52, R55 ;  /* 0x000000373434723e */ /* 0x000fe400000010ff */
[----:B------:R-:W-:Y:S02]  /*2810*/  FSEL R4, R5, RZ, P6 ;  /* 0x000000ff05047208 */ /* 0x000fe40003000000 */
[----:B------:R-:W-:Y:S02]  /*2820*/  LOP3.LUT P6, RZ, R83, 0xff0000, RZ, 0xc0, !PT ;  /* 0x00ff000053ff7812 */ /* 0x000fe400078cc0ff */
[----:B------:R-:W-:Y:S02]  /*2830*/  FSEL R53, R5, RZ, P5 ;  /* 0x000000ff05357208 */ /* 0x000fe40002800000 */
[----:B------:R-:W-:Y:S02]  /*2840*/  LOP3.LUT P5, RZ, R84, 0xff0000, RZ, 0xc0, !PT ;  /* 0x00ff000054ff7812 */ /* 0x000fe400078ac0ff */
        /* <DEDUP_REMOVED lines=8> */
[C---:B------:R-:W-:Y:S02]  /*28d0*/  PRMT R5, R0.reuse, 0x7632, R5 ;  /* 0x0000763200057816 */ /* 0x040fe40000000005 */
[----:B------:R-:W-:Y:S02]  /*28e0*/  PRMT R53, R0, 0x7610, R53 ;  /* 0x0000761000357816 */ /* 0x000fe40000000035 */
[----:B------:R-:W-:Y:S02]  /*28f0*/  PRMT R4, R89, 0x7632, R4 ;  /* 0x0000763259047816 */ /* 0x000fe40000000004 */
[----:B------:R-:W-:Y:S02]  /*2900*/  PRMT R2, R52, 0x7632, R2 ;  /* 0x0000763234027816 */ /* 0x000fe40000000002 */
[----:B------:R-:W-:Y:S01]  /*2910*/  PRMT R0, R54, 0x7632, R0 ;  /* 0x0000763236007816 */ /* 0x000fe20000000000 */
[----:B------:R-:W-:Y:S06]  /*2920*/  BRA `(.L_x_1006) ;  /* 0x0000000000dc7947 */ /* 0x000fec0003800000 */
.L_x_1010:
[--C-:B------:R-:W-:Y:S02]  /*2930*/  IMAD.MOV.U32 R2, RZ, RZ, R67.reuse ;  /* 0x000000ffff027224 */ /* 0x100fe400078e0043 */
[--C-:B------:R-:W-:Y:S01]  /*2940*/  FFMA.FTZ R0, R81, UR17, R92.reuse ;  /* 0x0000001151007c23 */ /* 0x100fe2000801005c */
[--C-:B------:R-:W-:Y:S01]  /*2950*/  FFMA.FTZ R9, R78, UR17, R92.reuse ;  /* 0x000000114e097c23 */ /* 0x100fe2000801005c */
[----:B------:R-:W-:Y:S01]  /*2960*/  FFMA.FTZ R5, R3, UR17, R92 ;  /* 0x0000001103057c23 */ /* 0x000fe2000801005c */
[----:B------:R-:W-:Y:S02]  /*2970*/  IMAD.U32 R7, R2, 0x10000, RZ ;  /* 0x0001000002077824 */ /* 0x000fe400078e00ff */
[----:B------:R-:W-:Y:S01]  /*2980*/  FADD.FTZ R0, R77, -R0 ;  /* 0x800000004d007221 */ /* 0x000fe20000010000 */
[----:B------:R-:W-:Y:S01]  /*2990*/  SHF.R.U32.HI R2, RZ, 0x10, R67 ;  /* 0x00000010ff027819 */ /* 0x000fe20000011643 */
[----:B------:R-:W-:Y:S01]  /*29a0*/  FADD.FTZ R6, R76, -R9 ;  /* 0x800000094c067221 */ /* 0x000fe20000010000 */
[----:B------:R-:W-:Y:S01]  /*29b0*/  SHF.R.U64 R4, R66, 0x10, R67 ;  /* 0x0000001042047819 */ /* 0x000fe20000001243 */
[----:B------:R-:W-:Y:S01]  /*29c0*/  FFMA.FTZ R7, R0, UR16, R7 ;  /* 0x0000001000077c23 */ /* 0x000fe20008010007 */
[----:B------:R-:W-:Y:S01]  /*29d0*/  IMAD.MOV.U32 R0, RZ, RZ, R66 ;  /* 0x000000ffff007224 */ /* 0x000fe200078e0042 */
[----:B------:R-:W-:Y:S01]  /*29e0*/  LOP3.LUT P4, RZ, R83, 0xff0000, RZ, 0xc0, !PT ;  /* 0x00ff000053ff7812 */ /* 0x000fe2000788c0ff */
[----:B------:R-:W-:-:S02]  /*29f0*/  IMAD.U32 R53, R2, 0x10000, RZ ;  /* 0x0001000002357824 */ /* 0x000fc400078e00ff */
[----:B------:R-:W-:Y:S01]  /*2a00*/  FFMA.FTZ R2, R82, UR17, R92 ;  /* 0x0000001152027c23 */ /* 0x000fe2000801005c */
[----:B------:R-:W-:Y:S02]  /*2a10*/  IMAD.U32 R9, R0, 0x10000, RZ ;  /* 0x0001000000097824 */ /* 0x000fe400078e00ff */
[----:B------:R-:W-:Y:S01]  /*2a20*/  FADD.FTZ R0, R80, -R5 ;  /* 0x8000000550007221 */ /* 0x000fe20000010000 */
[----:B------:R-:W-:Y:S02]  /*2a30*/  IMAD.U32 R5, R4, 0x10000, RZ ;  /* 0x0001000004057824 */ /* 0x000fe400078e00ff */
[----:B------:R-:W-:Y:S01]  /*2a40*/  FMUL.FTZ R4, R7, UR25 ;  /* 0x0000001907047c20 */ /* 0x000fe20008410000 */
[----:B------:R-:W-:Y:S01]  /*2a50*/  FFMA.FTZ R8, R6, UR16, R53 ;  /* 0x0000001006087c23 */ /* 0x000fe20008010035 */
[----:B------:R-:W-:Y:S01]  /*2a60*/  FADD.FTZ R2, R79, -R2 ;  /* 0x800000024f027221 */ /* 0x000fe20000010000 */
[----:B------:R-:W-:Y:S01]  /*2a70*/  LOP3.LUT P5, RZ, R84, 0xff0000, RZ, 0xc0, !PT ;  /* 0x00ff000054ff7812 */ /* 0x000fe200078ac0ff */
[----:B------:R-:W-:Y:S01]  /*2a80*/  FFMA.FTZ R0, R0, UR16, R9 ;  /* 0x0000001000007c23 */ /* 0x000fe20008010009 */
[----:B------:R-:W-:Y:S01]  /*2a90*/  FMUL.FTZ R9, R8, UR25 ;  /* 0x0000001908097c20 */ /* 0x000fe20008410000 */
[----:B------:R-:W-:Y:S01]  /*2aa0*/  FFMA.FTZ R2, R2, UR16, R5 ;  /* 0x0000001002027c23 */ /* 0x000fe20008010005 */
[----:B------:R-:W-:-:S02]  /*2ab0*/  FSEL R6, R4, RZ, P4 ;  /* 0x000000ff04067208 */ /* 0x000fc40002000000 */
[----:B------:R-:W-:Y:S01]  /*2ac0*/  FSEL R5, R4, RZ, P5 ;  /* 0x000000ff04057208 */ /* 0x000fe20002800000 */
[----:B------:R-:W-:Y:S01]  /*2ad0*/  FMUL.FTZ R4, R0, UR25 ;  /* 0x0000001900047c20 */ /* 0x000fe20008410000 */
[----:B------:R-:W-:Y:S02]  /*2ae0*/  ISETP.GE.U32.AND P4, PT, R83, 0x1000000, PT ;  /* 0x010000005300780c */ /* 0x000fe40003f86070 */
[----:B------:R-:W-:Y:S02]  /*2af0*/  ISETP.GE.U32.AND P5, PT, R84, 0x1000000, PT ;  /* 0x010000005400780c */ /* 0x000fe40003fa6070 */
[C---:B------:R-:W-:Y:S02]  /*2b00*/  FSEL R54, R9.reuse, RZ, P4 ;  /* 0x000000ff09367208 */ /* 0x040fe40002000000 */
[----:B------:R-:W-:Y:S02]  /*2b10*/  FSEL R9, R9, RZ, P5 ;  /* 0x000000ff09097208 */ /* 0x000fe40002800000 */
[----:B------:R-:W-:-:S02]  /*2b20*/  LOP3.LUT P5, RZ, R83, 0xff, RZ, 0xc0, !PT ;  /* 0x000000ff53ff7812 */ /* 0x000fc400078ac0ff */
[----:B------:R-:W-:Y:S02]  /*2b30*/  F2FP.BF16.F32.PACK_AB R54, R9, R54 ;  /* 0x000000360936723e */ /* 0x000fe400000010ff */
[----:B------:R-:W-:Y:S01]  /*2b40*/  F2FP.BF16.F32.PACK_AB R7, R6, R7 ;  /* 0x000000070607723e */ /* 0x000fe200000010ff */
[----:B------:R-:W-:Y:S01]  /*2b50*/  FMUL.FTZ R6, R2, UR25 ;  /* 0x0000001902067c20 */ /* 0x000fe20008410000 */
[----:B------:R-:W-:Y:S02]  /*2b60*/  FSEL R9, R4, RZ, P5 ;  /* 0x000000ff04097208 */ /* 0x000fe40002800000 */
[C---:B------:R-:W-:Y:S02]  /*2b70*/  LOP3.LUT P4, RZ, R84.reuse, 0xff, RZ, 0xc0, !PT ;  /* 0x000000ff54ff7812 */ /* 0x040fe4000788c0ff */
[----:B------:R-:W-:Y:S02]  /*2b80*/  LOP3.LUT P5, RZ, R83, 0xff00, RZ, 0xc0, !PT ;  /* 0x0000ff0053ff7812 */ /* 0x000fe400078ac0ff */
[----:B------:R-:W-:-:S02]  /*2b90*/  LOP3.LUT P6, RZ, R84, 0xff00, RZ, 0xc0, !PT ;  /* 0x0000ff0054ff7812 */ /* 0x000fc400078cc0ff */
[----:B------:R-:W-:Y:S02]  /*2ba0*/  F2FP.BF16.F32.PACK_AB R5, R8, R5 ;  /* 0x000000050805723e */ /* 0x000fe400000010ff */
        /* <DEDUP_REMOVED lines=14> */
[----:B------:R-:W-:-:S07]  /*2c90*/  PRMT R0, R54, 0x7632, R0 ;  /* 0x0000763236007816 */ /* 0x000fce0000000000 */
.L_x_1006:
        /* <DEDUP_REMOVED lines=18> */
.L_x_1011:
        /* <DEDUP_REMOVED lines=12> */
.L_x_1012:
[----:B------:R-:W-:-:S07]  /*2e80*/  VIADD R85, R85, 0x80 ;  /* 0x0000008055557836 */ /* 0x000fce0000000000 */
.L_x_1002:
[----:B------:R-:W-:Y:S05]  /*2e90*/  BSYNC.RECONVERGENT B0 ;  /* 0x0000000000007941 */ /* 0x000fea0003800200 */
.L_x_1001:
        /* <DEDUP_REMOVED lines=11> */
[--C-:B------:R-:W-:Y:S02]  /*2f50*/  IMAD.MOV.U32 R2, RZ, RZ, R65.reuse ;  /* 0x000000ffff027224 */ /* 0x100fe400078e0041 */
[--C-:B------:R-:W-:Y:S01]  /*2f60*/  FFMA.FTZ R0, R71, UR17, R92.reuse ;  /* 0x0000001147007c23 */ /* 0x100fe2000801005c */
[----:B------:R-:W-:Y:S01]  /*2f70*/  FFMA.FTZ R9, R62, UR17, R92 ;  /* 0x000000113e097c23 */ /* 0x000fe2000801005c */
[----:B01----:R-:W-:Y:S01]  /*2f80*/  SHF.R.U32.HI R53, RZ, 0x10, R65 ;  /* 0x00000010ff357819 */ /* 0x003fe20000011641 */
[----:B------:R-:W-:Y:S02]  /*2f90*/  IMAD.U32 R7, R2, 0x10000, RZ ;  /* 0x0001000002077824 */ /* 0x000fe400078e00ff */
[----:B------:R-:W-:Y:S01]  /*2fa0*/  FADD.FTZ R0, R61, -R0 ;  /* 0x800000003d007221 */ /* 0x000fe20000010000 */
[----:B------:R-:W-:Y:S01]  /*2fb0*/  FFMA.FTZ R5, R73, UR17, R92 ;  /* 0x0000001149057c23 */ /* 0x000fe2000801005c */
[----:B------:R-:W-:Y:S01]  /*2fc0*/  FADD.FTZ R4, R60, -R9 ;  /* 0x800000093c047221 */ /* 0x000fe20000010000 */
[----:B------:R-:W-:-:S02]  /*2fd0*/  IMAD.U32 R53, R53, 0x10000, RZ ;  /* 0x0001000035357824 */ /* 0x000fc400078e00ff */
[----:B------:R-:W-:Y:S01]  /*2fe0*/  FFMA.FTZ R7, R0, UR16, R7 ;  /* 0x0000001000077c23 */ /* 0x000fe20008010007 */
[----:B------:R-:W-:Y:S02]  /*2ff0*/  IMAD.MOV.U32 R0, RZ, RZ, R64 ;  /* 0x000000ffff007224 */ /* 0x000fe400078e0040 */
[----:B------:R-:W-:Y:S01]  /*3000*/  FFMA.FTZ R2, R72, UR17, R92 ;  /* 0x0000001148027c23 */ /* 0x000fe2000801005c */
[----:B------:R-:W-:Y:S01]  /*3010*/  FFMA.FTZ R8, R4, UR16, R53 ;  /* 0x0000001004087c23 */ /* 0x000fe20008010035 */
[----:B------:R-:W-:Y:S01]  /*3020*/  FMUL.FTZ R4, R7, UR25 ;  /* 0x0000001907047c20 */ /* 0x000fe20008410000 */
[----:B------:R-:W-:Y:S02]  /*3030*/  IMAD.U32 R9, R0, 0x10000, RZ ;  /* 0x0001000000097824 */ /* 0x000fe400078e00ff */
[----:B------:R-:W-:Y:S01]  /*3040*/  FADD.FTZ R0, R70, -R5 ;  /* 0x8000000546007221 */ /* 0x000fe20000010000 */
[----:B------:R-:W-:Y:S01]  /*3050*/  SHF.R.U64 R5, R64, 0x10, R65 ;  /* 0x0000001040057819 */ /* 0x000fe20000001241 */
[----:B------:R-:W-:Y:S01]  /*3060*/  FADD.FTZ R2, R63, -R2 ;  /* 0x800000023f027221 */ /* 0x000fe20000010000 */
[----:B------:R-:W-:Y:S01]  /*3070*/  LOP3.LUT P4, RZ, R74, 0xff0000, RZ, 0xc0, !PT ;  /* 0x00ff00004aff7812 */ /* 0x000fe2000788c0ff */
[----:B------:R-:W-:Y:S01]  /*3080*/  FFMA.FTZ R0, R0, UR16, R9 ;  /* 0x0000001000007c23 */ /* 0x000fe20008010009 */
[----:B------:R-:W-:Y:S01]  /*3090*/  SHF.L.U32 R5, R5, 0x10, RZ ;  /* 0x0000001005057819 */ /* 0x000fe200000006ff */
[----:B------:R-:W-:Y:S01]  /*30a0*/  FMUL.FTZ R9, R8, UR25 ;  /* 0x0000001908097c20 */ /* 0x000fe20008410000 */
[----:B------:R-:W-:-:S02]  /*30b0*/  LOP3.LUT P5, RZ, R75, 0xff0000, RZ, 0xc0, !PT ;  /* 0x00ff00004bff7812 */ /* 0x000fc400078ac0ff */
[----:B------:R-:W-:Y:S01]  /*30c0*/  FSEL R6, R4, RZ, P4 ;  /* 0x000000ff04067208 */ /* 0x000fe20002000000 */
[----:B------:R-:W-:Y:S01]  /*30d0*/  FFMA.FTZ R2, R2, UR16, R5 ;  /* 0x0000001002027c23 */ /* 0x000fe20008010005 */
[----:B------:R-:W-:Y:S01]  /*30e0*/  FSEL R5, R4, RZ, P5 ;  /* 0x000000ff04057208 */ /* 0x000fe20002800000 */
[----:B------:R-:W-:Y:S01]  /*30f0*/  FMUL.FTZ R4, R0, UR25 ;  /* 0x0000001900047c20 */ /* 0x000fe20008410000 */
[----:B------:R-:W-:Y:S02]  /*3100*/  ISETP.GE.U32.AND P5, PT, R75, 0x1000000, PT ;  /* 0x010000004b00780c */ /* 0x000fe40003fa6070 */
[----:B------:R-:W-:Y:S02]  /*3110*/  ISETP.GE.U32.AND P4, PT, R74, 0x1000000, PT ;  /* 0x010000004a00780c */ /* 0x000fe40003f86070 */
[----:B------:R-:W-:Y:S02]  /*3120*/  F2FP.BF16.F32.PACK_AB R7, R6, R7 ;  /* 0x000000070607723e */ /* 0x000fe400000010ff */
[----:B------:R-:W-:-:S02]  /*3130*/  FSEL R6, R9, RZ, P5 ;  /* 0x000000ff09067208 */ /* 0x000fc40002800000 */
[----:B------:R-:W-:Y:S02]  /*3140*/  FSEL R53, R9, RZ, P4 ;  /* 0x000000ff09357208 */ /* 0x000fe40002000000 */
[----:B------:R-:W-:Y:S02]  /*3150*/  LOP3.LUT P5, RZ, R74, 0xff, RZ, 0xc0, !PT ;  /* 0x000000ff4aff7812 */ /* 0x000fe400078ac0ff */
[----:B------:R-:W-:Y:S01]  /*3160*/  F2FP.BF16.F32.PACK_AB R53, R6, R53 ;  /* 0x000000350635723e */ /* 0x000fe200000010ff */
[----:B------:R-:W-:Y:S01]  /*3170*/  FMUL.FTZ R6, R2, UR25 ;  /* 0x0000001902067c20 */ /* 0x000fe20008410000 */
[----:B------:R-:W-:Y:S02]  /*3180*/  FSEL R9, R4, RZ, P5 ;  /* 0x000000ff04097208 */ /* 0x000fe40002800000 */
[----:B------:R-:W-:Y:S02]  /*3190*/  LOP3.LUT P4, RZ, R75, 0xff, RZ, 0xc0, !PT ;  /* 0x000000ff4bff7812 */ /* 0x000fe4000788c0ff */
[----:B------:R-:W-:-:S02]  /*31a0*/  LOP3.LUT P5, RZ, R74, 0xff00, RZ, 0xc0, !PT ;  /* 0x0000ff004aff7812 */ /* 0x000fc400078ac0ff */
[----:B------:R-:W-:Y:S02]  /*31b0*/  LOP3.LUT P6, RZ, R75, 0xff00, RZ, 0xc0, !PT ;  /* 0x0000ff004bff7812 */ /* 0x000fe400078cc0ff */
[----:B------:R-:W-:Y:S02]  /*31c0*/  F2FP.BF16.F32.PACK_AB R5, R8, R5 ;  /* 0x000000050805723e */ /* 0x000fe400000010ff */
        /* <DEDUP_REMOVED lines=16> */
.L_x_1017:
[--C-:B------:R-:W-:Y:S01]  /*32d0*/  SHF.R.U64 R2, R64, 0x10, R65.reuse ;  /* 0x0000001040027819 */ /* 0x100fe20000001241 */
[--C-:B------:R-:W-:Y:S01]  /*32e0*/  FFMA.FTZ R0, R72, UR17, R92.reuse ;  /* 0x0000001148007c23 */ /* 0x100fe2000801005c */
[----:B01----:R-:W-:Y:S02]  /*32f0*/  IMAD.MOV.U32 R52, RZ, RZ, R65 ;  /* 0x000000ffff347224 */ /* 0x003fe400078e0041 */
[----:B------:R-:W-:Y:S01]  /*3300*/  FFMA.FTZ R53, R62, UR17, R92 ;  /* 0x000000113e357c23 */ /* 0x000fe2000801005c */
[----:B------:R-:W-:Y:S01]  /*3310*/  LOP3.LUT P6, RZ, R74, 0xff00, RZ, 0xc0, !PT ;  /* 0x0000ff004aff7812 */ /* 0x000fe200078cc0ff */
[----:B------:R-:W-:Y:S02]  /*3320*/  IMAD.U32 R5, R2, 0x10000, RZ ;  /* 0x0001000002057824 */ /* 0x000fe400078e00ff */
[----:B------:R-:W-:Y:S01]  /*3330*/  FADD.FTZ R0, R63, -R0 ;  /* 0x800000003f007221 */ /* 0x000fe20000010000 */
[----:B------:R-:W-:Y:S01]  /*3340*/  FFMA.FTZ R2, R71, UR17, R92 ;  /* 0x0000001147027c23 */ /* 0x000fe2000801005c */
[----:B------:R-:W-:Y:S01]  /*3350*/  FADD.FTZ R53, R60, -R53 ;  /* 0x800000353c357221 */ /* 0x000fe20000010000 */
[----:B------:R-:W-:Y:S01]  /*3360*/  LOP3.LUT P4, RZ, R75, 0xff00, RZ, 0xc0, !PT ;  /* 0x0000ff004bff7812 */ /* 0x000fe2000788c0ff */
        /* <DEDUP_REMOVED lines=9> */
[----:B------:R-:W-:Y:S01]  /*3400*/  LOP3.LUT P5, RZ, R74, 0xff, RZ, 0xc0, !PT ;  /* 0x000000ff4aff7812 */ /* 0x000fe200078ac0ff */
[----:B------:R-:W-:Y:S02]  /*3410*/  IMAD.U32 R52, R2, 0x10000, RZ ;  /* 0x0001000002347824 */ /* 0x000fe400078e00ff */
[----:B------:R-:W-:Y:S01]  /*3420*/  FADD.FTZ R5, R70, -R5 ;  /* 0x8000000546057221 */ /* 0x000fe20000010000 */
[----:B------:R-:W-:Y:S01]  /*3430*/  FFMA.FTZ R2, R53, UR16, R54 ;  /* 0x0000001035027c23 */ /* 0x000fe20008010036 */
[----:B------:R-:W-:Y:S01]  /*3440*/  FSEL R53, R4, RZ, P4 ;  /* 0x000000ff04357208 */ /* 0x000fe20002000000 */
[----:B------:R-:W-:Y:S01]  /*3450*/  FMUL.FTZ R0, R0, UR25 ;  /* 0x0000001900007c20 */ /* 0x000fe20008410000 */
[----:B------:R-:W-:Y:S01]  /*3460*/  FFMA.FTZ R5, R5, UR16, R52 ;  /* 0x0000001005057c23 */ /* 0x000fe20008010034 */
[----:B------:R-:W-:-:S02]  /*3470*/  FSEL R52, R4, RZ, P6 ;  /* 0x000000ff04347208 */ /* 0x000fc40003000000 */
[----:B------:R-:W-:Y:S01]  /*3480*/  LOP3.LUT P6, RZ, R75, 0xff, RZ, 0xc0, !PT ;  /* 0x000000ff4bff7812 */ /* 0x000fe200078cc0ff */
[----:B------:R-:W-:Y:S01]  /*3490*/  FMUL.FTZ R5, R5, UR25 ;  /* 0x0000001905057c20 */ /* 0x000fe20008410000 */
[C---:B------:R-:W-:Y:S02]  /*34a0*/  ISETP.GE.U32.AND P4, PT, R74.reuse, 0x1000000, PT ;  /* 0x010000004a00780c */ /* 0x040fe40003f86070 */
[----:B------:R-:W-:Y:S02]  /*34b0*/  F2FP.BF16.F32.PACK_AB R52, R53, R52 ;  /* 0x000000343534723e */ /* 0x000fe400000010ff */
[C---:B------:R-:W-:Y:S02]  /*34c0*/  FSEL R4, R5.reuse, RZ, P5 ;  /* 0x000000ff05047208 */ /* 0x040fe40002800000 */
[----:B------:R-:W-:Y:S02]  /*34d0*/  FSEL R5, R5, RZ, P6 ;  /* 0x000000ff05057208 */ /* 0x000fe40003000000 */
[----:B------:R-:W-:-:S02]  /*34e0*/  LOP3.LUT P6, RZ, R74, 0xff0000, RZ, 0xc0, !PT ;  /* 0x00ff00004aff7812 */ /* 0x000fc400078cc0ff */
[----:B------:R-:W-:Y:S01]  /*34f0*/  F2FP.BF16.F32.PACK_AB R55, R5, R4 ;  /* 0x000000040537723e */ /* 0x000fe200000010ff */
[----:B------:R-:W-:Y:S01]  /*3500*/  FMUL.FTZ R4, R2, UR25 ;  /* 0x0000001902047c20 */ /* 0x000fe20008410000 */
[C---:B------:R-:W-:Y:S02]  /*3510*/  LOP3.LUT P5, RZ, R75.reuse, 0xff0000, RZ, 0xc0, !PT ;  /* 0x00ff00004bff7812 */ /* 0x040fe400078ac0ff */
[C---:B------:R-:W-:Y:S02]  /*3520*/  FSEL R2, R0.reuse, RZ, P6 ;  /* 0x000000ff00027208 */ /* 0x040fe40003000000 */
[----:B------:R-:W-:Y:S02]  /*3530*/  ISETP.GE.U32.AND P6, PT, R75, 0x1000000, PT ;  /* 0x010000004b00780c */ /* 0x000fe40003fc6070 */
        /* <DEDUP_REMOVED lines=8> */
[----:B------:R-:W-:Y:S01]  /*35c0*/  PRMT R0, R53, 0x7632, R0 ;  /* 0x0000763235007816 */ /* 0x000fe20000000000 */
[----:B------:R-:W-:Y:S06]  /*35d0*/  BRA `(.L_x_1018) ;  /* 0x0000000c00d07947 */ /* 0x000fec0003800000 */
.L_x_1016:
[----:B------:R-:W-:-:S04]  /*35e0*/  UISETP.NE.U32.AND UP3, UPT, UR10, URZ, UPT ;  /* 0x000000ff0a00728c */ /* 0x000fc8000bf65070 */
[----:B------:R-:W-:-:S09]  /*35f0*/  UISETP.NE.AND.EX UP3, UPT, UR11, URZ, UPT, UP3 ;  /* 0x000000ff0b00728c */ /* 0x000fd2000bf65330 */
[----:B------:R-:W-:Y:S05]  /*3600*/  BRA.U !UP3, `(.L_x_1019) ;  /* 0x000000010bc07547 */ /* 0x000fea000b800000 */
[--C-:B------:R-:W-:Y:S01]  /*3610*/  FFMA.FTZ R0, R71, UR17, R92.reuse ;  /* 0x0000001147007c23 */ /* 0x100fe2000801005c */
[--C-:B------:R-:W-:Y:S01]  /*3620*/  FFMA.FTZ R5, R62, UR17, R92.reuse ;  /* 0x000000113e057c23 */ /* 0x100fe2000801005c */
[----:B------:R-:W-:Y:S01]  /*3630*/  LOP3.LUT P4, RZ, R74, 0xff0000, RZ, 0xc0, !PT ;  /* 0x00ff00004aff7812 */ /* 0x000fe2000788c0ff */
[----:B------:R-:W-:Y:S01]  /*3640*/  FFMA.FTZ R9, R73, UR17, R92 ;  /* 0x0000001149097c23 */ /* 0x000fe2000801005c */
[----:B------:R-:W-:Y:S01]  /*3650*/  FADD.FTZ R0, R61, -R0 ;  /* 0x800000003d007221 */ /* 0x000fe20000010000 */
[----:B------:R-:W-:Y:S01]  /*3660*/  FADD.FTZ R4, R60, -R5 ;  /* 0x800000053c047221 */ /* 0x000fe20000010000 */
[C---:B------:R-:W-:Y:S02]  /*3670*/  LOP3.LUT P5, RZ, R75.reuse, 0xff0000, RZ, 0xc0, !PT ;  /* 0x00ff00004bff7812 */ /* 0x040fe400078ac0ff */
[----:B------:R-:W-:Y:S01]  /*3680*/  FMUL.FTZ R7, R0, UR16 ;  /* 0x0000001000077c20 */ /* 0x000fe20008410000 */
[----:B------:R-:W-:Y:S01]  /*3690*/  FMUL.FTZ R4, R4, UR16 ;  /* 0x0000001004047c20 */ /* 0x000fe20008410000 */
[----:B------:R-:W-:-:S02]  /*36a0*/  LOP3.LUT P6, RZ, R75, 0xff00, RZ, 0xc0, !PT ;  /* 0x0000ff004bff7812 */ /* 0x000fc400078cc0ff */
[----:B------:R-:W-:-:S05]  /*36b0*/  FMUL.FTZ R0, R7, UR25 ;  /* 0x0000001907007c20 */ /* 0x000fca0008410000 */
[C---:B------:R-:W-:Y:S02]  /*36c0*/  FSEL R2, R0.reuse, RZ, P4 ;  /* 0x000000ff00027208 */ /* 0x040fe40002000000 */
[----:B------:R-:W-:Y:S01]  /*36d0*/  FSEL R5, R0, RZ, P5 ;  /* 0x000000ff00057208 */ /* 0x000fe20002800000 */
[----:B------:R-:W-:Y:S01]  /*36e0*/  FADD.FTZ R0, R70, -R9 ;  /* 0x8000000946007221 */ /* 0x000fe20000010000 */
[----:B------:R-:W-:Y:S01]  /*36f0*/  F2FP.BF16.F32.PACK_AB R7, R2, R7 ;  /* 0x000000070207723e */ /* 0x000fe200000010ff */
[----:B------:R-:W-:Y:S01]  /*3700*/  FFMA.FTZ R2, R72, UR17, R92 ;  /* 0x0000001148027c23 */ /* 0x000fe2000801005c */
[C---:B------:R-:W-:Y:S01]  /*3710*/  F2FP.BF16.F32.PACK_AB R5, R4.reuse, R5 ;  /* 0x000000050405723e */ /* 0x040fe200000010ff */
[----:B------:R-:W-:Y:S01]  /*3720*/  FMUL.FTZ R4, R4, UR25 ;  /* 0x0000001904047c20 */ /* 0x000fe20008410000 */
[----:B------:R-:W-:Y:S01]  /*3730*/  ISETP.GE.U32.AND P4, PT, R74, 0x1000000, PT ;  /* 0x010000004a00780c */ /* 0x000fe20003f86070 */
[----:B------:R-:W-:Y:S01]  /*3740*/  FMUL.FTZ R0, R0, UR16 ;  /* 0x0000001000007c20 */ /* 0x000fe20008410000 */
[----:B------:R-:W-:Y:S01]  /*3750*/  ISETP.GE.U32.AND P5, PT, R75, 0x1000000, PT ;  /* 0x010000004b00780c */ /* 0x000fe20003fa6070 */
[----:B-1----:R-:W-:Y:S01]  /*3760*/  FADD.FTZ R55, R63, -R2 ;  /* 0x800000023f377221 */ /* 0x002fe20000010000 */
[----:B0-----:R-:W-:Y:S01]  /*3770*/  FSEL R53, R4, RZ, P4 ;  /* 0x000000ff04357208 */ /* 0x001fe20002000000 */
[----:B------:R-:W-:Y:S01]  /*3780*/  FMUL.FTZ R2, R0, UR25 ;  /* 0x0000001900027c20 */ /* 0x000fe20008410000 */
[----:B------:R-:W-:Y:S01]  /*3790*/  FSEL R4, R4, RZ, P5 ;  /* 0x000000ff04047208 */ /* 0x000fe20002800000 */
[----:B------:R-:W-:Y:S01]  /*37a0*/  FMUL.FTZ R55, R55, UR16 ;  /* 0x0000001037377c20 */ /* 0x000fe20008410000 */
[----:B------:R-:W-:-:S02]  /*37b0*/  LOP3.LUT P5, RZ, R74, 0xff, RZ, 0xc0, !PT ;  /* 0x000000ff4aff7812 */ /* 0x000fc400078ac0ff */
[----:B------:R-:W-:Y:S01]  /*37c0*/  F2FP.BF16.F32.PACK_AB R53, R4, R53 ;  /* 0x000000350435723e */ /* 0x000fe200000010ff */
[----:B------:R-:W-:Y:S01]  /*37d0*/  FMUL.FTZ R4, R55, UR25 ;  /* 0x0000001937047c20 */ /* 0x000fe20008410000 */
[----:B------:R-:W-:Y:S02]  /*37e0*/  LOP3.LUT P4, RZ, R75, 0xff, RZ, 0xc0, !PT ;  /* 0x000000ff4bff7812 */ /* 0x000fe4000788c0ff */
[----:B------:R-:W-:Y:S02]  /*37f0*/  FSEL R9, R2, RZ, P5 ;  /* 0x000000ff02097208 */ /* 0x000fe40002800000 */
        /* <DEDUP_REMOVED lines=17> */
.L_x_1019:
        /* <DEDUP_REMOVED lines=15> */
[C---:B01----:R-:W-:Y:S02]  /*3a00*/  FSEL R52, R0.reuse, RZ, P4 ;  /* 0x000000ff00347208 */ /* 0x043fe40002000000 */
[----:B------:R-:W-:Y:S02]  /*3a10*/  FSEL R53, R0, RZ, P5 ;  /* 0x000000ff00357208 */ /* 0x000fe40002800000 */
[----:B------:R-:W-:Y:S02]  /*3a20*/  LOP3.LUT P4, RZ, R74, 0xff, RZ, 0xc0, !PT ;  /* 0x000000ff4aff7812 */ /* 0x000fe4000788c0ff */
[----:B------:R-:W-:Y:S02]  /*3a30*/  LOP3.LUT P5, RZ, R75, 0xff, RZ, 0xc0, !PT ;  /* 0x000000ff4bff7812 */ /* 0x000fe400078ac0ff */
[----:B------:R-:W-:-:S02]  /*3a40*/  FSEL R55, R5, RZ, P4 ;  /* 0x000000ff05377208 */ /* 0x000fc40002000000 */
[----:B------:R-:W-:Y:S01]  /*3a50*/  FSEL R0, R5, RZ, P5 ;  /* 0x000000ff05007208 */ /* 0x000fe20002800000 */
[----:B------:R-:W-:Y:S01]  /*3a60*/  FFMA.FTZ R5, R62, UR17, R92 ;  /* 0x000000113e057c23 */ /* 0x000fe2000801005c */
[----:B------:R-:W-:Y:S02]  /*3a70*/  LOP3.LUT P5, RZ, R75, 0xff0000, RZ, 0xc0, !PT ;  /* 0x00ff00004bff7812 */ /* 0x000fe400078ac0ff */
[----:B------:R-:W-:Y:S01]  /*3a80*/  F2FP.BF16.F32.PACK_AB R55, R0, R55 ;  /* 0x000000370037723e */ /* 0x000fe200000010ff */
[----:B------:R-:W-:Y:S01]  /*3a90*/  FADD.FTZ R5, R60, -R5 ;  /* 0x800000053c057221 */ /* 0x000fe20000010000 */
[----:B------:R-:W-:Y:S02]  /*3aa0*/  FSEL R0, R2, RZ, P6 ;  /* 0x000000ff02007208 */ /* 0x000fe40003000000 */
[----:B------:R-:W-:Y:S01]  /*3ab0*/  ISETP.GE.U32.AND P4, PT, R74, 0x1000000, PT ;  /* 0x010000004a00780c */ /* 0x000fe20003f86070 */
[----:B------:R-:W-:Y:S01]  /*3ac0*/  FMUL.FTZ R5, R5, UR16 ;  /* 0x0000001005057c20 */ /* 0x000fe20008410000 */
[----:B------:R-:W-:-:S02]  /*3ad0*/  ISETP.GE.U32.AND P6, PT, R75, 0x1000000, PT ;  /* 0x010000004b00780c */ /* 0x000fc40003fc6070 */
[----:B------:R-:W-:Y:S01]  /*3ae0*/  F2FP.BF16.F32.PACK_AB R52, R53, R52 ;  /* 0x000000343534723e */ /* 0x000fe200000010ff */
[----:B------:R-:W-:Y:S01]  /*3af0*/  FMUL.FTZ R4, R5, UR25 ;  /* 0x0000001905047c20 */ /* 0x000fe20008410000 */
[----:B------:R-:W-:-:S04]  /*3b00*/  FSEL R5, R2, RZ, P5 ;  /* 0x000000ff02057208 */ /* 0x000fc80002800000 */
[C---:B------:R-:W-:Y:S02]  /*3b10*/  FSEL R2, R4.reuse, RZ, P4 ;  /* 0x000000ff04027208 */ /* 0x040fe40002000000 */
[----:B------:R-:W-:Y:S02]  /*3b20*/  FSEL R53, R4, RZ, P6 ;  /* 0x000000ff04357208 */ /* 0x000fe40003000000 */
[----:B------:R-:W-:Y:S02]  /*3b30*/  F2FP.BF16.F32.PACK_AB R0, R5, R0 ;  /* 0x000000000500723e */ /* 0x000fe400000010ff */
[----:B------:R-:W-:Y:S02]  /*3b40*/  F2FP.BF16.F32.PACK_AB R53, R53, R2 ;  /* 0x000000023535723e */ /* 0x000fe400000010ff */
[C---:B------:R-:W-:Y:S02]  /*3b50*/  PRMT R5, R0.reuse, 0x7632, R5 ;  /* 0x0000763200057816 */ /* 0x040fe40000000005 */
[----:B------:R-:W-:-:S02]  /*3b60*/  PRMT R54, R0, 0x7610, R54 ;  /* 0x0000761000367816 */ /* 0x000fc40000000036 */
[----:B------:R-:W-:Y:S02]  /*3b70*/  PRMT R4, R55, 0x7632, R4 ;  /* 0x0000763237047816 */ /* 0x000fe40000000004 */
[----:B------:R-:W-:Y:S02]  /*3b80*/  PRMT R2, R52, 0x7632, R2 ;  /* 0x0000763234027816 */ /* 0x000fe40000000002 */
[----:B------:R-:W-:Y:S01]  /*3b90*/  PRMT R0, R53, 0x7632, R0 ;  /* 0x0000763235007816 */ /* 0x000fe20000000000 */
[----:B------:R-:W-:Y:S06]  /*3ba0*/  BRA `(.L_x_1018) ;  /* 0x00000008005c7947 */ /* 0x000fec0003800000 */
.L_x_1015:
[----:B------:R-:W-:-:S04]  /*3bb0*/  UISETP.NE.U32.AND UP3, UPT, UR26, URZ, UPT ;  /* 0x000000ff1a00728c */ /* 0x000fc8000bf65070 */
[----:B------:R-:W-:-:S09]  /*3bc0*/  UISETP.NE.AND.EX UP3, UPT, UR27, URZ, UPT, UP3 ;  /* 0x000000ff1b00728c */ /* 0x000fd2000bf65330 */
[----:B------:R-:W-:Y:S05]  /*3bd0*/  BRA.U !UP3, `(.L_x_1020) ;  /* 0x000000050b507547 */ /* 0x000fea000b800000 */
[----:B------:R-:W-:-:S04]  /*3be0*/  UISETP.NE.U32.AND UP3, UPT, UR10, URZ, UPT ;  /* 0x000000ff0a00728c */ /* 0x000fc8000bf65070 */
[----:B------:R-:W-:-:S09]  /*3bf0*/  UISETP.NE.AND.EX UP3, UPT, UR11, URZ, UPT, UP3 ;  /* 0x000000ff0b00728c */ /* 0x000fd2000bf65330 */
[----:B------:R-:W-:Y:S05]  /*3c00*/  BRA.U !UP3, `(.L_x_1021) ;  /* 0x000000010bac7547 */ /* 0x000fea000b800000 */
[----:B------:R-:W-:Y:S02]  /*3c10*/  IMAD.MOV.U32 R6, RZ, RZ, R64 ;  /* 0x000000ffff067224 */ /* 0x000fe400078e0040 */
[--C-:B------:R-:W-:Y:S01]  /*3c20*/  FFMA.FTZ R7, R73, UR17, R92.reuse ;  /* 0x0000001149077c23 */ /* 0x100fe2000801005c */
[--C-:B------:R-:W-:Y:S01]  /*3c30*/  FFMA.FTZ R8, R72, UR17, R92.reuse ;  /* 0x0000001148087c23 */ /* 0x100fe2000801005c */
[----:B01----:R-:W-:Y:S01]  /*3c40*/  FFMA.FTZ R53, R62, UR17, R92 ;  /* 0x000000113e357c23 */ /* 0x003fe2000801005c */
[----:B------:R-:W-:Y:S02]  /*3c50*/  IMAD.U32 R9, R6, 0x10000, RZ ;  /* 0x0001000006097824 */ /* 0x000fe400078e00ff */
[----:B------:R-:W-:Y:S01]  /*3c60*/  FADD.FTZ R6, R70, -R7 ;  /* 0x8000000746067221 */ /* 0x000fe20000010000 */
[----:B------:R-:W-:Y:S01]  /*3c70*/  SHF.R.U64 R7, R64, 0x10, R65 ;  /* 0x0000001040077819 */ /* 0x000fe20000001241 */
[----:B------:R-:W-:Y:S01]  /*3c80*/  FADD.FTZ R53, R60, -R53 ;  /* 0x800000353c357221 */ /* 0x000fe20000010000 */
[----:B------:R-:W-:Y:S01]  /*3c90*/  LOP3.LUT P4, RZ, R74, 0xff, RZ, 0xc0, !PT ;  /* 0x000000ff4aff7812 */ /* 0x000fe2000788c0ff */
        /* <DEDUP_REMOVED lines=10> */
[----:B------:R-:W-:Y:S01]  /*3d40*/  FMUL.FTZ R54, R7, UR25 ;  /* 0x0000001907367c20 */ /* 0x000fe20008410000 */
[----:B------:R-:W-:Y:S01]  /*3d50*/  SHF.L.U32 R52, R52, 0x10, RZ ;  /* 0x0000001034347819 */ /* 0x000fe200000006ff */
[----:B------:R-:W-:-:S03]  /*3d60*/  FFMA.FTZ R8, R8, UR16, R9 ;  /* 0x0000001008087c23 */ /* 0x000fc60008010009 */
[----:B------:R-:W-:Y:S01]  /*3d70*/  FSEL R54, R54, RZ, P5 ;  /* 0x000000ff36367208 */ /* 0x000fe20002800000 */
[----:B------:R-:W-:Y:S01]  /*3d80*/  FFMA.FTZ R9, R53, UR16, R52 ;  /* 0x0000001035097c23 */ /* 0x000fe20008010034 */
[----:B------:R-:W-:Y:S01]  /*3d90*/  FMUL.FTZ R52, R6, UR25 ;  /* 0x0000001906347c20 */ /* 0x000fe20008410000 */
[----:B------:R-:W-:Y:S02]  /*3da0*/  ISETP.GE.U32.AND P5, PT, R74, 0x1000000, PT ;  /* 0x010000004a00780c */ /* 0x000fe40003fa6070 */
[----:B------:R-:W-:Y:S02]  /*3db0*/  F2FP.BF16.F32.PACK_AB R54, R54, R7 ;  /* 0x000000073636723e */ /* 0x000fe400000010ff */
[----:B------:R-:W-:Y:S01]  /*3dc0*/  FSEL R53, R52, RZ, P4 ;  /* 0x000000ff34357208 */ /* 0x000fe20002000000 */
[----:B------:R-:W-:Y:S01]  /*3dd0*/  FMUL.FTZ R52, R9, UR25 ;  /* 0x0000001909347c20 */ /* 0x000fe20008410000 */
[----:B------:R-:W-:Y:S02]  /*3de0*/  LOP3.LUT P4, RZ, R74, 0xff0000, RZ, 0xc0, !PT ;  /* 0x00ff00004aff7812 */ /* 0x000fe4000788c0ff */
[----:B------:R-:W-:Y:S01]  /*3df0*/  F2FP.BF16.F32.PACK_AB R53, R53, R6 ;  /* 0x000000063535723e */ /* 0x000fe200000010ff */
[----:B------:R-:W-:Y:S01]  /*3e00*/  FMUL.FTZ R6, R8, UR25 ;  /* 0x0000001908067c20 */ /* 0x000fe20008410000 */
[----:B------:R-:W-:-:S02]  /*3e10*/  FSEL R52, R52, RZ, P5 ;  /* 0x000000ff34347208 */ /* 0x000fc40002800000 */
[----:B------:R-:W-:Y:S02]  /*3e20*/  PRMT R55, R53, 0x7632, R55 ;  /* 0x0000763235377816 */ /* 0x000fe40000000037 */
[----:B------:R-:W-:Y:S02]  /*3e30*/  FSEL R7, R6, RZ, P4 ;  /* 0x000000ff06077208 */ /* 0x000fe40002000000 */
[----:B------:R-:W-:Y:S02]  /*3e40*/  F2FP.BF16.F32.PACK_AB R6, R52, R9 ;  /* 0x000000093406723e */ /* 0x000fe400000010ff */
[----:B------:R-:W-:Y:S02]  /*3e50*/  F2FP.BF16.F32.PACK_AB R7, R7, R8 ;  /* 0x000000080707723e */ /* 0x000fe400000010ff */
[----:B------:R-:W-:Y:S02]  /*3e60*/  PRMT R9, R53, 0x7610, R9 ;  /* 0x0000761035097816 */ /* 0x000fe40000000009 */
[----:B------:R-:W-:-:S02]  /*3e70*/  PRMT R52, R54, 0x7632, R52 ;  /* 0x0000763236347816 */ /* 0x000fc40000000034 */
[----:B------:R-:W-:Y:S02]  /*3e80*/  PRMT R8, R54, 0x7610, R8 ;  /* 0x0000761036087816 */ /* 0x000fe40000000008 */
[----:B------:R-:W-:Y:S02]  /*3e90*/  PRMT R54, R7, 0x7632, R54 ;  /* 0x0000763207367816 */ /* 0x000fe40000000036 */
[----:B------:R-:W-:Y:S01]  /*3ea0*/  PRMT R53, R6, 0x7632, R53 ;  /* 0x0000763206357816 */ /* 0x000fe20000000035 */
[----:B------:R-:W-:Y:S06]  /*3eb0*/  BRA `(.L_x_1018) ;  /* 0x0000000400987947 */ /* 0x000fec0003800000 */
.L_x_1021:
[----:B01----:R-:W-:Y:S02]  /*3ec0*/  IMAD.MOV.U32 R52, RZ, RZ, R64 ;  /* 0x000000ffff347224 */ /* 0x003fe400078e0040 */
[--C-:B------:R-:W-:Y:S01]  /*3ed0*/  FFMA.FTZ R53, R73, UR17, R92.reuse ;  /* 0x0000001149357c23 */ /* 0x100fe2000801005c */
[--C-:B------:R-:W-:Y:S01]  /*3ee0*/  FFMA.FTZ R54, R72, UR17, R92.reuse ;  /* 0x0000001148367c23 */ /* 0x100fe2000801005c */
[----:B------:R-:W-:Y:S01]  /*3ef0*/  FFMA.FTZ R88, R71, UR17, R92 ;  /* 0x0000001147587c23 */ /* 0x000fe2000801005c */
[----:B------:R-:W-:Y:S02]  /*3f00*/  IMAD.U32 R55, R52, 0x10000, RZ ;  /* 0x0001000034377824 */ /* 0x000fe400078e00ff */
[----:B------:R-:W-:Y:S01]  /*3f10*/  FADD.FTZ R52, R70, -R53 ;  /* 0x8000003546347221 */ /* 0x000fe20000010000 */
[----:B------:R-:W-:Y:S01]  /*3f20*/  SHF.R.U64 R53, R64, 0x10, R65 ;  /* 0x0000001040357819 */ /* 0x000fe20000001241 */
[----:B------:R-:W-:Y:S01]  /*3f30*/  FADD.FTZ R54, R63, -R54 ;  /* 0x800000363f367221 */ /* 0x000fe20000010000 */
[----:B------:R-:W-:Y:S01]  /*3f40*/  FADD.FTZ R88, R61, -R88 ;  /* 0x800000583d587221 */ /* 0x000fe20000010000 */
[----:B------:R-:W-:Y:S01]  /*3f50*/  FFMA.FTZ R52, R52, UR16, R55 ;  /* 0x0000001034347c23 */ /* 0x000fe20008010037 */
[--C-:B------:R-:W-:Y:S01]  /*3f60*/  IMAD.MOV.U32 R55, RZ, RZ, R65.reuse ;  /* 0x000000ffff377224 */ /* 0x100fe200078e0041 */
[----:B------:R-:W-:Y:S01]  /*3f70*/  SHF.R.U32.HI R89, RZ, 0x10, R65 ;  /* 0x00000010ff597819 */ /* 0x000fe20000011641 */
[----:B------:R-:W-:-:S02]  /*3f80*/  IMAD.U32 R53, R53, 0x10000, RZ ;  /* 0x0001000035357824 */ /* 0x000fc400078e00ff */
[----:B------:R-:W-:Y:S01]  /*3f90*/  FMUL.FTZ R52, R52, UR25 ;  /* 0x0000001934347c20 */ /* 0x000fe20008410000 */
[----:B------:R-:W-:Y:S01]  /*3fa0*/  IMAD.U32 R55, R55, 0x10000, RZ ;  /* 0x0001000037377824 */ /* 0x000fe200078e00ff */
[----:B------:R-:W-:Y:S01]  /*3fb0*/  LOP3.LUT P4, RZ, R74, 0xff, RZ, 0xc0, !PT ;  /* 0x000000ff4aff7812 */ /* 0x000fe2000788c0ff */
[----:B------:R-:W-:Y:S01]  /*3fc0*/  FFMA.FTZ R54, R54, UR16, R53 ;  /* 0x0000001036367c23 */ /* 0x000fe20008010035 */
[----:B------:R-:W-:Y:S02]  /*3fd0*/  IMAD.U32 R89, R89, 0x10000, RZ ;  /* 0x0001000059597824 */ /* 0x000fe400078e00ff */
[----:B------:R-:W-:Y:S01]  /*3fe0*/  FFMA.FTZ R53, R88, UR16, R55 ;  /* 0x0000001058357c23 */ /* 0x000fe20008010037 */
[----:B------:R-:W-:Y:S01]  /*3ff0*/  FFMA.FTZ R55, R62, UR17, R92 ;  /* 0x000000113e377c23 */ /* 0x000fe2000801005c */
[----:B------:R-:W-:Y:S01]  /*4000*/  FMUL.FTZ R54, R54, UR25 ;  /* 0x0000001936367c20 */ /* 0x000fe20008410000 */
[----:B------:R-:W-:Y:S01]  /*4010*/  LOP3.LUT P5, RZ, R74, 0xff00, RZ, 0xc0, !PT ;  /* 0x0000ff004aff7812 */ /* 0x000fe200078ac0ff */
[----:B------:R-:W-:Y:S01]  /*4020*/  FMUL.FTZ R53, R53, UR25 ;  /* 0x0000001935357c20 */ /* 0x000fe20008410000 */
[----:B------:R-:W-:Y:S01]  /*4030*/  FADD.FTZ R88, R60, -R55 ;  /* 0x800000373c587221 */ /* 0x000fe20000010000 */
[----:B------:R-:W-:-:S02]  /*4040*/  FSEL R52, R52, RZ, P4 ;  /* 0x000000ff34347208 */ /* 0x000fc40002000000 */
[----:B------:R-:W-:Y:S01]  /*4050*/  FSEL R55, R54, RZ, P5 ;  /* 0x000000ff36377208 */ /* 0x000fe20002800000 */
[----:B------:R-:W-:Y:S01]  /*4060*/  FFMA.FTZ R88, R88, UR16, R89 ;  /* 0x0000001058587c23 */ /* 0x000fe20008010059 */
[C---:B------:R-:W-:Y:S02]  /*4070*/  LOP3.LUT P4, RZ, R74.reuse, 0xff0000, RZ, 0xc0, !PT ;  /* 0x00ff00004aff7812 */ /* 0x040fe4000788c0ff */
[----:B------:R-:W-:Y:S01]  /*4080*/  ISETP.GE.U32.AND P5, PT, R74, 0x1000000, PT ;  /* 0x010000004a00780c */ /* 0x000fe20003fa6070 */
[----:B------:R-:W-:Y:S01]  /*4090*/  FMUL.FTZ R88, R88, UR25 ;  /* 0x0000001958587c20 */ /* 0x000fe20008410000 */
[----:B------:R-:W-:Y:S02]  /*40a0*/  FSEL R53, R53, RZ, P4 ;  /* 0x000000ff35357208 */ /* 0x000fe40002000000 */
[----:B------:R-:W-:Y:S02]  /*40b0*/  F2FP.BF16.F32.PACK_AB R55, R55, R52 ;  /* 0x000000343737723e */ /* 0x000fe400000010ff */
[----:B------:R-:W-:-:S02]  /*40c0*/  FSEL R88, R88, RZ, P5 ;  /* 0x000000ff58587208 */ /* 0x000fc40002800000 */
[----:B------:R-:W-:Y:S02]  /*40d0*/  PRMT R52, R55, 0x7632, R52 ;  /* 0x0000763237347816 */ /* 0x000fe40000000034 */
[----:B------:R-:W-:-:S04]  /*40e0*/  F2FP.BF16.F32.PACK_AB R88, R88, R53 ;  /* 0x000000355858723e */ /* 0x000fc800000010ff */
[C---:B------:R-:W-:Y:S02]  /*40f0*/  PRMT R53, R88.reuse, 0x7632, R53 ;  /* 0x0000763258357816 */ /* 0x040fe40000000035 */
[----:B------:R-:W-:Y:S01]  /*4100*/  PRMT R54, R88, 0x7610, R54 ;  /* 0x0000761058367816 */ /* 0x000fe20000000036 */
[----:B------:R-:W-:Y:S06]  /*4110*/  BRA `(.L_x_1018) ;  /* 0x0000000400007947 */ /* 0x000fec0003800000 */
.L_x_1020:
[----:B------:R-:W-:-:S04]  /*4120*/  UISETP.NE.U32.AND UP3, UPT, UR10, URZ, UPT ;  /* 0x000000ff0a00728c */ /* 0x000fc8000bf65070 */
[----:B------:R-:W-:-:S09]  /*4130*/  UISETP.NE.AND.EX UP3, UPT, UR11, URZ, UPT, UP3 ;  /* 0x000000ff0b00728c */ /* 0x000fd2000bf65330 */
[----:B------:R-:W-:Y:S05]  /*4140*/  BRA.U !UP3, `(.L_x_1022) ;  /* 0x000000010b847547 */ /* 0x000fea000b800000 */
        /* <DEDUP_REMOVED lines=11> */
[----:B01----:R-:W-:Y:S02]  /*4200*/  FSEL R53, R9, RZ, P5 ;  /* 0x000000ff09357208 */ /* 0x003fe40002800000 */
        /* <DEDUP_REMOVED lines=21> */
.L_x_1022:
[--C-:B01----:R-:W-:Y:S01]  /*4360*/  FFMA.FTZ R53, R73, UR17, R92.reuse ;  /* 0x0000001149357c23 */ /* 0x103fe2000801005c */
        /* <DEDUP_REMOVED lines=26> */
[----:B------:R-:W-:-:S07]  /*4510*/  PRMT R53, R54, 0x7632, R53 ;  /* 0x0000763236357816 */ /* 0x000fce0000000035 */
.L_x_1018:
        /* <DEDUP_REMOVED lines=16> */
.L_x_1023:
        /* <DEDUP_REMOVED lines=10> */
.L_x_1024:
[----:B------:R-:W-:-:S07]  /*46c0*/  VIADD R85, R85, 0x80 ;  /* 0x0000008055557836 */ /* 0x000fce0000000000 */
.L_x_1014:
[----:B------:R-:W-:Y:S05]  /*46d0*/  BSYNC.RECONVERGENT B0 ;  /* 0x0000000000007941 */ /* 0x000fea0003800200 */
.L_x_1013:
        /* <DEDUP_REMOVED lines=19> */
[----:B------:R-:W-:Y:S01]  /*4810*/  SHF.R.U32.HI R9, RZ, 0x10, R69 ;  /* 0x00000010ff097819 */ /* 0x000fe20000011645 */
[----:B------:R-:W-:Y:S01]  /*4820*/  FFMA.FTZ R7, R2, UR16, R7 ;  /* 0x0000001002077c23 */ /* 0x000fe20008010007 */
[----:B------:R-:W-:Y:S01]  /*4830*/  SHF.R.U64 R2, R68, 0x10, R69 ;  /* 0x0000001044027819 */ /* 0x000fe20000001245 */
[----:B------:R-:W-:Y:S01]  /*4840*/  FFMA.FTZ R0, R5, UR16, R0 ;  /* 0x0000001005007c23 */ /* 0x000fe20008010000 */
[--C-:B------:R-:W-:Y:S01]  /*4850*/  FFMA.FTZ R5, R12, UR17, R92.reuse ;  /* 0x000000110c057c23 */ /* 0x100fe2000801005c */
[----:B------:R-:W-:Y:S01]  /*4860*/  FFMA.FTZ R92, R56, UR17, R92 ;  /* 0x00000011385c7c23 */ /* 0x000fe2000801005c */
[----:B------:R-:W-:Y:S01]  /*4870*/  SHF.L.U32 R9, R9, 0x10, RZ ;  /* 0x0000001009097819 */ /* 0x000fe200000006ff */
[----:B------:R-:W-:Y:S01]  /*4880*/  FMUL.FTZ R4, R7, UR25 ;  /* 0x0000001907047c20 */ /* 0x000fe20008410000 */
[----:B------:R-:W-:Y:S01]  /*4890*/  FADD.FTZ R6, R10, -R5 ;  /* 0x800000050a067221 */ /* 0x000fe20000010000 */
[----:B------:R-:W-:Y:S01]  /*48a0*/  IMAD.U32 R5, R2, 0x10000, RZ ;  /* 0x0001000002057824 */ /* 0x000fe200078e00ff */
[----:B------:R-:W-:Y:S01]  /*48b0*/  LOP3.LUT P5, RZ, R58, 0xff0000, RZ, 0xc0, !PT ;  /* 0x00ff00003aff7812 */ /* 0x000fe200078ac0ff */
[----:B------:R-:W-:Y:S01]  /*48c0*/  FADD.FTZ R92, R13, -R92 ;  /* 0x8000005c0d5c7221 */ /* 0x000fe20000010000 */
[----:B------:R-:W-:Y:S01]  /*48d0*/  FMUL.FTZ R2, R0, UR25 ;  /* 0x0000001900027c20 */ /* 0x000fe20008410000 */
[----:B------:R-:W-:Y:S01]  /*48e0*/  LOP3.LUT P4, RZ, R58, 0xff, RZ, 0xc0, !PT ;  /* 0x000000ff3aff7812 */ /* 0x000fe2000788c0ff */
[----:B------:R-:W-:Y:S01]  /*48f0*/  FFMA.FTZ R8, R6, UR16, R9 ;  /* 0x0000001006087c23 */ /* 0x000fe20008010009 */
        /* <DEDUP_REMOVED lines=17> */
[----:B012---:R-:W-:Y:S02]  /*4a10*/  FSEL R53, R0, RZ, P6 ;  /* 0x000000ff00357208 */ /* 0x007fe40003000000 */
        /* <DEDUP_REMOVED lines=16> */
.L_x_1029:
[--C-:B------:R-:W-:Y:S01]  /*4b20*/  SHF.R.U64 R2, R68, 0x10, R69.reuse ;  /* 0x0000001044027819 */ /* 0x100fe20000001245 */
[--C-:B------:R-:W-:Y:S01]  /*4b30*/  FFMA.FTZ R0, R56, UR17, R92.reuse ;  /* 0x0000001138007c23 */ /* 0x100fe2000801005c */
[--C-:B012---:R-:W-:Y:S02]  /*4b40*/  IMAD.MOV.U32 R52, RZ, RZ, R69.reuse ;  /* 0x000000ffff347224 */ /* 0x107fe400078e0045 */
[----:B------:R-:W-:Y:S01]  /*4b50*/  FFMA.FTZ R4, R15, UR17, R92 ;  /* 0x000000110f047c23 */ /* 0x000fe2000801005c */
[----:B------:R-:W-:Y:S01]  /*4b60*/  LOP3.LUT P6, RZ, R58, 0xff00, RZ, 0xc0, !PT ;  /* 0x0000ff003aff7812 */ /* 0x000fe200078cc0ff */
[----:B------:R-:W-:Y:S01]  /*4b70*/  FADD.FTZ R0, R13, -R0 ;  /* 0x800000000d007221 */ /* 0x000fe20000010000 */
[----:B------:R-:W-:Y:S02]  /*4b80*/  IMAD.U32 R5, R2, 0x10000, RZ ;  /* 0x0001000002057824 */ /* 0x000fe400078e00ff */
[----:B------:R-:W-:Y:S01]  /*4b90*/  FADD.FTZ R4, R11, -R4 ;  /* 0x800000040b047221 */ /* 0x000fe20000010000 */
[----:B------:R-:W-:Y:S01]  /*4ba0*/  IMAD.U32 R53, R52, 0x10000, RZ ;  /* 0x0001000034357824 */ /* 0x000fe200078e00ff */
[----:B------:R-:W-:Y:S01]  /*4bb0*/  SHF.R.U32.HI R52, RZ, 0x10, R69 ;  /* 0x00000010ff347819 */ /* 0x000fe20000011645 */
[----:B------:R-:W-:Y:S01]  /*4bc0*/  FFMA.FTZ R2, R0, UR16, R5 ;  /* 0x0000001000027c23 */ /* 0x000fe20008010005 */
[----:B------:R-:W-:Y:S01]  /*4bd0*/  FFMA.FTZ R5, R57, UR17, R92 ;  /* 0x0000001139057c23 */ /* 0x000fe2000801005c */
[----:B------:R-:W-:Y:S01]  /*4be0*/  FFMA.FTZ R0, R4, UR16, R53 ;  /* 0x0000001004007c23 */ /* 0x000fe20008010035 */
[----:B------:R-:W-:-:S02]  /*4bf0*/  IMAD.MOV.U32 R4, RZ, RZ, R68 ;  /* 0x000000ffff047224 */ /* 0x000fc400078e0044 */
[----:B------:R-:W-:Y:S01]  /*4c00*/  FFMA.FTZ R53, R12, UR17, R92 ;  /* 0x000000110c357c23 */ /* 0x000fe2000801005c */
[----:B------:R-:W-:Y:S02]  /*4c10*/  IMAD.U32 R54, R52, 0x10000, RZ ;  /* 0x0001000034367824 */ /* 0x000fe400078e00ff */
[----:B------:R-:W-:Y:S01]  /*4c20*/  FADD.FTZ R5, R14, -R5 ;  /* 0x800000050e057221 */ /* 0x000fe20000010000 */
[----:B------:R-:W-:Y:S02]  /*4c30*/  IMAD.U32 R52, R4, 0x10000, RZ ;  /* 0x0001000004347824 */ /* 0x000fe400078e00ff */
[----:B------:R-:W-:Y:S01]  /*4c40*/  FMUL.FTZ R2, R2, UR25 ;  /* 0x0000001902027c20 */ /* 0x000fe20008410000 */
        /* <DEDUP_REMOVED lines=9> */
[----:B------:R-:W-:Y:S01]  /*4ce0*/  FSEL R53, R2, RZ, P4 ;  /* 0x000000ff02357208 */ /* 0x000fe20002000000 */
[----:B------:R-:W-:Y:S01]  /*4cf0*/  FMUL.FTZ R4, R4, UR25 ;  /* 0x0000001904047c20 */ /* 0x000fe20008410000 */
[----:B------:R-:W-:-:S02]  /*4d00*/  FSEL R2, R5, RZ, P5 ;  /* 0x000000ff05027208 */ /* 0x000fc40002800000 */
[----:B------:R-:W-:Y:S02]  /*4d10*/  FSEL R5, R5, RZ, P6 ;  /* 0x000000ff05057208 */ /* 0x000fe40003000000 */
[----:B------:R-:W-:Y:S02]  /*4d20*/  LOP3.LUT P6, RZ, R58, 0xff0000, RZ, 0xc0, !PT ;  /* 0x00ff00003aff7812 */ /* 0x000fe400078cc0ff */
[----:B------:R-:W-:Y:S02]  /*4d30*/  F2FP.BF16.F32.PACK_AB R55, R5, R2 ;  /* 0x000000020537723e */ /* 0x000fe400000010ff */
[----:B------:R-:W-:Y:S02]  /*4d40*/  LOP3.LUT P5, RZ, R59, 0xff0000, RZ, 0xc0, !PT ;  /* 0x00ff00003bff7812 */ /* 0x000fe400078ac0ff */
[----:B------:R-:W-:Y:S02]  /*4d50*/  FSEL R2, R0, RZ, P6 ;  /* 0x000000ff00027208 */ /* 0x000fe40003000000 */
[----:B------:R-:W-:-:S02]  /*4d60*/  ISETP.GE.U32.AND P4, PT, R58, 0x1000000, PT ;  /* 0x010000003a00780c */ /* 0x000fc40003f86070 */
        /* <DEDUP_REMOVED lines=11> */
[----:B------:R-:W-:-:S02]  /*4e20*/  PRMT R0, R88, 0x7632, R0 ;  /* 0x0000763258007816 */ /* 0x000fc40000000000 */
[----:B------:R-:W-:Y:S01]  /*4e30*/  PRMT R54, R88, 0x7610, R54 ;  /* 0x0000761058367816 */ /* 0x000fe20000000036 */
[----:B------:R-:W-:Y:S06]  /*4e40*/  BRA `(.L_x_1030) ;  /* 0x0000000c00c47947 */ /* 0x000fec0003800000 */
.L_x_1028:
[----:B------:R-:W-:-:S04]  /*4e50*/  UISETP.NE.U32.AND UP3, UPT, UR10, URZ, UPT ;  /* 0x000000ff0a00728c */ /* 0x000fc8000bf65070 */
[----:B------:R-:W-:-:S09]  /*4e60*/  UISETP.NE.AND.EX UP3, UPT, UR11, URZ, UPT, UP3 ;  /* 0x000000ff0b00728c */ /* 0x000fd2000bf65330 */
[----:B------:R-:W-:Y:S05]  /*4e70*/  BRA.U !UP3, `(.L_x_1031) ;  /* 0x000000010bb87547 */ /* 0x000fea000b800000 */
[--C-:B------:R-:W-:Y:S01]  /*4e80*/  FFMA.FTZ R0, R15, UR17, R92.reuse ;  /* 0x000000110f007c23 */ /* 0x100fe2000801005c */
[--C-:B------:R-:W-:Y:S01]  /*4e90*/  FFMA.FTZ R5, R57, UR17, R92.reuse ;  /* 0x0000001139057c23 */ /* 0x100fe2000801005c */
[----:B------:R-:W-:Y:S01]  /*4ea0*/  FFMA.FTZ R8, R56, UR17, R92 ;  /* 0x0000001138087c23 */ /* 0x000fe2000801005c */
[----:B------:R-:W-:Y:S01]  /*4eb0*/  LOP3.LUT P5, RZ, R58, 0xff0000, RZ, 0xc0, !PT ;  /* 0x00ff00003aff7812 */ /* 0x000fe200078ac0ff */
[----:B------:R-:W-:Y:S01]  /*4ec0*/  FADD.FTZ R0, R11, -R0 ;  /* 0x800000000b007221 */ /* 0x000fe20000010000 */
[----:B------:R-:W-:Y:S01]  /*4ed0*/  FADD.FTZ R5, R14, -R5 ;  /* 0x800000050e057221 */ /* 0x000fe20000010000 */
[----:B------:R-:W-:Y:S01]  /*4ee0*/  LOP3.LUT P4, RZ, R58, 0xff, RZ, 0xc0, !PT ;  /* 0x000000ff3aff7812 */ /* 0x000fe2000788c0ff */
[----:B------:R-:W-:Y:S01]  /*4ef0*/  FADD.FTZ R8, R13, -R8 ;  /* 0x800000080d087221 */ /* 0x000fe20000010000 */
[----:B------:R-:W-:Y:S01]  /*4f00*/  FMUL.FTZ R7, R0, UR16 ;  /* 0x0000001000077c20 */ /* 0x000fe20008410000 */
[----:B------:R-:W-:Y:S01]  /*4f10*/  FMUL.FTZ R9, R5, UR16 ;  /* 0x0000001005097c20 */ /* 0x000fe20008410000 */
[----:B------:R-:W-:Y:S01]  /*4f20*/  FFMA.FTZ R5, R12, UR17, R92 ;  /* 0x000000110c057c23 */ /* 0x000fe2000801005c */
[----:B012---:R-:W-:Y:S01]  /*4f30*/  FMUL.FTZ R53, R8, UR16 ;  /* 0x0000001008357c20 */ /* 0x007fe20008410000 */
[----:B------:R-:W-:Y:S01]  /*4f40*/  FMUL.FTZ R4, R7, UR25 ;  /* 0x0000001907047c20 */ /* 0x000fe20008410000 */
[----:B------:R-:W-:Y:S01]  /*4f50*/  FMUL.FTZ R0, R9, UR25 ;  /* 0x0000001909007c20 */ /* 0x000fe20008410000 */
[----:B------:R-:W-:Y:S01]  /*4f60*/  FADD.FTZ R5, R10, -R5 ;  /* 0x800000050a057221 */ /* 0x000fe20000010000 */
[----:B------:R-:W-:-:S02]  /*4f70*/  LOP3.LUT P6, RZ, R59, 0xff, RZ, 0xc0, !PT ;  /* 0x000000ff3bff7812 */ /* 0x000fc400078cc0ff */
[----:B------:R-:W-:Y:S02]  /*4f80*/  FSEL R6, R4, RZ, P5 ;  /* 0x000000ff04067208 */ /* 0x000fe40002800000 */
[----:B------:R-:W-:Y:S02]  /*4f90*/  FSEL R2, R0, RZ, P4 ;  /* 0x000000ff00027208 */ /* 0x000fe40002000000 */
[----:B------:R-:W-:Y:S02]  /*4fa0*/  LOP3.LUT P5, RZ, R59, 0xff0000, RZ, 0xc0, !PT ;  /* 0x00ff00003bff7812 */ /* 0x000fe400078ac0ff */
[----:B------:R-:W-:Y:S01]  /*4fb0*/  F2FP.BF16.F32.PACK_AB R7, R6, R7 ;  /* 0x000000070607723e */ /* 0x000fe200000010ff */
[----:B------:R-:W-:Y:S01]  /*4fc0*/  FMUL.FTZ R6, R5, UR16 ;  /* 0x0000001005067c20 */ /* 0x000fe20008410000 */
[----:B------:R-:W-:Y:S01]  /*4fd0*/  F2FP.BF16.F32.PACK_AB R9, R2, R9 ;  /* 0x000000090209723e */ /* 0x000fe200000010ff */
[----:B------:R-:W-:Y:S01]  /*4fe0*/  FMUL.FTZ R2, R53, UR25 ;  /* 0x0000001935027c20 */ /* 0x000fe20008410000 */
[----:B------:R-:W-:-:S02]  /*4ff0*/  FSEL R5, R4, RZ, P5 ;  /* 0x000000ff04057208 */ /* 0x000fc40002800000 */
[----:B------:R-:W-:Y:S02]  /*5000*/  LOP3.LUT P5, RZ, R58, 0xff00, RZ, 0xc0, !PT ;  /* 0x0000ff003aff7812 */ /* 0x000fe400078ac0ff */
[----:B------:R-:W-:Y:S02]  /*5010*/  FSEL R0, R0, RZ, P6 ;  /* 0x000000ff00007208 */ /* 0x000fe40003000000 */
[----:B------:R-:W-:Y:S02]  /*5020*/  LOP3.LUT P6, RZ, R59, 0xff00, RZ, 0xc0, !PT ;  /* 0x0000ff003bff7812 */ /* 0x000fe400078cc0ff */
[C---:B------:R-:W-:Y:S01]  /*5030*/  F2FP.BF16.F32.PACK_AB R5, R6.reuse, R5 ;  /* 0x000000050605723e */ /* 0x040fe200000010ff */
[----:B------:R-:W-:Y:S01]  /*5040*/  FMUL.FTZ R6, R6, UR25 ;  /* 0x0000001906067c20 */ /* 0x000fe20008410000 */
[----:B------:R-:W-:Y:S02]  /*5050*/  FSEL R4, R2, RZ, P5 ;  /* 0x000000ff02047208 */ /* 0x000fe40002800000 */
[----:B------:R-:W-:-:S02]  /*5060*/  ISETP.GE.U32.AND P4, PT, R58, 0x1000000, PT ;  /* 0x010000003a00780c */ /* 0x000fc40003f86070 */
[----:B------:R-:W-:Y:S02]  /*5070*/  ISETP.GE.U32.AND P5, PT, R59, 0x1000000, PT ;  /* 0x010000003b00780c */ /* 0x000fe40003fa6070 */
[----:B------:R-:W-:Y:S02]  /*5080*/  FSEL R55, R2, RZ, P6 ;  /* 0x000000ff02377208 */ /* 0x000fe40003000000 */
[----:B------:R-:W-:Y:S02]  /*5090*/  F2FP.BF16.F32.PACK_AB R2, R53, R0 ;  /* 0x000000003502723e */ /* 0x000fe400000010ff */
        /* <DEDUP_REMOVED lines=9> */
[----:B------:R-:W-:Y:S02]  /*5130*/  PRMT R6, R5, 0x7632, R6 ;  /* 0x0000763205067816 */ /* 0x000fe40000000006 */
[----:B------:R-:W-:Y:S01]  /*5140*/  PRMT R0, R54, 0x7632, R0 ;  /* 0x0000763236007816 */ /* 0x000fe20000000000 */
[----:B------:R-:W-:Y:S06]  /*5150*/  BRA `(.L_x_1030) ;  /* 0x0000000c00007947 */ /* 0x000fec0003800000 */
.L_x_1031:
[--C-:B------:R-:W-:Y:S01]  /*5160*/  FFMA.FTZ R0, R56, UR17, R92.reuse ;  /* 0x0000001138007c23 */ /* 0x100fe2000801005c */
[----:B------:R-:W-:Y:S01]  /*5170*/  FFMA.FTZ R5, R57, UR17, R92 ;  /* 0x0000001139057c23 */ /* 0x000fe2000801005c */
[----:B------:R-:W-:Y:S02]  /*5180*/  LOP3.LUT P4, RZ, R58, 0xff00, RZ, 0xc0, !PT ;  /* 0x0000ff003aff7812 */ /* 0x000fe4000788c0ff */
[----:B------:R-:W-:Y:S01]  /*5190*/  FADD.FTZ R0, R13, -R0 ;  /* 0x800000000d007221 */ /* 0x000fe20000010000 */
[----:B------:R-:W-:Y:S01]  /*51a0*/  LOP3.LUT P5, RZ, R59, 0xff00, RZ, 0xc0, !PT ;  /* 0x0000ff003bff7812 */ /* 0x000fe200078ac0ff */
[----:B------:R-:W-:Y:S01]  /*51b0*/  FADD.FTZ R5, R14, -R5 ;  /* 0x800000050e057221 */ /* 0x000fe20000010000 */
[----:B------:R-:W-:Y:S01]  /*51c0*/  LOP3.LUT P6, RZ, R58, 0xff0000, RZ, 0xc0, !PT ;  /* 0x00ff00003aff7812 */ /* 0x000fe200078cc0ff */
[----:B------:R-:W-:Y:S02]  /*51d0*/  FMUL.FTZ R0, R0, UR16 ;  /* 0x0000001000007c20 */ /* 0x000fe40008410000 */
[----:B------:R-:W-:-:S02]  /*51e0*/  FMUL.FTZ R5, R5, UR16 ;  /* 0x0000001005057c20 */ /* 0x000fc40008410000 */
[----:B------:R-:W-:Y:S02]  /*51f0*/  FMUL.FTZ R0, R0, UR25 ;  /* 0x0000001900007c20 */ /* 0x000fe40008410000 */
[----:B------:R-:W-:-:S03]  /*5200*/  FMUL.FTZ R5, R5, UR25 ;  /* 0x0000001905057c20 */ /* 0x000fc60008410000 */
[C---:B012---:R-:W-:Y:S02]  /*5210*/  FSEL R52, R0.reuse, RZ, P4 ;  /* 0x000000ff00347208 */ /* 0x047fe40002000000 */
[----:B------:R-:W-:Y:S01]  /*5220*/  FSEL R53, R0, RZ, P5 ;  /* 0x000000ff00357208 */ /* 0x000fe20002800000 */
[--C-:B------:R-:W-:Y:S01]  /*5230*/  FFMA.FTZ R0, R15, UR17, R92.reuse ;  /* 0x000000110f007c23 */ /* 0x100fe2000801005c */
[----:B------:R-:W-:Y:S02]  /*5240*/  LOP3.LUT P4, RZ, R58, 0xff, RZ, 0xc0, !PT ;  /* 0x000000ff3aff7812 */ /* 0x000fe4000788c0ff */
[----:B------:R-:W-:Y:S01]  /*5250*/  F2FP.BF16.F32.PACK_AB R52, R53, R52 ;  /* 0x000000343534723e */ /* 0x000fe200000010ff */
[----:B------:R-:W-:Y:S01]  /*5260*/  FFMA.FTZ R53, R12, UR17, R92 ;  /* 0x000000110c357c23 */ /* 0x000fe2000801005c */
[----:B------:R-:W-:Y:S01]  /*5270*/  FADD.FTZ R2, R11, -R0 ;  /* 0x800000000b027221 */ /* 0x000fe20000010000 */
[----:B------:R-:W-:Y:S02]  /*5280*/  LOP3.LUT P5, RZ, R59, 0xff, RZ, 0xc0, !PT ;  /* 0x000000ff3bff7812 */ /* 0x000fe400078ac0ff */
[----:B------:R-:W-:Y:S01]  /*5290*/  FADD.FTZ R53, R10, -R53 ;  /* 0x800000350a357221 */ /* 0x000fe20000010000 */
[----:B------:R-:W-:Y:S01]  /*52a0*/  FMUL.FTZ R2, R2, UR16 ;  /* 0x0000001002027c20 */ /* 0x000fe20008410000 */
[----:B------:R-:W-:-:S02]  /*52b0*/  FSEL R0, R5, RZ, P4 ;  /* 0x000000ff05007208 */ /* 0x000fc40002000000 */
[----:B------:R-:W-:Y:S01]  /*52c0*/  FSEL R5, R5, RZ, P5 ;  /* 0x000000ff05057208 */ /* 0x000fe20002800000 */
[----:B------:R-:W-:Y:S01]  /*52d0*/  FMUL.FTZ R53, R53, UR16 ;  /* 0x0000001035357c20 */ /* 0x000fe20008410000 */
[----:B------:R-:W-:Y:S01]  /*52e0*/  FMUL.FTZ R2, R2, UR25 ;  /* 0x0000001902027c20 */ /* 0x000fe20008410000 */
[----:B------:R-:W-:Y:S02]  /*52f0*/  LOP3.LUT P5, RZ, R59, 0xff0000, RZ, 0xc0, !PT ;  /* 0x00ff00003bff7812 */ /* 0x000fe400078ac0ff */
[----:B------:R-:W-:Y:S01]  /*5300*/  F2FP.BF16.F32.PACK_AB R55, R5, R0 ;  /* 0x000000000537723e */ /* 0x000fe200000010ff */
[----:B------:R-:W-:Y:S01]  /*5310*/  FMUL.FTZ R53, R53, UR25 ;  /* 0x0000001935357c20 */ /* 0x000fe20008410000 */
[----:B------:R-:W-:Y:S02]  /*5320*/  ISETP.GE.U32.AND P4, PT, R58, 0x1000000, PT ;  /* 0x010000003a00780c */ /* 0x000fe40003f86070 */
[----:B------:R-:W-:Y:S02]  /*5330*/  FSEL R0, R2, RZ, P6 ;  /* 0x000000ff02007208 */ /* 0x000fe40003000000 */
[----:B------:R-:W-:-:S02]  /*5340*/  ISETP.GE.U32.AND P6, PT, R59, 0x1000000, PT ;  /* 0x010000003b00780c */ /* 0x000fc40003fc6070 */
        /* <DEDUP_REMOVED lines=9> */
[----:B------:R-:W-:Y:S01]  /*53e0*/  PRMT R0, R54, 0x7632, R0 ;  /* 0x0000763236007816 */ /* 0x000fe20000000000 */
[----:B------:R-:W-:Y:S06]  /*53f0*/  BRA `(.L_x_1030) ;  /* 0x0000000800587947 */ /* 0x000fec0003800000 */
.L_x_1027:
[----:B------:R-:W-:-:S04]  /*5400*/  UISETP.NE.U32.AND UP3, UPT, UR26, URZ, UPT ;  /* 0x000000ff1a00728c */ /* 0x000fc8000bf65070 */
[----:B------:R-:W-:-:S09]  /*5410*/  UISETP.NE.AND.EX UP3, UPT, UR27, URZ, UPT, UP3 ;  /* 0x000000ff1b00728c */ /* 0x000fd2000bf65330 */
[----:B------:R-:W-:Y:S05]  /*5420*/  BRA.U !UP3, `(.L_x_1032) ;  /* 0x000000050b4c7547 */ /* 0x000fea000b800000 */
[----:B------:R-:W-:-:S04]  /*5430*/  UISETP.NE.U32.AND UP3, UPT, UR10, URZ, UPT ;  /* 0x000000ff0a00728c */ /* 0x000fc8000bf65070 */
[----:B------:R-:W-:-:S09]  /*5440*/  UISETP.NE.AND.EX UP3, UPT, UR11, URZ, UPT, UP3 ;  /* 0x000000ff0b00728c */ /* 0x000fd2000bf65330 */
[----:B------:R-:W-:Y:S05]  /*5450*/  BRA.U !UP3, `(.L_x_1033) ;  /* 0x000000010bac7547 */ /* 0x000fea000b800000 */
[----:B------:R-:W-:Y:S01]  /*5460*/  FFMA.FTZ R7, R57, UR17, R92 ;  /* 0x0000001139077c23 */ /* 0x000fe2000801005c */
[----:B------:R-:W-:Y:S01]  /*5470*/  IMAD.MOV.U32 R8, RZ, RZ, R68 ;  /* 0x000000ffff087224 */ /* 0x000fe200078e0044 */
[----:B------:R-:W-:Y:S01]  /*5480*/  SHF.R.U64 R9, R68, 0x10, R69 ;  /* 0x0000001044097819 */ /* 0x000fe20000001245 */
[--C-:B012---:R-:W-:Y:S01]  /*5490*/  FFMA.FTZ R52, R56, UR17, R92.reuse ;  /* 0x0000001138347c23 */ /* 0x107fe2000801005c */
[----:B------:R-:W-:Y:S01]  /*54a0*/  FADD.FTZ R6, R14, -R7 ;  /* 0x800000070e067221 */ /* 0x000fe20000010000 */
[----:B------:R-:W-:Y:S02]  /*54b0*/  IMAD.U32 R7, R8, 0x10000, RZ ;  /* 0x0001000008077824 */ /* 0x000fe400078e00ff */
[----:B------:R-:W-:Y:S01]  /*54c0*/  FFMA.FTZ R53, R12, UR17, R92 ;  /* 0x000000110c357c23 */ /* 0x000fe2000801005c */
[----:B------:R-:W-:Y:S02]  /*54d0*/  IMAD.U32 R9, R9, 0x10000, RZ ;  /* 0x0001000009097824 */ /* 0x000fe400078e00ff */
[----:B------:R-:W-:Y:S01]  /*54e0*/  FADD.FTZ R52, R13, -R52 ;  /* 0x800000340d347221 */ /* 0x000fe20000010000 */
[----:B------:R-:W-:Y:S01]  /*54f0*/  FFMA.FTZ R6, R6, UR16, R7 ;  /* 0x0000001006067c23 */ /* 0x000fe20008010007 */
[----:B------:R-:W-:Y:S01]  /*5500*/  FFMA.FTZ R92, R15, UR17, R92 ;  /* 0x000000110f5c7c23 */ /* 0x000fe2000801005c */
[----:B------:R-:W-:Y:S01]  /*5510*/  FADD.FTZ R53, R10, -R53 ;  /* 0x800000350a357221 */ /* 0x000fe20000010000 */
[----:B------:R-:W-:Y:S01]  /*5520*/  FFMA.FTZ R7, R52, UR16, R9 ;  /* 0x0000001034077c23 */ /* 0x000fe20008010009 */
[--C-:B------:R-:W-:Y:S01]  /*5530*/  IMAD.MOV.U32 R9, RZ, RZ, R69.reuse ;  /* 0x000000ffff097224 */ /* 0x100fe200078e0045 */
[----:B------:R-:W-:Y:S01]  /*5540*/  SHF.R.U32.HI R52, RZ, 0x10, R69 ;  /* 0x00000010ff347819 */ /* 0x000fe20000011645 */
[----:B------:R-:W-:Y:S01]  /*5550*/  FADD.FTZ R8, R11, -R92 ;  /* 0x8000005c0b087221 */ /* 0x000fe20000010000 */
[----:B------:R-:W-:Y:S01]  /*5560*/  LOP3.LUT P4, RZ, R58, 0xff, RZ, 0xc0, !PT ;  /* 0x000000ff3aff7812 */ /* 0x000fe2000788c0ff */
[----:B------:R-:W-:Y:S01]  /*5570*/  FMUL.FTZ R54, R7, UR25 ;  /* 0x0000001907367c20 */ /* 0x000fe20008410000 */
[----:B------:R-:W-:Y:S01]  /*5580*/  SHF.L.U32 R9, R9, 0x10, RZ ;  /* 0x0000001009097819 */ /* 0x000fe200000006ff */
[----:B------:R-:W-:Y:S01]  /*5590*/  IMAD.U32 R52, R52, 0x10000, RZ ;  /* 0x0001000034347824 */ /* 0x000fe200078e00ff */
[----:B------:R-:W-:-:S03]  /*55a0*/  LOP3.LUT P5, RZ, R58, 0xff00, RZ, 0xc0, !PT ;  /* 0x0000ff003aff7812 */ /* 0x000fc600078ac0ff */
[----:B------:R-:W-:Y:S01]  /*55b0*/  FFMA.FTZ R8, R8, UR16, R9 ;  /* 0x0000001008087c23 */ /* 0x000fe20008010009 */
[----:B------:R-:W-:Y:S01]  /*55c0*/  FFMA.FTZ R9, R53, UR16, R52 ;  /* 0x0000001035097c23 */ /* 0x000fe20008010034 */
[----:B------:R-:W-:Y:S01]  /*55d0*/  FMUL.FTZ R52, R6, UR25 ;  /* 0x0000001906347c20 */ /* 0x000fe20008410000 */
[----:B------:R-:W-:Y:S02]  /*55e0*/  FSEL R54, R54, RZ, P5 ;  /* 0x000000ff36367208 */ /* 0x000fe40002800000 */
[----:B------:R-:W-:Y:S02]  /*55f0*/  ISETP.GE.U32.AND P5, PT, R58, 0x1000000, PT ;  /* 0x010000003a00780c */ /* 0x000fe40003fa6070 */
[----:B------:R-:W-:Y:S01]  /*5600*/  FSEL R53, R52, RZ, P4 ;  /* 0x000000ff34357208 */ /* 0x000fe20002000000 */
[----:B------:R-:W-:Y:S01]  /*5610*/  FMUL.FTZ R52, R9, UR25 ;  /* 0x0000001909347c20 */ /* 0x000fe20008410000 */
[----:B------:R-:W-:Y:S02]  /*5620*/  LOP3.LUT P4, RZ, R58, 0xff0000, RZ, 0xc0, !PT ;  /* 0x00ff00003aff7812 */ /* 0x000fe4000788c0ff */
[----:B------:R-:W-:Y:S01]  /*5630*/  F2FP.BF16.F32.PACK_AB R53, R53, R6 ;  /* 0x000000063535723e */ /* 0x000fe200000010ff */
[----:B------:R-:W-:Y:S01]  /*5640*/  FMUL.FTZ R6, R8, UR25 ;  /* 0x0000001908067c20 */ /* 0x000fe20008410000 */
[----:B------:R-:W-:-:S02]  /*5650*/  F2FP.BF16.F32.PACK_AB R54, R54, R7 ;  /* 0x000000073636723e */ /* 0x000fc400000010ff */
[----:B------:R-:W-:Y:S02]  /*5660*/  FSEL R52, R52, RZ, P5 ;  /* 0x000000ff34347208 */ /* 0x000fe40002800000 */
[----:B------:R-:W-:Y:S02]  /*5670*/  FSEL R7, R6, RZ, P4 ;  /* 0x000000ff06077208 */ /* 0x000fe40002000000 */
[----:B------:R-:W-:Y:S02]  /*5680*/  F2FP.BF16.F32.PACK_AB R6, R52, R9 ;  /* 0x000000093406723e */ /* 0x000fe400000010ff */
[----:B------:R-:W-:Y:S02]  /*5690*/  F2FP.BF16.F32.PACK_AB R7, R7, R8 ;  /* 0x000000080707723e */ /* 0x000fe400000010ff */
[C---:B------:R-:W-:Y:S02]  /*56a0*/  PRMT R55, R53.reuse, 0x7632, R55 ;  /* 0x0000763235377816 */ /* 0x040fe40000000037 */
[----:B------:R-:W-:-:S02]  /*56b0*/  PRMT R9, R53, 0x7610, R9 ;  /* 0x0000761035097816 */ /* 0x000fc40000000009 */
[C---:B------:R-:W-:Y:S02]  /*56c0*/  PRMT R52, R54.reuse, 0x7632, R52 ;  /* 0x0000763236347816 */ /* 0x040fe40000000034 */
[----:B------:R-:W-:Y:S02]  /*56d0*/  PRMT R8, R54, 0x7610, R8 ;  /* 0x0000761036087816 */ /* 0x000fe40000000008 */
[----:B------:R-:W-:Y:S02]  /*56e0*/  PRMT R53, R7, 0x7632, R53 ;  /* 0x0000763207357816 */ /* 0x000fe40000000035 */
[----:B------:R-:W-:Y:S01]  /*56f0*/  PRMT R54, R6, 0x7632, R54 ;  /* 0x0000763206367816 */ /* 0x000fe20000000036 */
[----:B------:R-:W-:Y:S06]  /*5700*/  BRA `(.L_x_1030) ;  /* 0x0000000400947947 */ /* 0x000fec0003800000 */
.L_x_1033:
[----:B012---:R-:W-:Y:S02]  /*5710*/  IMAD.MOV.U32 R52, RZ, RZ, R68 ;  /* 0x000000ffff347224 */ /* 0x007fe400078e0044 */
        /* <DEDUP_REMOVED lines=34> */
[----:B------:R-:W-:Y:S01]  /*5940*/  PRMT R54, R53, 0x7632, R54 ;  /* 0x0000763235367816 */ /* 0x000fe20000000036 */
[----:B------:R-:W-:Y:S06]  /*5950*/  BRA `(.L_x_1030) ;  /* 0x0000000400007947 */ /* 0x000fec0003800000 */
.L_x_1032:
[----:B------:R-:W-:-:S04]  /*5960*/  UISETP.NE.U32.AND UP3, UPT, UR10, URZ, UPT ;  /* 0x000000ff0a00728c */ /* 0x000fc8000bf65070 */
[----:B------:R-:W-:-:S09]  /*5970*/  UISETP.NE.AND.EX UP3, UPT, UR11, URZ, UPT, UP3 ;  /* 0x000000ff0b00728c */ /* 0x000fd2000bf65330 */
[----:B------:R-:W-:Y:S05]  /*5980*/  BRA.U !UP3, `(.L_x_1034) ;  /* 0x000000010b847547 */ /* 0x000fea000b800000 */
[--C-:B------:R-:W-:Y:S01]  /*5990*/  FFMA.FTZ R7, R57, UR17, R92.reuse ;  /* 0x0000001139077c23 */ /* 0x100fe2000801005c */
[--C-:B------:R-:W-:Y:S01]  /*59a0*/  FFMA.FTZ R8, R56, UR17, R92.reuse ;  /* 0x0000001138087c23 */ /* 0x100fe2000801005c */
[----:B------:R-:W-:Y:S01]  /*59b0*/  LOP3.LUT P4, RZ, R58, 0xff, RZ, 0xc0, !PT ;  /* 0x000000ff3aff7812 */ /* 0x000fe2000788c0ff */
        /* <DEDUP_REMOVED lines=30> */
.L_x_1034:
[--C-:B012---:R-:W-:Y:S01]  /*5ba0*/  FFMA.FTZ R53, R57, UR17, R92.reuse ;  /* 0x0000001139357c23 */ /* 0x107fe2000801005c */
[----:B------:R-:W-:Y:S01]  /*5bb0*/  LOP3.LUT P4, RZ, R58, 0xff, RZ, 0xc0, !PT ;  /* 0x000000ff3aff7812 */ /* 0x000fe2000788c0ff */
[----:B------:R-:W-:Y:S01]  /*5bc0*/  FFMA.FTZ R52, R56, UR17, R92 ;  /* 0x0000001138347c23 */ /* 0x000fe2000801005c */
[----:B------:R-:W-:Y:S01]  /*5bd0*/  LOP3.LUT P5, RZ, R58, 0xff00, RZ, 0xc0, !PT ;  /* 0x0000ff003aff7812 */ /* 0x000fe200078ac0ff */
[----:B------:R-:W-:Y:S02]  /*5be0*/  FADD.FTZ R53, R14, -R53 ;  /* 0x800000350e357221 */ /* 0x000fe40000010000 */
[----:B------:R-:W-:Y:S02]  /*5bf0*/  FADD.FTZ R52, R13, -R52 ;  /* 0x800000340d347221 */ /* 0x000fe40000010000 */
[----:B------:R-:W-:Y:S02]  /*5c00*/  FMUL.FTZ R53, R53, UR16 ;  /* 0x0000001035357c20 */ /* 0x000fe40008410000 */
[----:B------:R-:W-:-:S02]  /*5c10*/  FMUL.FTZ R52, R52, UR16 ;  /* 0x0000001034347c20 */ /* 0x000fc40008410000 */
[----:B------:R-:W-:Y:S02]  /*5c20*/  FMUL.FTZ R53, R53, UR25 ;  /* 0x0000001935357c20 */ /* 0x000fe40008410000 */
[----:B------:R-:W-:-:S03]  /*5c30*/  FMUL.FTZ R52, R52, UR25 ;  /* 0x0000001934347c20 */ /* 0x000fc60008410000 */
[----:B------:R-:W-:Y:S01]  /*5c40*/  FSEL R55, R53, RZ, P4 ;  /* 0x000000ff35377208 */ /* 0x000fe20002000000 */
[--C-:B------:R-:W-:Y:S01]  /*5c50*/  FFMA.FTZ R53, R12, UR17, R92.reuse ;  /* 0x000000110c357c23 */ /* 0x100fe2000801005c */
[----:B------:R-:W-:Y:S01]  /*5c60*/  FFMA.FTZ R92, R15, UR17, R92 ;  /* 0x000000110f5c7c23 */ /* 0x000fe2000801005c */
[----:B------:R-:W-:Y:S02]  /*5c70*/  FSEL R52, R52, RZ, P5 ;  /* 0x000000ff34347208 */ /* 0x000fe40002800000 */
[----:B------:R-:W-:Y:S01]  /*5c80*/  FADD.FTZ R53, R10, -R53 ;  /* 0x800000350a357221 */ /* 0x000fe20000010000 */
[----:B------:R-:W-:Y:S01]  /*5c90*/  FADD.FTZ R92, R11, -R92 ;  /* 0x8000005c0b5c7221 */ /* 0x000fe20000010000 */
[----:B------:R-:W-:Y:S02]  /*5ca0*/  ISETP.GE.U32.AND P5, PT, R58, 0x1000000, PT ;  /* 0x010000003a00780c */ /* 0x000fe40003fa6070 */
[----:B------:R-:W-:Y:S01]  /*5cb0*/  FMUL.FTZ R53, R53, UR16 ;  /* 0x0000001035357c20 */ /* 0x000fe20008410000 */
[----:B------:R-:W-:Y:S01]  /*5cc0*/  FMUL.FTZ R92, R92, UR16 ;  /* 0x000000105c5c7c20 */ /* 0x000fe20008410000 */
[----:B------:R-:W-:-:S02]  /*5cd0*/  LOP3.LUT P4, RZ, R58, 0xff0000, RZ, 0xc0, !PT ;  /* 0x00ff00003aff7812 */ /* 0x000fc4000788c0ff */
[----:B------:R-:W-:Y:S01]  /*5ce0*/  FMUL.FTZ R53, R53, UR25 ;  /* 0x0000001935357c20 */ /* 0x000fe20008410000 */
[----:B------:R-:W-:Y:S01]  /*5cf0*/  FMUL.FTZ R92, R92, UR25 ;  /* 0x000000195c5c7c20 */ /* 0x000fe20008410000 */
[----:B------:R-:W-:-:S03]  /*5d00*/  F2FP.BF16.F32.PACK_AB R55, R52, R55 ;  /* 0x000000373437723e */ /* 0x000fc600000010ff */
[----:B------:R-:W-:Y:S02]  /*5d10*/  FSEL R53, R53, RZ, P5 ;  /* 0x000000ff35357208 */ /* 0x000fe40002800000 */
[----:B------:R-:W-:Y:S02]  /*5d20*/  FSEL R92, R92, RZ, P4 ;  /* 0x000000ff5c5c7208 */ /* 0x000fe40002000000 */
[----:B------:R-:W-:Y:S02]  /*5d30*/  PRMT R52, R55, 0x7632, R52 ;  /* 0x0000763237347816 */ /* 0x000fe40000000034 */
[----:B------:R-:W-:-:S04]  /*5d40*/  F2FP.BF16.F32.PACK_AB R53, R53, R92 ;  /* 0x0000005c3535723e */ /* 0x000fc800000010ff */
[----:B------:R-:W-:-:S07]  /*5d50*/  PRMT R54, R53, 0x7632, R54 ;  /* 0x0000763235367816 */ /* 0x000fce0000000036 */
.L_x_1030:
        /* <DEDUP_REMOVED lines=16> */
.L_x_1035:
        /* <DEDUP_REMOVED lines=10> */
.L_x_1026:
[----:B------:R-:W-:Y:S05]  /*5f00*/  BSYNC.RECONVERGENT B0 ;  /* 0x0000000000007941 */ /* 0x000fea0003800200 */
.L_x_1025:
[----:B------:R-:W-:Y:S01]  /*5f10*/  UPLOP3.LUT UP1, UPT, UPT, UPT, UP1, 0x40, 0x4 ;  /* 0x000000000004789c */ /* 0x000fe20003f2e810 */
[----:B------:R-:W-:Y:S10]  /*5f20*/  BRA.U !UP2, `(.L_x_1036) ;  /* 0xffffffa50a387547 */ /* 0x000ff4000b83ffff */
.L_x_992:
[----:B------:R-:W0:Y:S01]  /*5f30*/  LDC.64 R2, c[0x0][0x440] ;  /* 0x00011000ff027b82 */ /* 0x000e220000000a00 */
[----:B------:R-:W-:-:S06]  /*5f40*/  UIMAD UR5, UR7, UR8, URZ ;  /* 0x00000008070572a4 */ /* 0x000fcc000f8e02ff */
[----:B------:R-:W-:Y:S01]  /*5f50*/  IMAD.U32 R0, RZ, RZ, UR5 ;  /* 0x00000005ff007e24 */ /* 0x000fe2000f8e00ff */
[----:B------:R-:W1:Y:S04]  /*5f60*/  LDC.64 R4, c[0x0][0x448] ;  /* 0x00011200ff047b82 */ /* 0x000e680000000a00 */
        /* <DEDUP_REMOVED lines=21> */
.L_x_1037:
        /* <DEDUP_REMOVED lines=12> */
.L_x_3528:


//--------------------- .text._ZN10layer_norm22ln_bwd_finalize_kernelINS_22Kernel_traits_finalizeILj1536Ef13__nv_bfloat16S2_S2_fjLb0ELj1024ELj4ENS_18Kernel_traits_baseILj1536EfS2_S2_S2_fjLj1024EEEEELb0ELb1EEEvNS_9BwdParamsE --------------------------
	.section	.text._ZN10layer_norm22ln_bwd_finalize_kernelINS_22Kernel_traits_finalizeILj1536Ef13__nv_bfloat16S2_S2_fjLb0ELj1024ELj4ENS_18Kernel_traits_baseILj1536EfS2_S2_S2_fjLj1024EEEEELb0ELb1EEEvNS_9BwdParamsE,"ax",@progbits
	.align	128
        .global         _ZN10layer_norm22ln_bwd_finalize_kernelINS_22Kernel_traits_finalizeILj1536Ef13__nv_bfloat16S2_S2_fjLb0ELj1024ELj4ENS_18Kernel_traits_baseILj1536EfS2_S2_S2_fjLj1024EEEEELb0ELb1EEEvNS_9BwdParamsE
        .type           _ZN10layer_norm22ln_bwd_finalize_kernelINS_22Kernel_traits_finalizeILj1536Ef13__nv_bfloat16S2_S2_fjLb0ELj1024ELj4ENS_18Kernel_traits_baseILj1536EfS2_S2_S2_fjLj1024EEEEELb0ELb1EEEvNS_9BwdParamsE,@function
        .size           _ZN10layer_norm22ln_bwd_finalize_kernelINS_22Kernel_traits_finalizeILj1536Ef13__nv_bfloat16S2_S2_fjLb0ELj1024ELj4ENS_18Kernel_traits_baseILj1536EfS2_S2_S2_fjLj1024EEEEELb0ELb1EEEvNS_9BwdParamsE,(.L_x_3529 - _ZN10layer_norm22ln_bwd_finalize_kernelINS_22Kernel_traits_finalizeILj1536Ef13__nv_bfloat16S2_S2_fjLb0ELj1024ELj4ENS_18Kernel_traits_baseILj1536EfS2_S2_S2_fjLj1024EEEEELb0ELb1EEEvNS_9BwdParamsE)
        .other          _ZN10layer_norm22ln_bwd_finalize_kernelINS_22Kernel_traits_finalizeILj1536Ef13__nv_bfloat16S2_S2_fjLb0ELj1024ELj4ENS_18Kernel_traits_baseILj1536EfS2_S2_S2_fjLj1024EEEEELb0ELb1EEEvNS_9BwdParamsE,@"STO_CUDA_ENTRY STV_DEFAULT"
_ZN10layer_norm22ln_bwd_finalize_kernelINS_22Kernel_traits_finalizeILj1536Ef13__nv_bfloat16S2_S2_fjLb0ELj1024ELj4ENS_18Kernel_traits_baseILj1536EfS2_S2_S2_fjLj1024EEEEELb0ELb1EEEvNS_9BwdParamsE:
.text._ZN10layer_norm22ln_bwd_finalize_kernelINS_22Kernel_traits_finalizeILj1536Ef13__nv_bfloat16S2_S2_fjLb0ELj1024ELj4ENS_18Kernel_traits_baseILj1536EfS2_S2_S2_fjLj1024EEEEELb0ELb1EEEvNS_9BwdParamsE:
        /* <DEDUP_REMOVED lines=21> */
[----:B------:R-:W-:Y:S02]  /*0150*/  LOP3.LUT R3, RZ, R0, RZ, 0x33, !PT ;  /* 0x00000000ff037212 */ /* 0x000fe400078e33ff */
[----:B------:R-:W-:Y:S02]  /*0160*/  VIMNMX.U32 R2, PT, PT, R8, UR10, !PT ;  /* 0x0000000a08027c48 */ /* 0x000fe4000ffe0000 */
[----:B------:R-:W-:Y:S02]  /*0170*/  MOV R26, RZ ;  /* 0x000000ff001a7202 */ /* 0x000fe40000000f00 */
[----:B------:R-:W-:Y:S02]  /*0180*/  IADD3 R5, PT, PT, R2, R3, RZ ;  /* 0x0000000302057210 */ /* 0x000fe40007ffe0ff */
[----:B------:R-:W-:-:S02]  /*0190*/  MOV R2, RZ ;  /* 0x000000ff00027202 */ /* 0x000fc40000000f00 */
[C---:B------:R-:W-:Y:S02]  /*01a0*/  ISETP.GE.U32.AND P0, PT, R5.reuse, 0x1e0, PT ;  /* 0x000001e00500780c */ /* 0x040fe40003f06070 */
[----:B------:R-:W-:Y:S02]  /*01b0*/  MOV R3, R0 ;  /* 0x0000000000037202 */ /* 0x000fe40000000f00 */
        /* <DEDUP_REMOVED lines=25> */
[-C--:B------:R-:W-:Y:S01]  /*0350*/  IMAD R29, R28, R5.reuse, UR7 ;  /* 0x000000071c1d7e24 */ /* 0x080fe2000f8e0205 */
[C---:B------:R-:W-:Y:S01]  /*0360*/  IADD3 R8, PT, PT, R4.reuse, R8, RZ ;  /* 0x0000000804087210 */ /* 0x040fe20007ffe0ff */
[-C--:B------:R-:W-:Y:S01]  /*0370*/  IMAD R27, R27, R5.reuse, UR7 ;  /* 0x000000071b1b7e24 */ /* 0x080fe2000f8e0205 */
[C---:B------:R-:W-:Y:S01]  /*0380*/  IADD3 R10, PT, PT, R4.reuse, R10, RZ ;  /* 0x0000000a040a7210 */ /* 0x040fe20007ffe0ff */
[-C--:B------:R-:W-:Y:S01]  /*0390*/  IMAD R23, R23, R5.reuse, UR7 ;  /* 0x0000000717177e24 */ /* 0x080fe2000f8e0205 */
[----:B------:R-:W-:Y:S01]  /*03a0*/  IADD3 R12, PT, PT, R4, R12, RZ ;  /* 0x0000000c040c7210 */ /* 0x000fe20007ffe0ff */
[-C--:B------:R-:W-:Y:S01]  /*03b0*/  IMAD R7, R7, R5.reuse, UR7 ;  /* 0x0000000707077e24 */ /* 0x080fe2000f8e0205 */
[----:B------:R-:W-:Y:S01]  /*03c0*/  IADD3 R24, PT, PT, -R24, RZ, RZ ;  /* 0x000000ff18187210 */ /* 0x000fe20007ffe1ff */
[----:B------:R-:W-:-:S02]  /*03d0*/  IMAD R19, R19, R5, UR7 ;  /* 0x0000000713137e24 */ /* 0x000fc4000f8e0205 */
        /* <DEDUP_REMOVED lines=11> */
[C---:B------:R-:W-:Y:S01]  /*0490*/  IADD3 R9, PT, PT, R4.reuse, R9, RZ ;  /* 0x0000000904097210 */ /* 0x040fe20007ffe0ff */
[----:B------:R-:W-:Y:S01]  /*04a0*/  HFMA2 R2, -RZ, RZ, 0, 0 ;  /* 0x00000000ff027431 */ /* 0x000fe200000001ff */
[----:B------:R-:W-:-:S02]  /*04b0*/  IADD3 R11, PT, PT, R4, R11, RZ ;  /* 0x0000000b040b7210 */ /* 0x000fc40007ffe0ff */
[C---:B------:R-:W-:Y:S02]  /*04c0*/  IADD3 R13, PT, PT, R4.reuse, R13, RZ ;  /* 0x0000000d040d7210 */ /* 0x040fe40007ffe0ff */
[C---:B------:R-:W-:Y:S02]  /*04d0*/  IADD3 R6, PT, PT, R4.reuse, R21, RZ ;  /* 0x0000001504067210 */ /* 0x040fe40007ffe0ff */
[C---:B------:R-:W-:Y:S02]  /*04e0*/  IADD3 R17, PT, PT, R4.reuse, R17, RZ ;  /* 0x0000001104117210 */ /* 0x040fe40007ffe0ff */
[----:B------:R-:W-:Y:S02]  /*04f0*/  IADD3 R4, PT, PT, R4, R3, RZ ;  /* 0x0000000304047210 */ /* 0x000fe40007ffe0ff */
[----:B------:R-:W-:-:S07]  /*0500*/  MOV R3, R0 ;  /* 0x0000000000037202 */ /* 0x000fce0000000f00 */
.L_x_1042:
        /* <DEDUP_REMOVED lines=118> */
.L_x_1041:
[----:B------:R-:W-:Y:S05]  /*0c70*/  BSYNC.RECONVERGENT B1 ;  /* 0x0000000000017941 */ /* 0x000fea0003800200 */
.L_x_1040:
        /* <DEDUP_REMOVED lines=25> */
[----:B--2---:R-:W-:Y:S01]  /*0e10*/  IMAD.WIDE.U32 R20, R19, 0x4, R14 ;  /* 0x0000000413147825 */ /* 0x004fe200078e000e */
[----:B------:R0:W2:Y:S04]  /*0e20*/  LDG.E R22, desc[UR8][R12.64] ;  /* 0x000000080c167981 */ /* 0x0000a8000c1e1900 */
[----:B------:R1:W4:Y:S01]  /*0e30*/  LDG.E R23, desc[UR8][R20.64] ;  /* 0x0000000814177981 */ /* 0x000322000c1e1900 */
[----:B------:R-:W-:-:S04]  /*0e40*/  LEA R17, R18, R19, 0x6 ;  /* 0x0000001312117211 */ /* 0x000fc800078e30ff */
[C---:B------:R-:W-:Y:S02]  /*0e50*/  LEA R27, R18.reuse, R17, 0x5 ;  /* 0x00000011121b7211 */ /* 0x040fe400078e28ff */
[----:B------:R-:W-:Y:S01]  /*0e60*/  LEA R19, R18, R19, 0x7 ;  /* 0x0000001312137211 */ /* 0x000fe200078e38ff */
[----:B------:R-:W-:-:S04]  /*0e70*/  IMAD.WIDE.U32 R24, R25, 0x4, R14 ;  /* 0x0000000419187825 */ /* 0x000fc800078e000e */
[----:B0-----:R-:W-:-:S04]  /*0e80*/  IMAD.WIDE.U32 R12, R27, 0x4, R10 ;  /* 0x000000041b0c7825 */ /* 0x001fc800078e000a */
[--C-:B-1----:R-:W-:Y:S02]  /*0e90*/  IMAD.WIDE.U32 R20, R19, 0x4, R10.reuse ;  /* 0x0000000413147825 */ /* 0x102fe400078e000a */
[----:B------:R-:W5:Y:S02]  /*0ea0*/  LDG.E R13, desc[UR8][R12.64] ;  /* 0x000000080c0d7981 */ /* 0x000f64000c1e1900 */
[----:B------:R-:W-:Y:S02]  /*0eb0*/  IMAD.WIDE.U32 R28, R17, 0x4, R10 ;  /* 0x00000004111c7825 */ /* 0x000fe400078e000a */
[----:B------:R0:W5:Y:S04]  /*0ec0*/  LDG.E R8, desc[UR8][R20.64] ;  /* 0x0000000814087981 */ /* 0x000168000c1e1900 */
[----:B------:R1:W5:Y:S04]  /*0ed0*/  LDG.E R9, desc[UR8][R28.64] ;  /* 0x000000081c097981 */ /* 0x000368000c1e1900 */
[----:B------:R1:W5:Y:S01]  /*0ee0*/  LDG.E R12, desc[UR8][R24.64] ;  /* 0x00000008180c7981 */ /* 0x000362000c1e1900 */
[CC--:B0-----:R-:W-:Y:S01]  /*0ef0*/  LEA R21, R18.reuse, R19.reuse, 0x5 ;  /* 0x0000001312157211 */ /* 0x0c1fe200078e28ff */
[----:B-1----:R-:W-:Y:S01]  /*0f00*/  IMAD.WIDE.U32 R28, R19, 0x4, R14 ;  /* 0x00000004131c7825 */ /* 0x002fe200078e000e */
[----:B------:R-:W-:-:S03]  /*0f10*/  LEA R19, R18, R19, 0x6 ;  /* 0x0000001312137211 */ /* 0x000fc600078e30ff */
[----:B------:R-:W-:-:S04]  /*0f20*/  IMAD.WIDE.U32 R24, R21, 0x4, R10 ;  /* 0x0000000415187825 */ /* 0x000fc800078e000a */
[----:B------:R-:W-:-:S06]  /*0f30*/  IMAD.WIDE.U32 R20, R21, 0x4, R14 ;  /* 0x0000000415147825 */ /* 0x000fcc00078e000e */
[----:B------:R-:W5:Y:S01]  /*0f40*/  LDG.E R20, desc[UR8][R20.64] ;  /* 0x0000000814147981 */ /* 0x000f62000c1e1900 */
[----:B---3--:R-:W-:Y:S01]  /*0f50*/  FADD.FTZ R26, R26, R16 ;  /* 0x000000101a1a7221 */ /* 0x008fe20000010000 */
[----:B------:R-:W-:-:S04]  /*0f60*/  IMAD.WIDE.U32 R16, R17, 0x4, R14 ;  /* 0x0000000411107825 */ /* 0x000fc800078e000e */
[----:B--2---:R-:W-:Y:S01]  /*0f70*/  FADD.FTZ R22, R26, R22 ;  /* 0x000000161a167221 */ /* 0x004fe20000010000 */
[----:B------:R-:W-:Y:S01]  /*0f80*/  IMAD.WIDE.U32 R26, R27, 0x4, R14 ;  /* 0x000000041b1a7825 */ /* 0x000fe200078e000e */
[----:B------:R-:W2:Y:S03]  /*0f90*/  LDG.E R16, desc[UR8][R16.64] ;  /* 0x0000000810107981 */ /* 0x000ea6000c1e1900 */
[----:B----4-:R-:W-:Y:S02]  /*0fa0*/  FADD.FTZ R23, R2, R23 ;  /* 0x0000001702177221 */ /* 0x010fe40000010000 */
[----:B------:R-:W3:Y:S04]  /*0fb0*/  LDG.E R26, desc[UR8][R26.64] ;  /* 0x000000081a1a7981 */ /* 0x000ee8000c1e1900 */
[----:B------:R0:W4:Y:S04]  /*0fc0*/  LDG.E R2, desc[UR8][R24.64] ;  /* 0x0000000818027981 */ /* 0x000128000c1e1900 */
[----:B------:R1:W4:Y:S01]  /*0fd0*/  LDG.E R17, desc[UR8][R28.64] ;  /* 0x000000081c117981 */ /* 0x000322000c1e1900 */
[----:B0-----:R-:W-:Y:S01]  /*0fe0*/  LEA R25, R18, R19, 0x5 ;  /* 0x0000001312197211 */ /* 0x001fe200078e28ff */
[----:B-1----:R-:W-:-:S04]  /*0ff0*/  IMAD.WIDE.U32 R28, R19, 0x4, R10 ;  /* 0x00000004131c7825 */ /* 0x002fc800078e000a */
[----:B------:R-:W-:Y:S01]  /*1000*/  IMAD.WIDE.U32 R18, R19, 0x4, R14 ;  /* 0x0000000413127825 */ /* 0x000fe200078e000e */
[----:B------:R-:W4:Y:S03]  /*1010*/  LDG.E R24, desc[UR8][R28.64] ;  /* 0x000000081c187981 */ /* 0x000f26000c1e1900 */
[C---:B------:R-:W-:Y:S02]  /*1020*/  IMAD.WIDE.U32 R10, R25.reuse, 0x4, R10 ;  /* 0x00000004190a7825 */ /* 0x040fe400078e000a */
[----:B------:R-:W4:Y:S02]  /*1030*/  LDG.E R18, desc[UR8][R18.64] ;  /* 0x0000000812127981 */ /* 0x000f24000c1e1900 */
[----:B------:R-:W-:Y:S02]  /*1040*/  IMAD.WIDE.U32 R14, R25, 0x4, R14 ;  /* 0x00000004190e7825 */ /* 0x000fe400078e000e */
[----:B------:R-:W4:Y:S04]  /*1050*/  LDG.E R10, desc[UR8][R10.64] ;  /* 0x000000080a0a7981 */ /* 0x000f28000c1e1900 */
[----:B------:R-:W4:Y:S01]  /*1060*/  LDG.E R14, desc[UR8][R14.64] ;  /* 0x000000080e0e7981 */ /* 0x000f22000c1e1900 */
[----:B-----5:R-:W-:Y:S01]  /*1070*/  FADD.FTZ R23, R23, R12 ;  /* 0x0000000c17177221 */ /* 0x020fe20000010000 */
[----:B------:R-:W-:-:S04]  /*1080*/  FADD.FTZ R22, R22, R9 ;  /* 0x0000000916167221 */ /* 0x000fc80000010000 */
[----:B------:R-:W-:-:S04]  /*1090*/  FADD.FTZ R13, R22, R13 ;  /* 0x0000000d160d7221 */ /* 0x000fc80000010000 */
[----:B------:R-:W-:Y:S01]  /*10a0*/  FADD.FTZ R13, R13, R8 ;  /* 0x000000080d0d7221 */ /* 0x000fe20000010000 */
[----:B------:R-:W-:Y:S01]  /*10b0*/  IADD3 R3, PT, PT, R3, 0x100, RZ ;  /* 0x0000010003037810 */ /* 0x000fe20007ffe0ff */
[----:B--2---:R-:W-:-:S04]  /*10c0*/  FADD.FTZ R23, R23, R16 ;  /* 0x0000001017177221 */ /* 0x004fc80000010000 */
[----:B---3--:R-:W-:Y:S01]  /*10d0*/  FADD.FTZ R26, R23, R26 ;  /* 0x0000001a171a7221 */ /* 0x008fe20000010000 */
[----:B----4-:R-:W-:-:S03]  /*10e0*/  FADD.FTZ R13, R13, R2 ;  /* 0x000000020d0d7221 */ /* 0x010fc60000010000 */
[----:B------:R-:W-:-:S04]  /*10f0*/  FADD.FTZ R17, R26, R17 ;  /* 0x000000111a117221 */ /* 0x000fc80000010000 */
[----:B------:R-:W-:Y:S01]  /*1100*/  FADD.FTZ R17, R17, R20 ;  /* 0x0000001411117221 */ /* 0x000fe20000010000 */
[----:B------:R-:W-:-:S03]  /*1110*/  FADD.FTZ R13, R13, R24 ;  /* 0x000000180d0d7221 */ /* 0x000fc60000010000 */
[----:B------:R-:W-:Y:S01]  /*1120*/  FADD.FTZ R17, R17, R18 ;  /* 0x0000001211117221 */ /* 0x000fe20000010000 */
[----:B------:R-:W-:-:S03]  /*1130*/  FADD.FTZ R26, R13, R10 ;  /* 0x0000000a0d1a7221 */ /* 0x000fc60000010000 */
[----:B------:R-:W-:-:S07]  /*1140*/  FADD.FTZ R2, R17, R14 ;  /* 0x0000000e11027221 */ /* 0x000fce0000010000 */
.L_x_1044:
[----:B------:R-:W-:Y:S05]  /*1150*/  BSYNC.RECONVERGENT B1 ;  /* 0x0000000000017941 */ /* 0x000fea0003800200 */
.L_x_1043:
        /* <DEDUP_REMOVED lines=16> */
[----:B------:R-:W3:Y:S01]  /*1260*/  LDG.E R7, desc[UR8][R22.64] ;  /* 0x0000000816077981 */ /* 0x000ee2000c1e1900 */
[----:B------:R-:W-:Y:S01]  /*1270*/  LEA R25, R12, R15, 0x5 ;  /* 0x0000000f0c197211 */ /* 0x000fe200078e28ff */
[----:B------:R-:W-:Y:S02]  /*1280*/  IMAD.WIDE.U32 R16, R17, 0x4, R8 ;  /* 0x0000000411107825 */ /* 0x000fe400078e0008 */
        /* <DEDUP_REMOVED lines=19> */
.L_x_1046:
[----:B------:R-:W-:Y:S05]  /*13c0*/  BSYNC.RECONVERGENT B1 ;  /* 0x0000000000017941 */ /* 0x000fea0003800200 */
.L_x_1045:
[----:B------:R-:W-:Y:S05]  /*13d0*/  @!P1 BRA `(.L_x_1039) ;  /* 0x0000000000449947 */ /* 0x000fea0003800000 */
[----:B------:R-:W0:Y:S01]  /*13e0*/  LDC R14, c[0x0][0x388] ;  /* 0x0000e200ff0e7b82 */ /* 0x000e220000000800 */
[----:B------:R-:W-:Y:S02]  /*13f0*/  LOP3.LUT R6, R6, 0x1f, RZ, 0xc0, !PT ;  /* 0x0000001f06067812 */ /* 0x000fe400078ec0ff */
[----:B------:R-:W-:-:S05]  /*1400*/  IADD3 R12, PT, PT, -R5, RZ, RZ ;  /* 0x000000ff050c7210 */ /* 0x000fca0007ffe1ff */
[----:B------:R-:W1:Y:S08]  /*1410*/  LDC.64 R8, c[0x0][0x440] ;  /* 0x00011000ff087b82 */ /* 0x000e700000000a00 */
[----:B------:R-:W2:Y:S01]  /*1420*/  LDC.64 R10, c[0x0][0x448] ;  /* 0x00011200ff0a7b82 */ /* 0x000ea20000000a00 */
[----:B0-----:R-:W-:-:S05]  /*1430*/  IMAD R3, R3, R14, UR7 ;  /* 0x0000000703037e24 */ /* 0x001fca000f8e020e */
[----:B------:R-:W-:-:S07]  /*1440*/  IADD3 R3, PT, PT, R6, R3, RZ ;  /* 0x0000000306037210 */ /* 0x000fce0007ffe0ff */
.L_x_1047:
        /* <DEDUP_REMOVED lines=10> */
.L_x_1039:
[----:B------:R-:W-:Y:S05]  /*14f0*/  BSYNC.RECONVERGENT B0 ;  /* 0x0000000000007941 */ /* 0x000fea0003800200 */
.L_x_1038:
        /* <DEDUP_REMOVED lines=55> */
.L_x_1048:
        /* <DEDUP_REMOVED lines=9> */
.L_x_3529:


//--------------------- .text._ZN10layer_norm40ln_parallel_residual_bwd_finalize_kernelINS_22Kernel_traits_finalizeILj1536Ef13__nv_bfloat16S2_S2_fjLb0ELj1024ELj4ENS_18Kernel_traits_baseILj1536EfS2_S2_S2_fjLj1024EEEEELb1EEEvNS_9BwdParamsE --------------------------
	.section	.text._ZN10layer_norm40ln_parallel_residual_bwd_finalize_kernelINS_22Kernel_traits_finalizeILj1536Ef13__nv_bfloat16S2_S2_fjLb0ELj1024ELj4ENS_18Kernel_traits_baseILj1536EfS2_S2_S2_fjLj1024EEEEELb1EEEvNS_9BwdParamsE,"ax",@progbits
	.align	128
        .global         _ZN10layer_norm40ln_parallel_residual_bwd_finalize_kernelINS_22Kernel_traits_finalizeILj1536Ef13__nv_bfloat16S2_S2_fjLb0ELj1024ELj4ENS_18Kernel_traits_baseILj1536EfS2_S2_S2_fjLj1024EEEEELb1EEEvNS_9BwdParamsE
        .type           _ZN10layer_norm40ln_parallel_residual_bwd_finalize_kernelINS_22Kernel_traits_finalizeILj1536Ef13__nv_bfloat16S2_S2_fjLb0ELj1024ELj4ENS_18Kernel_traits_baseILj1536EfS2_S2_S2_fjLj1024EEEEELb1EEEvNS_9BwdParamsE,@function
        .size           _ZN10layer_norm40ln_parallel_residual_bwd_finalize_kernelINS_22Kernel_traits_finalizeILj1536Ef13__nv_bfloat16S2_S2_fjLb0ELj1024ELj4ENS_18Kernel_traits_baseILj1536EfS2_S2_S2_fjLj1024EEEEELb1EEEvNS_9BwdParamsE,(.L_x_3530 - _ZN10layer_norm40ln_parallel_residual_bwd_finalize_kernelINS_22Kernel_traits_finalizeILj1536Ef13__nv_bfloat16S2_S2_fjLb0ELj1024ELj4ENS_18Kernel_traits_baseILj1536EfS2_S2_S2_fjLj1024EEEEELb1EEEvNS_9BwdParamsE)
        .other          _ZN10layer_norm40ln_parallel_residual_bwd_finalize_kernelINS_22Kernel_traits_finalizeILj1536Ef13__nv_bfloat16S2_S2_fjLb0ELj1024ELj4ENS_18Kernel_traits_baseILj1536EfS2_S2_S2_fjLj1024EEEEELb1EEEvNS_9BwdParamsE,@"STO_CUDA_ENTRY STV_DEFAULT"
_ZN10layer_norm40ln_parallel_residual_bwd_finalize_kernelINS_22Kernel_traits_finalizeILj1536Ef13__nv_bfloat16S2_S2_fjLb0ELj1024ELj4ENS_18Kernel_traits_baseILj1536EfS2_S2_S2_fjLj1024EEEEELb1EEEvNS_9BwdParamsE:
.text._ZN10layer_norm40ln_parallel_residual_bwd_finalize_kernelINS_22Kernel_traits_finalizeILj1536Ef13__nv_bfloat16S2_S2_fjLb0ELj1024ELj4ENS_18Kernel_traits_baseILj1536EfS2_S2_S2_fjLj1024EEEEELb1EEEvNS_9BwdParamsE:
        /* <DEDUP_REMOVED lines=60> */
.L_x_1053:
        /* <DEDUP_REMOVED lines=112> */
.L_x_1052:
[----:B------:R-:W-:Y:S05]  /*0ac0*/  BSYNC.RECONVERGENT B1 ;  /* 0x0000000000017941 */ /* 0x000fea0003800200 */
.L_x_1051:
        /* <DEDUP_REMOVED lines=17> */
[C---:B---3--:R-:W-:Y:S02]  /*0be0*/  IMAD.WIDE.U32 R28, R19.reuse, 0x4, R14 ;  /* 0x00000004131c7825 */ /* 0x048fe400078e000e */
[----:B------:R-:W2:Y:S02]  /*0bf0*/  LDG.E R26, desc[UR6][R26.64] ;  /* 0x000000061a1a7981 */ /* 0x000ea4000c1e1900 */
[----:B0-----:R-:W-:Y:S02]  /*0c00*/  IMAD.WIDE.U32 R24, R19, 0x4, R22 ;  /* 0x0000000413187825 */ /* 0x001fe400078e0016 */
[----:B------:R-:W3:Y:S04]  /*0c10*/  LDG.E R29, desc[UR6][R28.64] ;  /* 0x000000061c1d7981 */ /* 0x000ee8000c1e1900 */
[----:B------:R2:W5:Y:S01]  /*0c20*/  LDG.E R28, desc[UR6][R24.64] ;  /* 0x00000006181c7981 */ /* 0x000562000c1e1900 */
[----:B------:R-:W-:Y:S01]  /*0c30*/  LEA R21, R9, R19, 0x5 ;  /* 0x0000001309157211 */ /* 0x000fe200078e28ff */
[----:B----4-:R-:W-:Y:S01]  /*0c40*/  FADD.FTZ R5, R5, R10 ;  /* 0x0000000a05057221 */ /* 0x010fe20000010000 */
[----:B--2---:R-:W-:-:S03]  /*0c50*/  FADD.FTZ R25, R11, R26 ;  /* 0x0000001a0b197221 */ /* 0x004fc60000010000 */
[----:B------:R-:W-:-:S04]  /*0c60*/  IMAD.WIDE.U32 R10, R21, 0x4, R12 ;  /* 0x00000004150a7825 */ /* 0x000fc800078e000c */
[----:B---3--:R-:W-:Y:S01]  /*0c70*/  FADD.FTZ R24, R20, R29 ;  /* 0x0000001d14187221 */ /* 0x008fe20000010000 */
[----:B-----5:R-:W-:Y:S02]  /*0c80*/  FADD.FTZ R26, R18, R28 ;  /* 0x0000001c121a7221 */ /* 0x020fe40000010000 */
[----:B------:R0:W2:Y:S01]  /*0c90*/  LDG.E R18, desc[UR6][R10.64] ;  /* 0x000000060a127981 */ /* 0x0000a2000c1e1900 */
[----:B------:R-:W-:-:S05]  /*0ca0*/  IMAD.WIDE.U32 R28, R21, 0x4, R14 ;  /* 0x00000004151c7825 */ /* 0x000fca00078e000e */
[----:B------:R1:W3:Y:S01]  /*0cb0*/  LDG.E R27, desc[UR6][R28.64] ;  /* 0x000000061c1b7981 */ /* 0x0002e2000c1e1900 */
[----:B0-----:R-:W-:-:S04]  /*0cc0*/  IMAD.WIDE.U32 R10, R21, 0x4, R16 ;  /* 0x00000004150a7825 */ /* 0x001fc800078e0010 */
[----:B------:R-:W-:Y:S02]  /*0cd0*/  IMAD.WIDE.U32 R20, R21, 0x4, R22 ;  /* 0x0000000415147825 */ /* 0x000fe400078e0016 */
[----:B------:R-:W4:Y:S04]  /*0ce0*/  LDG.E R10, desc[UR6][R10.64] ;  /* 0x000000060a0a7981 */ /* 0x000f28000c1e1900 */
[----:B------:R-:W5:Y:S01]  /*0cf0*/  LDG.E R21, desc[UR6][R20.64] ;  /* 0x0000000614157981 */ /* 0x000f62000c1e1900 */
[----:B-1----:R-:W-:Y:S01]  /*0d00*/  LEA R29, R9, R19, 0x6 ;  /* 0x00000013091d7211 */ /* 0x002fe200078e30ff */
[----:B--2---:R-:W-:-:S04]  /*0d10*/  FADD.FTZ R5, R5, R18 ;  /* 0x0000001205057221 */ /* 0x004fc80000010000 */
[----:B------:R-:W-:-:S04]  /*0d20*/  IMAD.WIDE.U32 R18, R29, 0x4, R12 ;  /* 0x000000041d127825 */ /* 0x000fc800078e000c */
[----:B---3--:R-:W-:Y:S01]  /*0d30*/  FADD.FTZ R24, R24, R27 ;  /* 0x0000001b18187221 */ /* 0x008fe20000010000 */
[----:B------:R-:W-:Y:S01]  /*0d40*/  LEA R27, R9, R29, 0x5 ;  /* 0x0000001d091b7211 */ /* 0x000fe200078e28ff */
[----:B------:R-:W2:Y:S01]  /*0d50*/  LDG.E R18, desc[UR6][R18.64] ;  /* 0x0000000612127981 */ /* 0x000ea2000c1e1900 */
[----:B----4-:R-:W-:Y:S01]  /*0d60*/  FADD.FTZ R25, R25, R10 ;  /* 0x0000000a19197221 */ /* 0x010fe20000010000 */
[----:B------:R-:W-:-:S04]  /*0d70*/  IMAD.WIDE.U32 R10, R29, 0x4, R14 ;  /* 0x000000041d0a7825 */ /* 0x000fc800078e000e */
[----:B-----5:R-:W-:Y:S01]  /*0d80*/  FADD.FTZ R26, R26, R21 ;  /* 0x000000151a1a7221 */ /* 0x020fe20000010000 */
[----:B------:R-:W-:Y:S01]  /*0d90*/  IMAD.WIDE.U32 R20, R29, 0x4, R16 ;  /* 0x000000041d147825 */ /* 0x000fe200078e0010 */
[----:B------:R0:W3:Y:S03]  /*0da0*/  LDG.E R9, desc[UR6][R10.64] ;  /* 0x000000060a097981 */ /* 0x0000e6000c1e1900 */
[C---:B------:R-:W-:Y:S02]  /*0db0*/  IMAD.WIDE.U32 R12, R27.reuse, 0x4, R12 ;  /* 0x000000041b0c7825 */ /* 0x040fe400078e000c */
[----:B------:R-:W4:Y:S02]  /*0dc0*/  LDG.E R20, desc[UR6][R20.64] ;  /* 0x0000000614147981 */ /* 0x000f24000c1e1900 */
[----:B------:R-:W-:Y:S02]  /*0dd0*/  IMAD.WIDE.U32 R14, R27, 0x4, R14 ;  /* 0x000000041b0e7825 */ /* 0x000fe400078e000e */
[----:B------:R-:W5:Y:S02]  /*0de0*/  LDG.E R12, desc[UR6][R12.64] ;  /* 0x000000060c0c7981 */ /* 0x000f64000c1e1900 */
[----:B0-----:R-:W-:-:S02]  /*0df0*/  IMAD.WIDE.U32 R10, R29, 0x4, R22 ;  /* 0x000000041d0a7825 */ /* 0x001fc400078e0016 */
[----:B------:R-:W5:Y:S02]  /*0e00*/  LDG.E R14, desc[UR6][R14.64] ;  /* 0x000000060e0e7981 */ /* 0x000f64000c1e1900 */
[C---:B------:R-:W-:Y:S02]  /*0e10*/  IMAD.WIDE.U32 R16, R27.reuse, 0x4, R16 ;  /* 0x000000041b107825 */ /* 0x040fe400078e0010 */
[----:B------:R-:W5:Y:S02]  /*0e20*/  LDG.E R19, desc[UR6][R10.64] ;  /* 0x000000060a137981 */ /* 0x000f64000c1e1900 */
[----:B------:R-:W-:Y:S02]  /*0e30*/  IMAD.WIDE.U32 R22, R27, 0x4, R22 ;  /* 0x000000041b167825 */ /* 0x000fe400078e0016 */
[----:B------:R-:W5:Y:S04]  /*0e40*/  LDG.E R16, desc[UR6][R16.64] ;  /* 0x0000000610107981 */ /* 0x000f68000c1e1900 */
[----:B------:R-:W5:Y:S01]  /*0e50*/  LDG.E R22, desc[UR6][R22.64] ;  /* 0x0000000616167981 */ /* 0x000f62000c1e1900 */
[----:B------:R-:W-:Y:S01]  /*0e60*/  IADD3 R7, PT, PT, R7, 0x80, RZ ;  /* 0x0000008007077810 */ /* 0x000fe20007ffe0ff */
[----:B--2---:R-:W-:Y:S01]  /*0e70*/  FADD.FTZ R5, R5, R18 ;  /* 0x0000001205057221 */ /* 0x004fe20000010000 */
[----:B---3--:R-:W-:Y:S01]  /*0e80*/  FADD.FTZ R9, R24, R9 ;  /* 0x0000000918097221 */ /* 0x008fe20000010000 */
[----:B----4-:R-:W-:-:S02]  /*0e90*/  FADD.FTZ R25, R25, R20 ;  /* 0x0000001419197221 */ /* 0x010fc40000010000 */
[----:B-----5:R-:W-:Y:S01]  /*0ea0*/  FADD.FTZ R5, R5, R12 ;  /* 0x0000000c05057221 */ /* 0x020fe20000010000 */
[----:B------:R-:W-:Y:S01]  /*0eb0*/  FADD.FTZ R20, R9, R14 ;  /* 0x0000000e09147221 */ /* 0x000fe20000010000 */
[----:B------:R-:W-:Y:S01]  /*0ec0*/  FADD.FTZ R19, R26, R19 ;  /* 0x000000131a137221 */ /* 0x000fe20000010000 */
[----:B------:R-:W-:-:S03]  /*0ed0*/  FADD.FTZ R11, R25, R16 ;  /* 0x00000010190b7221 */ /* 0x000fc60000010000 */
[----:B------:R-:W-:-:S07]  /*0ee0*/  FADD.FTZ R18, R19, R22 ;  /* 0x0000001613127221 */ /* 0x000fce0000010000 */
.L_x_1055:
[----:B------:R-:W-:Y:S05]  /*0ef0*/  BSYNC.RECONVERGENT B1 ;  /* 0x0000000000017941 */ /* 0x000fea0003800200 */
.L_x_1054:
        /* <DEDUP_REMOVED lines=37> */
.L_x_1057:
[----:B------:R-:W-:Y:S05]  /*1150*/  BSYNC.RECONVERGENT B1 ;  /* 0x0000000000017941 */ /* 0x000fea0003800200 */
.L_x_1056:
        /* <DEDUP_REMOVED lines=19> */
.L_x_1050:
[----:B------:R-:W-:Y:S05]  /*1290*/  BSYNC.RECONVERGENT B0 ;  /* 0x0000000000007941 */ /* 0x000fea0003800200 */
.L_x_1049:
[----:B------:R-:W0:Y:S01]  /*12a0*/  S2R R7, SR_TID.X ;  /* 0x0000000000077919 */ /* 0x000e220000002100 */
[----:B------:R-:W1:Y:S01]  /*12b0*/  S2UR UR5, SR_CgaCtaId ;  /* 0x00000000000579c3 */ /* 0x000e620000008800 */
[----:B------:R-:W-:Y:S01]  /*12c0*/  UMOV UR4, 0x400 ;  /* 0x0000040000047882 */ /* 0x000fe20000000000 */
[C---:B------:R-:W-:Y:S02]  /*12d0*/  ISETP.NE.AND P1, PT, R3.reuse, RZ, PT ;  /* 0x000000ff0300720c */ /* 0x040fe40003f25270 */
[----:B------:R-:W-:-:S04]  /*12e0*/  ISETP.GT.U32.AND P0, PT, R3, 0xf, PT ;  /* 0x0000000f0300780c */ /* 0x000fc80003f04070 */
[C---:B------:R-:W-:Y:S01]  /*12f0*/  ISETP.NE.OR P0, PT, R2.reuse, 0x1f, P0 ;  /* 0x0000001f0200780c */ /* 0x040fe20000705670 */
[----:B-1----:R-:W-:Y:S01]  /*1300*/  ULEA UR4, UR5, UR4, 0x18 ;  /* 0x0000000405047291 */ /* 0x002fe2000f8ec0ff */
[----:B0-----:R-:W-:-:S05]  /*1310*/  LOP3.LUT R0, R2, 0x1f, R7, 0x78, !PT ;  /* 0x0000001f02007812 */ /* 0x001fca00078e7807 */
[----:B------:R-:W-:Y:S02]  /*1320*/  @!P1 LEA R2, R2, UR4, 0x2 ;  /* 0x0000000402029c11 */ /* 0x000fe4000f8e10ff */
[----:B------:R-:W-:Y:S02]  /*1330*/  LOP3.LUT R4, R0, 0x3e0, R7, 0xf8, !PT ;  /* 0x000003e000047812 */ /* 0x000fe400078ef807 */
[----:B------:R-:W-:Y:S02]  /*1340*/  SHF.L.U32 R7, R3, 0x7, RZ ;  /* 0x0000000703077819 */ /* 0x000fe400000006ff */
[----:B------:R-:W-:Y:S02]  /*1350*/  LEA R4, R4, UR4, 0x2 ;  /* 0x0000000404047c11 */ /* 0x000fe4000f8e10ff */
[----:B------:R-:W-:-:S03]  /*1360*/  SHF.L.U32 R0, R0, 0x2, RZ ;  /* 0x0000000200007819 */ /* 0x000fc600000006ff */
[----:B------:R-:W-:Y:S01]  /*1370*/  STS [R4], R20 ;  /* 0x0000001404007388 */ /* 0x000fe20000000800 */
[----:B------:R-:W-:-:S03]  /*1380*/  LOP3.LUT R0, R7, R0, RZ, 0xfc, !PT ;  /* 0x0000000007007212 */ /* 0x000fc600078efcff */
        /* <DEDUP_REMOVED lines=73> */
.L_x_1058:
        /* <DEDUP_REMOVED lines=14> */
.L_x_3530:


//--------------------- .text._ZN10layer_norm31ln_parallel_residual_bwd_kernelINS_13Kernel_traitsIf13__nv_bfloat16S2_S2_fjLj1536ELj1ELj1ELj4ELj8ENS_18Kernel_traits_baseILj1536EfS2_S2_S2_fjLj128EEEEELb1ELb1ELb1EEEvNS_9BwdParamsE --------------------------
	.section	.text._ZN10layer_norm31ln_parallel_residual_bwd_kernelINS_13Kernel_traitsIf13__nv_bfloat16S2_S2_fjLj1536ELj1ELj1ELj4ELj8ENS_18Kernel_traits_baseILj1536EfS2_S2_S2_fjLj128EEEEELb1ELb1ELb1EEEvNS_9BwdParamsE,"ax",@progbits
	.align	128
        .global         _ZN10layer_norm31ln_parallel_residual_bwd_kernelINS_13Kernel_traitsIf13__nv_bfloat16S2_S2_fjLj1536ELj1ELj1ELj4ELj8ENS_18Kernel_traits_baseILj1536EfS2_S2_S2_fjLj128EEEEELb1ELb1ELb1EEEvNS_9BwdParamsE
        .type           _ZN10layer_norm31ln_parallel_residual_bwd_kernelINS_13Kernel_traitsIf13__nv_bfloat16S2_S2_fjLj1536ELj1ELj1ELj4ELj8ENS_18Kernel_traits_baseILj1536EfS2_S2_S2_fjLj128EEEEELb1ELb1ELb1EEEvNS_9BwdParamsE,@function
        .size           _ZN10layer_norm31ln_parallel_residual_bwd_kernelINS_13Kernel_traitsIf13__nv_bfloat16S2_S2_fjLj1536ELj1ELj1ELj4ELj8ENS_18Kernel_traits_baseILj1536EfS2_S2_S2_fjLj128EEEEELb1ELb1ELb1EEEvNS_9BwdParamsE,(.L_x_3531 - _ZN10layer_norm31ln_parallel_residual_bwd_kernelINS_13Kernel_traitsIf13__nv_bfloat16S2_S2_fjLj1536ELj1ELj1ELj4ELj8ENS_18Kernel_traits_baseILj1536EfS2_S2_S2_fjLj128EEEEELb1ELb1ELb1EEEvNS_9BwdParamsE)
        .other          _ZN10layer_norm31ln_parallel_residual_bwd_kernelINS_13Kernel_traitsIf13__nv_bfloat16S2_S2_fjLj1536ELj1ELj1ELj4ELj8ENS_18Kernel_traits_baseILj1536EfS2_S2_S2_fjLj128EEEEELb1ELb1ELb1EEEvNS_9BwdParamsE,@"STO_CUDA_ENTRY STV_DEFAULT"
_ZN10layer_norm31ln_parallel_residual_bwd_kernelINS_13Kernel_traitsIf13__nv_bfloat16S2_S2_fjLj1536ELj1ELj1ELj4ELj8ENS_18Kernel_traits_baseILj1536EfS2_S2_S2_fjLj128EEEEELb1ELb1ELb1EEEvNS_9BwdParamsE:
.text._ZN10layer_norm31ln_parallel_residual_bwd_kernelINS_13Kernel_traitsIf13__nv_bfloat16S2_S2_fjLj1536ELj1ELj1ELj4ELj8ENS_18Kernel_traits_baseILj1536EfS2_S2_S2_fjLj128EEEEELb1ELb1ELb1EEEvNS_9BwdParamsE:
        /* <DEDUP_REMOVED lines=33> */
[----:B------:R-:W4:Y:S01]  /*0210*/  LDCU UR8, c[0x0][0x408] ;  /* 0x00008100ff0877ac */ /* 0x000f220008000800 */
[----:B-1----:R-:W-:-:S02]  /*0220*/  UISETP.NE.U32.AND UP0, UPT, UR4, URZ, UPT ;  /* 0x000000ff0400728c */ /* 0x002fc4000bf05070 */
[----:B---3--:R-:W-:Y:S01]  /*0230*/  UISETP.NE.AND UP1, UPT, UR24, URZ, UPT ;  /* 0x000000ff1800728c */ /* 0x008fe2000bf25270 */
[----:B0-----:R-:W-:Y:S01]  /*0240*/  IMAD.WIDE.U32 R4, R2, 0x10, R4 ;  /* 0x0000001002047825 */ /* 0x001fe200078e0004 */
[----:B------:R-:W-:Y:S01]  /*0250*/  UISETP.NE.AND.EX UP0, UPT, UR5, URZ, UPT, UP0 ;  /* 0x000000ff0500728c */ /* 0x000fe2000bf05300 */
[----:B------:R-:W-:Y:S01]  /*0260*/  CS2R R6, SRZ ;  /* 0x0000000000067805 */ /* 0x000fe2000001ff00 */
[----:B------:R-:W0:Y:S01]  /*0270*/  LDCU UR25, c[0x0][0x388] ;  /* 0x00007100ff1977ac */ /* 0x000e220008000800 */
[----:B------:R-:W-:Y:S01]  /*0280*/  IMAD.MOV.U32 R3, RZ, RZ, RZ ;  /* 0x000000ffff037224 */ /* 0x000fe200078e00ff */
[----:B--2---:R-:W5:Y:S01]  /*0290*/  LDG.E.128 R20, desc[UR22][R4.64] ;  /* 0x0000001604147981 */ /* 0x004f62000c1e1d00 */
[----:B------:R-:W-:Y:S01]  /*02a0*/  PLOP3.LUT P3, PT, PT, PT, UP1, 0x80, 0x8 ;  /* 0x000000000008781c */ /* 0x000fe20003f6f018 */
[----:B------:R-:W-:Y:S01]  /*02b0*/  IMAD.MOV.U32 R75, RZ, RZ, RZ ;  /* 0x000000ffff4b7224 */ /* 0x000fe200078e00ff */
[----:B------:R-:W-:Y:S01]  /*02c0*/  PLOP3.LUT P1, PT, PT, PT, UP0, 0x80, 0x8 ;  /* 0x000000000008781c */ /* 0x000fe20003f2f008 */
[----:B------:R-:W5:Y:S01]  /*02d0*/  LDG.E.128 R24, desc[UR22][R4.64+0x800] ;  /* 0x0008001604187981 */ /* 0x000f62000c1e1d00 */
[----:B------:R-:W1:Y:S03]  /*02e0*/  LDCU UR30, c[0x0][0x400] ;  /* 0x00008000ff1e77ac */ /* 0x000e660008000800 */
[----:B------:R2:W5:Y:S01]  /*02f0*/  LDG.E.128 R28, desc[UR22][R4.64+0x1000] ;  /* 0x00100016041c7981 */ /* 0x000562000c1e1d00 */
[----:B------:R-:W3:Y:S01]  /*0300*/  LDCU.64 UR14, c[0x0][0x478] ;  /* 0x00008f00ff0e77ac */ /* 0x000ee20008000a00 */
[----:B------:R-:W0:Y:S01]  /*0310*/  LDCU.64 UR12, c[0x0][0x438] ;  /* 0x00008700ff0c77ac */ /* 0x000e220008000a00 */
[----:B------:R-:W0:Y:S01]  /*0320*/  LDCU.128 UR16, c[0x0][0x3c0] ;  /* 0x00007800ff1077ac */ /* 0x000e220008000c00 */
[----:B--2---:R-:W-:Y:S01]  /*0330*/  CS2R R4, SRZ ;  /* 0x0000000000047805 */ /* 0x004fe2000001ff00 */
[----:B------:R-:W2:Y:S01]  /*0340*/  LDCU.64 UR26, c[0x0][0x380] ;  /* 0x00007000ff1a77ac */ /* 0x000ea20008000a00 */
[----:B------:R-:W0:Y:S01]  /*0350*/  LDCU.64 UR28, c[0x0][0x470] ;  /* 0x00008e00ff1c77ac */ /* 0x000e220008000a00 */
[----:B----4-:R-:W-:-:S05]  /*0360*/  UMOV UR4, UR7 ;  /* 0x0000000700047c82 */ /* 0x010fca0008000000 */
.L_x_1090:
[----:B0-----:R-:W-:Y:S01]  /*0370*/  UIMAD UR5, UR4, UR25, URZ ;  /* 0x00000019040572a4 */ /* 0x001fe2000f8e02ff */
[----:B----4-:R-:W0:Y:S01]  /*0380*/  LDC.64 R32, c[0x0][0x3a8] ;  /* 0x0000ea00ff207b82 */ /* 0x010e220000000a00 */
        /* <DEDUP_REMOVED lines=8> */
[----:B------:R4:W3:Y:S02]  /*0410*/  LDG.E R0, desc[UR22][R46.64] ;  /* 0x000000162e007981 */ /* 0x0008e4000c1e1900 */
[----:B------:R-:W-:Y:S02]  /*0420*/  LEA.HI.SX32 R74, R35, R2, 0x1e ;  /* 0x00000002234a7211 */ /* 0x000fe400078ff2ff */
[----:B-1----:R-:W1:Y:S03]  /*0430*/  LDC.64 R34, c[0x0][0x428] ;  /* 0x00010a00ff227b82 */ /* 0x002e660000000a00 */
[----:B------:R-:W-:-:S02]  /*0440*/  VIADD R72, R74, 0x80 ;  /* 0x000000804a487836 */ /* 0x000fc40000000000 */
[----:B0-----:R-:W-:-:S04]  /*0450*/  IMAD.WIDE.U32 R48, R74, 0x8, R32 ;  /* 0x000000084a307825 */ /* 0x001fc800078e0020 */
[----:B------:R-:W-:Y:S02]  /*0460*/  VIADD R70, R74, 0x100 ;  /* 0x000001004a467836 */ /* 0x000fe40000000000 */
[--C-:B------:R-:W-:Y:S01]  /*0470*/  IMAD.WIDE.U32 R44, R72, 0x8, R32.reuse ;  /* 0x00000008482c7825 */ /* 0x100fe200078e0020 */
[----:B--2---:R-:W2:Y:S03]  /*0480*/  LDG.E.64 R48, desc[UR22][R48.64] ;  /* 0x0000001630307981 */ /* 0x004ea6000c1e1b00 */
[----:B------:R-:W-:Y:S02]  /*0490*/  IMAD.U32 R59, RZ, RZ, UR11 ;  /* 0x0000000bff3b7e24 */ /* 0x000fe4000f8e00ff */
[----:B------:R-:W-:Y:S01]  /*04a0*/  IMAD.WIDE.U32 R32, R70, 0x8, R32 ;  /* 0x0000000846207825 */ /* 0x000fe200078e0020 */
[----:B------:R-:W2:Y:S04]  /*04b0*/  LDG.E.64 R44, desc[UR22][R44.64] ;  /* 0x000000162c2c7981 */ /* 0x000ea8000c1e1b00 */
[----:B------:R2:W2:Y:S04]  /*04c0*/  LDG.E R43, desc[UR22][R58.64] ;  /* 0x000000163a2b7981 */ /* 0x0004a8000c1e1900 */
[----:B------:R-:W2:Y:S01]  /*04d0*/  LDG.E.64 R32, desc[UR22][R32.64] ;  /* 0x0000001620207981 */ /* 0x000ea2000c1e1b00 */
[----:B-1----:R-:W-:-:S06]  /*04e0*/  IMAD.WIDE.U32 R56, R74, 0x8, R34 ;  /* 0x000000084a387825 */ /* 0x002fcc00078e0022 */
[----:B------:R-:W2:Y:S01]  /*04f0*/  LDG.E.64 R56, desc[UR22][R56.64] ;  /* 0x0000001638387981 */ /* 0x000ea2000c1e1b00 */
[----:B----4-:R-:W-:-:S04]  /*0500*/  IMAD.WIDE.U32 R46, R72, 0x8, R34 ;  /* 0x00000008482e7825 */ /* 0x010fc800078e0022 */
[----:B------:R-:W-:Y:S02]  /*0510*/  IMAD.WIDE.U32 R34, R70, 0x8, R34 ;  /* 0x0000000846227825 */ /* 0x000fe400078e0022 */
[----:B------:R-:W4:Y:S04]  /*0520*/  LDG.E.64 R46, desc[UR22][R46.64] ;  /* 0x000000162e2e7981 */ /* 0x000f28000c1e1b00 */
[----:B------:R-:W4:Y:S01]  /*0530*/  LDG.E.64 R34, desc[UR22][R34.64] ;  /* 0x0000001622227981 */ /* 0x000f22000c1e1b00 */
[----:B------:R-:W-:Y:S02]  /*0540*/  PLOP3.LUT P0, PT, PT, PT, PT, 0x80, 0x8 ;  /* 0x000000000008781c */ /* 0x000fe40003f0f070 */
[----:B---3--:R-:W-:Y:S01]  /*0550*/  R2UR UR11, R0 ;  /* 0x00000000000b72ca */ /* 0x008fe200000e0000 */
[--C-:B--2---:R-:W-:Y:S01]  /*0560*/  IMAD.MOV.U32 R58, RZ, RZ, R49.reuse ;  /* 0x000000ffff3a7224 */ /* 0x104fe200078e0031 */
[--C-:B------:R-:W-:Y:S01]  /*0570*/  SHF.R.U64 R60, R48, 0x10, R49.reuse ;  /* 0x00000010303c7819 */ /* 0x100fe20000001231 */
[----:B------:R-:W-:Y:S01]  /*0580*/  IMAD.MOV.U32 R0, RZ, RZ, R48 ;  /* 0x000000ffff007224 */ /* 0x000fe200078e0030 */
[----:B------:R-:W-:Y:S01]  /*0590*/  SHF.R.U32.HI R48, RZ, 0x10, R49 ;  /* 0x00000010ff307819 */ /* 0x000fe20000011631 */
[----:B------:R-:W-:Y:S01]  /*05a0*/  IMAD.U32 R58, R58, 0x10000, RZ ;  /* 0x000100003a3a7824 */ /* 0x000fe200078e00ff */
[----:B------:R-:W-:-:S02]  /*05b0*/  SHF.R.U64 R62, R44, 0x10, R45 ;  /* 0x000000102c3e7819 */ /* 0x000fc4000000122d */
[----:B------:R-:W-:Y:S01]  /*05c0*/  FSEL R43, R43, RZ, !P3 ;  /* 0x000000ff2b2b7208 */ /* 0x000fe20005800000 */
[----:B------:R-:W-:Y:S01]  /*05d0*/  IMAD.MOV.U32 R59, RZ, RZ, R45 ;  /* 0x000000ffff3b7224 */ /* 0x000fe200078e002d */
[----:B------:R-:W-:Y:S01]  /*05e0*/  SHF.R.U64 R61, R32, 0x10, R33 ;  /* 0x00000010203d7819 */ /* 0x000fe20000001221 */
[----:B------:R-:W-:Y:S01]  /*05f0*/  IMAD.U32 R48, R48, 0x10000, RZ ;  /* 0x0001000030307824 */ /* 0x000fe200078e00ff */
[----:B------:R-:W-:Y:S01]  /*0600*/  SHF.R.U32.HI R63, RZ, 0x10, R45 ;  /* 0x00000010ff3f7819 */ /* 0x000fe2000001162d */
[----:B------:R-:W-:Y:S02]  /*0610*/  IMAD.MOV.U32 R45, RZ, RZ, R32 ;  /* 0x000000ffff2d7224 */ /* 0x000fe400078e0020 */
[----:B------:R-:W-:Y:S01]  /*0620*/  FADD.FTZ R69, -R43, R58 ;  /* 0x0000003a2b457221 */ /* 0x000fe20000010100 */
[----:B------:R-:W-:Y:S02]  /*0630*/  IMAD.U32 R58, R61, 0x10000, RZ ;  /* 0x000100003d3a7824 */ /* 0x000fe400078e00ff */
[----:B------:R-:W-:Y:S01]  /*0640*/  FADD.FTZ R67, -R43, R48 ;  /* 0x000000302b437221 */ /* 0x000fe20000010100 */
[----:B------:R-:W-:-:S02]  /*0650*/  IMAD.MOV.U32 R49, RZ, RZ, R44 ;  /* 0x000000ffff317224 */ /* 0x000fc400078e002c */
[----:B------:R-:W-:Y:S02]  /*0660*/  IMAD.U32 R44, R60, 0x10000, RZ ;  /* 0x000100003c2c7824 */ /* 0x000fe400078e00ff */
[----:B------:R-:W-:Y:S02]  /*0670*/  IMAD.U32 R48, R45, 0x10000, RZ ;  /* 0x000100002d307824 */ /* 0x000fe400078e00ff */
[C---:B------:R-:W-:Y:S01]  /*0680*/  FADD.FTZ R45, -R43.reuse, R58 ;  /* 0x0000003a2b2d7221 */ /* 0x040fe20000010100 */
[----:B------:R-:W-:Y:S02]  /*0690*/  IMAD.MOV.U32 R60, RZ, RZ, R33 ;  /* 0x000000ffff3c7224 */ /* 0x000fe400078e0021 */
[----:B------:R-:W-:Y:S02]  /*06a0*/  IMAD.MOV.U32 R58, RZ, RZ, R56 ;  /* 0x000000ffff3a7224 */ /* 0x000fe400078e0038 */
[----:B------:R-:W-:Y:S01]  /*06b0*/  FADD.FTZ R73, -R43, R44 ;  /* 0x0000002c2b497221 */ /* 0x000fe20000010100 */
[----:B------:R-:W-:Y:S01]  /*06c0*/  SHF.R.U64 R68, R56, 0x10, R57 ;  /* 0x0000001038447819 */ /* 0x000fe20000001239 */
[----:B------:R-:W-:-:S02]  /*06d0*/  IMAD.U32 R44, R63, 0x10000, RZ ;  /* 0x000100003f2c7824 */ /* 0x000fc400078e00ff */
[----:B------:R-:W-:Y:S02]  /*06e0*/  IMAD.U32 R60, R60, 0x10000, RZ ;  /* 0x000100003c3c7824 */ /* 0x000fe400078e00ff */
[----:B------:R-:W-:Y:S01]  /*06f0*/  IMAD.U32 R58, R58, 0x10000, RZ ;  /* 0x000100003a3a7824 */ /* 0x000fe200078e00ff */
[----:B------:R-:W-:Y:S01]  /*0700*/  SHF.R.U32.HI R66, RZ, 0x10, R33 ;  /* 0x00000010ff427819 */ /* 0x000fe20000011621 */
[----:B------:R-:W-:Y:S02]  /*0710*/  IMAD.U32 R32, R62, 0x10000, RZ ;  /* 0x000100003e207824 */ /* 0x000fe400078e00ff */
[----:B------:R-:W-:Y:S01]  /*0720*/  FADD.FTZ R33, -R43, R44 ;  /* 0x0000002c2b217221 */ /* 0x000fe20000010100 */
[----:B------:R-:W-:Y:S02]  /*0730*/  IMAD.U32 R62, R59, 0x10000, RZ ;  /* 0x000100003b3e7824 */ /* 0x000fe400078e00ff */
[----:B------:R-:W-:Y:S01]  /*0740*/  FMUL.FTZ R73, R73, UR11 ;  /* 0x0000000b49497c20 */ /* 0x000fe20008410000 */
[----:B------:R-:W-:-:S02]  /*0750*/  IMAD.U32 R68, R68, 0x10000, RZ ;  /* 0x0001000044447824 */ /* 0x000fc400078e00ff */
[----:B------:R-:W-:Y:S01]  /*0760*/  FADD.FTZ R44, -R43, R60 ;  /* 0x0000003c2b2c7221 */ /* 0x000fe20000010100 */
[--C-:B------:R-:W-:Y:S02]  /*0770*/  IMAD.MOV.U32 R59, RZ, RZ, R57.reuse ;  /* 0x000000ffff3b7224 */ /* 0x100fe400078e0039 */
[----:B-----5:R-:W-:Y:S01]  /*0780*/  FMUL.FTZ R71, R20, R58 ;  /* 0x0000003a14477220 */ /* 0x020fe20000410000 */
[----:B------:R-:W-:Y:S01]  /*0790*/  SHF.R.U32.HI R60, RZ, 0x10, R57 ;  /* 0x00000010ff3c7819 */ /* 0x000fe20000011639 */
[----:B------:R-:W-:Y:S01]  /*07a0*/  IMAD.U32 R0, R0, 0x10000, RZ ;  /* 0x0001000000007824 */ /* 0x000fe200078e00ff */
[----:B----4-:R-:W-:Y:S01]  /*07b0*/  SHF.R.U64 R56, R46, 0x10, R47 ;  /* 0x000000102e387819 */ /* 0x010fe2000000122f */
[----:B------:R-:W-:Y:S02]  /*07c0*/  IMAD.U32 R64, R49, 0x10000, RZ ;  /* 0x0001000031407824 */ /* 0x000fe400078e00ff */
[----:B------:R-:W-:Y:S01]  /*07d0*/  FADD.FTZ R61, -R43, R32 ;  /* 0x000000202b3d7221 */ /* 0x000fe20000010100 */
[----:B------:R-:W-:Y:S01]  /*07e0*/  IMAD.MOV.U32 R57, RZ, RZ, R46 ;  /* 0x000000ffff397224 */ /* 0x000fe200078e002e */
[--C-:B------:R-:W-:Y:S01]  /*07f0*/  SHF.R.U64 R46, R34, 0x10, R35.reuse ;  /* 0x00000010222e7819 */ /* 0x100fe20000001223 */
[----:B------:R-:W-:Y:S01]  /*0800*/  IMAD.U32 R66, R66, 0x10000, RZ ;  /* 0x0001000042427824 */ /* 0x000fe200078e00ff */
[--C-:B------:R-:W-:Y:S01]  /*0810*/  SHF.R.U32.HI R87, RZ, 0x10, R35.reuse ;  /* 0x00000010ff577819 */ /* 0x100fe20000011623 */
[----:B------:R-:W-:-:S02]  /*0820*/  IMAD.MOV.U32 R88, RZ, RZ, R35 ;  /* 0x000000ffff587224 */ /* 0x000fc400078e0023 */
[----:B------:R-:W-:Y:S01]  /*0830*/  FADD.FTZ R39, R68, R39 ;  /* 0x0000002744277221 */ /* 0x000fe20000010000 */
[-C--:B------:R-:W-:Y:S01]  /*0840*/  FFMA.FTZ R40, R73, R68.reuse, R40 ;  /* 0x0000004449287223 */ /* 0x080fe20000010028 */
[----:B------:R-:W-:Y:S01]  /*0850*/  FADD.FTZ R32, -R43, R48 ;  /* 0x000000302b207221 */ /* 0x000fe20000010100 */
[----:B------:R-:W-:Y:S02]  /*0860*/  IMAD.U32 R59, R59, 0x10000, RZ ;  /* 0x000100003b3b7824 */ /* 0x000fe400078e00ff */
[----:B------:R-:W-:Y:S01]  /*0870*/  FMUL.FTZ R68, R21, R68 ;  /* 0x0000004415447220 */ /* 0x000fe20000410000 */
[----:B------:R-:W-:Y:S01]  /*0880*/  FADD.FTZ R35, RZ, R71 ;  /* 0x00000047ff237221 */ /* 0x000fe20000010000 */
[--C-:B------:R-:W-:Y:S01]  /*0890*/  IMAD.MOV.U32 R49, RZ, RZ, R47.reuse ;  /* 0x000000ffff317224 */ /* 0x100fe200078e002f */
[----:B------:R-:W-:Y:S01]  /*08a0*/  SHF.R.U32.HI R48, RZ, 0x10, R47 ;  /* 0x00000010ff307819 */ /* 0x000fe2000001162f */
[C---:B------:R-:W-:Y:S01]  /*08b0*/  FADD.FTZ R0, -R43.reuse, R0 ;  /* 0x000000002b007221 */ /* 0x040fe20000010100 */
[C---:B------:R-:W-:Y:S01]  /*08c0*/  FADD.FTZ R64, -R43.reuse, R64 ;  /* 0x000000402b407221 */ /* 0x040fe20000010100 */
[----:B------:R-:W-:Y:S01]  /*08d0*/  FADD.FTZ R62, -R43, R62 ;  /* 0x0000003e2b3e7221 */ /* 0x000fe20000010100 */
[----:B------:R-:W-:-:S02]  /*08e0*/  IMAD.MOV.U32 R47, RZ, RZ, R34 ;  /* 0x000000ffff2f7224 */ /* 0x000fc400078e0022 */
[----:B------:R-:W-:Y:S01]  /*08f0*/  FADD.FTZ R43, -R43, R66 ;  /* 0x000000422b2b7221 */ /* 0x000fe20000010100 */
[----:B------:R-:W-:Y:S02]  /*0900*/  IMAD.U32 R34, R60, 0x10000, RZ ;  /* 0x000100003c227824 */ /* 0x000fe400078e00ff */
[----:B------:R-:W-:Y:S01]  /*0910*/  FMUL.FTZ R67, R67, UR11 ;  /* 0x0000000b43437c20 */ /* 0x000fe20008410000 */
[----:B------:R-:W-:Y:S01]  /*0920*/  FMUL.FTZ R66, R22, R59 ;  /* 0x0000003b16427220 */ /* 0x000fe20000410000 */
[----:B------:R-:W-:Y:S01]  /*0930*/  FADD.FTZ R35, R35, R68 ;  /* 0x0000004423237221 */ /* 0x000fe20000010000 */
[----:B------:R-:W-:Y:S01]  /*0940*/  FADD.FTZ R19, R34, R19 ;  /* 0x0000001322137221 */ /* 0x000fe20000010000 */
[-C--:B------:R-:W-:Y:S01]  /*0950*/  FFMA.FTZ R36, R67, R34.reuse, R36 ;  /* 0x0000002243247223 */ /* 0x080fe20000010024 */
[----:B------:R-:W-:Y:S01]  /*0960*/  FMUL.FTZ R65, R23, R34 ;  /* 0x0000002217417220 */ /* 0x000fe20000410000 */
[----:B------:R-:W-:Y:S02]  /*0970*/  IMAD.U32 R57, R57, 0x10000, RZ ;  /* 0x0001000039397824 */ /* 0x000fe400078e00ff */
[----:B------:R-:W-:Y:S01]  /*0980*/  FADD.FTZ R34, R35, R66 ;  /* 0x0000004223227221 */ /* 0x000fe20000010000 */
[----:B------:R-:W-:-:S02]  /*0990*/  IMAD.U32 R56, R56, 0x10000, RZ ;  /* 0x0001000038387824 */ /* 0x000fc400078e00ff */
[----:B------:R-:W-:Y:S01]  /*09a0*/  FMUL.FTZ R63, R24, R57 ;  /* 0x00000039183f7220 */ /* 0x000fe20000410000 */
[----:B------:R-:W-:Y:S01]  /*09b0*/  FADD.FTZ R34, R34, R65 ;  /* 0x0000004122227221 */ /* 0x000fe20000010000 */
[----:B------:R-:W-:Y:S01]  /*09c0*/  FMUL.FTZ R69, R69, UR11 ;  /* 0x0000000b45457c20 */ /* 0x000fe20008410000 */
[----:B------:R-:W-:Y:S01]  /*09d0*/  FMUL.FTZ R61, R61, UR11 ;  /* 0x0000000b3d3d7c20 */ /* 0x000fe20008410000 */
[----:B------:R-:W-:Y:S02]  /*09e0*/  IMAD.U32 R49, R49, 0x10000, RZ ;  /* 0x0001000031317824 */ /* 0x000fe400078e00ff */
[-C--:B------:R-:W-:Y:S01]  /*09f0*/  FMUL.FTZ R60, R25, R56.reuse ;  /* 0x00000038193c7220 */ /* 0x080fe20000410000 */
[----:B------:R-:W-:Y:S01]  /*0a00*/  FADD.FTZ R35, R34, R63 ;  /* 0x0000003f22237221 */ /* 0x000fe20000010000 */
[----:B------:R-:W-:Y:S01]  /*0a10*/  FMUL.FTZ R0, R0, UR11 ;  /* 0x0000000b00007c20 */ /* 0x000fe20008410000 */
[----:B------:R-:W-:Y:S01]  /*0a20*/  FADD.FTZ R37, R59, R37 ;  /* 0x000000253b257221 */ /* 0x000fe20000010000 */
[----:B------:R-:W-:Y:S01]  /*0a30*/  FFMA.FTZ R38, R69, R59, R38 ;  /* 0x0000003b45267223 */ /* 0x000fe20000010026 */
[----:B------:R-:W-:Y:S01]  /*0a40*/  FADD.FTZ R12, R56, R12 ;  /* 0x0000000c380c7221 */ /* 0x000fe20000010000 */
[----:B------:R-:W-:Y:S01]  /*0a50*/  FFMA.FTZ R4, R61, R56, R4 ;  /* 0x000000383d047223 */ /* 0x000fe20000010004 */
[----:B------:R-:W-:Y:S01]  /*0a60*/  FMUL.FTZ R59, R26, R49 ;  /* 0x000000311a3b7220 */ /* 0x000fe20000410000 */
[----:B------:R-:W-:Y:S01]  /*0a70*/  FADD.FTZ R56, R35, R60 ;  /* 0x0000003c23387221 */ /* 0x000fe20000010000 */
[----:B------:R-:W-:-:S02]  /*0a80*/  IMAD.U32 R89, R48, 0x10000, RZ ;  /* 0x0001000030597824 */ /* 0x000fc400078e00ff */
[----:B------:R-:W-:Y:S01]  /*0a90*/  FADD.FTZ R41, R58, R41 ;  /* 0x000000293a297221 */ /* 0x000fe20000010000 */
[----:B------:R-:W-:Y:S01]  /*0aa0*/  FFMA.FTZ R75, R0, R58, R75 ;  /* 0x0000003a004b7223 */ /* 0x000fe2000001004b */
[----:B------:R-:W-:Y:S01]  /*0ab0*/  FMUL.FTZ R64, R64, UR11 ;  /* 0x0000000b40407c20 */ /* 0x000fe20008410000 */
[----:B------:R-:W-:Y:S02]  /*0ac0*/  IMAD.U32 R34, R47, 0x10000, RZ ;  /* 0x000100002f227824 */ /* 0x000fe400078e00ff */
[----:B------:R-:W-:Y:S01]  /*0ad0*/  FFMA.FTZ R48, R0, R71, RZ ;  /* 0x0000004700307223 */ /* 0x000fe200000100ff */
[----:B------:R-:W-:Y:S01]  /*0ae0*/  FADD.FTZ R47, R56, R59 ;  /* 0x0000003b382f7221 */ /* 0x000fe20000010000 */
[----:B------:R-:W-:Y:S01]  /*0af0*/  FMUL.FTZ R58, R27, R89 ;  /* 0x000000591b3a7220 */ /* 0x000fe20000410000 */
[----:B------:R-:W-:Y:S01]  /*0b00*/  FADD.FTZ R11, R57, R11 ;  /* 0x0000000b390b7221 */ /* 0x000fe20000010000 */
[----:B------:R-:W-:Y:S01]  /*0b10*/  FFMA.FTZ R3, R64, R57, R3 ;  /* 0x0000003940037223 */ /* 0x000fe20000010003 */
[----:B------:R-:W-:-:S02]  /*0b20*/  IMAD.U32 R35, R46, 0x10000, RZ ;  /* 0x000100002e237824 */ /* 0x000fc400078e00ff */
[----:B------:R-:W-:Y:S01]  /*0b30*/  FFMA.FTZ R48, R73, R68, R48 ;  /* 0x0000004449307223 */ /* 0x000fe20000010030 */
[----:B------:R-:W-:Y:S01]  /*0b40*/  FADD.FTZ R46, R47, R58 ;  /* 0x0000003a2f2e7221 */ /* 0x000fe20000010000 */
[----:B------:R-:W-:Y:S01]  /*0b50*/  FMUL.FTZ R57, R28, R34 ;  /* 0x000000221c397220 */ /* 0x000fe20000410000 */
[----:B------:R-:W-:Y:S01]  /*0b60*/  FMUL.FTZ R62, R62, UR11 ;  /* 0x0000000b3e3e7c20 */ /* 0x000fe20008410000 */
[----:B------:R-:W-:Y:S01]  /*0b70*/  FFMA.FTZ R48, R69, R66, R48 ;  /* 0x0000004245307223 */ /* 0x000fe20000010030 */
[----:B------:R-:W-:Y:S02]  /*0b80*/  IMAD.U32 R88, R88, 0x10000, RZ ;  /* 0x0001000058587824 */ /* 0x000fe400078e00ff */
[----:B------:R-:W-:Y:S01]  /*0b90*/  FADD.FTZ R47, R46, R57 ;  /* 0x000000392e2f7221 */ /* 0x000fe20000010000 */
[----:B------:R-:W-:Y:S01]  /*0ba0*/  FMUL.FTZ R56, R29, R35 ;  /* 0x000000231d387220 */ /* 0x000fe20000410000 */
[----:B------:R-:W-:Y:S01]  /*0bb0*/  FADD.FTZ R13, R49, R13 ;  /* 0x0000000d310d7221 */ /* 0x000fe20000010000 */
[----:B------:R-:W-:Y:S01]  /*0bc0*/  FFMA.FTZ R5, R62, R49, R5 ;  /* 0x000000313e057223 */ /* 0x000fe20000010005 */
[----:B------:R-:W-:Y:S01]  /*0bd0*/  FFMA.FTZ R91, R67, R65, R48 ;  /* 0x00000041435b7223 */ /* 0x000fe20000010030 */
[----:B------:R-:W-:Y:S01]  /*0be0*/  FADD.FTZ R48, R47, R56 ;  /* 0x000000382f307221 */ /* 0x000fe20000010000 */
[----:B------:R-:W-:Y:S01]  /*0bf0*/  FMUL.FTZ R49, R30, R88 ;  /* 0x000000581e317220 */ /* 0x000fe20000410000 */
[----:B------:R-:W-:-:S02]  /*0c00*/  IMAD.U32 R87, R87, 0x10000, RZ ;  /* 0x0001000057577824 */ /* 0x000fc400078e00ff */
[----:B------:R-:W-:Y:S01]  /*0c10*/  FFMA.FTZ R46, R64, R63, R91 ;  /* 0x0000003f402e7223 */ /* 0x000fe2000001005b */
[----:B------:R-:W-:Y:S01]  /*0c20*/  FADD.FTZ R93, R48, R49 ;  /* 0x00000031305d7221 */ /* 0x000fe20000010000 */
[----:B------:R-:W-:Y:S01]  /*0c30*/  FMUL.FTZ R48, R31, R87 ;  /* 0x000000571f307220 */ /* 0x000fe20000410000 */
[----:B------:R-:W-:Y:S01]  /*0c40*/  FMUL.FTZ R47, R33, UR11 ;  /* 0x0000000b212f7c20 */ /* 0x000fe20008410000 */
[----:B------:R-:W-:Y:S02]  /*0c50*/  FFMA.FTZ R91, R61, R60, R46 ;  /* 0x0000003c3d5b7223 */ /* 0x000fe4000001002e */
[----:B------:R-:W-:Y:S02]  /*0c60*/  FADD.FTZ R33, R93, R48 ;  /* 0x000000305d217221 */ /* 0x000fe40000010000 */
[----:B------:R-:W-:-:S03]  /*0c70*/  FFMA.FTZ R92, R62, R59, R91 ;  /* 0x0000003b3e5c7223 */ /* 0x000fc6000001005b */
[----:B------:R-:W0:Y:S01]  /*0c80*/  SHFL.DOWN PT, R90, R33, 0x10, 0x1f ;  /* 0x0a001f00215a7f89 */ /* 0x000e2200000e0000 */
[----:B------:R-:W-:Y:S01]  /*0c90*/  FADD.FTZ R14, R89, R14 ;  /* 0x0000000e590e7221 */ /* 0x000fe20000010000 */
        /* <DEDUP_REMOVED lines=139> */
.L_x_1062:
        /* <DEDUP_REMOVED lines=36> */
.L_x_1061:
[----:B------:R-:W-:Y:S01]  /*1790*/  UMOV UR5, UR14 ;  /* 0x0000000e00057c82 */ /* 0x000fe20008000000 */
[----:B------:R-:W-:Y:S01]  /*17a0*/  UMOV UR6, UR15 ;  /* 0x0000000f00067c82 */ /* 0x000fe20008000000 */
[----:B------:R-:W-:-:S04]  /*17b0*/  UISETP.NE.U32.AND UP0, UPT, UR5, URZ, UPT ;  /* 0x000000ff0500728c */ /* 0x000fc8000bf05070 */
[----:B------:R-:W-:-:S09]  /*17c0*/  UISETP.NE.AND.EX UP0, UPT, UR6, URZ, UPT, UP0 ;  /* 0x000000ff0600728c */ /* 0x000fd2000bf05300 */
[----:B------:R-:W-:Y:S05]  /*17d0*/  BRA.U UP0, `(.L_x_1064) ;  /* 0x00000001009c7547 */ /* 0x000fea000b800000 */
[--C-:B------:R-:W-:Y:S01]  /*17e0*/  FFMA.FTZ R0, R0, UR20, R90.reuse ;  /* 0x0000001400007c23 */ /* 0x100fe2000801005a */
[--C-:B------:R-:W-:Y:S01]  /*17f0*/  FFMA.FTZ R32, R67, UR20, R90.reuse ;  /* 0x0000001443207c23 */ /* 0x100fe2000801005a */
[--C-:B-----5:R-:W-:Y:S01]  /*1800*/  SHF.R.U64 R33, R50, 0x10, R51.reuse ;  /* 0x0000001032217819 */ /* 0x120fe20000001233 */
[----:B------:R-:W-:Y:S01]  /*1810*/  FFMA.FTZ R73, R73, UR20, R90 ;  /* 0x0000001449497c23 */ /* 0x000fe2000801005a */
[----:B------:R-:W-:Y:S01]  /*1820*/  FADD.FTZ R71, R71, -R0 ;  /* 0x8000000047477221 */ /* 0x000fe20000010000 */
[----:B------:R-:W-:Y:S01]  /*1830*/  FADD.FTZ R65, R65, -R32 ;  /* 0x8000002041417221 */ /* 0x000fe20000010000 */
[--C-:B------:R-:W-:Y:S01]  /*1840*/  SHF.R.U32.HI R34, RZ, 0x10, R51.reuse ;  /* 0x00000010ff227819 */ /* 0x100fe20000011633 */
[----:B------:R-:W-:Y:S02]  /*1850*/  IMAD.MOV.U32 R0, RZ, RZ, R50 ;  /* 0x000000ffff007224 */ /* 0x000fe400078e0032 */
[----:B------:R-:W-:Y:S01]  /*1860*/  FFMA.FTZ R69, R69, UR20, R90 ;  /* 0x0000001445457c23 */ /* 0x000fe2000801005a */
[----:B------:R-:W-:-:S02]  /*1870*/  IMAD.MOV.U32 R32, RZ, RZ, R51 ;  /* 0x000000ffff207224 */ /* 0x000fc400078e0033 */
[----:B------:R-:W-:Y:S01]  /*1880*/  FADD.FTZ R68, R68, -R73 ;  /* 0x8000004944447221 */ /* 0x000fe20000010000 */
[----:B------:R-:W-:Y:S02]  /*1890*/  IMAD.U32 R0, R0, 0x10000, RZ ;  /* 0x0001000000007824 */ /* 0x000fe400078e00ff */
        /* <DEDUP_REMOVED lines=27> */
.L_x_1064:
[--C-:B------:R-:W-:Y:S01]  /*1a50*/  FFMA.FTZ R69, R69, UR20, R90.reuse ;  /* 0x0000001445457c23 */ /* 0x100fe2000801005a */
[----:B------:R-:W-:Y:S01]  /*1a60*/  FFMA.FTZ R0, R0, UR20, R90 ;  /* 0x0000001400007c23 */ /* 0x000fe2000801005a */
[----:B-----5:R-:W-:Y:S01]  /*1a70*/  IMAD.MOV.U32 R32, RZ, RZ, R50 ;  /* 0x000000ffff207224 */ /* 0x020fe200078e0032 */
[----:B------:R-:W-:Y:S01]  /*1a80*/  SHF.R.U64 R34, R50, 0x10, R51 ;  /* 0x0000001032227819 */ /* 0x000fe20000001233 */
[----:B------:R-:W-:Y:S01]  /*1a90*/  FADD.FTZ R69, R66, -R69 ;  /* 0x8000004542457221 */ /* 0x000fe20000010000 */
[--C-:B------:R-:W-:Y:S02]  /*1aa0*/  IMAD.MOV.U32 R35, RZ, RZ, R51.reuse ;  /* 0x000000ffff237224 */ /* 0x100fe400078e0033 */
[----:B------:R-:W-:Y:S01]  /*1ab0*/  FADD.FTZ R0, R71, -R0 ;  /* 0x8000000047007221 */ /* 0x000fe20000010000 */
[--C-:B------:R-:W-:Y:S01]  /*1ac0*/  FFMA.FTZ R66, R67, UR20, R90.reuse ;  /* 0x0000001443427c23 */ /* 0x100fe2000801005a */
[----:B------:R-:W-:Y:S02]  /*1ad0*/  IMAD.U32 R33, R32, 0x10000, RZ ;  /* 0x0001000020217824 */ /* 0x000fe400078e00ff */
[----:B------:R-:W-:Y:S01]  /*1ae0*/  FFMA.FTZ R73, R73, UR20, R90 ;  /* 0x0000001449497c23 */ /* 0x000fe2000801005a */
[----:B------:R-:W-:Y:S01]  /*1af0*/  SHF.R.U32.HI R67, RZ, 0x10, R51 ;  /* 0x00000010ff437819 */ /* 0x000fe20000011633 */
[----:B------:R-:W-:-:S02]  /*1b00*/  IMAD.U32 R32, R35, 0x10000, RZ ;  /* 0x0001000023207824 */ /* 0x000fc400078e00ff */
[----:B------:R-:W-:Y:S01]  /*1b10*/  FFMA.FTZ R0, R0, UR11, R33 ;  /* 0x0000000b00007c23 */ /* 0x000fe20008010021 */
[----:B------:R-:W-:Y:S01]  /*1b20*/  FADD.FTZ R73, R68, -R73 ;  /* 0x8000004944497221 */ /* 0x000fe20000010000 */
[----:B------:R-:W-:Y:S02]  /*1b30*/  IMAD.U32 R34, R34, 0x10000, RZ ;  /* 0x0001000022227824 */ /* 0x000fe400078e00ff */
[----:B------:R-:W-:Y:S01]  /*1b40*/  FADD.FTZ R66, R65, -R66 ;  /* 0x8000004241427221 */ /* 0x000fe20000010000 */
[----:B------:R-:W-:Y:S02]  /*1b50*/  IMAD.U32 R67, R67, 0x10000, RZ ;  /* 0x0001000043437824 */ /* 0x000fe400078e00ff */
[----:B------:R-:W-:Y:S01]  /*1b60*/  FFMA.FTZ R69, R69, UR11, R32 ;  /* 0x0000000b45457c23 */ /* 0x000fe20008010020 */
        /* <DEDUP_REMOVED lines=26> */
.L_x_1060:
        /* <DEDUP_REMOVED lines=53> */
.L_x_1066:
        /* <DEDUP_REMOVED lines=27> */
[----:B------:R-:W-:Y:S01]  /*2210*/  FMUL.FTZ R35, R33, UR8 ;  /* 0x0000000821237c20 */ /* 0x000fe20008410000 */
[----:B------:R-:W-:Y:S02]  /*2220*/  ISETP.GE.U32.AND P4, PT, R89, 0x1000000, PT ;  /* 0x010000005900780c */ /* 0x000fe40003f86070 */
[----:B------:R-:W-:-:S02]  /*2230*/  FSEL R0, R73, RZ, P5 ;  /* 0x000000ff49007208 */ /* 0x000fc40002800000 */
[----:B------:R-:W-:Y:S02]  /*2240*/  FSEL R34, R32, RZ, P1 ;  /* 0x000000ff20227208 */ /* 0x000fe40000800000 */
[C---:B------:R-:W-:Y:S02]  /*2250*/  LOP3.LUT P6, RZ, R42.reuse, 0xff00, RZ, 0xc0, !PT ;  /* 0x0000ff002aff7812 */ /* 0x040fe400078cc0ff */
[C---:B------:R-:W-:Y:S02]  /*2260*/  LOP3.LUT P5, RZ, R42.reuse, 0xff0000, RZ, 0xc0, !PT ;  /* 0x00ff00002aff7812 */ /* 0x040fe400078ac0ff */
[----:B------:R-:W-:Y:S02]  /*2270*/  ISETP.GE.U32.AND P1, PT, R42, 0x1000000, PT ;  /* 0x010000002a00780c */ /* 0x000fe40003f26070 */
[----:B------:R-:W-:Y:S02]  /*2280*/  F2FP.BF16.F32.PACK_AB R69, R34, R69 ;  /* 0x000000452245723e */ /* 0x000fe400000010ff */
[----:B------:R-:W-:-:S02]  /*2290*/  FSEL R34, R35, RZ, P4 ;  /* 0x000000ff23227208 */ /* 0x000fc40002000000 */
[----:B------:R-:W-:Y:S02]  /*22a0*/  FSEL R73, R73, RZ, P6 ;  /* 0x000000ff49497208 */ /* 0x000fe40003000000 */
[----:B------:R-:W-:Y:S02]  /*22b0*/  FSEL R32, R32, RZ, P5 ;  /* 0x000000ff20207208 */ /* 0x000fe40002800000 */
[----:B------:R-:W-:Y:S02]  /*22c0*/  FSEL R35, R35, RZ, P1 ;  /* 0x000000ff23237208 */ /* 0x000fe40000800000 */
[----:B------:R-:W-:Y:S02]  /*22d0*/  F2FP.BF16.F32.PACK_AB R0, R73, R0 ;  /* 0x000000004900723e */ /* 0x000fe400000010ff */
        /* <DEDUP_REMOVED lines=9> */
.L_x_1065:
        /* <DEDUP_REMOVED lines=57> */
.L_x_1067:
        /* <DEDUP_REMOVED lines=8> */
[----:B------:R-:W-:-:S02]  /*2780*/  IMAD.MOV.U32 R35, RZ, RZ, R51 ;  /* 0x000000ffff237224 */ /* 0x000fc400078e0033 */
[----:B------:R-:W-:Y:S01]  /*2790*/  FFMA.FTZ R0, R0, UR11, R33 ;  /* 0x0000000b00007c23 */ /* 0x000fe20008010021 */
[----:B------:R-:W-:Y:S01]  /*27a0*/  SHF.R.U64 R33, R50, 0x10, R51 ;  /* 0x0000001032217819 */ /* 0x000fe20000001233 */
[----:B------:R-:W-:Y:S01]  /*27b0*/  FADD.FTZ R65, R65, -R34 ;  /* 0x8000002241417221 */ /* 0x000fe20000010000 */
[----:B------:R-:W-:Y:S01]  /*27c0*/  FADD.FTZ R73, R68, -R73 ;  /* 0x8000004944497221 */ /* 0x000fe20000010000 */
[----:B------:R-:W-:Y:S01]  /*27d0*/  FMUL.FTZ R32, R0, UR8 ;  /* 0x0000000800207c20 */ /* 0x000fe20008410000 */
[----:B------:R-:W-:Y:S01]  /*27e0*/  FADD.FTZ R69, R66, -R69 ;  /* 0x8000004542457221 */ /* 0x000fe20000010000 */
[----:B------:R-:W-:Y:S01]  /*27f0*/  IMAD.U32 R34, R33, 0x10000, RZ ;  /* 0x0001000021227824 */ /* 0x000fe200078e00ff */
[----:B------:R-:W-:Y:S02]  /*2800*/  SHF.L.U32 R66, R35, 0x10, RZ ;  /* 0x0000001023427819 */ /* 0x000fe400000006ff */
[----:B------:R-:W-:Y:S01]  /*2810*/  FSEL R33, R32, RZ, P6 ;  /* 0x000000ff20217208 */ /* 0x000fe20003000000 */
[----:B------:R-:W-:Y:S01]  /*2820*/  FFMA.FTZ R73, R73, UR11, R34 ;  /* 0x0000000b49497c23 */ /* 0x000fe20008010022 */
[----:B------:R-:W-:Y:S01]  /*2830*/  LOP3.LUT P6, RZ, R42, 0xff, RZ, 0xc0, !PT ;  /* 0x000000ff2aff7812 */ /* 0x000fe200078cc0ff */
[----:B------:R-:W-:Y:S01]  /*2840*/  FFMA.FTZ R66, R69, UR11, R66 ;  /* 0x0000000b45427c23 */ /* 0x000fe20008010042 */
[----:B------:R-:W-:-:S02]  /*2850*/  SHF.R.U32.HI R67, RZ, 0x10, R51 ;  /* 0x00000010ff437819 */ /* 0x000fc40000011633 */
[----:B------:R-:W-:Y:S02]  /*2860*/  FSEL R32, R32, RZ, P6 ;  /* 0x000000ff20207208 */ /* 0x000fe40003000000 */
[----:B------:R-:W-:Y:S01]  /*2870*/  F2FP.BF16.F32.PACK_AB R33, R33, R0 ;  /* 0x000000002121723e */ /* 0x000fe200000010ff */
[----:B------:R-:W-:Y:S01]  /*2880*/  IMAD.U32 R68, R67, 0x10000, RZ ;  /* 0x0001000043447824 */ /* 0x000fe200078e00ff */
[----:B------:R-:W-:Y:S01]  /*2890*/  F2FP.BF16.F32.PACK_AB R83, R73, R32 ;  /* 0x000000204953723e */ /* 0x000fe200000010ff */
[----:B------:R-:W-:Y:S01]  /*28a0*/  FMUL.FTZ R32, R66, UR8 ;  /* 0x0000000842207c20 */ /* 0x000fe20008410000 */
[----:B------:R-:W-:Y:S01]  /*28b0*/  LOP3.LUT P1, RZ, R89, 0xff0000, RZ, 0xc0, !PT ;  /* 0x00ff000059ff7812 */ /* 0x000fe2000782c0ff */
[----:B------:R-:W-:Y:S01]  /*28c0*/  FFMA.FTZ R35, R65, UR11, R68 ;  /* 0x0000000b41237c23 */ /* 0x000fe20008010044 */
[----:B------:R-:W-:Y:S01]  /*28d0*/  FMUL.FTZ R73, R73, UR8 ;  /* 0x0000000849497c20 */ /* 0x000fe20008410000 */
[----:B------:R-:W-:Y:S02]  /*28e0*/  LOP3.LUT P5, RZ, R89, 0xff00, RZ, 0xc0, !PT ;  /* 0x0000ff0059ff7812 */ /* 0x000fe400078ac0ff */
[----:B------:R-:W-:Y:S01]  /*28f0*/  PRMT R65, R33, 0x7632, R65 ;  /* 0x0000763221417816 */ /* 0x000fe20000000041 */
[----:B------:R-:W-:Y:S01]  /*2900*/  FMUL.FTZ R34, R35, UR8 ;  /* 0x0000000823227c20 */ /* 0x000fe20008410000 */
        /* <DEDUP_REMOVED lines=23> */
.L_x_1063:
        /* <DEDUP_REMOVED lines=18> */
.L_x_1068:
        /* <DEDUP_REMOVED lines=10> */
.L_x_1069:
[----:B------:R-:W-:Y:S05]  /*2c40*/  @!P0 BRA `(.L_x_1070) ;  /* 0x0000000c003c8947 */ /* 0x000fea0003800000 */
[----:B------:R-:W-:-:S04]  /*2c50*/  ISETP.NE.U32.AND P1, PT, RZ, UR9, PT ;  /* 0x00000009ff007c0c */ /* 0x000fc8000bf25070 */
[----:B------:R-:W-:-:S13]  /*2c60*/  ISETP.NE.AND.EX P1, PT, RZ, UR10, PT, P1 ;  /* 0x0000000aff007c0c */ /* 0x000fda000bf25310 */
[----:B------:R-:W-:Y:S05]  /*2c70*/  @!P1 BRA `(.L_x_1071) ;  /* 0x0000000400b49947 */ /* 0x000fea0003800000 */
[----:B------:R-:W-:Y:S05]  /*2c80*/  BRA.U !UP0, `(.L_x_1072) ;  /* 0x0000000108e87547 */ /* 0x000fea000b800000 */
[----:B------:R-:W-:Y:S02]  /*2c90*/  IMAD.MOV.U32 R0, RZ, RZ, R52 ;  /* 0x000000ffff007224 */ /* 0x000fe400078e0034 */
[--C-:B------:R-:W-:Y:S01]  /*2ca0*/  FFMA.FTZ R64, R64, UR20, R90.reuse ;  /* 0x0000001440407c23 */ /* 0x100fe2000801005a */
[----:B------:R-:W-:Y:S01]  /*2cb0*/  FFMA.FTZ R61, R61, UR20, R90 ;  /* 0x000000143d3d7c23 */ /* 0x000fe2000801005a */
[----:B------:R-:W-:Y:S01]  /*2cc0*/  LOP3.LUT P5, RZ, R88, 0xff, RZ, 0xc0, !PT ;  /* 0x000000ff58ff7812 */ /* 0x000fe200078ac0ff */
[----:B0-2---:R-:W-:Y:S02]  /*2cd0*/  IMAD.U32 R35, R0, 0x10000, RZ ;  /* 0x0001000000237824 */ /* 0x005fe400078e00ff */
[----:B------:R-:W-:Y:S01]  /*2ce0*/  FADD.FTZ R64, R63, -R64 ;  /* 0x800000403f407221 */ /* 0x000fe20000010000 */
[----:B------:R-:W-:Y:S01]  /*2cf0*/  FADD.FTZ R61, R60, -R61 ;  /* 0x8000003d3c3d7221 */ /* 0x000fe20000010000 */
[----:B------:R-:W-:Y:S01]  /*2d00*/  FFMA.FTZ R62, R62, UR20, R90 ;  /* 0x000000143e3e7c23 */ /* 0x000fe2000801005a */
[----:B------:R-:W-:-:S02]  /*2d10*/  IMAD.MOV.U32 R63, RZ, RZ, R53 ;  /* 0x000000ffff3f7224 */ /* 0x000fc400078e0035 */
[----:B------:R-:W-:Y:S01]  /*2d20*/  FFMA.FTZ R35, R64, UR11, R35 ;  /* 0x0000000b40237c23 */ /* 0x000fe20008010023 */
[--C-:B------:R-:W-:Y:S01]  /*2d30*/  SHF.R.U64 R64, R52, 0x10, R53.reuse ;  /* 0x0000001034407819 */ /* 0x100fe20000001235 */
[----:B------:R-:W-:Y:S01]  /*2d40*/  FADD.FTZ R62, R59, -R62 ;  /* 0x8000003e3b3e7221 */ /* 0x000fe20000010000 */
[----:B------:R-:W-:Y:S01]  /*2d50*/  LOP3.LUT P6, RZ, R77, 0xff, RZ, 0xc0, !PT ;  /* 0x000000ff4dff7812 */ /* 0x000fe200078cc0ff */
[----:B------:R-:W-:Y:S01]  /*2d60*/  FMUL.FTZ R0, R35, UR8 ;  /* 0x0000000823007c20 */ /* 0x000fe20008410000 */
[----:B------:R-:W-:Y:S01]  /*2d70*/  FFMA.FTZ R59, R47, UR20, R90 ;  /* 0x000000142f3b7c23 */ /* 0x000fe2000801005a */
[----:B------:R-:W-:Y:S01]  /*2d80*/  IMAD.U32 R60, R64, 0x10000, RZ ;  /* 0x00010000403c7824 */ /* 0x000fe200078e00ff */
[----:B------:R-:W-:Y:S01]  /*2d90*/  SHF.R.U32.HI R64, RZ, 0x10, R53 ;  /* 0x00000010ff407819 */ /* 0x000fe20000011635 */
[----:B------:R-:W-:Y:S01]  /*2da0*/  IMAD.U32 R47, R63, 0x10000, RZ ;  /* 0x000100003f2f7824 */ /* 0x000fe200078e00ff */
[C---:B------:R-:W-:Y:S01]  /*2db0*/  FSEL R34, R0.reuse, RZ, P5 ;  /* 0x000000ff00227208 */ /* 0x040fe20002800000 */
[----:B------:R-:W-:Y:S01]  /*2dc0*/  FFMA.FTZ R61, R61, UR11, R60 ;  /* 0x0000000b3d3d7c23 */ /* 0x000fe2000801003c */
[----:B------:R-:W-:Y:S01]  /*2dd0*/  FSEL R0, R0, RZ, P6 ;  /* 0x000000ff00007208 */ /* 0x000fe20003000000 */
[----:B------:R-:W-:Y:S01]  /*2de0*/  IMAD.U32 R60, R64, 0x10000, RZ ;  /* 0x00010000403c7824 */ /* 0x000fe200078e00ff */
[----:B------:R-:W-:Y:S01]  /*2df0*/  F2FP.BF16.F32.PACK_AB R35, R34, R35 ;  /* 0x000000232223723e */ /* 0x000fe200000010ff */
[C---:B------:R-:W-:Y:S01]  /*2e00*/  FMUL.FTZ R34, R61.reuse, UR8 ;  /* 0x000000083d227c20 */ /* 0x040fe20008410000 */
[----:B------:R-:W-:Y:S01]  /*2e10*/  LOP3.LUT P4, RZ, R88, 0xff00, RZ, 0xc0, !PT ;  /* 0x0000ff0058ff7812 */ /* 0x000fe2000788c0ff */
[----:B------:R-:W-:Y:S01]  /*2e20*/  FADD.FTZ R59, R58, -R59 ;  /* 0x8000003b3a3b7221 */ /* 0x000fe20000010000 */
[----:B------:R-:W-:Y:S01]  /*2e30*/  FFMA.FTZ R62, R62, UR11, R47 ;  /* 0x0000000b3e3e7c23 */ /* 0x000fe2000801002f */
[----:B------:R-:W-:-:S02]  /*2e40*/  F2FP.BF16.F32.PACK_AB R61, R61, R0 ;  /* 0x000000003d3d723e */ /* 0x000fc400000010ff */
[----:B------:R-:W-:Y:S01]  /*2e50*/  FSEL R0, R34, RZ, P4 ;  /* 0x000000ff22007208 */ /* 0x000fe20002000000 */
[----:B------:R-:W-:Y:S01]  /*2e60*/  FFMA.FTZ R63, R59, UR11, R60 ;  /* 0x0000000b3b3f7c23 */ /* 0x000fe2000801003c */
[----:B------:R-:W-:Y:S01]  /*2e70*/  LOP3.LUT P4, RZ, R77, 0xff00, RZ, 0xc0, !PT ;  /* 0x0000ff004dff7812 */ /* 0x000fe2000788c0ff */
[----:B------:R-:W-:Y:S01]  /*2e80*/  FMUL.FTZ R58, R62, UR8 ;  /* 0x000000083e3a7c20 */ /* 0x000fe20008410000 */
        /* <DEDUP_REMOVED lines=26> */
.L_x_1072:
        /* <DEDUP_REMOVED lines=50> */
.L_x_1071:
        /* <DEDUP_REMOVED lines=52> */
.L_x_1074:
        /* <DEDUP_REMOVED lines=43> */
.L_x_1070:
        /* <DEDUP_REMOVED lines=49> */
.L_x_1076:
        /* <DEDUP_REMOVED lines=38> */
.L_x_1075:
        /* <DEDUP_REMOVED lines=37> */
.L_x_1077:
        /* <DEDUP_REMOVED lines=30> */
.L_x_1073:
        /* <DEDUP_REMOVED lines=15> */
.L_x_1078:
        /* <DEDUP_REMOVED lines=10> */
.L_x_1079:
        /* <DEDUP_REMOVED lines=62> */
.L_x_1082:
        /* <DEDUP_REMOVED lines=52> */
.L_x_1081:
        /* <DEDUP_REMOVED lines=50> */
.L_x_1084:
        /* <DEDUP_REMOVED lines=45> */
.L_x_1080:
        /* <DEDUP_REMOVED lines=46> */
.L_x_1086:
        /* <DEDUP_REMOVED lines=38> */
.L_x_1085:
        /* <DEDUP_REMOVED lines=38> */
.L_x_1087:
        /* <DEDUP_REMOVED lines=30> */
.L_x_1083:
        /* <DEDUP_REMOVED lines=15> */
.L_x_1088:
        /* <DEDUP_REMOVED lines=10> */
.L_x_1089:
[----:B------:R-:W-:Y:S01]  /*5c90*/  PLOP3.LUT P2, PT, P2, PT, PT, 0x8, 0x80 ;  /* 0x000000000080781c */ /* 0x000fe2000174e170 */
[----:B------:R-:W-:-:S12]  /*5ca0*/  BRA.U !UP1, `(.L_x_1090) ;  /* 0xffffffa509b07547 */ /* 0x000fd8000b83ffff */
[----:B0---4-:R-:W-:Y:S02]  /*5cb0*/  IMAD.MOV.U32 R33, RZ, RZ, R12 ;  /* 0x000000ffff217224 */ /* 0x011fe400078e000c */
        /* <DEDUP_REMOVED lines=22> */
[----:B------:R-:W-:-:S07]  /*5e20*/  IMAD.MOV.U32 R15, RZ, RZ, R18 ;  /* 0x000000ffff0f7224 */ /* 0x000fce00078e0012 */
.L_x_1059:
[----:B------:R-:W0:Y:S08]  /*5e30*/  LDC R3, c[0x0][0x388] ;  /* 0x0000e200ff037b82 */ /* 0x000e300000000800 */
[----:B------:R-:W4:Y:S08]  /*5e40*/  LDC.64 R4, c[0x0][0x440] ;  /* 0x00011000ff047b82 */ /* 0x000f300000000a00 */
[----:B------:R-:W5:Y:S01]  /*5e50*/  LDC.64 R6, c[0x0][0x448] ;  /* 0x00011200ff067b82 */ /* 0x000f620000000a00 */
[----:B0-----:R-:W-:-:S05]  /*5e60*/  IMAD R3, R3, UR7, RZ ;  /* 0x0000000703037c24 */ /* 0x001fca000f8e02ff */
[----:B------:R-:W-:-:S05]  /*5e70*/  LEA.HI R9, R3, R2, RZ, 0x1e ;  /* 0x0000000203097211 */ /* 0x000fca00078ff0ff */
[----:B----4-:R-:W-:-:S05]  /*5e80*/  IMAD.WIDE.U32 R2, R9, 0x10, R4 ;  /* 0x0000001009027825 */ /* 0x010fca00078e0004 */
[----:B--2---:R-:W-:Y:S01]  /*5e90*/  STG.E.128 desc[UR22][R2.64], R24 ;  /* 0x0000001802007986 */ /* 0x004fe2000c101d16 */
[----:B-----5:R-:W-:-:S05]  /*5ea0*/  IMAD.WIDE.U32 R4, R9, 0x10, R6 ;  /* 0x0000001009047825 */ /* 0x020fca00078e0006 */
[----:B------:R-:W-:Y:S04]  /*5eb0*/  STG.E.128 desc[UR22][R4.64], R20 ;  /* 0x0000001404007986 */ /* 0x000fe8000c101d16 */
[----:B------:R-:W-:Y:S04]  /*5ec0*/  STG.E.128 desc[UR22][R2.64+0x800], R32 ;  /* 0x0008002002007986 */ /* 0x000fe8000c101d16 */
[----:B------:R-:W-:Y:S04]  /*5ed0*/  STG.E.128 desc[UR22][R4.64+0x800], R28 ;  /* 0x0008001c04007986 */ /* 0x000fe8000c101d16 */
[----:B------:R-:W-:Y:S04]  /*5ee0*/  STG.E.128 desc[UR22][R2.64+0x1000], R12 ;  /* 0x0010000c02007986 */ /* 0x000fe8000c101d16 */
[----:B------:R-:W-:Y:S01]  /*5ef0*/  STG.E.128 desc[UR22][R4.64+0x1000], R36 ;  /* 0x0010002404007986 */ /* 0x000fe2000c101d16 */
[----:B------:R-:W-:Y:S05]  /*5f00*/  EXIT ;  /* 0x000000000000794d */ /* 0x000fea0003800000 */
.L_x_1091:
        /* <DEDUP_REMOVED lines=15> */
.L_x_3531:


//--------------------- .text._ZN10layer_norm31ln_parallel_residual_bwd_kernelINS_13Kernel_traitsI13__nv_bfloat16S2_fS2_fjLj1536ELj1ELj1ELj4ELj8ENS_18Kernel_traits_baseILj1536ES2_S2_fS2_fjLj128EEEEELb0ELb0ELb0EEEvNS_9BwdParamsE --------------------------
	.section	.text._ZN10layer_norm31ln_parallel_residual_bwd_kernelINS_13Kernel_traitsI13__nv_bfloat16S2_fS2_fjLj1536ELj1ELj1ELj4ELj8ENS_18Kernel_traits_baseILj1536ES2_S2_fS2_fjLj128EEEEELb0ELb0ELb0EEEvNS_9BwdParamsE,"ax",@progbits
	.align	128
        .global         _ZN10layer_norm31ln_parallel_residual_bwd_kernelINS_13Kernel_traitsI13__nv_bfloat16S2_fS2_fjLj1536ELj1ELj1ELj4ELj8ENS_18Kernel_traits_baseILj1536ES2_S2_fS2_fjLj128EEEEELb0ELb0ELb0EEEvNS_9BwdParamsE
        .type           _ZN10layer_norm31ln_parallel_residual_bwd_kernelINS_13Kernel_traitsI13__nv_bfloat16S2_fS2_fjLj1536ELj1ELj1ELj4ELj8ENS_18Kernel_traits_baseILj1536ES2_S2_fS2_fjLj128EEEEELb0ELb0ELb0EEEvNS_9BwdParamsE,@function
        .size           _ZN10layer_norm31ln_parallel_residual_bwd_kernelINS_13Kernel_traitsI13__nv_bfloat16S2_fS2_fjLj1536ELj1ELj1ELj4ELj8ENS_18Kernel_traits_baseILj1536ES2_S2_fS2_fjLj128EEEEELb0ELb0ELb0EEEvNS_9BwdParamsE,(.L_x_3532 - _ZN10layer_norm31ln_parallel_residual_bwd_kernelINS_13Kernel_traitsI13__nv_bfloat16S2_fS2_fjLj1536ELj1ELj1ELj4ELj8ENS_18Kernel_traits_baseILj1536ES2_S2_fS2_fjLj128EEEEELb0ELb0ELb0EEEvNS_9BwdParamsE)
        .other          _ZN10layer_norm31ln_parallel_residual_bwd_kernelINS_13Kernel_traitsI13__nv_bfloat16S2_fS2_fjLj1536ELj1ELj1ELj4ELj8ENS_18Kernel_traits_baseILj1536ES2_S2_fS2_fjLj128EEEEELb0ELb0ELb0EEEvNS_9BwdParamsE,@"STO_CUDA_ENTRY STV_DEFAULT"
_ZN10layer_norm31ln_parallel_residual_bwd_kernelINS_13Kernel_traitsI13__nv_bfloat16S2_fS2_fjLj1536ELj1ELj1ELj4ELj8ENS_18Kernel_traits_baseILj1536ES2_S2_fS2_fjLj128EEEEELb0ELb0ELb0EEEvNS_9BwdParamsE:
.text._ZN10layer_norm31ln_parallel_residual_bwd_kernelINS_13Kernel_traitsI13__nv_bfloat16S2_fS2_fjLj1536ELj1ELj1ELj4ELj8ENS_18Kernel_traits_baseILj1536ES2_S2_fS2_fjLj128EEEEELb0ELb0ELb0EEEvNS_9BwdParamsE:
        /* <DEDUP_REMOVED lines=17> */
[----:B------:R-:W0:Y:S01]  /*0110*/  LDC.64 R28, c[0x0][0x3d8] ;  /* 0x0000f600ff1c7b82 */ /* 0x000e220000000a00 */
[C---:B------:R-:W-:Y:S02]  /*0120*/  ISETP.GE.U32.AND P1, PT, R105.reuse, 0x100, PT ;  /* 0x000001006900780c */ /* 0x040fe40003f26070 */
[----:B------:R-:W-:-:S09]  /*0130*/  ISETP.GE.U32.AND P2, PT, R105, 0x180, PT ;  /* 0x000001806900780c */ /* 0x000fd20003f46070 */
[----:B--2---:R-:W-:-:S04]  /*0140*/  @P3 IMAD.WIDE.U32 R2, R31, 0x8, R2 ;  /* 0x000000081f023825 */ /* 0x004fc800078e0002 */
[C---:B----4-:R-:W-:Y:S01]  /*0150*/  @P3 IMAD.WIDE.U32 R6, R31.reuse, 0x8, R6 ;  /* 0x000000081f063825 */ /* 0x050fe200078e0006 */
[----:B------:R-:W-:Y:S01]  /*0160*/  @P3 LOP3.LUT R31, R31, 0x80, RZ, 0xfc, !PT ;  /* 0x000000801f1f3812 */ /* 0x000fe200078efcff */
[----:B---3--:R-:W5:Y:S04]  /*0170*/  @P3 LDG.E.64 R4, desc[UR20][R2.64] ;  /* 0x0000001402043981 */ /* 0x008f68000c1e1b00 */
[C---:B------:R-:W-:Y:S01]  /*0180*/  @P1 IMAD.WIDE.U32 R22, R31.reuse, 0x8, R14 ;  /* 0x000000081f161825 */ /* 0x040fe200078e000e */
[----:B------:R-:W5:Y:S03]  /*0190*/  @P3 LDG.E.64 R8, desc[UR20][R6.64] ;  /* 0x0000001406083981 */ /* 0x000f66000c1e1b00 */
[C---:B-1----:R-:W-:Y:S01]  /*01a0*/  @P1 IMAD.WIDE.U32 R24, R31.reuse, 0x8, R18 ;  /* 0x000000081f181825 */ /* 0x042fe200078e0012 */
[----:B------:R-:W-:Y:S01]  /*01b0*/  @P1 IADD3 R31, PT, PT, R31, 0x80, RZ ;  /* 0x000000801f1f1810 */ /* 0x000fe20007ffe0ff */
[----:B------:R-:W5:Y:S04]  /*01c0*/  @P1 LDG.E.64 R10, desc[UR20][R22.64] ;  /* 0x00000014160a1981 */ /* 0x000f68000c1e1b00 */
[C---:B0-----:R-:W-:Y:S01]  /*01d0*/  @P2 IMAD.WIDE.U32 R14, R31.reuse, 0x8, R26 ;  /* 0x000000081f0e2825 */ /* 0x041fe200078e001a */
[----:B------:R-:W0:Y:S01]  /*01e0*/  S2UR UR9, SR_CTAID.X ;  /* 0x00000000000979c3 */ /* 0x000e220000002500 */
[----:B------:R1:W5:Y:S02]  /*01f0*/  @P1 LDG.E.64 R12, desc[UR20][R24.64] ;  /* 0x00000014180c1981 */ /* 0x000364000c1e1b00 */
[----:B------:R-:W-:-:S02]  /*0200*/  @P2 IMAD.WIDE.U32 R18, R31, 0x8, R28 ;  /* 0x000000081f122825 */ /* 0x000fc400078e001c */
[----:B------:R2:W5:Y:S04]  /*0210*/  @P2 LDG.E.64 R16, desc[UR20][R14.64] ;  /* 0x000000140e102981 */ /* 0x000568000c1e1b00 */
[----:B------:R2:W5:Y:S01]  /*0220*/  @P2 LDG.E.64 R20, desc[UR20][R18.64] ;  /* 0x0000001412142981 */ /* 0x000562000c1e1b00 */
        /* <DEDUP_REMOVED lines=23> */
[----:B-1----:R-:W-:-:S02]  /*03a0*/  CS2R R24, SRZ ;  /* 0x0000000000187805 */ /* 0x002fc4000001ff00 */
[----:B------:R-:W-:Y:S01]  /*03b0*/  CS2R R26, SRZ ;  /* 0x00000000001a7805 */ /* 0x000fe2000001ff00 */
[----:B--2---:R-:W-:Y:S06]  /*03c0*/  BRA.U UP0, `(.L_x_1092) ;  /* 0x0000003d00ec7547 */ /* 0x004fec000b800000 */
[----:B------:R-:W0:Y:S01]  /*03d0*/  LDCU.U8 UR4, c[0x0][0x410] ;  /* 0x00008200ff0477ac */ /* 0x000e220008000000 */
[----:B-----5:R-:W-:Y:S02]  /*03e0*/  MOV R104, R4 ;  /* 0x0000000400687202 */ /* 0x020fe40000000f00 */
[----:B------:R-:W-:Y:S02]  /*03f0*/  CS2R R68, SRZ ;  /* 0x0000000000447805 */ /* 0x000fe4000001ff00 */
[----:B------:R-:W-:Y:S02]  /*0400*/  SHF.R.U64 R103, R4, 0x10, R5 ;  /* 0x0000001004677819 */ /* 0x000fe40000001205 */
[----:B------:R-:W-:Y:S02]  /*0410*/  CS2R R70, SRZ ;  /* 0x0000000000467805 */ /* 0x000fe4000001ff00 */
[----:B------:R-:W-:Y:S02]  /*0420*/  SHF.R.U32.HI R2, RZ, 0x10, R11 ;  /* 0x00000010ff027819 */ /* 0x000fe4000001160b */
        /* <DEDUP_REMOVED lines=9> */
[----:B------:R-:W-:Y:S02]  /*04c0*/  MOV R98, R9 ;  /* 0x0000000900627202 */ /* 0x000fe40000000f00 */
[----:B------:R-:W-:Y:S02]  /*04d0*/  CS2R R58, SRZ ;  /* 0x00000000003a7805 */ /* 0x000fe4000001ff00 */
[----:B------:R-:W-:Y:S01]  /*04e0*/  SHF.R.U32.HI R97, RZ, 0x10, R9 ;  /* 0x00000010ff617819 */ /* 0x000fe20000011609 */
[----:B0-----:R-:W-:Y:S01]  /*04f0*/  UISETP.NE.AND UP0, UPT, UR4, URZ, UPT ;  /* 0x000000ff0400728c */ /* 0x001fe2000bf05270 */
[----:B------:R-:W-:-:S02]  /*0500*/  MOV R96, R10 ;  /* 0x0000000a00607202 */ /* 0x000fc40000000f00 */
[----:B------:R-:W-:Y:S02]  /*0510*/  CS2R R52, SRZ ;  /* 0x0000000000347805 */ /* 0x000fe4000001ff00 */
[----:B------:R-:W-:Y:S02]  /*0520*/  SHF.R.U64 R23, R10, 0x10, R11 ;  /* 0x000000100a177819 */ /* 0x000fe4000000120b */
[----:B------:R-:W-:Y:S02]  /*0530*/  CS2R R54, SRZ ;  /* 0x0000000000367805 */ /* 0x000fe4000001ff00 */
[----:B------:R-:W-:Y:S02]  /*0540*/  MOV R22, R11 ;  /* 0x0000000b00167202 */ /* 0x000fe40000000f00 */
[----:B------:R-:W-:Y:S02]  /*0550*/  CS2R R48, SRZ ;  /* 0x0000000000307805 */ /* 0x000fe4000001ff00 */
[----:B------:R-:W-:-:S02]  /*0560*/  SHF.R.U64 R19, R12, 0x10, R13 ;  /* 0x000000100c137819 */ /* 0x000fc4000000120d */
[----:B------:R-:W-:Y:S02]  /*0570*/  CS2R R50, SRZ ;  /* 0x0000000000327805 */ /* 0x000fe4000001ff00 */
[----:B------:R-:W-:Y:S02]  /*0580*/  MOV R18, R13 ;  /* 0x0000000d00127202 */ /* 0x000fe40000000f00 */
        /* <DEDUP_REMOVED lines=19> */
[----:B------:R-:W-:Y:S02]  /*06c0*/  MOV R100, R8 ;  /* 0x0000000800647202 */ /* 0x000fe40000000f00 */
[----:B------:R-:W-:Y:S02]  /*06d0*/  CS2R R24, SRZ ;  /* 0x0000000000187805 */ /* 0x000fe4000001ff00 */
[----:B------:R-:W-:-:S02]  /*06e0*/  CS2R R26, SRZ ;  /* 0x00000000001a7805 */ /* 0x000fc4000001ff00 */
[----:B------:R-:W-:Y:S01]  /*06f0*/  PRMT R21, R2, 0x7610, R21 ;  /* 0x0000761002157816 */ /* 0x000fe20000000015 */
[----:B------:R-:W-:Y:S01]  /*0700*/  UPLOP3.LUT UP1, UPT, UPT, UPT, UPT, 0x40, 0x4 ;  /* 0x000000000004789c */ /* 0x000fe20003f2e870 */
[----:B------:R-:W-:Y:S01]  /*0710*/  PRMT R20, R0, 0x7610, R20 ;  /* 0x0000761000147816 */ /* 0x000fe20000000014 */
[----:B------:R-:W0:Y:S01]  /*0720*/  LDCU UR6, c[0x0][0x388] ;  /* 0x00007100ff0677ac */ /* 0x000e220008000800 */
[----:B------:R-:W-:Y:S02]  /*0730*/  PRMT R17, R3, 0x7610, R17 ;  /* 0x0000761003117816 */ /* 0x000fe40000000011 */
[----:B------:R-:W-:Y:S01]  /*0740*/  PRMT R16, R4, 0x7610, R16 ;  /* 0x0000761004107816 */ /* 0x000fe20000000010 */
[----:B------:R-:W1:Y:S01]  /*0750*/  LDCU.U8 UR27, c[0x0][0x410] ;  /* 0x00008200ff1b77ac */ /* 0x000e620008000000 */
[----:B------:R-:W-:Y:S01]  /*0760*/  PLOP3.LUT P4, PT, PT, PT, UP0, 0x80, 0x8 ;  /* 0x000000000008781c */ /* 0x000fe20003f8f008 */
[----:B------:R-:W2:Y:S01]  /*0770*/  LDCU UR26, c[0x0][0x400] ;  /* 0x00008000ff1a77ac */ /* 0x000ea20008000800 */
[----:B------:R-:W3:Y:S01]  /*0780*/  LDCU.64 UR12, c[0x0][0x470] ;  /* 0x00008e00ff0c77ac */ /* 0x000ee20008000a00 */
[----:B------:R-:W4:Y:S01]  /*0790*/  LDCU.64 UR24, c[0x0][0x438] ;  /* 0x00008700ff1877ac */ /* 0x000f220008000a00 */
[----:B------:R-:W0:Y:S01]  /*07a0*/  LDCU.64 UR10, c[0x0][0x478] ;  /* 0x00008f00ff0a77ac */ /* 0x000e220008000a00 */
[----:B------:R-:W0:Y:S01]  /*07b0*/  LDCU.128 UR16, c[0x0][0x3c0] ;  /* 0x00007800ff1077ac */ /* 0x000e220008000c00 */
[----:B------:R-:W0:Y:S07]  /*07c0*/  LDCU.64 UR22, c[0x0][0x380] ;  /* 0x00007000ff1677ac */ /* 0x000e2e0008000a00 */
.L_x_1133:
[----:B0-----:R-:W-:Y:S02]  /*07d0*/  UIMAD.WIDE UR14, UR9, 0x4, UR18 ;  /* 0x00000004090e78a5 */ /* 0x001fe4000f8e0212 */
[----:B------:R-:W-:-:S04]  /*07e0*/  UIMAD.WIDE UR4, UR9, 0x4, UR16 ;  /* 0x00000004090478a5 */ /* 0x000fc8000f8e0210 */
[----:B-123--:R-:W-:Y:S02]  /*07f0*/  MOV R88, UR14 ;  /* 0x0000000e00587c02 */ /* 0x00efe40008000f00 */
        /* <DEDUP_REMOVED lines=26> */
[----:B------:R-:W2:Y:S01]  /*09a0*/  LDG.E.128 R88, desc[UR20][R88.64] ;  /* 0x0000001458587981 */ /* 0x000ea2000c1e1d00 */
[----:B----4-:R-:W-:-:S04]  /*09b0*/  ISETP.NE.U32.AND P0, PT, RZ, UR24, PT ;  /* 0x00000018ff007c0c */ /* 0x010fc8000bf05070 */
[----:B------:R-:W-:Y:S02]  /*09c0*/  ISETP.NE.AND.EX P0, PT, RZ, UR25, PT, P0 ;  /* 0x00000019ff007c0c */ /* 0x000fe4000bf05300 */
[----:B------:R-:W-:-:S11]  /*09d0*/  SHF.L.U32 R6, R100, 0x10, RZ ;  /* 0x0000001064067819 */ /* 0x000fd600000006ff */
[----:B------:R-:W0:Y:S01]  /*09e0*/  @P0 LDC.64 R114, c[0x0][0x438] ;  /* 0x00010e00ff720b82 */ /* 0x000e220000000a00 */
[----:B------:R-:W-:Y:S02]  /*09f0*/  SHF.L.U32 R131, R97, 0x10, RZ ;  /* 0x0000001061837819 */ /* 0x000fe400000006ff */
[----:B------:R-:W-:Y:S01]  /*0a00*/  SHF.L.U32 R128, R101, 0x10, RZ ;  /* 0x0000001065807819 */ /* 0x000fe200000006ff */
[----:B0-----:R-:W-:-:S05]  /*0a10*/  @P0 IMAD.WIDE.U32 R114, R7, 0x10, R114 ;  /* 0x0000001007720825 */ /* 0x001fca00078e0072 */
[----:B------:R0:W5:Y:S02]  /*0a20*/  @P0 LDG.E.128 R72, desc[UR20][R114.64] ;  /* 0x0000001472480981 */ /* 0x000164000c1e1d00 */
[----:B0-----:R-:W-:Y:S02]  /*0a30*/  SHF.L.U32 R114, R98, 0x10, RZ ;  /* 0x0000001062727819 */ /* 0x001fe400000006ff */
[----:B------:R-:W-:Y:S02]  /*0a40*/  SHF.L.U32 R115, R102, 0x10, RZ ;  /* 0x0000001066737819 */ /* 0x000fe400000006ff */
[----:B---3--:R-:W-:-:S04]  /*0a50*/  MOV R8, R92 ;  /* 0x0000005c00087202 */ /* 0x008fc80000000f00 */
[----:B------:R-:W-:Y:S02]  /*0a60*/  SHF.L.U32 R121, R8, 0x10, RZ ;  /* 0x0000001008797819 */ /* 0x000fe400000006ff */
[----:B--2---:R-:W-:Y:S02]  /*0a70*/  MOV R3, R94 ;  /* 0x0000005e00037202 */ /* 0x004fe40000000f00 */
[--C-:B------:R-:W-:Y:S02]  /*0a80*/  SHF.R.U64 R129, R94, 0x10, R95.reuse ;  /* 0x000000105e817819 */ /* 0x100fe4000000125f */
[----:B------:R-:W-:Y:S02]  /*0a90*/  MOV R116, R95 ;  /* 0x0000005f00747202 */ /* 0x000fe40000000f00 */
[----:B------:R-:W-:Y:S02]  /*0aa0*/  SHF.R.U32.HI R130, RZ, 0x10, R95 ;  /* 0x00000010ff827819 */ /* 0x000fe4000001165f */
[----:B------:R-:W-:-:S02]  /*0ab0*/  SHF.L.U32 R8, R104, 0x10, RZ ;  /* 0x0000001068087819 */ /* 0x000fc400000006ff */
[----:B------:R-:W-:Y:S01]  /*0ac0*/  SHF.L.U32 R95, R3, 0x10, RZ ;  /* 0x00000010035f7819 */ /* 0x000fe200000006ff */
[----:B------:R-:W-:Y:S01]  /*0ad0*/  FMUL.FTZ R3, R6, R121 ;  /* 0x0000007906037220 */ /* 0x000fe20000410000 */
[----:B------:R-:W-:-:S03]  /*0ae0*/  SHF.R.U64 R94, R92, 0x10, R93 ;  /* 0x000000105c5e7819 */ /* 0x000fc6000000125d */
[----:B------:R-:W-:Y:S01]  /*0af0*/  FFMA.FTZ R8, R8, R95, R3 ;  /* 0x0000005f08087223 */ /* 0x000fe20000010003 */
[----:B------:R-:W-:Y:S02]  /*0b00*/  SHF.L.U32 R3, R99, 0x10, RZ ;  /* 0x0000001063037819 */ /* 0x000fe400000006ff */
[----:B------:R-:W-:Y:S02]  /*0b10*/  SHF.L.U32 R94, R94, 0x10, RZ ;  /* 0x000000105e5e7819 */ /* 0x000fe400000006ff */
[----:B------:R-:W-:Y:S02]  /*0b20*/  SHF.L.U32 R6, R103, 0x10, RZ ;  /* 0x0000001067067819 */ /* 0x000fe400000006ff */
[----:B------:R-:W-:Y:S01]  /*0b30*/  SHF.L.U32 R92, R129, 0x10, RZ ;  /* 0x00000010815c7819 */ /* 0x000fe200000006ff */
[----:B------:R-:W-:Y:S01]  /*0b40*/  FMUL.FTZ R3, R3, R94 ;  /* 0x0000005e03037220 */ /* 0x000fe20000410000 */
[----:B------:R-:W-:-:S03]  /*0b50*/  MOV R118, R93 ;  /* 0x0000005d00767202 */ /* 0x000fc60000000f00 */
[----:B------:R-:W-:Y:S01]  /*0b60*/  FFMA.FTZ R6, R6, R92, R3 ;  /* 0x0000005c06067223 */ /* 0x000fe20000010003 */
[C---:B------:R-:W-:Y:S01]  /*0b70*/  FADD.FTZ R3, -R127.reuse, R88 ;  /* 0x000000587f037221 */ /* 0x040fe20000010100 */
[----:B------:R-:W-:Y:S01]  /*0b80*/  SHF.R.U32.HI R132, RZ, 0x10, R93 ;  /* 0x00000010ff847819 */ /* 0x000fe2000001165d */
[----:B------:R-:W-:Y:S01]  /*0b90*/  FADD.FTZ R89, -R127, R89 ;  /* 0x000000597f597221 */ /* 0x000fe20000010100 */
[----:B------:R-:W-:Y:S01]  /*0ba0*/  SHF.L.U32 R129, R118, 0x10, RZ ;  /* 0x0000001076817819 */ /* 0x000fe200000006ff */
[----:B------:R-:W-:Y:S01]  /*0bb0*/  FMUL.FTZ R3, R3, UR14 ;  /* 0x0000000e03037c20 */ /* 0x000fe20008410000 */
[----:B------:R-:W-:Y:S01]  /*0bc0*/  SHF.L.U32 R93, R116, 0x10, RZ ;  /* 0x00000010745d7819 */ /* 0x000fe200000006ff */
[C---:B------:R-:W-:Y:S01]  /*0bd0*/  FADD.FTZ R90, -R127.reuse, R90 ;  /* 0x0000005a7f5a7221 */ /* 0x040fe20000010100 */
[----:B------:R-:W-:Y:S01]  /*0be0*/  SHF.L.U32 R132, R132, 0x10, RZ ;  /* 0x0000001084847819 */ /* 0x000fe200000006ff */
[----:B------:R-:W-:Y:S01]  /*0bf0*/  FADD.FTZ R118, -R127, R91 ;  /* 0x0000005b7f767221 */ /* 0x000fe20000010100 */
[----:B------:R-:W-:Y:S01]  /*0c00*/  FMUL.FTZ R116, R89, UR14 ;  /* 0x0000000e59747c20 */ /* 0x000fe20008410000 */
[----:B------:R-:W-:Y:S01]  /*0c10*/  FMUL.FTZ R114, R114, R129 ;  /* 0x0000008172727220 */ /* 0x000fe20000410000 */
[----:B------:R-:W-:Y:S01]  /*0c20*/  FADD.FTZ R89, RZ, R8 ;  /* 0x00000008ff597221 */ /* 0x000fe20000010000 */
[C---:B------:R-:W-:Y:S01]  /*0c30*/  FFMA.FTZ R91, R3.reuse, R8, RZ ;  /* 0x00000008035b7223 */ /* 0x040fe200000100ff */
[----:B------:R-:W-:Y:S01]  /*0c40*/  FADD.FTZ R32, R32, R121 ;  /* 0x0000007920207221 */ /* 0x000fe20000010000 */
[----:B------:R-:W-:Y:S01]  /*0c50*/  FFMA.FTZ R44, R3, R121, R44 ;  /* 0x00000079032c7223 */ /* 0x000fe2000001002c */
[----:B------:R-:W-:Y:S01]  /*0c60*/  SHF.L.U32 R130, R130, 0x10, RZ ;  /* 0x0000001082827819 */ /* 0x000fe200000006ff */
[----:B------:R-:W-:Y:S01]  /*0c70*/  FMUL.FTZ R121, R90, UR14 ;  /* 0x0000000e5a797c20 */ /* 0x000fe20008410000 */
[----:B------:R-:W-:Y:S01]  /*0c80*/  FMUL.FTZ R131, R131, R132 ;  /* 0x0000008483837220 */ /* 0x000fe20000410000 */
[----:B------:R-:W-:Y:S01]  /*0c90*/  FFMA.FTZ R115, R115, R93, R114 ;  /* 0x0000005d73737223 */ /* 0x000fe20000010072 */
[----:B------:R-:W-:Y:S01]  /*0ca0*/  FADD.FTZ R88, R89, R6 ;  /* 0x0000000659587221 */ /* 0x000fe20000010000 */
[----:B------:R-:W-:Y:S01]  /*0cb0*/  FFMA.FTZ R90, R116, R6, R91 ;  /* 0x00000006745a7223 */ /* 0x000fe2000001005b */
[----:B------:R-:W-:Y:S01]  /*0cc0*/  FADD.FTZ R34, R34, R129 ;  /* 0x0000008122227221 */ /* 0x000fe20000010000 */
[C---:B------:R-:W-:Y:S01]  /*0cd0*/  FFMA.FTZ R46, R121.reuse, R129, R46 ;  /* 0x00000081792e7223 */ /* 0x040fe2000001002e */
[----:B------:R-:W-:Y:S01]  /*0ce0*/  FFMA.FTZ R114, R128, R130, R131 ;  /* 0x0000008280727223 */ /* 0x000fe20000010083 */
        /* <DEDUP_REMOVED lines=15> */
[----:B------:R-:W-:Y:S01]  /*0de0*/  IADD3 R131, PT, PT, R7, 0x80, RZ ;  /* 0x0000008007837810 */ /* 0x000fe20007ffe0ff */
[----:B------:R-:W-:Y:S01]  /*0df0*/  FADD.FTZ R129, R129, R114 ;  /* 0x0000007281817221 */ /* 0x000fe20000010000 */
[----:B------:R-:W-:-:S07]  /*0e00*/  FFMA.FTZ R128, R118, R114, R89 ;  /* 0x0000007276807223 */ /* 0x000fce0000010059 */
.L_x_1094:
[----:B-1-34-:R-:W-:Y:S05]  /*0e10*/  BSYNC.RECONVERGENT B0 ;  /* 0x0000000000007941 */ /* 0x01afea0003800200 */
.L_x_1093:
        /* <DEDUP_REMOVED lines=10> */
[----:B------:R-:W2:Y:S01]  /*0ec0*/  LDG.E.128 R88, desc[UR20][R88.64] ;  /* 0x0000001458587981 */ /* 0x000ea2000c1e1d00 */
[----:B------:R-:W-:-:S04]  /*0ed0*/  ISETP.NE.U32.AND P0, PT, RZ, UR24, PT ;  /* 0x00000018ff007c0c */ /* 0x000fc8000bf05070 */
[----:B------:R-:W-:-:S13]  /*0ee0*/  ISETP.NE.AND.EX P0, PT, RZ, UR25, PT, P0 ;  /* 0x00000019ff007c0c */ /* 0x000fda000bf05300 */
[----:B------:R-:W0:Y:S01]  /*0ef0*/  @P0 LDC.64 R92, c[0x0][0x438] ;  /* 0x00010e00ff5c0b82 */ /* 0x000e220000000a00 */
[----:B------:R-:W-:Y:S02]  /*0f00*/  SHF.L.U32 R113, R20, 0x10, RZ ;  /* 0x0000001014717819 */ /* 0x000fe400000006ff */
[----:B------:R-:W-:Y:S02]  /*0f10*/  SHF.L.U32 R134, R17, 0x10, RZ ;  /* 0x0000001011867819 */ /* 0x000fe400000006ff */
[----:B------:R-:W-:Y:S01]  /*0f20*/  SHF.L.U32 R130, R21, 0x10, RZ ;  /* 0x0000001015827819 */ /* 0x000fe200000006ff */
[----:B0-----:R-:W-:-:S05]  /*0f30*/  @P0 IMAD.WIDE.U32 R92, R131, 0x10, R92 ;  /* 0x00000010835c0825 */ /* 0x001fca00078e005c */
[----:B------:R0:W5:Y:S02]  /*0f40*/  @P0 LDG.E.128 R76, desc[UR20][R92.64] ;  /* 0x000000145c4c0981 */ /* 0x000164000c1e1d00 */
[----:B0-----:R-:W-:Y:S02]  /*0f50*/  SHF.L.U32 R93, R19, 0x10, RZ ;  /* 0x00000010135d7819 */ /* 0x001fe400000006ff */
[----:B------:R-:W-:Y:S02]  /*0f60*/  IADD3 R131, PT, PT, R131, 0x80, RZ ;  /* 0x0000008083837810 */ /* 0x000fe40007ffe0ff */
[----:B---3--:R-:W-:-:S04]  /*0f70*/  MOV R119, R4 ;  /* 0x0000000400777202 */ /* 0x008fc80000000f00 */
[----:B------:R-:W-:Y:S02]  /*0f80*/  SHF.L.U32 R123, R119, 0x10, RZ ;  /* 0x00000010777b7819 */ /* 0x000fe400000006ff */
[----:B----4-:R-:W-:Y:S02]  /*0f90*/  MOV R112, R94 ;  /* 0x0000005e00707202 */ /* 0x010fe40000000f00 */
[--C-:B------:R-:W-:Y:S02]  /*0fa0*/  SHF.R.U64 R122, R94, 0x10, R95.reuse ;  /* 0x000000105e7a7819 */ /* 0x100fe4000000125f */
[----:B------:R-:W-:Y:S02]  /*0fb0*/  MOV R119, R95 ;  /* 0x0000005f00777202 */ /* 0x000fe40000000f00 */
[----:B------:R-:W-:Y:S01]  /*0fc0*/  SHF.R.U32.HI R132, RZ, 0x10, R95 ;  /* 0x00000010ff847819 */ /* 0x000fe2000001165f */
[----:B------:R-:W-:Y:S01]  /*0fd0*/  FMUL.FTZ R113, R113, R123 ;  /* 0x0000007b71717220 */ /* 0x000fe20000410000 */
[----:B------:R-:W-:-:S02]  /*0fe0*/  SHF.L.U32 R94, R96, 0x10, RZ ;  /* 0x00000010605e7819 */ /* 0x000fc400000006ff */
[----:B------:R-:W-:Y:S02]  /*0ff0*/  SHF.L.U32 R95, R112, 0x10, RZ ;  /* 0x00000010705f7819 */ /* 0x000fe400000006ff */
[----:B------:R-:W-:Y:S02]  /*1000*/  MOV R120, R5 ;  /* 0x0000000500787202 */ /* 0x000fe40000000f00 */
[--C-:B------:R-:W-:Y:S02]  /*1010*/  SHF.R.U32.HI R135, RZ, 0x10, R5.reuse ;  /* 0x00000010ff877819 */ /* 0x100fe40000011605 */
[----:B------:R-:W-:Y:S01]  /*1020*/  SHF.R.U64 R92, R4, 0x10, R5 ;  /* 0x00000010045c7819 */ /* 0x000fe20000001205 */
[----:B------:R-:W-:Y:S01]  /*1030*/  FFMA.FTZ R5, R94, R95, R113 ;  /* 0x0000005f5e057223 */ /* 0x000fe20000010071 */
[----:B------:R-:W-:Y:S02]  /*1040*/  SHF.L.U32 R112, R18, 0x10, RZ ;  /* 0x0000001012707819 */ /* 0x000fe400000006ff */
[----:B------:R-:W-:-:S02]  /*1050*/  SHF.L.U32 R133, R120, 0x10, RZ ;  /* 0x0000001078857819 */ /* 0x000fc400000006ff */
[----:B------:R-:W-:Y:S02]  /*1060*/  SHF.L.U32 R135, R135, 0x10, RZ ;  /* 0x0000001087877819 */ /* 0x000fe400000006ff */
[----:B------:R-:W-:Y:S02]  /*1070*/  SHF.L.U32 R94, R92, 0x10, RZ ;  /* 0x000000105c5e7819 */ /* 0x000fe400000006ff */
[----:B------:R-:W-:Y:S01]  /*1080*/  SHF.L.U32 R92, R122, 0x10, RZ ;  /* 0x000000107a5c7819 */ /* 0x000fe200000006ff */
[----:B------:R-:W-:Y:S01]  /*1090*/  FMUL.FTZ R112, R112, R133 ;  /* 0x0000008570707220 */ /* 0x000fe20000410000 */
[----:B------:R-:W-:Y:S02]  /*10a0*/  SHF.L.U32 R113, R22, 0x10, RZ ;  /* 0x0000001016717819 */ /* 0x000fe400000006ff */
[----:B------:R-:W-:Y:S01]  /*10b0*/  SHF.L.U32 R122, R119, 0x10, RZ ;  /* 0x00000010777a7819 */ /* 0x000fe200000006ff */
[----:B------:R-:W-:Y:S01]  /*10c0*/  FMUL.FTZ R119, R134, R135 ;  /* 0x0000008786777220 */ /* 0x000fe20000410000 */
[----:B------:R-:W-:Y:S01]  /*10d0*/  SHF.L.U32 R132, R132, 0x10, RZ ;  /* 0x0000001084847819 */ /* 0x000fe200000006ff */
[----:B--2---:R-:W-:Y:S01]  /*10e0*/  FADD.FTZ R88, -R127, R88 ;  /* 0x000000587f587221 */ /* 0x004fe20000010100 */
[----:B------:R-:W-:Y:S01]  /*10f0*/  SHF.L.U32 R4, R23, 0x10, RZ ;  /* 0x0000001017047819 */ /* 0x000fe200000006ff */
[----:B------:R-:W-:Y:S01]  /*1100*/  FFMA.FTZ R113, R113, R122, R112 ;  /* 0x0000007a71717223 */ /* 0x000fe20000010070 */
[----:B------:R-:W-:Y:S01]  /*1110*/  FADD.FTZ R89, -R127, R89 ;  /* 0x000000597f597221 */ /* 0x000fe20000010100 */
[----:B------:R-:W-:Y:S01]  /*1120*/  FFMA.FTZ R112, R130, R132, R119 ;  /* 0x0000008482707223 */ /* 0x000fe20000010077 */
[----:B------:R-:W-:Y:S01]  /*1130*/  FMUL.FTZ R93, R93, R94 ;  /* 0x0000005e5d5d7220 */ /* 0x000fe20000410000 */
[----:B------:R-:W-:Y:S01]  /*1140*/  FMUL.FTZ R119, R88, UR14 ;  /* 0x0000000e58777c20 */ /* 0x000fe20008410000 */
[----:B------:R-:W-:Y:S01]  /*1150*/  FADD.FTZ R90, -R127, R90 ;  /* 0x0000005a7f5a7221 */ /* 0x000fe20000010100 */
[----:B------:R-:W-:Y:S01]  /*1160*/  FMUL.FTZ R120, R89, UR14 ;  /* 0x0000000e59787c20 */ /* 0x000fe20008410000 */
[----:B------:R-:W-:Y:S01]  /*1170*/  FFMA.FTZ R4, R4, R92, R93 ;  /* 0x0000005c04047223 */ /* 0x000fe2000001005d */
[----:B------:R-:W-:Y:S01]  /*1180*/  FADD.FTZ R129, R129, R5 ;  /* 0x0000000581817221 */ /* 0x000fe20000010000 */
[C---:B------:R-:W-:Y:S01]  /*1190*/  FFMA.FTZ R89, R119.reuse, R5, R128 ;  /* 0x0000000577597223 */ /* 0x040fe20000010080 */
[----:B------:R-:W-:Y:S01]  /*11a0*/  FADD.FTZ R28, R28, R123 ;  /* 0x0000007b1c1c7221 */ /* 0x000fe20000010000 */
[----:B------:R-:W-:Y:S01]  /*11b0*/  FFMA.FTZ R40, R119, R123, R40 ;  /* 0x0000007b77287223 */ /* 0x000fe20000010028 */
[----:B------:R-:W-:Y:S01]  /*11c0*/  FMUL.FTZ R123, R90, UR14 ;  /* 0x0000000e5a7b7c20 */ /* 0x000fe20008410000 */
        /* <DEDUP_REMOVED lines=22> */
.L_x_1096:
[----:B------:R-:W-:Y:S05]  /*1330*/  BSYNC.RECONVERGENT B0 ;  /* 0x0000000000007941 */ /* 0x000fea0003800200 */
.L_x_1095:
        /* <DEDUP_REMOVED lines=15> */
[----:B------:R-:W-:Y:S01]  /*1430*/  SHF.L.U32 R126, R9, 0x10, RZ ;  /* 0x00000010097e7819 */ /* 0x000fe200000006ff */
[----:B0-----:R-:W-:-:S05]  /*1440*/  @P0 IMAD.WIDE.U32 R94, R131, 0x10, R94 ;  /* 0x00000010835e0825 */ /* 0x001fca00078e005e */
[----:B------:R0:W5:Y:S01]  /*1450*/  @P0 LDG.E.128 R80, desc[UR20][R94.64] ;  /* 0x000000145e500981 */ /* 0x000162000c1e1d00 */
[----:B---3--:R-:W-:Y:S02]  /*1460*/  MOV R2, R92 ;  /* 0x0000005c00027202 */ /* 0x008fe40000000f00 */
[----:B0-----:R-:W-:Y:S02]  /*1470*/  MOV R95, R93 ;  /* 0x0000005d005f7202 */ /* 0x001fe40000000f00 */
[----:B------:R-:W-:Y:S02]  /*1480*/  SHF.L.U32 R131, R2, 0x10, RZ ;  /* 0x0000001002837819 */ /* 0x000fe400000006ff */
[----:B------:R-:W-:Y:S02]  /*1490*/  SHF.R.U32.HI R132, RZ, 0x10, R93 ;  /* 0x00000010ff847819 */ /* 0x000fe4000001165d */
[----:B----4-:R-:W-:Y:S02]  /*14a0*/  MOV R0, R110 ;  /* 0x0000006e00007202 */ /* 0x010fe40000000f00 */
[----:B------:R-:W-:-:S02]  /*14b0*/  SHF.R.U64 R133, R110, 0x10, R111 ;  /* 0x000000106e857819 */ /* 0x000fc4000000126f */
[----:B------:R-:W-:Y:S01]  /*14c0*/  SHF.R.U64 R94, R92, 0x10, R93 ;  /* 0x000000105c5e7819 */ /* 0x000fe2000000125d */
[----:B------:R-:W-:Y:S01]  /*14d0*/  FMUL.FTZ R117, R117, R131 ;  /* 0x0000008375757220 */ /* 0x000fe20000410000 */
[----:B------:R-:W-:Y:S02]  /*14e0*/  SHF.L.U32 R2, R16, 0x10, RZ ;  /* 0x0000001010027819 */ /* 0x000fe400000006ff */
[----:B------:R-:W-:Y:S02]  /*14f0*/  SHF.L.U32 R125, R0, 0x10, RZ ;  /* 0x00000010007d7819 */ /* 0x000fe400000006ff */
[----:B------:R-:W-:Y:S02]  /*1500*/  SHF.L.U32 R92, R133, 0x10, RZ ;  /* 0x00000010855c7819 */ /* 0x000fe400000006ff */
[----:B------:R-:W-:Y:S02]  /*1510*/  MOV R124, R111 ;  /* 0x0000006f007c7202 */ /* 0x000fe40000000f00 */
[----:B------:R-:W-:-:S02]  /*1520*/  SHF.L.U32 R110, R10, 0x10, RZ ;  /* 0x000000100a6e7819 */ /* 0x000fc400000006ff */
[----:B------:R-:W-:Y:S02]  /*1530*/  SHF.L.U32 R133, R95, 0x10, RZ ;  /* 0x000000105f857819 */ /* 0x000fe400000006ff */
[----:B------:R-:W-:Y:S02]  /*1540*/  SHF.R.U32.HI R130, RZ, 0x10, R111 ;  /* 0x00000010ff827819 */ /* 0x000fe4000001166f */
[----:B------:R-:W-:Y:S01]  /*1550*/  SHF.L.U32 R132, R132, 0x10, RZ ;  /* 0x0000001084847819 */ /* 0x000fe200000006ff */
[----:B------:R-:W-:Y:S01]  /*1560*/  FFMA.FTZ R2, R2, R125, R117 ;  /* 0x0000007d02027223 */ /* 0x000fe20000010075 */
[----:B------:R-:W-:Y:S01]  /*1570*/  SHF.L.U32 R111, R14, 0x10, RZ ;  /* 0x000000100e6f7819 */ /* 0x000fe200000006ff */
[----:B------:R-:W-:Y:S01]  /*1580*/  FMUL.FTZ R110, R110, R133 ;  /* 0x000000856e6e7220 */ /* 0x000fe20000410000 */
[----:B------:R-:W-:Y:S01]  /*1590*/  SHF.L.U32 R95, R124, 0x10, RZ ;  /* 0x000000107c5f7819 */ /* 0x000fe200000006ff */
[----:B------:R-:W-:Y:S01]  /*15a0*/  FMUL.FTZ R126, R126, R132 ;  /* 0x000000847e7e7220 */ /* 0x000fe20000410000 */
[----:B------:R-:W-:-:S02]  /*15b0*/  SHF.L.U32 R117, R13, 0x10, RZ ;  /* 0x000000100d757819 */ /* 0x000fc400000006ff */
[----:B------:R-:W-:Y:S01]  /*15c0*/  SHF.L.U32 R130, R130, 0x10, RZ ;  /* 0x0000001082827819 */ /* 0x000fe200000006ff */
[----:B--2---:R-:W-:Y:S01]  /*15d0*/  FADD.FTZ R88, -R127, R88 ;  /* 0x000000587f587221 */ /* 0x004fe20000010100 */
[----:B------:R-:W-:Y:S02]  /*15e0*/  SHF.L.U32 R93, R11, 0x10, RZ ;  /* 0x000000100b5d7819 */ /* 0x000fe400000006ff */
[----:B------:R-:W-:Y:S01]  /*15f0*/  SHF.L.U32 R94, R94, 0x10, RZ ;  /* 0x000000105e5e7819 */ /* 0x000fe200000006ff */
[----:B------:R-:W-:Y:S01]  /*1600*/  FFMA.FTZ R111, R111, R95, R110 ;  /* 0x0000005f6f6f7223 */ /* 0x000fe2000001006e */
[----:B------:R-:W-:Y:S01]  /*1610*/  SHF.L.U32 R0, R15, 0x10, RZ ;  /* 0x000000100f007819 */ /* 0x000fe200000006ff */
[----:B------:R-:W-:Y:S01]  /*1620*/  FFMA.FTZ R110, R117, R130, R126 ;  /* 0x00000082756e7223 */ /* 0x000fe2000001007e */
[----:B------:R-:W-:Y:S01]  /*1630*/  FADD.FTZ R89, -R127, R89 ;  /* 0x000000597f597221 */ /* 0x000fe20000010100 */
        /* <DEDUP_REMOVED lines=12> */
[----:B------:R-:W-:-:S02]  /*1700*/  FFMA.FTZ R90, R124, R0, R89 ;  /* 0x000000007c5a7223 */ /* 0x000fc40000010059 */
        /* <DEDUP_REMOVED lines=19> */
.L_x_1098:
[----:B------:R-:W-:Y:S05]  /*1840*/  BSYNC.RECONVERGENT B0 ;  /* 0x0000000000007941 */ /* 0x000fea0003800200 */
.L_x_1097:
        /* <DEDUP_REMOVED lines=32> */
.L_x_1100:
[----:B------:R-:W-:Y:S05]  /*1a50*/  BSYNC.RECONVERGENT B0 ;  /* 0x0000000000007941 */ /* 0x000fea0003800200 */
.L_x_1099:
        /* <DEDUP_REMOVED lines=58> */
[----:B------:R-:W-:Y:S01]  /*1e00*/  PRMT R128, R90, 0x7610, R128 ;  /* 0x000076105a807816 */ /* 0x000fe20000000080 */
[----:B------:R-:W-:Y:S06]  /*1e10*/  BRA `(.L_x_1106) ;  /* 0x0000000800807947 */ /* 0x000fec0003800000 */
.L_x_1105:
        /* <DEDUP_REMOVED lines=23> */
.L_x_1104:
        /* <DEDUP_REMOVED lines=20> */
[----:B------:R-:W-:Y:S01]  /*20d0*/  PRMT R129, R128, 0x7632, R129 ;  /* 0x0000763280817816 */ /* 0x000fe20000000081 */
[----:B------:R-:W-:Y:S06]  /*20e0*/  BRA `(.L_x_1106) ;  /* 0x0000000400cc7947 */ /* 0x000fec0003800000 */
.L_x_1107:
        /* <DEDUP_REMOVED lines=11> */
[----:B------:R-:W-:-:S04]  /*21a0*/  FMUL.FTZ R85, R88, UR14 ;  /* 0x0000000e58557c20 */ /* 0x000fc80008410000 */
        /* <DEDUP_REMOVED lines=9> */
.L_x_1103:
        /* <DEDUP_REMOVED lines=18> */
[----:B-----5:R-:W-:Y:S01]  /*2360*/  FFMA.FTZ R88, R89, UR14, R72 ;  /* 0x0000000e59587c23 */ /* 0x020fe20008010048 */
        /* <DEDUP_REMOVED lines=8> */
[----:B------:R-:W-:Y:S01]  /*23f0*/  PRMT R128, R90, 0x7610, R128 ;  /* 0x000076105a807816 */ /* 0x000fe20000000080 */
[----:B------:R-:W-:Y:S06]  /*2400*/  BRA `(.L_x_1106) ;  /* 0x0000000400047947 */ /* 0x000fec0003800000 */
.L_x_1109:
        /* <DEDUP_REMOVED lines=23> */
.L_x_1108:
        /* <DEDUP_REMOVED lines=19> */
[----:B------:R-:W-:Y:S02]  /*26b0*/  PRMT R92, R95, 0x7632, R92 ;  /* 0x000076325f5c7816 */ /* 0x000fe4000000005c */
[----:B------:R-:W-:Y:S01]  /*26c0*/  PRMT R129, R128, 0x7632, R129 ;  /* 0x0000763280817816 */ /* 0x000fe20000000081 */
[----:B------:R-:W-:Y:S06]  /*26d0*/  BRA `(.L_x_1106) ;  /* 0x0000000000507947 */ /* 0x000fec0003800000 */
.L_x_1110:
        /* <DEDUP_REMOVED lines=19> */
[----:B------:R-:W-:-:S07]  /*2810*/  PRMT R109, R95, 0x7610, R109 ;  /* 0x000076105f6d7816 */ /* 0x000fce000000006d */
.L_x_1106:
[----:B------:R-:W-:Y:S01]  /*2820*/  ISETP.NE.U32.AND P0, PT, RZ, UR4, PT ;  /* 0x00000004ff007c0c */ /* 0x000fe2000bf05070 */
[----:B------:R-:W0:Y:S01]  /*2830*/  LDC.64 R88, c[0x0][0x468] ;  /* 0x00011a00ff587b82 */ /* 0x000e220000000a00 */
[----:B------:R-:W-:Y:S01]  /*2840*/  LOP3.LUT R92, R92, 0xffff, RZ, 0xc0, !PT ;  /* 0x0000ffff5c5c7812 */ /* 0x000fe200078ec0ff */
[----:B------:R-:W-:Y:S01]  /*2850*/  UISETP.NE.U32.AND UP0, UPT, UR7, URZ, UPT ;  /* 0x000000ff0700728c */ /* 0x000fe2000bf05070 */
[----:B------:R-:W-:Y:S02]  /*2860*/  ISETP.NE.AND.EX P0, PT, RZ, UR5, PT, P0 ;  /* 0x00000005ff007c0c */ /* 0x000fe4000bf05300 */
[----:B------:R-:W-:Y:S01]  /*2870*/  PRMT R129, R128, 0x5410, R129 ;  /* 0x0000541080817816 */ /* 0x000fe20000000081 */
[----:B------:R-:W-:Y:S01]  /*2880*/  IMAD.WIDE.U32 R92, R92, 0x10000, RZ ;  /* 0x000100005c5c7825 */ /* 0x000fe200078e00ff */
[----:B------:R-:W-:-:S04]  /*2890*/  UISETP.NE.AND.EX UP0, UPT, UR8, URZ, UPT, UP0 ;  /* 0x000000ff0800728c */ /* 0x000fc8000bf05300 */
[----:B------:R-:W-:Y:S02]  /*28a0*/  LOP3.LUT R93, R129, R93, RZ, 0xfc, !PT ;  /* 0x0000005d815d7212 */ /* 0x000fe400078efcff */
[----:B------:R-:W-:-:S03]  /*28b0*/  LOP3.LUT R92, R92, 0xffff, R95, 0xf8, !PT ;  /* 0x0000ffff5c5c7812 */ /* 0x000fc600078ef85f */
[----:B------:R-:W1:Y:S01]  /*28c0*/  @P0 LDC.64 R90, c[0x0][0x478] ;  /* 0x00011e00ff5a0b82 */ /* 0x000e620000000a00 */
[----:B0-----:R-:W-:-:S04]  /*28d0*/  IMAD.WIDE.U32 R88, R7, 0x8, R88 ;  /* 0x0000000807587825 */ /* 0x001fc800078e0058 */
[----:B-1----:R-:W-:-:S05]  /*28e0*/  @P0 IMAD.WIDE.U32 R90, R7, 0x10, R90 ;  /* 0x00000010075a0825 */ /* 0x002fca00078e005a */
[----:B------:R0:W-:Y:S04]  /*28f0*/  @P0 STG.E.128 desc[UR20][R90.64], R84 ;  /* 0x000000545a000986 */ /* 0x0001e8000c101d14 */
[----:B------:R0:W-:Y:S01]  /*2900*/  STG.E.64 desc[UR20][R88.64], R92 ;  /* 0x0000005c58007986 */ /* 0x0001e2000c101b14 */
[----:B------:R-:W-:Y:S05]  /*2910*/  BRA.U !UP0, `(.L_x_1111) ;  /* 0x0000000108207547 */ /* 0x000fea000b800000 */
        /* <DEDUP_REMOVED lines=8> */
.L_x_1111:
[----:B------:R-:W-:-:S07]  /*29a0*/  IADD3 R7, PT, PT, R7, 0x80, RZ ;  /* 0x0000008007077810 */ /* 0x000fce0007ffe0ff */
.L_x_1102:
[----:B------:R-:W-:Y:S05]  /*29b0*/  BSYNC.RECONVERGENT B0 ;  /* 0x0000000000007941 */ /* 0x000fea0003800200 */
.L_x_1101:
[----:B------:R-:W-:Y:S04]  /*29c0*/  BSSY.RECONVERGENT B0, `(.L_x_1112) ;  /* 0x00000cd000007945 */ /* 0x000fe80003800200 */
[----:B------:R-:W-:Y:S05]  /*29d0*/  @!P1 BRA `(.L_x_1113) ;  /* 0x0000000c002c9947 */ /* 0x000fea0003800000 */
[----:B------:R-:W-:-:S04]  /*29e0*/  UISETP.NE.U32.AND UP0, UPT, UR24, URZ, UPT ;  /* 0x000000ff1800728c */ /* 0x000fc8000bf05070 */
[----:B------:R-:W-:-:S09]  /*29f0*/  UISETP.NE.AND.EX UP0, UPT, UR25, URZ, UPT, UP0 ;  /* 0x000000ff1900728c */ /* 0x000fd2000bf05300 */
[----:B------:R-:W-:Y:S05]  /*2a00*/  BRA.U !UP0, `(.L_x_1114) ;  /* 0x0000000508687547 */ /* 0x000fea000b800000 */
[----:B------:R-:W-:-:S04]  /*2a10*/  UISETP.NE.U32.AND UP0, UPT, UR10, URZ, UPT ;  /* 0x000000ff0a00728c */ /* 0x000fc8000bf05070 */
[----:B------:R-:W-:-:S06]  /*2a20*/  UISETP.NE.AND.EX UP0, UPT, UR11, URZ, UPT, UP0 ;  /* 0x000000ff0b00728c */ /* 0x000fcc000bf05300 */
[----:B------:R-:W-:-:S13]  /*2a30*/  PLOP3.LUT P0, PT, PT, PT, UP0, 0x80, 0x8 ;  /* 0x000000000008781c */ /* 0x000fda0003f0f008 */
[----:B------:R-:W-:Y:S05]  /*2a40*/  @!P0 BRA `(.L_x_1115) ;  /* 0x0000000000a48947 */ /* 0x000fea0003800000 */
[----:B------:R-:W-:-:S04]  /*2a50*/  UISETP.NE.U32.AND UP0, UPT, UR12, URZ, UPT ;  /* 0x000000ff0c00728c */ /* 0x000fc8000bf05070 */
[----:B------:R-:W-:-:S09]  /*2a60*/  UISETP.NE.AND.EX UP0, UPT, UR13, URZ, UPT, UP0 ;  /* 0x000000ff0d00728c */ /* 0x000fd2000bf05300 */
[----:B------:R-:W-:Y:S05]  /*2a70*/  BRA.U !UP0, `(.L_x_1116) ;  /* 0x0000000108547547 */ /* 0x000fea000b800000 */
[--C-:B0-----:R-:W-:Y:S01]  /*2a80*/  FFMA.FTZ R85, R122, UR15, R94.reuse ;  /* 0x0000000f7a557c23 */ /* 0x101fe2000801005e */
[--C-:B------:R-:W-:Y:S01]  /*2a90*/  FFMA.FTZ R84, R119, UR15, R94.reuse ;  /* 0x0000000f77547c23 */ /* 0x100fe2000801005e */
[--C-:B------:R-:W-:Y:S01]  /*2aa0*/  FFMA.FTZ R86, R123, UR15, R94.reuse ;  /* 0x0000000f7b567c23 */ /* 0x100fe2000801005e */
[----:B------:R-:W-:Y:S01]  /*2ab0*/  FFMA.FTZ R87, R120, UR15, R94 ;  /* 0x0000000f78577c23 */ /* 0x000fe2000801005e */
[----:B-1----:R-:W-:Y:S01]  /*2ac0*/  FADD.FTZ R90, R112, -R85 ;  /* 0x80000055705a7221 */ /* 0x002fe20000010000 */
[----:B------:R-:W-:Y:S01]  /*2ad0*/  FADD.FTZ R85, R5, -R84 ;  /* 0x8000005405557221 */ /* 0x000fe20000010000 */
[----:B------:R-:W-:Y:S01]  /*2ae0*/  FADD.FTZ R89, R113, -R86 ;  /* 0x8000005671597221 */ /* 0x000fe20000010000 */
[----:B------:R-:W-:Y:S01]  /*2af0*/  FADD.FTZ R88, R4, -R87 ;  /* 0x8000005704587221 */ /* 0x000fe20000010000 */
[----:B-----5:R-:W-:Y:S01]  /*2b00*/  FFMA.FTZ R87, R90, UR14, R79 ;  /* 0x0000000e5a577c23 */ /* 0x020fe2000801004f */
        /* <DEDUP_REMOVED lines=12> */
.L_x_1116:
[--C-:B0-----:R-:W-:Y:S01]  /*2bd0*/  FFMA.FTZ R84, R119, UR15, R94.reuse ;  /* 0x0000000f77547c23 */ /* 0x101fe2000801005e */
[--C-:B------:R-:W-:Y:S01]  /*2be0*/  FFMA.FTZ R87, R120, UR15, R94.reuse ;  /* 0x0000000f78577c23 */ /* 0x100fe2000801005e */
[--C-:B-1----:R-:W-:Y:S01]  /*2bf0*/  FFMA.FTZ R88, R123, UR15, R94.reuse ;  /* 0x0000000f7b587c23 */ /* 0x102fe2000801005e */
        /* <DEDUP_REMOVED lines=14> */
.L_x_1115:
        /* <DEDUP_REMOVED lines=26> */
.L_x_1118:
        /* <DEDUP_REMOVED lines=19> */
.L_x_1114:
[----:B01----:R-:W0:Y:S02]  /*2fb0*/  LDC.64 R88, c[0x0][0x478] ;  /* 0x00011e00ff587b82 */ /* 0x003e240000000a00 */
[----:B0-----:R-:W-:-:S04]  /*2fc0*/  ISETP.NE.U32.AND P0, PT, R88, RZ, PT ;  /* 0x000000ff5800720c */ /* 0x001fc80003f05070 */
[----:B------:R-:W-:-:S13]  /*2fd0*/  ISETP.NE.AND.EX P0, PT, R89, RZ, PT, P0 ;  /* 0x000000ff5900720c */ /* 0x000fda0003f05300 */
[----:B------:R-:W-:Y:S05]  /*2fe0*/  @!P0 BRA `(.L_x_1119) ;  /* 0x0000000000a48947 */ /* 0x000fea0003800000 */
        /* <DEDUP_REMOVED lines=24> */
.L_x_1120:
        /* <DEDUP_REMOVED lines=17> */
.L_x_1119:
        /* <DEDUP_REMOVED lines=26> */
.L_x_1121:
        /* <DEDUP_REMOVED lines=18> */
.L_x_1117:
[----:B------:R-:W0:Y:S01]  /*3540*/  @P0 LDC.64 R88, c[0x0][0x478] ;  /* 0x00011e00ff580b82 */ /* 0x000e220000000a00 */
[----:B------:R-:W-:Y:S02]  /*3550*/  LOP3.LUT R92, R92, 0xffff, RZ, 0xc0, !PT ;  /* 0x0000ffff5c5c7812 */ /* 0x000fe400078ec0ff */
[----:B------:R-:W-:-:S03]  /*3560*/  PRMT R129, R128, 0x5410, R129 ;  /* 0x0000541080817816 */ /* 0x000fc60000000081 */
[----:B------:R-:W-:Y:S02]  /*3570*/  IMAD.WIDE.U32 R92, R92, 0x10000, RZ ;  /* 0x000100005c5c7825 */ /* 0x000fe400078e00ff */
[----:B------:R-:W1:Y:S03]  /*3580*/  LDC.64 R90, c[0x0][0x468] ;  /* 0x00011a00ff5a7b82 */ /* 0x000e660000000a00 */
[----:B------:R-:W-:Y:S02]  /*3590*/  LOP3.LUT R93, R129, R93, RZ, 0xfc, !PT ;  /* 0x0000005d815d7212 */ /* 0x000fe400078efcff */
[----:B------:R-:W-:Y:S01]  /*35a0*/  LOP3.LUT R92, R92, 0xffff, R95, 0xf8, !PT ;  /* 0x0000ffff5c5c7812 */ /* 0x000fe200078ef85f */
[----:B0-----:R-:W-:-:S05]  /*35b0*/  @P0 IMAD.WIDE.U32 R88, R7, 0x10, R88 ;  /* 0x0000001007580825 */ /* 0x001fca00078e0058 */
[----:B------:R0:W-:Y:S01]  /*35c0*/  @P0 STG.E.128 desc[UR20][R88.64], R84 ;  /* 0x0000005458000986 */ /* 0x0001e2000c101d14 */
[----:B-1----:R-:W-:-:S05]  /*35d0*/  IMAD.WIDE.U32 R90, R7, 0x8, R90 ;  /* 0x00000008075a7825 */ /* 0x002fca00078e005a */
        /* <DEDUP_REMOVED lines=10> */
.L_x_1122:
[----:B------:R-:W-:-:S07]  /*3680*/  IADD3 R7, PT, PT, R7, 0x80, RZ ;  /* 0x0000008007077810 */ /* 0x000fce0007ffe0ff */
.L_x_1113:
[----:B------:R-:W-:Y:S05]  /*3690*/  BSYNC.RECONVERGENT B0 ;  /* 0x0000000000007941 */ /* 0x000fea0003800200 */
.L_x_1112:
        /* <DEDUP_REMOVED lines=33> */
.L_x_1127:
        /* <DEDUP_REMOVED lines=17> */
.L_x_1126:
[----:B------:R-:W-:-:S04]  /*39c0*/  UISETP.NE.U32.AND UP0, UPT, UR12, URZ, UPT ;  /* 0x000000ff0c00728c */ /* 0x000fc8000bf05070 */
[----:B------:R-:W-:-:S09]  /*39d0*/  UISETP.NE.AND.EX UP0, UPT, UR13, URZ, UPT, UP0 ;  /* 0x000000ff0d00728c */ /* 0x000fd2000bf05300 */
[----:B------:R-:W-:Y:S05]  /*39e0*/  BRA.U !UP0, `(.L_x_1129) ;  /* 0x00000001085c7547 */ /* 0x000fea000b800000 */
[--C-:B0-----:R-:W-:Y:S01]  /*39f0*/  FFMA.FTZ R93, R126, UR15, R94.reuse ;  /* 0x0000000f7e5d7c23 */ /* 0x101fe2000801005e */
[--C-:B-1----:R-:W-:Y:S01]  /*3a00*/  FFMA.FTZ R88, R125, UR15, R94.reuse ;  /* 0x0000000f7d587c23 */ /* 0x102fe2000801005e */
        /* <DEDUP_REMOVED lines=21> */
.L_x_1129:
        /* <DEDUP_REMOVED lines=19> */
.L_x_1125:
        /* <DEDUP_REMOVED lines=28> */
.L_x_1131:
        /* <DEDUP_REMOVED lines=17> */
.L_x_1130:
        /* <DEDUP_REMOVED lines=26> */
.L_x_1132:
        /* <DEDUP_REMOVED lines=17> */
.L_x_1128:
        /* <DEDUP_REMOVED lines=12> */
[----:B--2---:R-:W0:Y:S01]  /*42d0*/  LDC.64 R90, c[0x0][0x470] ;  /* 0x00011c00ff5a7b82 */ /* 0x004e220000000a00 */
[----:B------:R-:W-:Y:S02]  /*42e0*/  LOP3.LUT R88, R108, 0xffff, RZ, 0xc0, !PT ;  /* 0x0000ffff6c587812 */ /* 0x000fe400078ec0ff */
[----:B------:R-:W-:-:S03]  /*42f0*/  PRMT R93, R107, 0x5410, R106 ;  /* 0x000054106b5d7816 */ /* 0x000fc6000000006a */
[----:B------:R-:W-:-:S05]  /*4300*/  IMAD.WIDE.U32 R88, R88, 0x10000, RZ ;  /* 0x0001000058587825 */ /* 0x000fca00078e00ff */
[----:B------:R-:W-:Y:S02]  /*4310*/  LOP3.LUT R89, R93, R89, RZ, 0xfc, !PT ;  /* 0x000000595d597212 */ /* 0x000fe400078efcff */
[----:B------:R-:W-:Y:S01]  /*4320*/  LOP3.LUT R88, R88, 0xffff, R109, 0xf8, !PT ;  /* 0x0000ffff58587812 */ /* 0x000fe200078ef86d */
[----:B0-----:R-:W-:-:S05]  /*4330*/  IMAD.WIDE.U32 R90, R7, 0x8, R90 ;  /* 0x00000008075a7825 */ /* 0x001fca00078e005a */
[----:B------:R3:W-:Y:S02]  /*4340*/  STG.E.64 desc[UR20][R90.64], R88 ;  /* 0x000000585a007986 */ /* 0x0007e4000c101b14 */
.L_x_1124:
[----:B------:R-:W-:Y:S05]  /*4350*/  BSYNC.RECONVERGENT B0 ;  /* 0x0000000000007941 */ /* 0x000fea0003800200 */
.L_x_1123:
[----:B------:R-:W-:Y:S01]  /*4360*/  UPLOP3.LUT UP1, UPT, UPT, UPT, UP1, 0x40, 0x4 ;  /* 0x000000000004789c */ /* 0x000fe20003f2e810 */
[----:B------:R-:W-:Y:S10]  /*4370*/  BRA.U !UP2, `(.L_x_1133) ;  /* 0xffffffc50a147547 */ /* 0x000ff4000b83ffff */
.L_x_1092:
[----:B------:R-:W4:Y:S01]  /*4380*/  S2UR UR4, SR_CTAID.X ;  /* 0x00000000000479c3 */ /* 0x000f220000002500 */
[----:B------:R-:W-:Y:S01]  /*4390*/  BSSY.RECONVERGENT B0, `(.L_x_1134) ;  /* 0x0000012000007945 */ /* 0x000fe20003800200 */
[----:B----4-:R-:W-:-:S06]  /*43a0*/  UIMAD UR4, UR4, UR6, URZ ;  /* 0x00000006040472a4 */ /* 0x010fcc000f8e02ff */
[----:B------:R-:W-:-:S04]  /*43b0*/  MOV R0, UR4 ;  /* 0x0000000400007c02 */ /* 0x000fc80008000f00 */
[----:B------:R-:W-:Y:S01]  /*43c0*/  LEA.HI R127, R0, R127, RZ, 0x1e ;  /* 0x0000007f007f7211 */ /* 0x000fe200078ff0ff */
[----:B------:R-:W-:Y:S06]  /*43d0*/  @!P3 BRA `(.L_x_1135) ;  /* 0x000000000034b947 */ /* 0x000fec0003800000 */
[----:B------:R-:W4:Y:S08]  /*43e0*/  LDC.64 R2, c[0x0][0x440] ;  /* 0x00011000ff027b82 */ /* 0x000f300000000a00 */
[----:B-----5:R-:W0:Y:S08]  /*43f0*/  LDC.64 R4, c[0x0][0x448] ;  /* 0x00011200ff047b82 */ /* 0x020e300000000a00 */
[----:B------:R-:W1:Y:S08]  /*4400*/  LDC.64 R6, c[0x0][0x450] ;  /* 0x00011400ff067b82 */ /* 0x000e700000000a00 */
[----:B------:R-:W2:Y:S01]  /*4410*/  LDC.64 R8, c[0x0][0x458] ;  /* 0x00011600ff087b82 */ /* 0x000ea20000000a00 */
[----:B----4-:R-:W-:-:S05]  /*4420*/  IMAD.WIDE.U32 R2, R127, 0x10, R2 ;  /* 0x000000107f027825 */ /* 0x010fca00078e0002 */
[----:B------:R4:W-:Y:S01]  /*4430*/  STG.E.128 desc[UR20][R2.64], R56 ;  /* 0x0000003802007986 */ /* 0x0009e2000c101d14 */
[----:B0-----:R-:W-:-:S05]  /*4440*/  IMAD.WIDE.U32 R4, R127, 0x10, R4 ;  /* 0x000000107f047825 */ /* 0x001fca00078e0004 */
[----:B------:R4:W-:Y:S01]  /*4450*/  STG.E.128 desc[UR20][R4.64], R68 ;  /* 0x0000004404007986 */ /* 0x0009e2000c101d14 */
[----:B-1----:R-:W-:-:S05]  /*4460*/  IMAD.WIDE.U32 R6, R127, 0x10, R6 ;  /* 0x000000107f067825 */ /* 0x002fca00078e0006 */
[----:B------:R4:W-:Y:S01]  /*4470*/  STG.E.128 desc[UR20][R6.64], R32 ;  /* 0x0000002006007986 */ /* 0x0009e2000c101d14 */
[C---:B--2---:R-:W-:Y:S01]  /*4480*/  IMAD.WIDE.U32 R8, R127.reuse, 0x10, R8 ;  /* 0x000000107f087825 */ /* 0x044fe200078e0008 */
[----:B------:R-:W-:-:S04]  /*4490*/  IADD3 R127, PT, PT, R127, 0x80, RZ ;  /* 0x000000807f7f7810 */ /* 0x000fc80007ffe0ff */
[----:B------:R4:W-:Y:S03]  /*44a0*/  STG.E.128 desc[UR20][R8.64], R44 ;  /* 0x0000002c08007986 */ /* 0x0009e6000c101d14 */
.L_x_1135:
[----:B------:R-:W-:Y:S05]  /*44b0*/  BSYNC.RECONVERGENT B0 ;  /* 0x0000000000007941 */ /* 0x000fea0003800200 */
.L_x_1134:
[----:B------:R-:W-:Y:S04]  /*44c0*/  BSSY.RECONVERGENT B0, `(.L_x_1136) ;  /* 0x000000f000007945 */ /* 0x000fe80003800200 */
[----:B------:R-:W-:Y:S05]  /*44d0*/  @!P1 BRA `(.L_x_1137) ;  /* 0x0000000000349947 */ /* 0x000fea0003800000 */
[----:B----4-:R-:W4:Y:S08]  /*44e0*/  LDC.64 R2, c[0x0][0x440] ;  /* 0x00011000ff027b82 */ /* 0x010f300000000a00 */
        /* <DEDUP_REMOVED lines=12> */
.L_x_1137:
[----:B------:R-:W-:Y:S05]  /*45b0*/  BSYNC.RECONVERGENT B0 ;  /* 0x0000000000007941 */ /* 0x000fea0003800200 */
.L_x_1136:
[----:B------:R-:W-:Y:S05]  /*45c0*/  @!P2 EXIT ;  /* 0x000000000000a94d */ /* 0x000fea0003800000 */
[----:B----4-:R-:W4:Y:S08]  /*45d0*/  LDC.64 R2, c[0x0][0x440] ;  /* 0x00011000ff027b82 */ /* 0x010f300000000a00 */
[----:B-----5:R-:W0:Y:S08]  /*45e0*/  LDC.64 R4, c[0x0][0x448] ;  /* 0x00011200ff047b82 */ /* 0x020e300000000a00 */
[----:B------:R-:W1:Y:S08]  /*45f0*/  LDC.64 R6, c[0x0][0x450] ;  /* 0x00011400ff067b82 */ /* 0x000e700000000a00 */
[----:B------:R-:W2:Y:S01]  /*4600*/  LDC.64 R8, c[0x0][0x458] ;  /* 0x00011600ff087b82 */ /* 0x000ea20000000a00 */
[----:B----4-:R-:W-:-:S05]  /*4610*/  IMAD.WIDE.U32 R2, R127, 0x10, R2 ;  /* 0x000000107f027825 */ /* 0x010fca00078e0002 */
        /* <DEDUP_REMOVED lines=8> */
.L_x_1138:
        /* <DEDUP_REMOVED lines=14> */
.L_x_3532:


//--------------------- .text._ZN10layer_norm31ln_parallel_residual_bwd_kernelINS_13Kernel_traitsI13__nv_bfloat16S2_fS2_fjLj1536ELj1ELj1ELj4ELj8ENS_18Kernel_traits_baseILj1536ES2_S2_fS2_fjLj128EEEEELb0ELb0ELb1EEEvNS_9BwdParamsE --------------------------
	.section	.text._ZN10layer_norm31ln_parallel_residual_bwd_kernelINS_13Kernel_traitsI13__nv_bfloat16S2_fS2_fjLj1536ELj1ELj1ELj4ELj8ENS_18Kernel_traits_baseILj1536ES2_S2_fS2_fjLj128EEEEELb0ELb0ELb1EEEvNS_9BwdParamsE,"ax",@progbits
	.align	128
        .global         _ZN10layer_norm31ln_parallel_residual_bwd_kernelINS_13Kernel_traitsI13__nv_bfloat16S2_fS2_fjLj1536ELj1ELj1ELj4ELj8ENS_18Kernel_traits_baseILj1536ES2_S2_fS2_fjLj128EEEEELb0ELb0ELb1EEEvNS_9BwdParamsE
        .type           _ZN10layer_norm31ln_parallel_residual_bwd_kernelINS_13Kernel_traitsI13__nv_bfloat16S2_fS2_fjLj1536ELj1ELj1ELj4ELj8ENS_18Kernel_traits_baseILj1536ES2_S2_fS2_fjLj128EEEEELb0ELb0ELb1EEEvNS_9BwdParamsE,@function
        .size           _ZN10layer_norm31ln_parallel_residual_bwd_kernelINS_13Kernel_traitsI13__nv_bfloat16S2_fS2_fjLj1536ELj1ELj1ELj4ELj8ENS_18Kernel_traits_baseILj1536ES2_S2_fS2_fjLj128EEEEELb0ELb0ELb1EEEvNS_9BwdParamsE,(.L_x_3533 - _ZN10layer_norm31ln_parallel_residual_bwd_kernelINS_13Kernel_traitsI13__nv_bfloat16S2_fS2_fjLj1536ELj1ELj1ELj4ELj8ENS_18Kernel_traits_baseILj1536ES2_S2_fS2_fjLj128EEEEELb0ELb0ELb1EEEvNS_9BwdParamsE)
        .other          _ZN10layer_norm31ln_parallel_residual_bwd_kernelINS_13Kernel_traitsI13__nv_bfloat16S2_fS2_fjLj1536ELj1ELj1ELj4ELj8ENS_18Kernel_traits_baseILj1536ES2_S2_fS2_fjLj128EEEEELb0ELb0ELb1EEEvNS_9BwdParamsE,@"STO_CUDA_ENTRY STV_DEFAULT"
_ZN10layer_norm31ln_parallel_residual_bwd_kernelINS_13Kernel_traitsI13__nv_bfloat16S2_fS2_fjLj1536ELj1ELj1ELj4ELj8ENS_18Kernel_traits_baseILj1536ES2_S2_fS2_fjLj128EEEEELb0ELb0ELb1EEEvNS_9BwdParamsE:
.text._ZN10layer_norm31ln_parallel_residual_bwd_kernelINS_13Kernel_traitsI13__nv_bfloat16S2_fS2_fjLj1536ELj1ELj1ELj4ELj8ENS_18Kernel_traits_baseILj1536ES2_S2_fS2_fjLj128EEEEELb0ELb0ELb1EEEvNS_9BwdParamsE:
        /* <DEDUP_REMOVED lines=77> */
[----:B--2---:R-:W-:Y:S02]  /*04d0*/  SHF.L.U32 R79, R110, 0x10, RZ ;  /* 0x000000106e4f7819 */ /* 0x004fe400000006ff */
[----:B------:R-:W-:Y:S02]  /*04e0*/  SHF.L.U32 R78, R109, 0x10, RZ ;  /* 0x000000106d4e7819 */ /* 0x000fe400000006ff */
[----:B----4-:R-:W-:Y:S02]  /*04f0*/  SHF.L.U32 R81, R112, 0x10, RZ ;  /* 0x0000001070517819 */ /* 0x010fe400000006ff */
[----:B------:R-:W-:Y:S02]  /*0500*/  SHF.R.U64 R110, R110, 0x10, R111 ;  /* 0x000000106e6e7819 */ /* 0x000fe4000000126f */
[----:B-----5:R-:W-:-:S02]  /*0510*/  SHF.L.U32 R83, R114, 0x10, RZ ;  /* 0x0000001072537819 */ /* 0x020fc400000006ff */
[----:B------:R-:W-:Y:S02]  /*0520*/  SHF.L.U32 R80, R111, 0x10, RZ ;  /* 0x000000106f507819 */ /* 0x000fe400000006ff */
[----:B------:R-:W-:Y:S02]  /*0530*/  SHF.L.U32 R85, R116, 0x10, RZ ;  /* 0x0000001074557819 */ /* 0x000fe400000006ff */
[----:B------:R-:W-:Y:S02]  /*0540*/  SHF.R.U64 R112, R112, 0x10, R113 ;  /* 0x0000001070707819 */ /* 0x000fe40000001271 */
[----:B------:R-:W-:Y:S02]  /*0550*/  SHF.L.U32 R87, R118, 0x10, RZ ;  /* 0x0000001076577819 */ /* 0x000fe400000006ff */
[----:B------:R-:W-:Y:S02]  /*0560*/  SHF.L.U32 R82, R113, 0x10, RZ ;  /* 0x0000001071527819 */ /* 0x000fe400000006ff */
[----:B------:R-:W-:-:S02]  /*0570*/  SHF.R.U64 R114, R114, 0x10, R115 ;  /* 0x0000001072727819 */ /* 0x000fc40000001273 */
[----:B------:R-:W-:Y:S02]  /*0580*/  SHF.L.U32 R84, R115, 0x10, RZ ;  /* 0x0000001073547819 */ /* 0x000fe400000006ff */
[----:B------:R-:W-:Y:S02]  /*0590*/  SHF.R.U64 R116, R116, 0x10, R117 ;  /* 0x0000001074747819 */ /* 0x000fe40000001275 */
[----:B------:R-:W-:Y:S02]  /*05a0*/  SHF.L.U32 R86, R117, 0x10, RZ ;  /* 0x0000001075567819 */ /* 0x000fe400000006ff */
[----:B------:R-:W-:Y:S02]  /*05b0*/  SHF.R.U64 R118, R118, 0x10, R119 ;  /* 0x0000001076767819 */ /* 0x000fe40000001277 */
[----:B------:R-:W-:Y:S02]  /*05c0*/  SHF.L.U32 R106, R119, 0x10, RZ ;  /* 0x00000010776a7819 */ /* 0x000fe400000006ff */
[----:B------:R-:W-:-:S02]  /*05d0*/  SHF.R.U32.HI R109, RZ, 0x10, R109 ;  /* 0x00000010ff6d7819 */ /* 0x000fc4000001166d */
[----:B------:R-:W-:Y:S02]  /*05e0*/  SHF.R.U32.HI R111, RZ, 0x10, R111 ;  /* 0x00000010ff6f7819 */ /* 0x000fe4000001166f */
[----:B------:R-:W-:Y:S02]  /*05f0*/  SHF.R.U32.HI R113, RZ, 0x10, R113 ;  /* 0x00000010ff717819 */ /* 0x000fe40000011671 */
[----:B------:R-:W-:Y:S02]  /*0600*/  SHF.R.U32.HI R115, RZ, 0x10, R115 ;  /* 0x00000010ff737819 */ /* 0x000fe40000011673 */
[----:B------:R-:W-:Y:S02]  /*0610*/  SHF.R.U32.HI R117, RZ, 0x10, R117 ;  /* 0x00000010ff757819 */ /* 0x000fe40000011675 */
[----:B------:R-:W-:Y:S02]  /*0620*/  SHF.R.U32.HI R119, RZ, 0x10, R119 ;  /* 0x00000010ff777819 */ /* 0x000fe40000011677 */
        /* <DEDUP_REMOVED lines=12> */
.L_x_1169:
[----:B------:R-:W-:Y:S01]  /*06f0*/  UIMAD UR5, UR4, UR21, URZ ;  /* 0x00000015040572a4 */ /* 0x000fe2000f8e02ff */
[----:B0-----:R-:W0:Y:S01]  /*0700*/  LDC.64 R92, c[0x0][0x430] ;  /* 0x00010c00ff5c7b82 */ /* 0x001e220000000a00 */
[----:B------:R-:W-:Y:S02]  /*0710*/  UIMAD.WIDE UR8, UR4, 0x4, UR16 ;  /* 0x00000004040878a5 */ /* 0x000fe4000f8e0210 */
[----:B------:R-:W-:-:S04]  /*0720*/  USHF.R.S32.HI UR6, URZ, 0x1f, UR5 ;  /* 0x0000001fff067899 */ /* 0x000fc80008011405 */
[----:B------:R-:W-:Y:S01]  /*0730*/  ULEA.HI UR6, UR6, UR5, URZ, 0x2 ;  /* 0x0000000506067291 */ /* 0x000fe2000f8f10ff */
[----:B-1----:R-:W1:Y:S01]  /*0740*/  LDC.64 R60, c[0x0][0x3a8] ;  /* 0x0000ea00ff3c7b82 */ /* 0x002e620000000a00 */
[----:B------:R-:W-:Y:S02]  /*0750*/  MOV R58, UR8 ;  /* 0x00000008003a7c02 */ /* 0x000fe40008000f00 */
[----:B------:R-:W-:Y:S02]  /*0760*/  MOV R59, UR9 ;  /* 0x00000009003b7c02 */ /* 0x000fe40008000f00 */
[----:B------:R-:W-:Y:S01]  /*0770*/  MOV R53, UR6 ;  /* 0x0000000600357c02 */ /* 0x000fe20008000f00 */
[----:B------:R-:W-:Y:S02]  /*0780*/  UIMAD.WIDE UR6, UR4, 0x4, UR18 ;  /* 0x00000004040678a5 */ /* 0x000fe4000f8e0212 */
[----:B------:R-:W2:Y:S01]  /*0790*/  LDC.64 R88, c[0x0][0x428] ;  /* 0x00010a00ff587b82 */ /* 0x000ea20000000a00 */
[----:B------:R-:W-:Y:S01]  /*07a0*/  LEA.HI.SX32 R76, R53, R62, 0x1e ;  /* 0x0000003e354c7211 */ /* 0x000fe200078ff2ff */
[----:B------:R-:W3:Y:S02]  /*07b0*/  LDG.E R124, desc[UR14][R58.64] ;  /* 0x0000000e3a7c7981 */ /* 0x000ee4000c1e1900 */
[----:B------:R-:W-:-:S02]  /*07c0*/  MOV R62, UR6 ;  /* 0x00000006003e7c02 */ /* 0x000fc40008000f00 */
[----:B------:R-:W-:Y:S02]  /*07d0*/  MOV R63, UR7 ;  /* 0x00000007003f7c02 */ /* 0x000fe40008000f00 */
[C---:B------:R-:W-:Y:S01]  /*07e0*/  IADD3 R125, PT, PT, R76.reuse, 0x80, RZ ;  /* 0x000000804c7d7810 */ /* 0x040fe20007ffe0ff */
[C---:B0-----:R-:W-:Y:S01]  /*07f0*/  IMAD.WIDE.U32 R94, R76.reuse, 0x8, R92 ;  /* 0x000000084c5e7825 */ /* 0x041fe200078e005c */
[C---:B------:R-:W-:Y:S01]  /*0800*/  IADD3 R127, PT, PT, R76.reuse, 0x100, RZ ;  /* 0x000001004c7f7810 */ /* 0x040fe20007ffe0ff */
[----:B------:R-:W4:Y:S04]  /*0810*/  LDG.E R126, desc[UR14][R62.64] ;  /* 0x0000000e3e7e7981 */ /* 0x000f28000c1e1900 */
[----:B------:R-:W4:Y:S01]  /*0820*/  LDG.E.64 R94, desc[UR14][R94.64] ;  /* 0x0000000e5e5e7981 */ /* 0x000f22000c1e1b00 */
[----:B-1----:R-:W-:-:S04]  /*0830*/  IMAD.WIDE.U32 R52, R76, 0x10, R60 ;  /* 0x000000104c347825 */ /* 0x002fc800078e003c */
[C---:B------:R-:W-:Y:S02]  /*0840*/  IMAD.WIDE.U32 R56, R125.reuse, 0x10, R60 ;  /* 0x000000107d387825 */ /* 0x040fe400078e003c */
[----:B------:R-:W4:Y:S02]  /*0850*/  LDG.E.128 R52, desc[UR14][R52.64] ;  /* 0x0000000e34347981 */ /* 0x000f24000c1e1d00 */
[--C-:B--2---:R-:W-:Y:S02]  /*0860*/  IMAD.WIDE.U32 R90, R76, 0x8, R88.reuse ;  /* 0x000000084c5a7825 */ /* 0x104fe400078e0058 */
[----:B------:R-:W2:Y:S02]  /*0870*/  LDG.E.128 R56, desc[UR14][R56.64] ;  /* 0x0000000e38387981 */ /* 0x000ea4000c1e1d00 */
[--C-:B------:R-:W-:Y:S02]  /*0880*/  IMAD.WIDE.U32 R96, R125, 0x8, R88.reuse ;  /* 0x000000087d607825 */ /* 0x100fe400078e0058 */
[----:B------:R-:W2:Y:S02]  /*0890*/  LDG.E.64 R90, desc[UR14][R90.64] ;  /* 0x0000000e5a5a7981 */ /* 0x000ea4000c1e1b00 */
[----:B------:R-:W-:-:S02]  /*08a0*/  IMAD.WIDE.U32 R88, R127, 0x8, R88 ;  /* 0x000000087f587825 */ /* 0x000fc400078e0058 */
[----:B------:R-:W2:Y:S02]  /*08b0*/  LDG.E.64 R96, desc[UR14][R96.64] ;  /* 0x0000000e60607981 */ /* 0x000ea4000c1e1b00 */
[----:B------:R-:W-:Y:S02]  /*08c0*/  IMAD.WIDE.U32 R60, R127, 0x10, R60 ;  /* 0x000000107f3c7825 */ /* 0x000fe400078e003c */
[----:B------:R-:W2:Y:S02]  /*08d0*/  LDG.E.64 R88, desc[UR14][R88.64] ;  /* 0x0000000e58587981 */ /* 0x000ea4000c1e1b00 */
[--C-:B------:R-:W-:Y:S02]  /*08e0*/  IMAD.WIDE.U32 R98, R125, 0x8, R92.reuse ;  /* 0x000000087d627825 */ /* 0x100fe400078e005c */
[----:B------:R-:W2:Y:S04]  /*08f0*/  LDG.E.128 R60, desc[UR14][R60.64] ;  /* 0x0000000e3c3c7981 */ /* 0x000ea8000c1e1d00 */
[----:B------:R-:W2:Y:S01]  /*0900*/  LDG.E.64 R98, desc[UR14][R98.64] ;  /* 0x0000000e62627981 */ /* 0x000ea2000c1e1b00 */
[----:B------:R-:W-:-:S06]  /*0910*/  IMAD.WIDE.U32 R92, R127, 0x8, R92 ;  /* 0x000000087f5c7825 */ /* 0x000fcc00078e005c */
[----:B------:R-:W2:Y:S01]  /*0920*/  LDG.E.64 R92, desc[UR14][R92.64] ;  /* 0x0000000e5c5c7981 */ /* 0x000ea2000c1e1b00 */
[----:B------:R-:W-:-:S04]  /*0930*/  ISETP.NE.U32.AND P0, PT, RZ, UR22, PT ;  /* 0x00000016ff007c0c */ /* 0x000fc8000bf05070 */
[----:B------:R-:W-:-:S13]  /*0940*/  ISETP.NE.AND.EX P0, PT, RZ, UR23, PT, P0 ;  /* 0x00000017ff007c0c */ /* 0x000fda000bf05300 */
[----:B------:R-:W0:Y:S01]  /*0950*/  @P0 LDC.64 R100, c[0x0][0x438] ;  /* 0x00010e00ff640b82 */ /* 0x000e220000000a00 */
[----:B------:R-:W-:-:S07]  /*0960*/  ISETP.NE.AND P2, PT, RZ, UR20, PT ;  /* 0x00000014ff007c0c */ /* 0x000fce000bf45270 */
[----:B------:R-:W1:Y:S08]  /*0970*/  @P0 LDC.64 R104, c[0x0][0x438] ;  /* 0x00010e00ff680b82 */ /* 0x000e700000000a00 */
[----:B------:R-:W1:Y:S01]  /*0980*/  @P0 LDC.64 R102, c[0x0][0x438] ;  /* 0x00010e00ff660b82 */ /* 0x000e620000000a00 */
[----:B0-----:R-:W-:-:S05]  /*0990*/  @P0 IMAD.WIDE.U32 R100, R76, 0x10, R100 ;  /* 0x000000104c640825 */ /* 0x001fca00078e0064 */
[----:B-----5:R0:W5:Y:S01]  /*09a0*/  @P0 LDG.E.128 R36, desc[UR14][R100.64] ;  /* 0x0000000e64240981 */ /* 0x020162000c1e1d00 */
[----:B-1----:R-:W-:-:S05]  /*09b0*/  @P0 IMAD.WIDE.U32 R104, R125, 0x10, R104 ;  /* 0x000000107d680825 */ /* 0x002fca00078e0068 */
[----:B------:R1:W5:Y:S01]  /*09c0*/  @P0 LDG.E.128 R40, desc[UR14][R104.64] ;  /* 0x0000000e68280981 */ /* 0x000362000c1e1d00 */
[----:B------:R-:W-:-:S05]  /*09d0*/  @P0 IMAD.WIDE.U32 R102, R127, 0x10, R102 ;  /* 0x000000107f660825 */ /* 0x000fca00078e0066 */
[----:B------:R1:W5:Y:S01]  /*09e0*/  @P0 LDG.E.128 R44, desc[UR14][R102.64] ;  /* 0x0000000e662c0981 */ /* 0x000362000c1e1d00 */
[----:B---3--:R-:W-:Y:S02]  /*09f0*/  FSEL R147, R124, RZ, !P2 ;  /* 0x000000ff7c937208 */ /* 0x008fe40005000000 */
[----:B----4-:R-:W-:Y:S02]  /*0a00*/  R2UR UR9, R126 ;  /* 0x000000007e0972ca */ /* 0x010fe400000e0000 */
[----:B------:R-:W-:Y:S02]  /*0a10*/  MOV R135, R94 ;  /* 0x0000005e00877202 */ /* 0x000fe40000000f00 */
[----:B------:R-:W-:Y:S02]  /*0a20*/  SHF.R.U64 R133, R94, 0x10, R95 ;  /* 0x000000105e857819 */ /* 0x000fe4000000125f */
[----:B------:R-:W-:Y:S01]  /*0a30*/  SHF.L.U32 R135, R135, 0x10, RZ ;  /* 0x0000001087877819 */ /* 0x000fe200000006ff */
[C---:B------:R-:W-:Y:S01]  /*0a40*/  FADD.FTZ R126, -R147.reuse, R53 ;  /* 0x00000035937e7221 */ /* 0x040fe20000010100 */
[----:B------:R-:W-:Y:S01]  /*0a50*/  FADD.FTZ R52, -R147, R52 ;  /* 0x0000003493347221 */ /* 0x000fe20000010100 */
[----:B------:R-:W-:-:S02]  /*0a60*/  MOV R131, R95 ;  /* 0x0000005f00837202 */ /* 0x000fc40000000f00 */
[----:B------:R-:W-:Y:S01]  /*0a70*/  SHF.R.U32.HI R134, RZ, 0x10, R95 ;  /* 0x00000010ff867819 */ /* 0x000fe2000001165f */
[----:B--2---:R-:W-:Y:S01]  /*0a80*/  FADD.FTZ R95, -R147, R58 ;  /* 0x0000003a935f7221 */ /* 0x004fe20000010100 */
[----:B------:R-:W-:Y:S02]  /*0a90*/  MOV R53, R90 ;  /* 0x0000005a00357202 */ /* 0x000fe40000000f00 */
[----:B0-----:R-:W-:Y:S02]  /*0aa0*/  SHF.R.U64 R100, R90, 0x10, R91 ;  /* 0x000000105a647819 */ /* 0x001fe4000000125b */
[----:B------:R-:W-:Y:S02]  /*0ab0*/  SHF.L.U32 R133, R133, 0x10, RZ ;  /* 0x0000001085857819 */ /* 0x000fe400000006ff */
[----:B------:R-:W-:Y:S02]  /*0ac0*/  SHF.L.U32 R58, R53, 0x10, RZ ;  /* 0x00000010353a7819 */ /* 0x000fe400000006ff */
[----:B------:R-:W-:-:S02]  /*0ad0*/  MOV R140, R88 ;  /* 0x00000058008c7202 */ /* 0x000fc40000000f00 */
[----:B------:R-:W-:Y:S01]  /*0ae0*/  SHF.R.U64 R139, R88, 0x10, R89 ;  /* 0x00000010588b7819 */ /* 0x000fe20000001259 */
[----:B------:R-:W-:Y:S01]  /*0af0*/  FADD.FTZ R88, -R147, R60 ;  /* 0x0000003c93587221 */ /* 0x000fe20000010100 */
[----:B------:R-:W-:Y:S01]  /*0b00*/  FMUL.FTZ R60, R52, UR9 ;  /* 0x00000009343c7c20 */ /* 0x000fe20008410000 */
[----:B------:R-:W-:Y:S01]  /*0b10*/  FMUL.FTZ R52, R81, R135 ;  /* 0x0000008751347220 */ /* 0x000fe20000410000 */
[C---:B------:R-:W-:Y:S01]  /*0b20*/  FADD.FTZ R90, -R147.reuse, R56 ;  /* 0x00000038935a7221 */ /* 0x040fe20000010100 */
[----:B------:R-:W-:Y:S01]  /*0b30*/  MOV R136, R91 ;  /* 0x0000005b00887202 */ /* 0x000fe20000000f00 */
[C---:B------:R-:W-:Y:S01]  /*0b40*/  FADD.FTZ R54, -R147.reuse, R54 ;  /* 0x0000003693367221 */ /* 0x040fe20000010100 */
[----:B------:R-:W-:Y:S01]  /*0b50*/  SHF.R.U32.HI R132, RZ, 0x10, R91 ;  /* 0x00000010ff847819 */ /* 0x000fe2000001165b */
[C---:B------:R-:W-:Y:S01]  /*0b60*/  FADD.FTZ R55, -R147.reuse, R55 ;  /* 0x0000003793377221 */ /* 0x040fe20000010100 */
[----:B------:R-:W-:Y:S01]  /*0b70*/  SHF.L.U32 R56, R100, 0x10, RZ ;  /* 0x0000001064387819 */ /* 0x000fe200000006ff */
[C---:B------:R-:W-:Y:S01]  /*0b80*/  FADD.FTZ R57, -R147.reuse, R57 ;  /* 0x0000003993397221 */ /* 0x040fe20000010100 */
[C---:B------:R-:W-:Y:S01]  /*0b90*/  FADD.FTZ R59, -R147.reuse, R59 ;  /* 0x0000003b933b7221 */ /* 0x040fe20000010100 */
[C---:B------:R-:W-:Y:S01]  /*0ba0*/  FADD.FTZ R61, -R147.reuse, R61 ;  /* 0x0000003d933d7221 */ /* 0x040fe20000010100 */
[C---:B------:R-:W-:Y:S01]  /*0bb0*/  FADD.FTZ R62, -R147.reuse, R62 ;  /* 0x0000003e933e7221 */ /* 0x040fe20000010100 */
[----:B------:R-:W-:Y:S01]  /*0bc0*/  FADD.FTZ R91, -R147, R63 ;  /* 0x0000003f935b7221 */ /* 0x000fe20000010100 */
[----:B------:R-:W-:Y:S01]  /*0bd0*/  SHF.L.U32 R131, R131, 0x10, RZ ;  /* 0x0000001083837819 */ /* 0x000fe200000006ff */
[----:B------:R-:W-:Y:S01]  /*0be0*/  FMUL.FTZ R53, R112, R133 ;  /* 0x0000008570357220 */ /* 0x000fe20000410000 */
[----:B------:R-:W-:Y:S01]  /*0bf0*/  FFMA.FTZ R147, R87, R58, R52 ;  /* 0x0000003a57937223 */ /* 0x000fe20000010034 */
[----:B------:R-:W-:Y:S01]  /*0c00*/  MOV R124, R98 ;  /* 0x00000062007c7202 */ /* 0x000fe20000000f00 */
[----:B------:R-:W-:Y:S01]  /*0c10*/  FMUL.FTZ R101, R55, UR9 ;  /* 0x0000000937657c20 */ /* 0x000fe20008410000 */
[----:B------:R-:W-:Y:S01]  /*0c20*/  SHF.L.U32 R136, R136, 0x10, RZ ;  /* 0x0000001088887819 */ /* 0x000fe200000006ff */
[----:B------:R-:W-:Y:S01]  /*0c30*/  FFMA.FTZ R148, R118, R56, R53 ;  /* 0x0000003876947223 */ /* 0x000fe20000010035 */
[----:B------:R-:W-:Y:S01]  /*0c40*/  SHF.L.U32 R134, R134, 0x10, RZ ;  /* 0x0000001086867819 */ /* 0x000fe200000006ff */
[----:B------:R-:W-:Y:S01]  /*0c50*/  FMUL.FTZ R55, R82, R131 ;  /* 0x0000008352377220 */ /* 0x000fe20000410000 */
[----:B------:R-:W-:Y:S01]  /*0c60*/  FADD.FTZ R53, RZ, R147 ;  /* 0x00000093ff357221 */ /* 0x000fe20000010000 */
[----:B-1----:R-:W-:Y:S01]  /*0c70*/  FMUL.FTZ R105, R126, UR9 ;  /* 0x000000097e697c20 */ /* 0x002fe20008410000 */
[----:B------:R-:W-:Y:S01]  /*0c80*/  FFMA.FTZ R52, R60, R147, RZ ;  /* 0x000000933c347223 */ /* 0x000fe200000100ff */
[----:B------:R-:W-:-:S02]  /*0c90*/  MOV R130, R96 ;  /* 0x0000006000827202 */ /* 0x000fc40000000f00 */
[----:B------:R-:W-:Y:S02]  /*0ca0*/  SHF.R.U64 R104, R98, 0x10, R99 ;  /* 0x0000001062687819 */ /* 0x000fe40000001263 */
[----:B------:R-:W-:Y:S01]  /*0cb0*/  SHF.L.U32 R124, R124, 0x10, RZ ;  /* 0x000000107c7c7819 */ /* 0x000fe200000006ff */
[----:B------:R-:W-:Y:S01]  /*0cc0*/  FMUL.FTZ R103, R54, UR9 ;  /* 0x0000000936677c20 */ /* 0x000fe20008410000 */
[----:B------:R-:W-:Y:S01]  /*0cd0*/  SHF.L.U32 R132, R132, 0x10, RZ ;  /* 0x0000001084847819 */ /* 0x000fe200000006ff */
[----:B------:R-:W-:Y:S01]  /*0ce0*/  FMUL.FTZ R152, R113, R134 ;  /* 0x0000008671987220 */ /* 0x000fe20000410000 */
[----:B------:R-:W-:Y:S01]  /*0cf0*/  FFMA.FTZ R150, R106, R136, R55 ;  /* 0x000000886a967223 */ /* 0x000fe20000010037 */
[----:B------:R-:W-:Y:S01]  /*0d00*/  FADD.FTZ R53, R148, R53 ;  /* 0x0000003594357221 */ /* 0x000fe20000010000 */
[----:B------:R-:W-:Y:S01]  /*0d10*/  FFMA.FTZ R54, R105, R148, R52 ;  /* 0x0000009469367223 */ /* 0x000fe20000010034 */
[----:B------:R-:W-:Y:S01]  /*0d20*/  SHF.R.U64 R129, R96, 0x10, R97 ;  /* 0x0000001060817819 */ /* 0x000fe20000001261 */
[----:B------:R-:W-:Y:S01]  /*0d30*/  FMUL.FTZ R52, R79, R124 ;  /* 0x0000007c4f347220 */ /* 0x000fe20000410000 */
[----:B------:R-:W-:-:S02]  /*0d40*/  SHF.L.U32 R130, R130, 0x10, RZ ;  /* 0x0000001082827819 */ /* 0x000fc400000006ff */
[----:B------:R-:W-:Y:S01]  /*0d50*/  SHF.L.U32 R104, R104, 0x10, RZ ;  /* 0x0000001068687819 */ /* 0x000fe200000006ff */
[----:B------:R-:W-:Y:S01]  /*0d60*/  FFMA.FTZ R152, R119, R132, R152 ;  /* 0x0000008477987223 */ /* 0x000fe20000010098 */
[----:B------:R-:W-:Y:S01]  /*0d70*/  MOV R137, R99 ;  /* 0x0000006300897202 */ /* 0x000fe20000000f00 */
[----:B------:R-:W-:Y:S01]  /*0d80*/  FADD.FTZ R55, R150, R53 ;  /* 0x0000003596377221 */ /* 0x000fe20000010000 */
[----:B------:R-:W-:Y:S01]  /*0d90*/  FFMA.FTZ R54, R103, R150, R54 ;  /* 0x0000009667367223 */ /* 0x000fe20000010036 */
[----:B------:R-:W-:Y:S01]  /*0da0*/  SHF.R.U32.HI R138, RZ, 0x10, R99 ;  /* 0x00000010ff8a7819 */ /* 0x000fe20000011663 */
[----:B------:R-:W-:Y:S01]  /*0db0*/  FMUL.FTZ R53, R110, R104 ;  /* 0x000000686e357220 */ /* 0x000fe20000410000 */
[----:B------:R-:W-:Y:S01]  /*0dc0*/  SHF.L.U32 R129, R129, 0x10, RZ ;  /* 0x0000001081817819 */ /* 0x000fe200000006ff */
[----:B------:R-:W-:Y:S01]  /*0dd0*/  FFMA.FTZ R99, R85, R130, R52 ;  /* 0x0000008255637223 */ /* 0x000fe20000010034 */
[----:B------:R-:W-:Y:S01]  /*0de0*/  MOV R128, R97 ;  /* 0x0000006100807202 */ /* 0x000fe20000000f00 */
[----:B------:R-:W-:Y:S01]  /*0df0*/  FADD.FTZ R52, R152, R55 ;  /* 0x0000003798347221 */ /* 0x000fe20000010000 */
[----:B------:R-:W-:Y:S01]  /*0e00*/  SHF.R.U32.HI R94, RZ, 0x10, R97 ;  /* 0x00000010ff5e7819 */ /* 0x000fe20000011661 */
[----:B------:R-:W-:Y:S01]  /*0e10*/  FMUL.FTZ R97, R57, UR9 ;  /* 0x0000000939617c20 */ /* 0x000fe20008410000 */
[----:B------:R-:W-:Y:S01]  /*0e20*/  SHF.L.U32 R137, R137, 0x10, RZ ;  /* 0x0000001089897819 */ /* 0x000fe200000006ff */
[----:B------:R-:W-:Y:S01]  /*0e30*/  FMUL.FTZ R96, R90, UR9 ;  /* 0x000000095a607c20 */ /* 0x000fe20008410000 */
[----:B------:R-:W-:Y:S01]  /*0e40*/  FFMA.FTZ R57, R101, R152, R54 ;  /* 0x0000009865397223 */ /* 0x000fe20000010036 */
[----:B------:R-:W-:Y:S01]  /*0e50*/  MOV R143, R92 ;  /* 0x0000005c008f7202 */ /* 0x000fe20000000f00 */
[----:B------:R-:W-:Y:S01]  /*0e60*/  FFMA.FTZ R98, R116, R129, R53 ;  /* 0x0000008174627223 */ /* 0x000fe20000010035 */
[----:B------:R-:W-:Y:S01]  /*0e70*/  SHF.L.U32 R128, R128, 0x10, RZ ;  /* 0x0000001080807819 */ /* 0x000fe200000006ff */
[----:B------:R-:W-:Y:S01]  /*0e80*/  FMUL.FTZ R55, R80, R137 ;  /* 0x0000008950377220 */ /* 0x000fe20000410000 */
[----:B------:R-:W-:Y:S01]  /*0e90*/  SHF.L.U32 R138, R138, 0x10, RZ ;  /* 0x000000108a8a7819 */ /* 0x000fe200000006ff */
[----:B------:R-:W-:Y:S01]  /*0ea0*/  FADD.FTZ R53, R99, R52 ;  /* 0x0000003463357221 */ /* 0x000fe20000010000 */
[----:B------:R-:W-:Y:S01]  /*0eb0*/  FFMA.FTZ R52, R96, R99, R57 ;  /* 0x0000006360347223 */ /* 0x000fe20000010039 */
[----:B------:R-:W-:Y:S01]  /*0ec0*/  SHF.L.U32 R143, R143, 0x10, RZ ;  /* 0x000000108f8f7819 */ /* 0x000fe200000006ff */
[----:B------:R-:W-:Y:S01]  /*0ed0*/  FFMA.FTZ R100, R86, R128, R55 ;  /* 0x0000008056647223 */ /* 0x000fe20000010037 */
[----:B------:R-:W-:Y:S01]  /*0ee0*/  SHF.R.U64 R144, R92, 0x10, R93 ;  /* 0x000000105c907819 */ /* 0x000fe2000000125d */
[----:B------:R-:W-:Y:S01]  /*0ef0*/  FMUL.FTZ R102, R111, R138 ;  /* 0x0000008a6f667220 */ /* 0x000fe20000410000 */
[----:B------:R-:W-:Y:S01]  /*0f00*/  SHF.L.U32 R126, R94, 0x10, RZ ;  /* 0x000000105e7e7819 */ /* 0x000fe200000006ff */
[----:B------:R-:W-:Y:S01]  /*0f10*/  FADD.FTZ R53, R98, R53 ;  /* 0x0000003562357221 */ /* 0x000fe20000010000 */
[----:B------:R-:W-:Y:S01]  /*0f20*/  FMUL.FTZ R95, R95, UR9 ;  /* 0x000000095f5f7c20 */ /* 0x000fe20008410000 */
[----:B------:R-:W-:Y:S01]  /*0f30*/  FFMA.FTZ R54, R97, R98, R52 ;  /* 0x0000006261367223 */ /* 0x000fe20000010034 */
[----:B------:R-:W-:Y:S01]  /*0f40*/  SHF.L.U32 R140, R140, 0x10, RZ ;  /* 0x000000108c8c7819 */ /* 0x000fe200000006ff */
[----:B------:R-:W-:Y:S01]  /*0f50*/  FMUL.FTZ R52, R77, R143 ;  /* 0x0000008f4d347220 */ /* 0x000fe20000410000 */
[----:B------:R-:W-:Y:S01]  /*0f60*/  MOV R145, R93 ;  /* 0x0000005d00917202 */ /* 0x000fe20000000f00 */
[----:B------:R-:W-:Y:S01]  /*0f70*/  FFMA.FTZ R102, R117, R126, R102 ;  /* 0x0000007e75667223 */ /* 0x000fe20000010066 */
[----:B------:R-:W-:Y:S01]  /*0f80*/  SHF.L.U32 R144, R144, 0x10, RZ ;  /* 0x0000001090907819 */ /* 0x000fe200000006ff */
[----:B------:R-:W-:Y:S01]  /*0f90*/  FADD.FTZ R53, R100, R53 ;  /* 0x0000003564357221 */ /* 0x000fe20000010000 */
[----:B------:R-:W-:Y:S01]  /*0fa0*/  SHF.R.U32.HI R146, RZ, 0x10, R93 ;  /* 0x00000010ff927819 */ /* 0x000fe2000001165d */
[----:B------:R-:W-:Y:S01]  /*0fb0*/  FMUL.FTZ R93, R59, UR9 ;  /* 0x000000093b5d7c20 */ /* 0x000fe20008410000 */
[----:B------:R-:W-:Y:S01]  /*0fc0*/  FFMA.FTZ R54, R95, R100, R54 ;  /* 0x000000645f367223 */ /* 0x000fe20000010036 */
[----:B------:R-:W-:-:S02]  /*0fd0*/  MOV R142, R89 ;  /* 0x00000059008e7202 */ /* 0x000fc40000000f00 */
[----:B------:R-:W-:Y:S01]  /*0fe0*/  SHF.R.U32.HI R141, RZ, 0x10, R89 ;  /* 0x00000010ff8d7819 */ /* 0x000fe20000011659 */
[----:B------:R-:W-:Y:S01]  /*0ff0*/  FFMA.FTZ R89, R83, R140, R52 ;  /* 0x0000008c53597223 */ /* 0x000fe20000010034 */
[----:B------:R-:W-:Y:S01]  /*1000*/  SHF.L.U32 R139, R139, 0x10, RZ ;  /* 0x000000108b8b7819 */ /* 0x000fe200000006ff */
[----:B------:R-:W-:Y:S01]  /*1010*/  FMUL.FTZ R57, R108, R144 ;  /* 0x000000906c397220 */ /* 0x000fe20000410000 */
[----:B------:R-:W-:Y:S01]  /*1020*/  SHF.L.U32 R145, R145, 0x10, RZ ;  /* 0x0000001091917819 */ /* 0x000fe200000006ff */
[----:B------:R-:W-:Y:S01]  /*1030*/  FADD.FTZ R52, R102, R53 ;  /* 0x0000003566347221 */ /* 0x000fe20000010000 */
[----:B------:R-:W-:Y:S01]  /*1040*/  FMUL.FTZ R88, R88, UR9 ;  /* 0x0000000958587c20 */ /* 0x000fe20008410000 */
[----:B------:R-:W-:Y:S01]  /*1050*/  FFMA.FTZ R55, R93, R102, R54 ;  /* 0x000000665d377223 */ /* 0x000fe20000010036 */
[----:B------:R-:W-:Y:S01]  /*1060*/  SHF.L.U32 R142, R142, 0x10, RZ ;  /* 0x000000108e8e7819 */ /* 0x000fe200000006ff */
[----:B------:R-:W-:Y:S01]  /*1070*/  FMUL.FTZ R59, R78, R145 ;  /* 0x000000914e3b7220 */ /* 0x000fe20000410000 */
[----:B------:R-:W-:Y:S01]  /*1080*/  SHF.L.U32 R146, R146, 0x10, RZ ;  /* 0x0000001092927819 */ /* 0x000fe200000006ff */
[----:B------:R-:W-:Y:S01]  /*1090*/  FFMA.FTZ R90, R114, R139, R57 ;  /* 0x0000008b725a7223 */ /* 0x000fe20000010039 */
[----:B------:R-:W-:Y:S01]  /*10a0*/  FADD.FTZ R53, R89, R52 ;  /* 0x0000003459357221 */ /* 0x000fe20000010000 */
[----:B------:R-:W-:Y:S01]  /*10b0*/  FMUL.FTZ R61, R61, UR9 ;  /* 0x000000093d3d7c20 */ /* 0x000fe20008410000 */
[----:B------:R-:W-:Y:S01]  /*10c0*/  FFMA.FTZ R52, R88, R89, R55 ;  /* 0x0000005958347223 */ /* 0x000fe20000010037 */
[----:B------:R-:W-:Y:S01]  /*10d0*/  SHF.L.U32 R141, R141, 0x10, RZ ;  /* 0x000000108d8d7819 */ /* 0x000fe200000006ff */
[----:B------:R-:W-:Y:S01]  /*10e0*/  FMUL.FTZ R94, R109, R146 ;  /* 0x000000926d5e7220 */ /* 0x000fe20000410000 */
[----:B------:R-:W-:Y:S01]  /*10f0*/  FFMA.FTZ R92, R84, R142, R59 ;  /* 0x0000008e545c7223 */ /* 0x000fe2000001003b */
[----:B------:R-:W-:Y:S01]  /*1100*/  FADD.FTZ R53, R53, R90 ;  /* 0x0000005a35357221 */ /* 0x000fe20000010000 */
[----:B------:R-:W-:Y:S01]  /*1110*/  FMUL.FTZ R63, R62, UR9 ;  /* 0x000000093e3f7c20 */ /* 0x000fe20008410000 */
[----:B------:R-:W-:Y:S01]  /*1120*/  FFMA.FTZ R52, R61, R90, R52 ;  /* 0x0000005a3d347223 */ /* 0x000fe20000010034 */
[----:B------:R-:W-:Y:S01]  /*1130*/  FFMA.FTZ R94, R115, R141, R94 ;  /* 0x0000008d735e7223 */ /* 0x000fe2000001005e */
        /* <DEDUP_REMOVED lines=19> */
[----:B------:R-:W2:Y:S01]  /*1270*/  S2R R62, SR_TID.X ;  /* 0x00000000003e7919 */ /* 0x000ea20000002100 */
[----:B0-----:R-:W-:Y:S01]  /*1280*/  FADD.FTZ R54, R149, R52 ;  /* 0x0000003495367221 */ /* 0x001fe20000010000 */
[----:B-1----:R-:W-:-:S04]  /*1290*/  FADD.FTZ R55, R154, R53 ;  /* 0x000000359a377221 */ /* 0x002fc80000010000 */
[----:B------:R-:W0:Y:S04]  /*12a0*/  SHFL.DOWN PT, R53, R54, 0x1, 0x1f ;  /* 0x08201f0036357f89 */ /* 0x000e2800000e0000 */
[----:B------:R-:W1:Y:S01]  /*12b0*/  SHFL.DOWN PT, R156, R55, 0x1, 0x1f ;  /* 0x08201f00379c7f89 */ /* 0x000e6200000e0000 */
[----:B--2---:R-:W-:Y:S01]  /*12c0*/  LOP3.LUT P1, RZ, R62, 0x1f, RZ, 0xc0, !PT ;  /* 0x0000001f3eff7812 */ /* 0x004fe2000782c0ff */
[----:B------:R-:W-:Y:S01]  /*12d0*/  BSSY.RECONVERGENT B0, `(.L_x_1140) ;  /* 0x000000c000007945 */ /* 0x000fe20003800200 */
[----:B0-----:R-:W-:Y:S01]  /*12e0*/  FADD.FTZ R52, R54, R53 ;  /* 0x0000003536347221 */ /* 0x001fe20000010000 */
[----:B-1----:R-:W-:-:S10]  /*12f0*/  FADD.FTZ R53, R55, R156 ;  /* 0x0000009c37357221 */ /* 0x002fd40000010000 */
        /* <DEDUP_REMOVED lines=9> */
.L_x_1141:
[----:B------:R-:W-:Y:S05]  /*1390*/  BSYNC.RECONVERGENT B0 ;  /* 0x0000000000007941 */ /* 0x000fea0003800200 */
.L_x_1140:
[----:B------:R-:W1:Y:S08]  /*13a0*/  S2UR UR6, SR_CgaCtaId ;  /* 0x00000000000679c3 */ /* 0x000e700000008800 */
[----:B------:R-:W-:Y:S01]  /*13b0*/  BAR.SYNC.DEFER_BLOCKING 0x0 ;  /* 0x0000000000007b1d */ /* 0x000fe20000010000 */
[----:B------:R-:W-:Y:S01]  /*13c0*/  FFMA.FTZ R107, R60, R58, R107 ;  /* 0x0000003a3c6b7223 */ /* 0x000fe2000001006b */
[----:B------:R-:W-:Y:S01]  /*13d0*/  FADD.FTZ R75, R58, R75 ;  /* 0x0000004b3a4b7221 */ /* 0x000fe20000010000 */
[----:B------:R-:W-:Y:S01]  /*13e0*/  FFMA.FTZ R72, R105, R56, R72 ;  /* 0x0000003869487223 */ /* 0x000fe20000010048 */
[----:B------:R-:W-:Y:S01]  /*13f0*/  FADD.FTZ R71, R56, R71 ;  /* 0x0000004738477221 */ /* 0x000fe20000010000 */
[----:B------:R-:W-:Y:S01]  /*1400*/  FFMA.FTZ R18, R97, R104, R18 ;  /* 0x0000006861127223 */ /* 0x000fe20000010012 */
[----:B------:R-:W-:Y:S01]  /*1410*/  UMOV UR5, 0x400 ;  /* 0x0000040000057882 */ /* 0x000fe20000000000 */
[----:B------:R-:W-:Y:S01]  /*1420*/  FADD.FTZ R25, R104, R25 ;  /* 0x0000001968197221 */ /* 0x000fe20000010000 */
[----:B------:R-:W-:Y:S01]  /*1430*/  UISETP.NE.U32.AND UP0, UPT, UR22, URZ, UPT ;  /* 0x000000ff1600728c */ /* 0x000fe2000bf05070 */
[----:B------:R-:W-:Y:S01]  /*1440*/  FFMA.FTZ R68, R103, R136, R68 ;  /* 0x0000008867447223 */ /* 0x000fe20000010044 */
[----:B------:R-:W-:Y:S01]  /*1450*/  UIADD3 UR4, UPT, UPT, UR4, UR24, URZ ;  /* 0x0000001804047290 */ /* 0x000fe2000fffe0ff */
[----:B------:R-:W-:Y:S01]  /*1460*/  FADD.FTZ R67, R136, R67 ;  /* 0x0000004388437221 */ /* 0x000fe20000010000 */
[----:B------:R-:W-:Y:S01]  /*1470*/  UISETP.NE.AND.EX UP0, UPT, UR23, URZ, UPT, UP0 ;  /* 0x000000ff1700728c */ /* 0x000fe2000bf05300 */
        /* <DEDUP_REMOVED lines=10> */
[----:B-1----:R-:W-:Y:S01]  /*1520*/  ULEA UR5, UR6, UR5, 0x18 ;  /* 0x0000000506057291 */ /* 0x002fe2000f8ec0ff */
[----:B------:R-:W-:Y:S01]  /*1530*/  FFMA.FTZ R0, R96, R130, R0 ;  /* 0x0000008260007223 */ /* 0x000fe20000010000 */
[----:B------:R-:W-:Y:S01]  /*1540*/  FADD.FTZ R9, R130, R9 ;  /* 0x0000000982097221 */ /* 0x000fe20000010000 */
[----:B------:R-:W-:Y:S01]  /*1550*/  FFMA.FTZ R2, R97, R129, R2 ;  /* 0x0000008161027223 */ /* 0x000fe20000010002 */
[----:B------:R-:W-:Y:S01]  /*1560*/  UIADD3 UR6, UPT, UPT, UR5, 0x1820, URZ ;  /* 0x0000182005067890 */ /* 0x000fe2000fffe0ff */
[----:B------:R-:W-:Y:S01]  /*1570*/  FADD.FTZ R10, R129, R10 ;  /* 0x0000000a810a7221 */ /* 0x000fe20000010000 */
[----:B------:R-:W-:Y:S01]  /*1580*/  @!UP1 UIADD3 UR6, UPT, UPT, UR5, 0x1800, URZ ;  /* 0x0000180005069890 */ /* 0x000fe2000fffe0ff */
[----:B------:R-:W-:Y:S01]  /*1590*/  FFMA.FTZ R3, R95, R128, R3 ;  /* 0x000000805f037223 */ /* 0x000fe20000010003 */
[----:B------:R-:W-:Y:S01]  /*15a0*/  UIADD3 UR7, UPT, UPT, UR5, 0x1830, URZ ;  /* 0x0000183005077890 */ /* 0x000fe2000fffe0ff */
[----:B------:R-:W-:Y:S01]  /*15b0*/  FADD.FTZ R11, R128, R11 ;  /* 0x0000000b800b7221 */ /* 0x000fe20000010000 */
[----:B------:R-:W-:Y:S01]  /*15c0*/  @!UP1 UIADD3 UR7, UPT, UPT, UR5, 0x1810, URZ ;  /* 0x0000181005079890 */ /* 0x000fe2000fffe0ff */
[----:B------:R-:W-:Y:S01]  /*15d0*/  FFMA.FTZ R4, R93, R126, R4 ;  /* 0x0000007e5d047223 */ /* 0x000fe20000010004 */
[----:B------:R-:W-:Y:S01]  /*15e0*/  FADD.FTZ R12, R126, R12 ;  /* 0x0000000c7e0c7221 */ /* 0x000fe20000010000 */
[----:B------:R-:W-:Y:S01]  /*15f0*/  FFMA.FTZ R17, R96, R124, R17 ;  /* 0x0000007c60117223 */ /* 0x000fe20000010011 */
[----:B------:R-:W-:Y:S01]  /*1600*/  FADD.FTZ R26, R124, R26 ;  /* 0x0000001a7c1a7221 */ /* 0x000fe20000010000 */
[----:B0-----:R-:W0:Y:S01]  /*1610*/  LDS.128 R52, [UR6] ;  /* 0x00000006ff347984 */ /* 0x001e220008000c00 */
[----:B------:R-:W-:Y:S01]  /*1620*/  FFMA.FTZ R32, R95, R137, R32 ;  /* 0x000000895f207223 */ /* 0x000fe20000010020 */
[----:B------:R-:W-:Y:S01]  /*1630*/  FADD.FTZ R24, R137, R24 ;  /* 0x0000001889187221 */ /* 0x000fe20000010000 */
[----:B------:R-:W-:Y:S01]  /*1640*/  FFMA.FTZ R31, R93, R138, R31 ;  /* 0x0000008a5d1f7223 */ /* 0x000fe2000001001f */
[----:B------:R-:W1:Y:S01]  /*1650*/  LDS.128 R56, [UR7] ;  /* 0x00000007ff387984 */ /* 0x000e620008000c00 */
[----:B------:R-:W-:Y:S01]  /*1660*/  FADD.FTZ R23, R138, R23 ;  /* 0x000000178a177221 */ /* 0x000fe20000010000 */
        /* <DEDUP_REMOVED lines=16> */
[----:B------:R-:W-:Y:S01]  /*1770*/  UISETP.GE.AND UP2, UPT, UR4, UR25, UPT ;  /* 0x000000190400728c */ /* 0x000fe2000bf46270 */
        /* <DEDUP_REMOVED lines=12> */
[----:B------:R-:W-:-:S12]  /*1840*/  BRA.U UP0, `(.L_x_1142) ;  /* 0x00000005007c7547 */ /* 0x000fd8000b800000 */
        /* <DEDUP_REMOVED lines=29> */
.L_x_1144:
        /* <DEDUP_REMOVED lines=23> */
.L_x_1143:
        /* <DEDUP_REMOVED lines=22> */
.L_x_1146:
        /* <DEDUP_REMOVED lines=21> */
.L_x_1142:
        /* <DEDUP_REMOVED lines=29> */
.L_x_1148:
        /* <DEDUP_REMOVED lines=23> */
.L_x_1147:
        /* <DEDUP_REMOVED lines=22> */
.L_x_1149:
        /* <DEDUP_REMOVED lines=20> */
.L_x_1145:
[----:B------:R-:W-:Y:S01]  /*2420*/  ISETP.NE.U32.AND P1, PT, RZ, UR5, PT ;  /* 0x00000005ff007c0c */ /* 0x000fe2000bf25070 */
[----:B------:R-:W0:Y:S01]  /*2430*/  LDC.64 R52, c[0x0][0x468] ;  /* 0x00011a00ff347b82 */ /* 0x000e220000000a00 */
[----:B------:R-:W-:Y:S01]  /*2440*/  LOP3.LUT R54, R54, 0xffff, RZ, 0xc0, !PT ;  /* 0x0000ffff36367812 */ /* 0x000fe200078ec0ff */
[----:B------:R-:W-:Y:S01]  /*2450*/  UISETP.NE.U32.AND UP0, UPT, UR7, URZ, UPT ;  /* 0x000000ff0700728c */ /* 0x000fe2000bf05070 */
[----:B------:R-:W-:Y:S02]  /*2460*/  ISETP.NE.AND.EX P1, PT, RZ, UR6, PT, P1 ;  /* 0x00000006ff007c0c */ /* 0x000fe4000bf25310 */
[----:B------:R-:W-:Y:S01]  /*2470*/  PRMT R101, R56, 0x5410, R101 ;  /* 0x0000541038657816 */ /* 0x000fe20000000065 */
[----:B------:R-:W-:Y:S01]  /*2480*/  IMAD.WIDE.U32 R54, R54, 0x10000, RZ ;  /* 0x0001000036367825 */ /* 0x000fe200078e00ff */
[----:B------:R-:W-:Y:S02]  /*2490*/  UISETP.NE.AND.EX UP0, UPT, UR8, URZ, UPT, UP0 ;  /* 0x000000ff0800728c */ /* 0x000fe4000bf05300 */
[----:B------:R-:W-:-:S02]  /*24a0*/  LOP3.LUT R54, R54, 0xffff, R57, 0xf8, !PT ;  /* 0x0000ffff36367812 */ /* 0x000fc400078ef839 */
[----:B------:R-:W-:-:S05]  /*24b0*/  LOP3.LUT R55, R101, R55, RZ, 0xfc, !PT ;  /* 0x0000003765377212 */ /* 0x000fca00078efcff */
        /* <DEDUP_REMOVED lines=14> */
.L_x_1150:
[----:B------:R-:W-:Y:S05]  /*25a0*/  @!P0 BRA `(.L_x_1151) ;  /* 0x00000004004c8947 */ /* 0x000fea0003800000 */
[----:B------:R-:W-:Y:S05]  /*25b0*/  @!P1 BRA `(.L_x_1152) ;  /* 0x00000000009c9947 */ /* 0x000fea0003800000 */
        /* <DEDUP_REMOVED lines=9> */
[----:B0----5:R-:W-:Y:S01]  /*2650*/  FFMA.FTZ R50, R95, UR9, R42 ;  /* 0x000000095f327c23 */ /* 0x021fe2000801002a */
[----:B------:R-:W-:Y:S01]  /*2660*/  FFMA.FTZ R51, R102, UR9, R43 ;  /* 0x0000000966337c23 */ /* 0x000fe2000801002b */
[----:B------:R-:W-:Y:S01]  /*2670*/  FFMA.FTZ R48, R99, UR9, R40 ;  /* 0x0000000963307c23 */ /* 0x000fe20008010028 */
[----:B------:R-:W-:-:S03]  /*2680*/  FFMA.FTZ R49, R98, UR9, R41 ;  /* 0x0000000962317c23 */ /* 0x000fc60008010029 */
[----:B-1----:R-:W-:Y:S02]  /*2690*/  F2FP.BF16.F32.PACK_AB R56, R51, R50 ;  /* 0x000000323338723e */ /* 0x002fe400000010ff */
        /* <DEDUP_REMOVED lines=8> */
.L_x_1153:
        /* <DEDUP_REMOVED lines=14> */
[----:B------:R-:W-:Y:S02]  /*2800*/  PRMT R54, R57, 0x7632, R54 ;  /* 0x0000763239367816 */ /* 0x000fe40000000036 */
[----:B------:R-:W-:Y:S01]  /*2810*/  PRMT R93, R56, 0x7632, R93 ;  /* 0x00007632385d7816 */ /* 0x000fe2000000005d */
[----:B------:R-:W-:Y:S06]  /*2820*/  BRA `(.L_x_1154) ;  /* 0x0000000400f47947 */ /* 0x000fec0003800000 */
.L_x_1152:
        /* <DEDUP_REMOVED lines=16> */
[----:B01----:R-:W-:Y:S02]  /*2930*/  PRMT R56, R95, 0x7610, R56 ;  /* 0x000076105f387816 */ /* 0x003fe40000000038 */
[C---:B------:R-:W-:Y:S02]  /*2940*/  PRMT R54, R98.reuse, 0x7632, R54 ;  /* 0x0000763262367816 */ /* 0x040fe40000000036 */
[----:B------:R-:W-:-:S02]  /*2950*/  PRMT R57, R98, 0x7610, R57 ;  /* 0x0000761062397816 */ /* 0x000fc40000000039 */
[----:B------:R-:W-:Y:S02]  /*2960*/  PRMT R123, R93, 0x7610, R123 ;  /* 0x000076105d7b7816 */ /* 0x000fe4000000007b */
[----:B------:R-:W-:Y:S02]  /*2970*/  PRMT R122, R56, 0x7610, R122 ;  /* 0x00007610387a7816 */ /* 0x000fe4000000007a */
[----:B------:R-:W-:Y:S02]  /*2980*/  PRMT R120, R54, 0x7610, R120 ;  /* 0x0000761036787816 */ /* 0x000fe40000000078 */
[----:B------:R-:W-:Y:S01]  /*2990*/  PRMT R121, R57, 0x7610, R121 ;  /* 0x0000761039797816 */ /* 0x000fe20000000079 */
[----:B------:R-:W-:Y:S06]  /*29a0*/  BRA `(.L_x_1154) ;  /* 0x0000000400947947 */ /* 0x000fec0003800000 */
.L_x_1155:
        /* <DEDUP_REMOVED lines=14> */
[C---:B01----:R-:W-:Y:S02]  /*2a90*/  PRMT R54, R98.reuse, 0x7632, R54 ;  /* 0x0000763262367816 */ /* 0x043fe40000000036 */
[----:B------:R-:W-:Y:S02]  /*2aa0*/  PRMT R57, R98, 0x7610, R57 ;  /* 0x0000761062397816 */ /* 0x000fe40000000039 */
[C---:B------:R-:W-:Y:S02]  /*2ab0*/  PRMT R93, R95.reuse, 0x7632, R93 ;  /* 0x000076325f5d7816 */ /* 0x040fe4000000005d */
[----:B------:R-:W-:Y:S01]  /*2ac0*/  PRMT R56, R95, 0x7610, R56 ;  /* 0x000076105f387816 */ /* 0x000fe20000000038 */
[----:B------:R-:W-:Y:S06]  /*2ad0*/  BRA `(.L_x_1154) ;  /* 0x0000000400487947 */ /* 0x000fec0003800000 */
.L_x_1151:
        /* <DEDUP_REMOVED lines=10> */
[----:B0-----:R-:W-:Y:S01]  /*2b80*/  FMUL.FTZ R50, R95, UR9 ;  /* 0x000000095f327c20 */ /* 0x001fe20008410000 */
[----:B------:R-:W-:Y:S01]  /*2b90*/  FMUL.FTZ R51, R93, UR9 ;  /* 0x000000095d337c20 */ /* 0x000fe20008410000 */
[----:B------:R-:W-:Y:S01]  /*2ba0*/  FMUL.FTZ R48, R96, UR9 ;  /* 0x0000000960307c20 */ /* 0x000fe20008410000 */
[----:B------:R-:W-:-:S03]  /*2bb0*/  FMUL.FTZ R49, R97, UR9 ;  /* 0x0000000961317c20 */ /* 0x000fc60008410000 */
        /* <DEDUP_REMOVED lines=9> */
.L_x_1157:
        /* <DEDUP_REMOVED lines=14> */
[----:B------:R-:W-:Y:S02]  /*2d30*/  PRMT R54, R57, 0x7632, R54 ;  /* 0x0000763239367816 */ /* 0x000fe40000000036 */
[----:B------:R-:W-:Y:S01]  /*2d40*/  PRMT R93, R56, 0x7632, R93 ;  /* 0x00007632385d7816 */ /* 0x000fe2000000005d */
[----:B------:R-:W-:Y:S06]  /*2d50*/  BRA `(.L_x_1154) ;  /* 0x0000000000a87947 */ /* 0x000fec0003800000 */
.L_x_1156:
        /* <DEDUP_REMOVED lines=10> */
[----:B01----:R-:W-:Y:S01]  /*2e00*/  FMUL.FTZ R54, R93, UR9 ;  /* 0x000000095d367c20 */ /* 0x003fe20008410000 */
        /* <DEDUP_REMOVED lines=13> */
.L_x_1158:
        /* <DEDUP_REMOVED lines=11> */
[----:B01----:R-:W-:-:S03]  /*2f90*/  FMUL.FTZ R54, R93, UR9 ;  /* 0x000000095d367c20 */ /* 0x003fc60008410000 */
[----:B------:R-:W-:Y:S02]  /*2fa0*/  F2FP.BF16.F32.PACK_AB R96, R97, R96 ;  /* 0x000000606160723e */ /* 0x000fe400000010ff */
[----:B------:R-:W-:Y:S02]  /*2fb0*/  F2FP.BF16.F32.PACK_AB R95, R54, R95 ;  /* 0x0000005f365f723e */ /* 0x000fe400000010ff */
[C---:B------:R-:W-:Y:S02]  /*2fc0*/  PRMT R54, R96.reuse, 0x7632, R54 ;  /* 0x0000763260367816 */ /* 0x040fe40000000036 */
[----:B------:R-:W-:Y:S02]  /*2fd0*/  PRMT R57, R96, 0x7610, R57 ;  /* 0x0000761060397816 */ /* 0x000fe40000000039 */
[C---:B------:R-:W-:Y:S02]  /*2fe0*/  PRMT R93, R95.reuse, 0x7632, R93 ;  /* 0x000076325f5d7816 */ /* 0x040fe4000000005d */
[----:B------:R-:W-:-:S07]  /*2ff0*/  PRMT R56, R95, 0x7610, R56 ;  /* 0x000076105f387816 */ /* 0x000fce0000000038 */
.L_x_1154:
[----:B------:R-:W0:Y:S01]  /*3000*/  @P1 LDC.64 R58, c[0x0][0x478] ;  /* 0x00011e00ff3a1b82 */ /* 0x000e220000000a00 */
[----:B------:R-:W-:Y:S02]  /*3010*/  LOP3.LUT R54, R54, 0xffff, RZ, 0xc0, !PT ;  /* 0x0000ffff36367812 */ /* 0x000fe400078ec0ff */
[----:B------:R-:W-:-:S03]  /*3020*/  PRMT R93, R56, 0x5410, R93 ;  /* 0x00005410385d7816 */ /* 0x000fc6000000005d */
[----:B------:R-:W-:-:S03]  /*3030*/  IMAD.WIDE.U32 R54, R54, 0x10000, RZ ;  /* 0x0001000036367825 */ /* 0x000fc600078e00ff */
[----:B------:R-:W-:Y:S01]  /*3040*/  LOP3.LUT R54, R54, 0xffff, R57, 0xf8, !PT ;  /* 0x0000ffff36367812 */ /* 0x000fe200078ef839 */
[----:B------:R-:W-:Y:S01]  /*3050*/  IMAD.WIDE.U32 R56, R125, 0x8, R52 ;  /* 0x000000087d387825 */ /* 0x000fe200078e0034 */
[----:B------:R-:W-:-:S03]  /*3060*/  LOP3.LUT R55, R93, R55, RZ, 0xfc, !PT ;  /* 0x000000375d377212 */ /* 0x000fc600078efcff */
[----:B0-----:R-:W-:-:S05]  /*3070*/  @P1 IMAD.WIDE.U32 R58, R125, 0x10, R58 ;  /* 0x000000107d3a1825 */ /* 0x001fca00078e003a */
        /* <DEDUP_REMOVED lines=11> */
.L_x_1159:
        /* <DEDUP_REMOVED lines=15> */
[----:B------:R-:W-:Y:S02]  /*3220*/  F2FP.BF16.F32.PACK_AB R58, R51, R50 ;  /* 0x00000032333a723e */ /* 0x000fe400000010ff */
[----:B------:R-:W-:Y:S02]  /*3230*/  F2FP.BF16.F32.PACK_AB R59, R49, R48 ;  /* 0x00000030313b723e */ /* 0x000fe400000010ff */
[C---:B------:R-:W-:Y:S02]  /*3240*/  PRMT R61, R58.reuse, 0x7632, R61 ;  /* 0x000076323a3d7816 */ /* 0x040fe4000000003d */
[----:B-1----:R-:W-:Y:S02]  /*3250*/  PRMT R56, R59, 0x7632, R56 ;  /* 0x000076323b387816 */ /* 0x002fe40000000038 */
[----:B------:R-:W-:Y:S02]  /*3260*/  PRMT R123, R61, 0x7610, R123 ;  /* 0x000076103d7b7816 */ /* 0x000fe4000000007b */
[----:B------:R-:W-:-:S02]  /*3270*/  PRMT R122, R58, 0x7610, R122 ;  /* 0x000076103a7a7816 */ /* 0x000fc4000000007a */
[----:B------:R-:W-:Y:S02]  /*3280*/  PRMT R120, R56, 0x7610, R120 ;  /* 0x0000761038787816 */ /* 0x000fe40000000078 */
[----:B------:R-:W-:Y:S01]  /*3290*/  PRMT R121, R59, 0x7610, R121 ;  /* 0x000076103b797816 */ /* 0x000fe20000000079 */
[----:B------:R-:W-:Y:S06]  /*32a0*/  BRA `(.L_x_1163) ;  /* 0x0000000800387947 */ /* 0x000fec0003800000 */
.L_x_1162:
        /* <DEDUP_REMOVED lines=14> */
[----:B-1----:R-:W-:Y:S02]  /*3390*/  PRMT R56, R59, 0x7632, R56 ;  /* 0x000076323b387816 */ /* 0x002fe40000000038 */
[----:B------:R-:W-:Y:S01]  /*33a0*/  PRMT R61, R58, 0x7632, R61 ;  /* 0x000076323a3d7816 */ /* 0x000fe2000000003d */
[----:B------:R-:W-:Y:S06]  /*33b0*/  BRA `(.L_x_1163) ;  /* 0x0000000400f47947 */ /* 0x000fec0003800000 */
.L_x_1161:
        /* <DEDUP_REMOVED lines=16> */
[----:B0-----:R-:W-:Y:S02]  /*34c0*/  PRMT R58, R63, 0x7610, R58 ;  /* 0x000076103f3a7816 */ /* 0x001fe4000000003a */
[C---:B-1----:R-:W-:Y:S02]  /*34d0*/  PRMT R56, R89.reuse, 0x7632, R56 ;  /* 0x0000763259387816 */ /* 0x042fe40000000038 */
[----:B------:R-:W-:-:S02]  /*34e0*/  PRMT R59, R89, 0x7610, R59 ;  /* 0x00007610593b7816 */ /* 0x000fc4000000003b */
[----:B------:R-:W-:Y:S02]  /*34f0*/  PRMT R123, R61, 0x7610, R123 ;  /* 0x000076103d7b7816 */ /* 0x000fe4000000007b */
[----:B------:R-:W-:Y:S02]  /*3500*/  PRMT R122, R58, 0x7610, R122 ;  /* 0x000076103a7a7816 */ /* 0x000fe4000000007a */
[----:B------:R-:W-:Y:S02]  /*3510*/  PRMT R120, R56, 0x7610, R120 ;  /* 0x0000761038787816 */ /* 0x000fe40000000078 */
[----:B------:R-:W-:Y:S01]  /*3520*/  PRMT R121, R59, 0x7610, R121 ;  /* 0x000076103b797816 */ /* 0x000fe20000000079 */
[----:B------:R-:W-:Y:S06]  /*3530*/  BRA `(.L_x_1163) ;  /* 0x0000000400947947 */ /* 0x000fec0003800000 */
.L_x_1164:
        /* <DEDUP_REMOVED lines=19> */
.L_x_1160:
        /* <DEDUP_REMOVED lines=23> */
.L_x_1166:
        /* <DEDUP_REMOVED lines=14> */
[----:B-1----:R-:W-:Y:S02]  /*38c0*/  PRMT R56, R59, 0x7632, R56 ;  /* 0x000076323b387816 */ /* 0x002fe40000000038 */
[----:B------:R-:W-:Y:S01]  /*38d0*/  PRMT R61, R58, 0x7632, R61 ;  /* 0x000076323a3d7816 */ /* 0x000fe2000000003d */
[----:B------:R-:W-:Y:S06]  /*38e0*/  BRA `(.L_x_1163) ;  /* 0x0000000000a87947 */ /* 0x000fec0003800000 */
.L_x_1165:
        /* <DEDUP_REMOVED lines=24> */
.L_x_1167:
        /* <DEDUP_REMOVED lines=18> */
.L_x_1163:
[----:B------:R-:W0:Y:S01]  /*3b90*/  @P1 LDC.64 R54, c[0x0][0x478] ;  /* 0x00011e00ff361b82 */ /* 0x000e220000000a00 */
[----:B------:R-:W-:Y:S01]  /*3ba0*/  LOP3.LUT R56, R56, 0xffff, RZ, 0xc0, !PT ;  /* 0x0000ffff38387812 */ /* 0x000fe200078ec0ff */
[----:B------:R-:W-:Y:S01]  /*3bb0*/  IMAD.WIDE.U32 R52, R127, 0x8, R52 ;  /* 0x000000087f347825 */ /* 0x000fe200078e0034 */
[----:B------:R-:W-:-:S03]  /*3bc0*/  PRMT R61, R58, 0x5410, R61 ;  /* 0x000054103a3d7816 */ /* 0x000fc6000000003d */
[----:B------:R-:W-:-:S05]  /*3bd0*/  IMAD.WIDE.U32 R56, R56, 0x10000, RZ ;  /* 0x0001000038387825 */ /* 0x000fca00078e00ff */
[----:B------:R-:W-:Y:S02]  /*3be0*/  LOP3.LUT R57, R61, R57, RZ, 0xfc, !PT ;  /* 0x000000393d397212 */ /* 0x000fe400078efcff */
[----:B------:R-:W-:Y:S01]  /*3bf0*/  LOP3.LUT R56, R56, 0xffff, R59, 0xf8, !PT ;  /* 0x0000ffff38387812 */ /* 0x000fe200078ef83b */
        /* <DEDUP_REMOVED lines=12> */
.L_x_1168:
[----:B------:R-:W-:Y:S01]  /*3cc0*/  UPLOP3.LUT UP1, UPT, UPT, UPT, UP1, 0x40, 0x4 ;  /* 0x000000000004789c */ /* 0x000fe20003f2e810 */
[----:B------:R-:W-:Y:S10]  /*3cd0*/  BRA.U !UP2, `(.L_x_1169) ;  /* 0xffffffc90a847547 */ /* 0x000ff4000b83ffff */
[----:B-----5:R-:W-:Y:S02]  /*3ce0*/  MOV R46, R66 ;  /* 0x00000042002e7202 */ /* 0x020fe40000000f00 */
[----:B------:R-:W-:Y:S02]  /*3cf0*/  MOV R45, R70 ;  /* 0x00000046002d7202 */ /* 0x000fe40000000f00 */
[----:B0-----:R-:W-:Y:S02]  /*3d00*/  MOV R49, R69 ;  /* 0x0000004500317202 */ /* 0x001fe40000000f00 */
        /* <DEDUP_REMOVED lines=44> */
.L_x_1139:
        /* <DEDUP_REMOVED lines=25> */
.L_x_1170:
        /* <DEDUP_REMOVED lines=10> */
.L_x_3533:


//--------------------- .text._ZN10layer_norm31ln_parallel_residual_bwd_kernelINS_13Kernel_traitsI13__nv_bfloat16S2_fS2_fjLj1536ELj1ELj1ELj4ELj8ENS_18Kernel_traits_baseILj1536ES2_S2_fS2_fjLj128EEEEELb0ELb1ELb0EEEvNS_9BwdParamsE --------------------------
	.section	.text._ZN10layer_norm31ln_parallel_residual_bwd_kernelINS_13Kernel_traitsI13__nv_bfloat16S2_fS2_fjLj1536ELj1ELj1ELj4ELj8ENS_18Kernel_traits_baseILj1536ES2_S2_fS2_fjLj128EEEEELb0ELb1ELb0EEEvNS_9BwdParamsE,"ax",@progbits
	.align	128
        .global         _ZN10layer_norm31ln_parallel_residual_bwd_kernelINS_13Kernel_traitsI13__nv_bfloat16S2_fS2_fjLj1536ELj1ELj1ELj4ELj8ENS_18Kernel_traits_baseILj1536ES2_S2_fS2_fjLj128EEEEELb0ELb1ELb0EEEvNS_9BwdParamsE
        .type           _ZN10layer_norm31ln_parallel_residual_bwd_kernelINS_13Kernel_traitsI13__nv_bfloat16S2_fS2_fjLj1536ELj1ELj1ELj4ELj8ENS_18Kernel_traits_baseILj1536ES2_S2_fS2_fjLj128EEEEELb0ELb1ELb0EEEvNS_9BwdParamsE,@function
        .size           _ZN10layer_norm31ln_parallel_residual_bwd_kernelINS_13Kernel_traitsI13__nv_bfloat16S2_fS2_fjLj1536ELj1ELj1ELj4ELj8ENS_18Kernel_traits_baseILj1536ES2_S2_fS2_fjLj128EEEEELb0ELb1ELb0EEEvNS_9BwdParamsE,(.L_x_3534 - _ZN10layer_norm31ln_parallel_residual_bwd_kernelINS_13Kernel_traitsI13__nv_bfloat16S2_fS2_fjLj1536ELj1ELj1ELj4ELj8ENS_18Kernel_traits_baseILj1536ES2_S2_fS2_fjLj128EEEEELb0ELb1ELb0EEEvNS_9BwdParamsE)
        .other          _ZN10layer_norm31ln_parallel_residual_bwd_kernelINS_13Kernel_traitsI13__nv_bfloat16S2_fS2_fjLj1536ELj1ELj1ELj4ELj8ENS_18Kernel_traits_baseILj1536ES2_S2_fS2_fjLj128EEEEELb0ELb1ELb0EEEvNS_9BwdParamsE,@"STO_CUDA_ENTRY STV_DEFAULT"
_ZN10layer_norm31ln_parallel_residual_bwd_kernelINS_13Kernel_traitsI13__nv_bfloat16S2_fS2_fjLj1536ELj1ELj1ELj4ELj8ENS_18Kernel_traits_baseILj1536ES2_S2_fS2_fjLj128EEEEELb0ELb1ELb0EEEvNS_9BwdParamsE:
.text._ZN10layer_norm31ln_parallel_residual_bwd_kernelINS_13Kernel_traitsI13__nv_bfloat16S2_fS2_fjLj1536ELj1ELj1ELj4ELj8ENS_18Kernel_traits_baseILj1536ES2_S2_fS2_fjLj128EEEEELb0ELb1ELb0EEEvNS_9BwdParamsE:
        /* <DEDUP_REMOVED lines=43> */
[----:B------:R-:W-:Y:S02]  /*02b0*/  SHF.R.U32.HI R0, RZ, 0x10, R5 ;  /* 0x00000010ff007819 */ /* 0x000fe40000011605 */
[----:B------:R-:W-:Y:S02]  /*02c0*/  CS2R R18, SRZ ;  /* 0x0000000000127805 */ /* 0x000fe4000001ff00 */
[----:B------:R-:W-:Y:S02]  /*02d0*/  SHF.R.U32.HI R3, RZ, 0x10, R11 ;  /* 0x00000010ff037819 */ /* 0x000fe4000001160b */
[----:B------:R-:W-:-:S02]  /*02e0*/  CS2R R32, SRZ ;  /* 0x0000000000207805 */ /* 0x000fc4000001ff00 */
[----:B------:R-:W-:Y:S02]  /*02f0*/  SHF.R.U64 R57, R4, 0x10, R5 ;  /* 0x0000001004397819 */ /* 0x000fe40000001205 */
[----:B------:R-:W-:Y:S02]  /*0300*/  CS2R R34, SRZ ;  /* 0x0000000000227805 */ /* 0x000fe4000001ff00 */
[----:B------:R-:W-:Y:S02]  /*0310*/  MOV R56, R5 ;  /* 0x0000000500387202 */ /* 0x000fe40000000f00 */
[----:B------:R-:W-:Y:S02]  /*0320*/  CS2R R24, SRZ ;  /* 0x0000000000187805 */ /* 0x000fe4000001ff00 */
[----:B------:R-:W-:Y:S02]  /*0330*/  SHF.R.U64 R9, R6, 0x10, R7 ;  /* 0x0000001006097819 */ /* 0x000fe40000001207 */
[----:B------:R-:W-:-:S02]  /*0340*/  CS2R R26, SRZ ;  /* 0x00000000001a7805 */ /* 0x000fc4000001ff00 */
[----:B------:R-:W-:Y:S02]  /*0350*/  MOV R58, R4 ;  /* 0x00000004003a7202 */ /* 0x000fe40000000f00 */
[----:B------:R-:W-:Y:S02]  /*0360*/  CS2R R28, SRZ ;  /* 0x00000000001c7805 */ /* 0x000fe4000001ff00 */
[----:B------:R-:W-:Y:S02]  /*0370*/  MOV R6, R10 ;  /* 0x0000000a00067202 */ /* 0x000fe40000000f00 */
[----:B------:R-:W-:Y:S02]  /*0380*/  CS2R R30, SRZ ;  /* 0x00000000001e7805 */ /* 0x000fe4000001ff00 */
[----:B------:R-:W-:Y:S01]  /*0390*/  SHF.R.U64 R5, R10, 0x10, R11 ;  /* 0x000000100a057819 */ /* 0x000fe2000000120b */
[----:B0-----:R-:W-:Y:S01]  /*03a0*/  UISETP.NE.AND UP0, UPT, UR4, URZ, UPT ;  /* 0x000000ff0400728c */ /* 0x001fe2000bf05270 */
[----:B------:R-:W-:-:S02]  /*03b0*/  MOV R8, R7 ;  /* 0x0000000700087202 */ /* 0x000fc40000000f00 */
[----:B------:R-:W-:Y:S02]  /*03c0*/  CS2R R20, SRZ ;  /* 0x0000000000147805 */ /* 0x000fe4000001ff00 */
[----:B------:R-:W-:Y:S02]  /*03d0*/  MOV R4, R11 ;  /* 0x0000000b00047202 */ /* 0x000fe40000000f00 */
[----:B------:R-:W-:Y:S02]  /*03e0*/  CS2R R22, SRZ ;  /* 0x0000000000167805 */ /* 0x000fe4000001ff00 */
[----:B------:R-:W-:Y:S02]  /*03f0*/  PRMT R10, R2, 0x7610, R10 ;  /* 0x00007610020a7816 */ /* 0x000fe4000000000a */
[----:B------:R-:W-:Y:S02]  /*0400*/  CS2R R36, SRZ ;  /* 0x0000000000247805 */ /* 0x000fe4000001ff00 */
[----:B------:R-:W-:-:S02]  /*0410*/  SHF.R.U32.HI R7, RZ, 0x10, R7 ;  /* 0x00000010ff077819 */ /* 0x000fc40000011607 */
        /* <DEDUP_REMOVED lines=13> */
.L_x_1212:
[----:B0-----:R-:W-:-:S06]  /*04f0*/  UIMAD.WIDE UR4, UR9, 0x4, UR14 ;  /* 0x00000004090478a5 */ /* 0x001fcc000f8e020e */
[----:B-123--:R-:W-:Y:S02]  /*0500*/  MOV R52, UR4 ;  /* 0x0000000400347c02 */ /* 0x00efe40008000f00 */
        /* <DEDUP_REMOVED lines=25> */
[----:B------:R-:W2:Y:S01]  /*06a0*/  LDG.E.128 R52, desc[UR18][R52.64] ;  /* 0x0000001234347981 */ /* 0x000ea2000c1e1d00 */
[----:B----4-:R-:W-:-:S04]  /*06b0*/  ISETP.NE.U32.AND P0, PT, RZ, UR22, PT ;  /* 0x00000016ff007c0c */ /* 0x010fc8000bf05070 */
[----:B------:R-:W-:-:S13]  /*06c0*/  ISETP.NE.AND.EX P0, PT, RZ, UR23, PT, P0 ;  /* 0x00000017ff007c0c */ /* 0x000fda000bf05300 */
[----:B------:R-:W0:Y:S01]  /*06d0*/  @P0 LDC.64 R88, c[0x0][0x438] ;  /* 0x00010e00ff580b82 */ /* 0x000e220000000a00 */
[----:B------:R-:W-:Y:S01]  /*06e0*/  SHF.L.U32 R72, R58, 0x10, RZ ;  /* 0x000000103a487819 */ /* 0x000fe200000006ff */
[----:B0-----:R-:W-:-:S05]  /*06f0*/  @P0 IMAD.WIDE.U32 R88, R0, 0x10, R88 ;  /* 0x0000001000580825 */ /* 0x001fca00078e0058 */
[----:B------:R0:W5:Y:S02]  /*0700*/  @P0 LDG.E.128 R40, desc[UR18][R88.64] ;  /* 0x0000001258280981 */ /* 0x000164000c1e1d00 */
[----:B0-----:R-:W-:Y:S02]  /*0710*/  SHF.L.U32 R88, R56, 0x10, RZ ;  /* 0x0000001038587819 */ /* 0x001fe400000006ff */
[----:B---3--:R-:W-:Y:S02]  /*0720*/  MOV R69, R86 ;  /* 0x0000005600457202 */ /* 0x008fe40000000f00 */
[----:B------:R-:W-:Y:S02]  /*0730*/  SHF.R.U64 R84, R86, 0x10, R87 ;  /* 0x0000001056547819 */ /* 0x000fe40000001257 */
[----:B------:R-:W-:Y:S01]  /*0740*/  SHF.L.U32 R69, R69, 0x10, RZ ;  /* 0x0000001045457819 */ /* 0x000fe200000006ff */
[C---:B--2---:R-:W-:Y:S01]  /*0750*/  FADD.FTZ R3, -R85.reuse, R52 ;  /* 0x0000003455037221 */ /* 0x044fe20000010100 */
[----:B------:R-:W-:Y:S01]  /*0760*/  FADD.FTZ R53, -R85, R53 ;  /* 0x0000003555357221 */ /* 0x000fe20000010100 */
[----:B------:R-:W-:-:S02]  /*0770*/  MOV R67, R87 ;  /* 0x0000005700437202 */ /* 0x000fc40000000f00 */
[----:B------:R-:W-:Y:S01]  /*0780*/  FMUL.FTZ R3, R3, UR25 ;  /* 0x0000001903037c20 */ /* 0x000fe20008410000 */
[----:B------:R-:W-:Y:S01]  /*0790*/  FADD.FTZ R54, -R85, R54 ;  /* 0x0000003655367221 */ /* 0x000fe20000010100 */
[----:B------:R-:W-:Y:S01]  /*07a0*/  FADD.FTZ R28, R28, R69 ;  /* 0x000000451c1c7221 */ /* 0x000fe20000010000 */
[-C--:B------:R-:W-:Y:S01]  /*07b0*/  FMUL.FTZ R72, R72, R69.reuse ;  /* 0x0000004548487220 */ /* 0x080fe20000410000 */
[----:B------:R-:W-:Y:S01]  /*07c0*/  FFMA.FTZ R16, R3, R69, R16 ;  /* 0x0000004503107223 */ /* 0x000fe20000010010 */
[----:B------:R-:W-:Y:S01]  /*07d0*/  FMUL.FTZ R70, R53, UR25 ;  /* 0x0000001935467c20 */ /* 0x000fe20008410000 */
[----:B------:R-:W-:Y:S02]  /*07e0*/  SHF.R.U32.HI R52, RZ, 0x10, R87 ;  /* 0x00000010ff347819 */ /* 0x000fe40000011657 */
[----:B------:R-:W-:Y:S02]  /*07f0*/  SHF.L.U32 R84, R84, 0x10, RZ ;  /* 0x0000001054547819 */ /* 0x000fe400000006ff */
[----:B------:R-:W-:-:S02]  /*0800*/  SHF.L.U32 R69, R57, 0x10, RZ ;  /* 0x0000001039457819 */ /* 0x000fc400000006ff */
[----:B------:R-:W-:Y:S01]  /*0810*/  SHF.L.U32 R53, R67, 0x10, RZ ;  /* 0x0000001043357819 */ /* 0x000fe200000006ff */
[----:B------:R-:W-:Y:S01]  /*0820*/  FMUL.FTZ R67, R54, UR25 ;  /* 0x0000001936437c20 */ /* 0x000fe20008410000 */
[----:B------:R-:W-:Y:S01]  /*0830*/  FADD.FTZ R55, -R85, R55 ;  /* 0x0000003755377221 */ /* 0x000fe20000010100 */
[----:B------:R-:W-:Y:S01]  /*0840*/  SHF.L.U32 R54, R52, 0x10, RZ ;  /* 0x0000001034367819 */ /* 0x000fe200000006ff */
[----:B------:R-:W-:Y:S01]  /*0850*/  FMUL.FTZ R69, R69, R84 ;  /* 0x0000005445457220 */ /* 0x000fe20000410000 */
[----:B------:R-:W-:Y:S01]  /*0860*/  FADD.FTZ R30, R30, R53 ;  /* 0x000000351e1e7221 */ /* 0x000fe20000010000 */
[-C--:B------:R-:W-:Y:S01]  /*0870*/  FFMA.FTZ R18, R67, R53.reuse, R18 ;  /* 0x0000003543127223 */ /* 0x080fe20000010012 */
[----:B------:R-:W-:Y:S01]  /*0880*/  FMUL.FTZ R88, R88, R53 ;  /* 0x0000003558587220 */ /* 0x000fe20000410000 */
[----:B------:R-:W-:Y:S01]  /*0890*/  FADD.FTZ R52, RZ, R72 ;  /* 0x00000048ff347221 */ /* 0x000fe20000010000 */
[----:B------:R-:W-:Y:S01]  /*08a0*/  FFMA.FTZ R53, R3, R72, RZ ;  /* 0x0000004803357223 */ /* 0x000fe200000100ff */
[----:B------:R-:W-:Y:S01]  /*08b0*/  FADD.FTZ R29, R29, R84 ;  /* 0x000000541d1d7221 */ /* 0x000fe20000010000 */
[----:B------:R-:W-:Y:S01]  /*08c0*/  FFMA.FTZ R17, R70, R84, R17 ;  /* 0x0000005446117223 */ /* 0x000fe20000010011 */
[----:B------:R-:W-:Y:S01]  /*08d0*/  FMUL.FTZ R86, R55, UR25 ;  /* 0x0000001937567c20 */ /* 0x000fe20008410000 */
[----:B------:R-:W-:Y:S01]  /*08e0*/  SHF.L.U32 R84, R11, 0x10, RZ ;  /* 0x000000100b547819 */ /* 0x000fe200000006ff */
[----:B------:R-:W-:Y:S01]  /*08f0*/  FADD.FTZ R55, R52, R69 ;  /* 0x0000004534377221 */ /* 0x000fe20000010000 */
[----:B------:R-:W-:-:S03]  /*0900*/  FFMA.FTZ R52, R70, R69, R53 ;  /* 0x0000004546347223 */ /* 0x000fc60000010035 */
[----:B------:R-:W-:Y:S01]  /*0910*/  FMUL.FTZ R84, R84, R54 ;  /* 0x0000003654547220 */ /* 0x000fe20000410000 */
[----:B------:R-:W-:Y:S01]  /*0920*/  FADD.FTZ R55, R55, R88 ;  /* 0x0000005837377221 */ /* 0x000fe20000010000 */
[----:B------:R-:W-:Y:S01]  /*0930*/  FFMA.FTZ R53, R67, R88, R52 ;  /* 0x0000005843357223 */ /* 0x000fe20000010034 */
[----:B------:R-:W-:Y:S01]  /*0940*/  FADD.FTZ R31, R31, R54 ;  /* 0x000000361f1f7221 */ /* 0x000fe20000010000 */
[C---:B------:R-:W-:Y:S01]  /*0950*/  FFMA.FTZ R19, R86.reuse, R54, R19 ;  /* 0x0000003656137223 */ /* 0x040fe20000010013 */
[----:B------:R-:W-:Y:S01]  /*0960*/  FADD.FTZ R89, R55, R84 ;  /* 0x0000005437597221 */ /* 0x000fe20000010000 */
[----:B------:R-:W-:Y:S01]  /*0970*/  FFMA.FTZ R90, R86, R84, R53 ;  /* 0x00000054565a7223 */ /* 0x000fe20000010035 */
[----:B------:R-:W-:-:S07]  /*0980*/  IADD3 R87, PT, PT, R0, 0x80, RZ ;  /* 0x0000008000577810 */ /* 0x000fce0007ffe0ff */
.L_x_1173:
[----:B-1-34-:R-:W-:Y:S05]  /*0990*/  BSYNC.RECONVERGENT B0 ;  /* 0x0000000000007941 */ /* 0x01afea0003800200 */
.L_x_1172:
[----:B------:R-:W-:Y:S04]  /*09a0*/  BSSY.RECONVERGENT B0, `(.L_x_1174) ;  /* 0x0000036000007945 */ /* 0x000fe80003800200 */
[----:B------:R-:W-:Y:S05]  /*09b0*/  @!P1 BRA `(.L_x_1175) ;  /* 0x0000000000d09947 */ /* 0x000fea0003800000 */
[----:B------:R-:W0:Y:S08]  /*09c0*/  LDC.64 R80, c[0x0][0x428] ;  /* 0x00010a00ff507b82 */ /* 0x000e300000000a00 */
[----:B------:R-:W1:Y:S01]  /*09d0*/  LDC.64 R52, c[0x0][0x3a8] ;  /* 0x0000ea00ff347b82 */ /* 0x000e620000000a00 */
[----:B0-----:R-:W-:-:S06]  /*09e0*/  IMAD.WIDE.U32 R80, R87, 0x8, R80 ;  /* 0x0000000857507825 */ /* 0x001fcc00078e0050 */
[----:B------:R-:W2:Y:S01]  /*09f0*/  LDG.E.64 R80, desc[UR18][R80.64] ;  /* 0x0000001250507981 */ /* 0x000ea2000c1e1b00 */
[----:B-1----:R-:W-:-:S06]  /*0a00*/  IMAD.WIDE.U32 R52, R87, 0x10, R52 ;  /* 0x0000001057347825 */ /* 0x002fcc00078e0034 */
[----:B------:R-:W3:Y:S01]  /*0a10*/  LDG.E.128 R52, desc[UR18][R52.64] ;  /* 0x0000001234347981 */ /* 0x000ee2000c1e1d00 */
[----:B------:R-:W-:-:S04]  /*0a20*/  ISETP.NE.U32.AND P0, PT, RZ, UR22, PT ;  /* 0x00000016ff007c0c */ /* 0x000fc8000bf05070 */
[----:B------:R-:W-:-:S13]  /*0a30*/  ISETP.NE.AND.EX P0, PT, RZ, UR23, PT, P0 ;  /* 0x00000017ff007c0c */ /* 0x000fda000bf05300 */
[----:B------:R-:W0:Y:S01]  /*0a40*/  @P0 LDC.64 R64, c[0x0][0x438] ;  /* 0x00010e00ff400b82 */ /* 0x000e220000000a00 */
[----:B------:R-:W-:Y:S01]  /*0a50*/  SHF.L.U32 R68, R10, 0x10, RZ ;  /* 0x000000100a447819 */ /* 0x000fe200000006ff */
[----:B0-----:R-:W-:-:S05]  /*0a60*/  @P0 IMAD.WIDE.U32 R82, R87, 0x10, R64 ;  /* 0x0000001057520825 */ /* 0x001fca00078e0040 */
[----:B------:R0:W5:Y:S01]  /*0a70*/  @P0 LDG.E.128 R12, desc[UR18][R82.64] ;  /* 0x00000012520c0981 */ /* 0x000162000c1e1d00 */
[----:B------:R-:W-:Y:S02]  /*0a80*/  IADD3 R87, PT, PT, R87, 0x80, RZ ;  /* 0x0000008057577810 */ /* 0x000fe40007ffe0ff */
[----:B--2---:R-:W-:Y:S02]  /*0a90*/  MOV R66, R80 ;  /* 0x0000005000427202 */ /* 0x004fe40000000f00 */
[--C-:B------:R-:W-:Y:S02]  /*0aa0*/  SHF.R.U64 R64, R80, 0x10, R81.reuse ;  /* 0x0000001050407819 */ /* 0x100fe40000001251 */
[----:B------:R-:W-:Y:S02]  /*0ab0*/  MOV R91, R81 ;  /* 0x00000051005b7202 */ /* 0x000fe40000000f00 */
[----:B------:R-:W-:Y:S01]  /*0ac0*/  SHF.R.U32.HI R92, RZ, 0x10, R81 ;  /* 0x00000010ff5c7819 */ /* 0x000fe20000011651 */
[C---:B---3--:R-:W-:Y:S01]  /*0ad0*/  FADD.FTZ R65, -R85.reuse, R52 ;  /* 0x0000003455417221 */ /* 0x048fe20000010100 */
[----:B------:R-:W-:Y:S01]  /*0ae0*/  SHF.L.U32 R81, R66, 0x10, RZ ;  /* 0x0000001042517819 */ /* 0x000fe200000006ff */
[----:B------:R-:W-:Y:S01]  /*0af0*/  FADD.FTZ R53, -R85, R53 ;  /* 0x0000003555357221 */ /* 0x000fe20000010100 */
[----:B------:R-:W-:Y:S01]  /*0b00*/  SHF.L.U32 R52, R64, 0x10, RZ ;  /* 0x0000001040347819 */ /* 0x000fe200000006ff */
[----:B------:R-:W-:Y:S01]  /*0b10*/  FMUL.FTZ R65, R65, UR25 ;  /* 0x0000001941417c20 */ /* 0x000fe20008410000 */
[----:B------:R-:W-:Y:S01]  /*0b20*/  SHF.L.U32 R64, R9, 0x10, RZ ;  /* 0x0000001009407819 */ /* 0x000fe200000006ff */
[-C--:B------:R-:W-:Y:S01]  /*0b30*/  FMUL.FTZ R68, R68, R81.reuse ;  /* 0x0000005144447220 */ /* 0x080fe20000410000 */
[----:B------:R-:W-:Y:S01]  /*0b40*/  FADD.FTZ R20, R20, R81 ;  /* 0x0000005114147221 */ /* 0x000fe20000010000 */
[----:B------:R-:W-:Y:S01]  /*0b50*/  FFMA.FTZ R32, R65, R81, R32 ;  /* 0x0000005141207223 */ /* 0x000fe20000010020 */
[----:B------:R-:W-:Y:S01]  /*0b60*/  FADD.FTZ R55, -R85, R55 ;  /* 0x0000003755377221 */ /* 0x000fe20000010100 */
[----:B------:R-:W-:Y:S01]  /*0b70*/  FMUL.FTZ R66, R53, UR25 ;  /* 0x0000001935427c20 */ /* 0x000fe20008410000 */
[----:B------:R-:W-:Y:S01]  /*0b80*/  FADD.FTZ R54, -R85, R54 ;  /* 0x0000003655367221 */ /* 0x000fe20000010100 */
[----:B------:R-:W-:Y:S01]  /*0b90*/  SHF.L.U32 R91, R91, 0x10, RZ ;  /* 0x000000105b5b7819 */ /* 0x000fe200000006ff */
[----:B------:R-:W-:Y:S01]  /*0ba0*/  FMUL.FTZ R64, R64, R52 ;  /* 0x0000003440407220 */ /* 0x000fe20000410000 */
[----:B------:R-:W-:Y:S01]  /*0bb0*/  SHF.L.U32 R81, R8, 0x10, RZ ;  /* 0x0000001008517819 */ /* 0x000fe200000006ff */
[----:B------:R-:W-:Y:S01]  /*0bc0*/  FADD.FTZ R89, R89, R68 ;  /* 0x0000004459597221 */ /* 0x000fe20000010000 */
[----:B------:R-:W-:Y:S01]  /*0bd0*/  FFMA.FTZ R53, R65, R68, R90 ;  /* 0x0000004441357223 */ /* 0x000fe2000001005a */
[----:B0-----:R-:W-:Y:S01]  /*0be0*/  FMUL.FTZ R82, R55, UR25 ;  /* 0x0000001937527c20 */ /* 0x001fe20008410000 */
[----:B------:R-:W-:Y:S01]  /*0bf0*/  FADD.FTZ R21, R21, R52 ;  /* 0x0000003415157221 */ /* 0x000fe20000010000 */
[----:B------:R-:W-:Y:S01]  /*0c00*/  FFMA.FTZ R33, R66, R52, R33 ;  /* 0x0000003442217223 */ /* 0x000fe20000010021 */
[----:B------:R-:W-:Y:S01]  /*0c10*/  FMUL.FTZ R83, R54, UR25 ;  /* 0x0000001936537c20 */ /* 0x000fe20008410000 */
[----:B------:R-:W-:Y:S01]  /*0c20*/  SHF.L.U32 R92, R92, 0x10, RZ ;  /* 0x000000105c5c7819 */ /* 0x000fe200000006ff */
[----:B------:R-:W-:Y:S01]  /*0c30*/  FMUL.FTZ R81, R81, R91 ;  /* 0x0000005b51517220 */ /* 0x000fe20000410000 */
[----:B------:R-:W-:Y:S01]  /*0c40*/  SHF.L.U32 R55, R7, 0x10, RZ ;  /* 0x0000001007377819 */ /* 0x000fe200000006ff */
[----:B------:R-:W-:Y:S01]  /*0c50*/  FADD.FTZ R52, R89, R64 ;  /* 0x0000004059347221 */ /* 0x000fe20000010000 */
[----:B------:R-:W-:-:S03]  /*0c60*/  FFMA.FTZ R54, R66, R64, R53 ;  /* 0x0000004042367223 */ /* 0x000fc60000010035 */
[-C--:B------:R-:W-:Y:S01]  /*0c70*/  FMUL.FTZ R80, R55, R92.reuse ;  /* 0x0000005c37507220 */ /* 0x080fe20000410000 */
[----:B------:R-:W-:Y:S01]  /*0c80*/  FADD.FTZ R89, R52, R81 ;  /* 0x0000005134597221 */ /* 0x000fe20000010000 */
[C---:B------:R-:W-:Y:S01]  /*0c90*/  FFMA.FTZ R53, R83.reuse, R81, R54 ;  /* 0x0000005153357223 */ /* 0x040fe20000010036 */
[----:B------:R-:W-:Y:S01]  /*0ca0*/  FADD.FTZ R22, R22, R91 ;  /* 0x0000005b16167221 */ /* 0x000fe20000010000 */
[----:B------:R-:W-:Y:S01]  /*0cb0*/  FFMA.FTZ R34, R83, R91, R34 ;  /* 0x0000005b53227223 */ /* 0x000fe20000010022 */
[----:B------:R-:W-:Y:S01]  /*0cc0*/  FADD.FTZ R23, R23, R92 ;  /* 0x0000005c17177221 */ /* 0x000fe20000010000 */
[C---:B------:R-:W-:Y:S01]  /*0cd0*/  FFMA.FTZ R35, R82.reuse, R92, R35 ;  /* 0x0000005c52237223 */ /* 0x040fe20000010023 */
[----:B------:R-:W-:Y:S01]  /*0ce0*/  FADD.FTZ R89, R89, R80 ;  /* 0x0000005059597221 */ /* 0x000fe20000010000 */
[----:B------:R-:W-:-:S07]  /*0cf0*/  FFMA.FTZ R90, R82, R80, R53 ;  /* 0x00000050525a7223 */ /* 0x000fce0000010035 */
.L_x_1175:
[----:B------:R-:W-:Y:S05]  /*0d00*/  BSYNC.RECONVERGENT B0 ;  /* 0x0000000000007941 */ /* 0x000fea0003800200 */
.L_x_1174:
        /* <DEDUP_REMOVED lines=10> */
[----:B------:R-:W0:Y:S02]  /*0db0*/  @P0 LDC.64 R74, c[0x0][0x438] ;  /* 0x00010e00ff4a0b82 */ /* 0x000e240000000a00 */
[----:B0-----:R-:W-:-:S05]  /*0dc0*/  @P0 IMAD.WIDE.U32 R74, R87, 0x10, R74 ;  /* 0x00000010574a0825 */ /* 0x001fca00078e004a */
[----:B------:R0:W5:Y:S02]  /*0dd0*/  @P0 LDG.E.128 R44, desc[UR18][R74.64] ;  /* 0x000000124a2c0981 */ /* 0x000164000c1e1d00 */
[----:B0-----:R-:W-:Y:S02]  /*0de0*/  SHF.L.U32 R75, R5, 0x10, RZ ;  /* 0x00000010054b7819 */ /* 0x001fe400000006ff */
[----:B------:R-:W-:Y:S02]  /*0df0*/  SHF.L.U32 R74, R4, 0x10, RZ ;  /* 0x00000010044a7819 */ /* 0x000fe400000006ff */
[----:B--2---:R-:W-:Y:S02]  /*0e00*/  MOV R87, R76 ;  /* 0x0000004c00577202 */ /* 0x004fe40000000f00 */
[----:B------:R-:W-:Y:S02]  /*0e10*/  SHF.R.U64 R78, R76, 0x10, R77 ;  /* 0x000000104c4e7819 */ /* 0x000fe4000000124d */
[----:B------:R-:W-:-:S02]  /*0e20*/  MOV R71, R77 ;  /* 0x0000004d00477202 */ /* 0x000fc40000000f00 */
[----:B------:R-:W-:Y:S01]  /*0e30*/  SHF.R.U32.HI R73, RZ, 0x10, R77 ;  /* 0x00000010ff497819 */ /* 0x000fe2000001164d */
[----:B---3--:R-:W-:Y:S01]  /*0e40*/  FADD.FTZ R53, -R85, R53 ;  /* 0x0000003555357221 */ /* 0x008fe20000010100 */
[----:B------:R-:W-:Y:S01]  /*0e50*/  SHF.L.U32 R87, R87, 0x10, RZ ;  /* 0x0000001057577819 */ /* 0x000fe200000006ff */
[C---:B------:R-:W-:Y:S01]  /*0e60*/  FADD.FTZ R79, -R85.reuse, R52 ;  /* 0x00000034554f7221 */ /* 0x040fe20000010100 */
[----:B------:R-:W-:Y:S01]  /*0e70*/  SHF.L.U32 R77, R6, 0x10, RZ ;  /* 0x00000010064d7819 */ /* 0x000fe200000006ff */
[----:B------:R-:W-:Y:S01]  /*0e80*/  FADD.FTZ R54, -R85, R54 ;  /* 0x0000003655367221 */ /* 0x000fe20000010100 */
[----:B------:R-:W-:Y:S01]  /*0e90*/  SHF.L.U32 R52, R78, 0x10, RZ ;  /* 0x000000104e347819 */ /* 0x000fe200000006ff */
[----:B------:R-:W-:Y:S01]  /*0ea0*/  FMUL.FTZ R78, R53, UR25 ;  /* 0x00000019354e7c20 */ /* 0x000fe20008410000 */
[----:B------:R-:W-:Y:S01]  /*0eb0*/  SHF.L.U32 R53, R71, 0x10, RZ ;  /* 0x0000001047357819 */ /* 0x000fe200000006ff */
[----:B------:R-:W-:Y:S01]  /*0ec0*/  FMUL.FTZ R77, R77, R87 ;  /* 0x000000574d4d7220 */ /* 0x000fe20000410000 */
[----:B------:R-:W-:Y:S01]  /*0ed0*/  FMUL.FTZ R71, R54, UR25 ;  /* 0x0000001936477c20 */ /* 0x000fe20008410000 */
[----:B------:R-:W-:Y:S01]  /*0ee0*/  FMUL.FTZ R79, R79, UR25 ;  /* 0x000000194f4f7c20 */ /* 0x000fe20008410000 */
        /* <DEDUP_REMOVED lines=9> */
[----:B------:R-:W-:Y:S01]  /*0f80*/  SHF.L.U32 R54, R73, 0x10, RZ ;  /* 0x0000001049367819 */ /* 0x000fe200000006ff */
        /* <DEDUP_REMOVED lines=13> */
.L_x_1177:
[----:B------:R-:W-:Y:S05]  /*1060*/  BSYNC.RECONVERGENT B0 ;  /* 0x0000000000007941 */ /* 0x000fea0003800200 */
.L_x_1176:
        /* <DEDUP_REMOVED lines=22> */
[----:B-1----:R-:W-:-:S11]  /*11d0*/  FADD.FTZ R53, R90, R53 ;  /* 0x000000355a357221 */ /* 0x002fd60000010000 */
        /* <DEDUP_REMOVED lines=9> */
.L_x_1179:
[----:B------:R-:W-:Y:S05]  /*1270*/  BSYNC.RECONVERGENT B0 ;  /* 0x0000000000007941 */ /* 0x000fea0003800200 */
.L_x_1178:
        /* <DEDUP_REMOVED lines=59> */
.L_x_1184:
        /* <DEDUP_REMOVED lines=21> */
.L_x_1183:
        /* <DEDUP_REMOVED lines=22> */
.L_x_1186:
        /* <DEDUP_REMOVED lines=21> */
.L_x_1182:
        /* <DEDUP_REMOVED lines=26> */
[----:B------:R-:W-:Y:S01]  /*1bd0*/  PRMT R53, R54, 0x7632, R53 ;  /* 0x0000763236357816 */ /* 0x000fe20000000035 */
[----:B------:R-:W-:Y:S06]  /*1be0*/  BRA `(.L_x_1185) ;  /* 0x0000000000fc7947 */ /* 0x000fec0003800000 */
.L_x_1188:
        /* <DEDUP_REMOVED lines=21> */
.L_x_1187:
        /* <DEDUP_REMOVED lines=22> */
.L_x_1189:
        /* <DEDUP_REMOVED lines=20> */
.L_x_1185:
[----:B------:R-:W-:Y:S01]  /*1fe0*/  ISETP.NE.U32.AND P0, PT, RZ, UR4, PT ;  /* 0x00000004ff007c0c */ /* 0x000fe2000bf05070 */
[----:B------:R-:W-:Y:S01]  /*1ff0*/  UISETP.NE.U32.AND UP0, UPT, UR7, URZ, UPT ;  /* 0x000000ff0700728c */ /* 0x000fe2000bf05070 */
[----:B------:R-:W-:Y:S02]  /*2000*/  LOP3.LUT R52, R52, 0xffff, RZ, 0xc0, !PT ;  /* 0x0000ffff34347812 */ /* 0x000fe400078ec0ff */
[----:B------:R-:W-:Y:S01]  /*2010*/  ISETP.NE.AND.EX P0, PT, RZ, UR5, PT, P0 ;  /* 0x00000005ff007c0c */ /* 0x000fe2000bf05300 */
[----:B------:R-:W-:Y:S01]  /*2020*/  UISETP.NE.AND.EX UP0, UPT, UR8, URZ, UPT, UP0 ;  /* 0x000000ff0800728c */ /* 0x000fe2000bf05300 */
[----:B------:R-:W-:Y:S01]  /*2030*/  PRMT R55, R54, 0x5410, R53 ;  /* 0x0000541036377816 */ /* 0x000fe20000000035 */
[----:B------:R-:W-:-:S05]  /*2040*/  IMAD.WIDE.U32 R52, R52, 0x10000, RZ ;  /* 0x0001000034347825 */ /* 0x000fca00078e00ff */
[----:B------:R-:W-:Y:S02]  /*2050*/  LOP3.LUT R55, R55, R53, RZ, 0xfc, !PT ;  /* 0x0000003537377212 */ /* 0x000fe400078efcff */
[----:B------:R-:W-:-:S03]  /*2060*/  LOP3.LUT R54, R52, 0xffff, R89, 0xf8, !PT ;  /* 0x0000ffff34367812 */ /* 0x000fc600078ef859 */
[----:B------:R-:W0:Y:S02]  /*2070*/  @P0 LDC.64 R52, c[0x0][0x478] ;  /* 0x00011e00ff340b82 */ /* 0x000e240000000a00 */
[----:B0-----:R-:W-:-:S06]  /*2080*/  @P0 IMAD.WIDE.U32 R90, R0, 0x10, R52 ;  /* 0x00000010005a0825 */ /* 0x001fcc00078e0034 */
[----:B------:R-:W0:Y:S01]  /*2090*/  LDC.64 R52, c[0x0][0x468] ;  /* 0x00011a00ff347b82 */ /* 0x000e220000000a00 */
[----:B------:R1:W-:Y:S01]  /*20a0*/  @P0 STG.E.128 desc[UR18][R90.64], R48 ;  /* 0x000000305a000986 */ /* 0x0003e2000c101d12 */
[----:B0-----:R-:W-:-:S05]  /*20b0*/  IMAD.WIDE.U32 R52, R0, 0x8, R52 ;  /* 0x0000000800347825 */ /* 0x001fca00078e0034 */
[----:B------:R1:W-:Y:S01]  /*20c0*/  STG.E.64 desc[UR18][R52.64], R54 ;  /* 0x0000003634007986 */ /* 0x0003e2000c101b12 */
[----:B------:R-:W-:Y:S05]  /*20d0*/  BRA.U !UP0, `(.L_x_1190) ;  /* 0x0000000108207547 */ /* 0x000fea000b800000 */
[----:B-1----:R-:W0:Y:S01]  /*20e0*/  LDC.64 R52, c[0x0][0x470] ;  /* 0x00011c00ff347b82 */ /* 0x002e220000000a00 */
[----:B------:R-:W-:Y:S02]  /*20f0*/  LOP3.LUT R54, R62, 0xffff, RZ, 0xc0, !PT ;  /* 0x0000ffff3e367812 */ /* 0x000fe400078ec0ff */
[----:B------:R-:W-:-:S03]  /*2100*/  PRMT R89, R61, 0x5410, R60 ;  /* 0x000054103d597816 */ /* 0x000fc6000000003c */
[----:B------:R-:W-:-:S05]  /*2110*/  IMAD.WIDE.U32 R54, R54, 0x10000, RZ ;  /* 0x0001000036367825 */ /* 0x000fca00078e00ff */
[----:B------:R-:W-:Y:S02]  /*2120*/  LOP3.LUT R55, R89, R55, RZ, 0xfc, !PT ;  /* 0x0000003759377212 */ /* 0x000fe400078efcff */
[----:B------:R-:W-:Y:S01]  /*2130*/  LOP3.LUT R54, R54, 0xffff, R63, 0xf8, !PT ;  /* 0x0000ffff36367812 */ /* 0x000fe200078ef83f */
[----:B0-----:R-:W-:-:S05]  /*2140*/  IMAD.WIDE.U32 R52, R0, 0x8, R52 ;  /* 0x0000000800347825 */ /* 0x001fca00078e0034 */
[----:B------:R0:W-:Y:S02]  /*2150*/  STG.E.64 desc[UR18][R52.64], R54 ;  /* 0x0000003634007986 */ /* 0x0001e4000c101b12 */
.L_x_1190:
[----:B------:R-:W-:-:S07]  /*2160*/  IADD3 R0, PT, PT, R0, 0x80, RZ ;  /* 0x0000008000007810 */ /* 0x000fce0007ffe0ff */
.L_x_1181:
[----:B------:R-:W-:Y:S05]  /*2170*/  BSYNC.RECONVERGENT B0 ;  /* 0x0000000000007941 */ /* 0x000fea0003800200 */
.L_x_1180:
        /* <DEDUP_REMOVED lines=33> */
.L_x_1195:
        /* <DEDUP_REMOVED lines=17> */
.L_x_1194:
        /* <DEDUP_REMOVED lines=25> */
.L_x_1197:
        /* <DEDUP_REMOVED lines=18> */
.L_x_1193:
        /* <DEDUP_REMOVED lines=28> */
.L_x_1199:
        /* <DEDUP_REMOVED lines=17> */
.L_x_1198:
        /* <DEDUP_REMOVED lines=25> */
.L_x_1200:
        /* <DEDUP_REMOVED lines=18> */
.L_x_1196:
[----:B------:R-:W-:Y:S01]  /*2cd0*/  LOP3.LUT R53, R53, 0xffff, RZ, 0xc0, !PT ;  /* 0x0000ffff35357812 */ /* 0x000fe200078ec0ff */
[----:B------:R-:W0:Y:S01]  /*2ce0*/  @P0 LDC.64 R90, c[0x0][0x478] ;  /* 0x00011e00ff5a0b82 */ /* 0x000e220000000a00 */
[----:B------:R-:W-:-:S03]  /*2cf0*/  PRMT R55, R55, 0x5410, R52 ;  /* 0x0000541037377816 */ /* 0x000fc60000000034 */
[----:B------:R-:W-:-:S05]  /*2d00*/  IMAD.WIDE.U32 R52, R53, 0x10000, RZ ;  /* 0x0001000035347825 */ /* 0x000fca00078e00ff */
[----:B------:R-:W-:Y:S02]  /*2d10*/  LOP3.LUT R55, R55, R53, RZ, 0xfc, !PT ;  /* 0x0000003537377212 */ /* 0x000fe400078efcff */
[----:B------:R-:W-:Y:S02]  /*2d20*/  LOP3.LUT R54, R52, 0xffff, R89, 0xf8, !PT ;  /* 0x0000ffff34367812 */ /* 0x000fe400078ef859 */
[----:B------:R-:W1:Y:S01]  /*2d30*/  LDC.64 R52, c[0x0][0x468] ;  /* 0x00011a00ff347b82 */ /* 0x000e620000000a00 */
        /* <DEDUP_REMOVED lines=13> */
.L_x_1201:
[----:B------:R-:W-:-:S07]  /*2e10*/  IADD3 R0, PT, PT, R0, 0x80, RZ ;  /* 0x0000008000007810 */ /* 0x000fce0007ffe0ff */
.L_x_1192:
[----:B------:R-:W-:Y:S05]  /*2e20*/  BSYNC.RECONVERGENT B0 ;  /* 0x0000000000007941 */ /* 0x000fea0003800200 */
.L_x_1191:
        /* <DEDUP_REMOVED lines=33> */
.L_x_1206:
        /* <DEDUP_REMOVED lines=17> */
.L_x_1205:
        /* <DEDUP_REMOVED lines=26> */
.L_x_1208:
        /* <DEDUP_REMOVED lines=18> */
.L_x_1204:
        /* <DEDUP_REMOVED lines=28> */
.L_x_1210:
        /* <DEDUP_REMOVED lines=17> */
.L_x_1209:
        /* <DEDUP_REMOVED lines=25> */
.L_x_1211:
        /* <DEDUP_REMOVED lines=17> */
.L_x_1207:
[----:B------:R-:W-:Y:S02]  /*3980*/  LOP3.LUT R53, R53, 0xffff, RZ, 0xc0, !PT ;  /* 0x0000ffff35357812 */ /* 0x000fe400078ec0ff */
[----:B------:R-:W-:-:S03]  /*3990*/  PRMT R87, R87, 0x5410, R52 ;  /* 0x0000541057577816 */ /* 0x000fc60000000034 */
[----:B------:R-:W-:-:S03]  /*39a0*/  IMAD.WIDE.U32 R52, R53, 0x10000, RZ ;  /* 0x0001000035347825 */ /* 0x000fc600078e00ff */
[----:B------:R-:W-:Y:S02]  /*39b0*/  LOP3.LUT R90, R52, 0xffff, R55, 0xf8, !PT ;  /* 0x0000ffff345a7812 */ /* 0x000fe400078ef837 */
[----:B------:R-:W-:Y:S01]  /*39c0*/  LOP3.LUT R91, R87, R53, RZ, 0xfc, !PT ;  /* 0x00000035575b7212 */ /* 0x000fe200078efcff */
[----:B------:R-:W0:Y:S08]  /*39d0*/  @P0 LDC.64 R54, c[0x0][0x478] ;  /* 0x00011e00ff360b82 */ /* 0x000e300000000a00 */
[----:B------:R-:W1:Y:S01]  /*39e0*/  LDC.64 R52, c[0x0][0x468] ;  /* 0x00011a00ff347b82 */ /* 0x000e620000000a00 */
        /* <DEDUP_REMOVED lines=13> */
.L_x_1203:
[----:B------:R-:W-:Y:S05]  /*3ac0*/  BSYNC.RECONVERGENT B0 ;  /* 0x0000000000007941 */ /* 0x000fea0003800200 */
.L_x_1202:
[----:B------:R-:W-:Y:S01]  /*3ad0*/  UPLOP3.LUT UP1, UPT, UPT, UPT, UP1, 0x40, 0x4 ;  /* 0x000000000004789c */ /* 0x000fe20003f2e810 */
[----:B------:R-:W-:Y:S10]  /*3ae0*/  BRA.U !UP2, `(.L_x_1212) ;  /* 0xffffffc90a807547 */ /* 0x000ff4000b83ffff */
.L_x_1171:
[----:B------:R-:W4:Y:S08]  /*3af0*/  S2UR UR4, SR_CTAID.X ;  /* 0x00000000000479c3 */ /* 0x000f300000002500 */
[----:B------:R-:W0:Y:S08]  /*3b00*/  LDC.64 R2, c[0x0][0x440] ;  /* 0x00011000ff027b82 */ /* 0x000e300000000a00 */
[----:B-----5:R-:W1:Y:S08]  /*3b10*/  LDC.64 R4, c[0x0][0x448] ;  /* 0x00011200ff047b82 */ /* 0x020e700000000a00 */
[----:B------:R-:W2:Y:S01]  /*3b20*/  LDC.64 R6, c[0x0][0x440] ;  /* 0x00011000ff067b82 */ /* 0x000ea20000000a00 */
[----:B----4-:R-:W-:-:S06]  /*3b30*/  UIMAD UR4, UR4, UR6, URZ ;  /* 0x00000006040472a4 */ /* 0x010fcc000f8e02ff */
[----:B------:R-:W-:Y:S01]  /*3b40*/  MOV R0, UR4 ;  /* 0x0000000400007c02 */ /* 0x000fe20008000f00 */
[----:B------:R-:W4:Y:S03]  /*3b50*/  LDC.64 R8, c[0x0][0x448] ;  /* 0x00011200ff087b82 */ /* 0x000f260000000a00 */
[----:B------:R-:W-:-:S05]  /*3b60*/  LEA.HI R85, R0, R85, RZ, 0x1e ;  /* 0x0000005500557211 */ /* 0x000fca00078ff0ff */
[----:B0-----:R-:W-:-:S04]  /*3b70*/  @P3 IMAD.WIDE.U32 R2, R85, 0x10, R2 ;  /* 0x0000001055023825 */ /* 0x001fc800078e0002 */
[C---:B-1----:R-:W-:Y:S01]  /*3b80*/  @P3 IMAD.WIDE.U32 R4, R85.reuse, 0x10, R4 ;  /* 0x0000001055043825 */ /* 0x042fe200078e0004 */
[----:B------:R-:W-:Y:S01]  /*3b90*/  @P3 IADD3 R85, PT, PT, R85, 0x80, RZ ;  /* 0x0000008055553810 */ /* 0x000fe20007ffe0ff */
[----:B------:R0:W-:Y:S04]  /*3ba0*/  @P3 STG.E.128 desc[UR18][R2.64], R28 ;  /* 0x0000001c02003986 */ /* 0x0001e8000c101d12 */
[C---:B--2---:R-:W-:Y:S01]  /*3bb0*/  @P1 IMAD.WIDE.U32 R6, R85.reuse, 0x10, R6 ;  /* 0x0000001055061825 */ /* 0x044fe200078e0006 */
[----:B------:R0:W-:Y:S04]  /*3bc0*/  @P3 STG.E.128 desc[UR18][R4.64], R16 ;  /* 0x0000001004003986 */ /* 0x0001e8000c101d12 */
[----:B------:R0:W-:Y:S01]  /*3bd0*/  @P1 STG.E.128 desc[UR18][R6.64], R20 ;  /* 0x0000001406001986 */ /* 0x0001e2000c101d12 */
[----:B----4-:R-:W-:-:S05]  /*3be0*/  @P1 IMAD.WIDE.U32 R8, R85, 0x10, R8 ;  /* 0x0000001055081825 */ /* 0x010fca00078e0008 */
[----:B------:R0:W-:Y:S01]  /*3bf0*/  @P1 STG.E.128 desc[UR18][R8.64], R32 ;  /* 0x0000002008001986 */ /* 0x0001e2000c101d12 */
[----:B------:R-:W-:Y:S05]  /*3c00*/  @!P2 EXIT ;  /* 0x000000000000a94d */ /* 0x000fea0003800000 */
[----:B0-----:R-:W0:Y:S01]  /*3c10*/  LDC.64 R2, c[0x0][0x440] ;  /* 0x00011000ff027b82 */ /* 0x001e220000000a00 */
[----:B------:R-:W-:-:S07]  /*3c20*/  @P1 IADD3 R85, PT, PT, R85, 0x80, RZ ;  /* 0x0000008055551810 */ /* 0x000fce0007ffe0ff */
[----:B------:R-:W1:Y:S01]  /*3c30*/  LDC.64 R4, c[0x0][0x448] ;  /* 0x00011200ff047b82 */ /* 0x000e620000000a00 */
[----:B0-----:R-:W-:-:S05]  /*3c40*/  IMAD.WIDE.U32 R2, R85, 0x10, R2 ;  /* 0x0000001055027825 */ /* 0x001fca00078e0002 */
[----:B------:R-:W-:Y:S01]  /*3c50*/  STG.E.128 desc[UR18][R2.64], R36 ;  /* 0x0000002402007986 */ /* 0x000fe2000c101d12 */
[----:B-1----:R-:W-:-:S05]  /*3c60*/  IMAD.WIDE.U32 R4, R85, 0x10, R4 ;  /* 0x0000001055047825 */ /* 0x002fca00078e0004 */
[----:B------:R-:W-:Y:S01]  /*3c70*/  STG.E.128 desc[UR18][R4.64], R24 ;  /* 0x0000001804007986 */ /* 0x000fe2000c101d12 */
[----:B------:R-:W-:Y:S05]  /*3c80*/  EXIT ;  /* 0x000000000000794d */ /* 0x000fea0003800000 */
.L_x_1213:
        /* <DEDUP_REMOVED lines=15> */
.L_x_3534:


//--------------------- .text._ZN10layer_norm31ln_parallel_residual_bwd_kernelINS_13Kernel_traitsI13__nv_bfloat16S2_fS2_fjLj1536ELj1ELj1ELj4ELj8ENS_18Kernel_traits_baseILj1536ES2_S2_fS2_fjLj128EEEEELb0ELb1ELb1EEEvNS_9BwdParamsE --------------------------
	.section	.text._ZN10layer_norm31ln_parallel_residual_bwd_kernelINS_13Kernel_traitsI13__nv_bfloat16S2_fS2_fjLj1536ELj1ELj1ELj4ELj8ENS_18Kernel_traits_baseILj1536ES2_S2_fS2_fjLj128EEEEELb0ELb1ELb1EEEvNS_9BwdParamsE,"ax",@progbits
	.align	128
        .global         _ZN10layer_norm31ln_parallel_residual_bwd_kernelINS_13Kernel_traitsI13__nv_bfloat16S2_fS2_fjLj1536ELj1ELj1ELj4ELj8ENS_18Kernel_traits_baseILj1536ES2_S2_fS2_fjLj128EEEEELb0ELb1ELb1EEEvNS_9BwdParamsE
        .type           _ZN10layer_norm31ln_parallel_residual_bwd_kernelINS_13Kernel_traitsI13__nv_bfloat16S2_fS2_fjLj1536ELj1ELj1ELj4ELj8ENS_18Kernel_traits_baseILj1536ES2_S2_fS2_fjLj128EEEEELb0ELb1ELb1EEEvNS_9BwdParamsE,@function
        .size           _ZN10layer_norm31ln_parallel_residual_bwd_kernelINS_13Kernel_traitsI13__nv_bfloat16S2_fS2_fjLj1536ELj1ELj1ELj4ELj8ENS_18Kernel_traits_baseILj1536ES2_S2_fS2_fjLj128EEEEELb0ELb1ELb1EEEvNS_9BwdParamsE,(.L_x_3535 - _ZN10layer_norm31ln_parallel_residual_bwd_kernelINS_13Kernel_traitsI13__nv_bfloat16S2_fS2_fjLj1536ELj1ELj1ELj4ELj8ENS_18Kernel_traits_baseILj1536ES2_S2_fS2_fjLj128EEEEELb0ELb1ELb1EEEvNS_9BwdParamsE)
        .other          _ZN10layer_norm31ln_parallel_residual_bwd_kernelINS_13Kernel_traitsI13__nv_bfloat16S2_fS2_fjLj1536ELj1ELj1ELj4ELj8ENS_18Kernel_traits_baseILj1536ES2_S2_fS2_fjLj128EEEEELb0ELb1ELb1EEEvNS_9BwdParamsE,@"STO_CUDA_ENTRY STV_DEFAULT"
_ZN10layer_norm31ln_parallel_residual_bwd_kernelINS_13Kernel_traitsI13__nv_bfloat16S2_fS2_fjLj1536ELj1ELj1ELj4ELj8ENS_18Kernel_traits_baseILj1536ES2_S2_fS2_fjLj128EEEEELb0ELb1ELb1EEEvNS_9BwdParamsE:
.text._ZN10layer_norm31ln_parallel_residual_bwd_kernelINS_13Kernel_traitsI13__nv_bfloat16S2_fS2_fjLj1536ELj1ELj1ELj4ELj8ENS_18Kernel_traits_baseILj1536ES2_S2_fS2_fjLj128EEEEELb0ELb1ELb1EEEvNS_9BwdParamsE:
        /* <DEDUP_REMOVED lines=34> */
[----:B------:R-:W4:Y:S01]  /*0220*/  LDCU UR20, c[0x0][0x388] ;  /* 0x00007100ff1477ac */ /* 0x000f220008000800 */
[----:B------:R-:W0:Y:S02]  /*0230*/  LDCU.U8 UR25, c[0x0][0x410] ;  /* 0x00008200ff1977ac */ /* 0x000e240008000000 */
[----:B0-----:R-:W-:Y:S01]  /*0240*/  IMAD.WIDE.U32 R2, R36, 0x8, R2 ;  /* 0x0000000824027825 */ /* 0x001fe200078e0002 */
[----:B------:R-:W0:Y:S04]  /*0250*/  LDCU UR21, c[0x0][0x400] ;  /* 0x00008000ff1577ac */ /* 0x000e280008000800 */
[----:B--2---:R-:W2:Y:S01]  /*0260*/  LDG.E.64 R58, desc[UR14][R2.64+0x800] ;  /* 0x0008000e023a7981 */ /* 0x004ea2000c1e1b00 */
[----:B------:R-:W0:Y:S03]  /*0270*/  LDCU.64 UR12, c[0x0][0x470] ;  /* 0x00008e00ff0c77ac */ /* 0x000e260008000a00 */
[----:B------:R-:W5:Y:S01]  /*0280*/  LDG.E.64 R56, desc[UR14][R2.64+0x400] ;  /* 0x0004000e02387981 */ /* 0x000f62000c1e1b00 */
[----:B------:R-:W0:Y:S03]  /*0290*/  LDCU.64 UR26, c[0x0][0x438] ;  /* 0x00008700ff1a77ac */ /* 0x000e260008000a00 */
[----:B------:R4:W5:Y:S01]  /*02a0*/  LDG.E.64 R54, desc[UR14][R2.64] ;  /* 0x0000000e02367981 */ /* 0x000962000c1e1b00 */
[----:B------:R-:W-:Y:S01]  /*02b0*/  MOV R61, RZ ;  /* 0x000000ff003d7202 */ /* 0x000fe20000000f00 */
[----:B-1----:R-:W-:-:S02]  /*02c0*/  UISETP.NE.U32.AND UP0, UPT, UR6, URZ, UPT ;  /* 0x000000ff0600728c */ /* 0x002fc4000bf05070 */
[----:B---3--:R-:W-:Y:S02]  /*02d0*/  UISETP.NE.AND UP2, UPT, UR5, URZ, UPT ;  /* 0x000000ff0500728c */ /* 0x008fe4000bf45270 */
[----:B------:R-:W-:Y:S01]  /*02e0*/  UISETP.NE.AND.EX UP0, UPT, UR7, URZ, UPT, UP0 ;  /* 0x000000ff0700728c */ /* 0x000fe2000bf05300 */
[----:B------:R-:W1:Y:S01]  /*02f0*/  LDCU.64 UR10, c[0x0][0x478] ;  /* 0x00008f00ff0a77ac */ /* 0x000e620008000a00 */
[----:B----4-:R-:W-:Y:S02]  /*0300*/  CS2R R2, SRZ ;  /* 0x0000000000027805 */ /* 0x010fe4000001ff00 */
[----:B------:R-:W-:Y:S01]  /*0310*/  PLOP3.LUT P2, PT, PT, PT, UP2, 0x80, 0x8 ;  /* 0x000000000008781c */ /* 0x000fe20003f4f028 */
[----:B------:R-:W3:Y:S01]  /*0320*/  LDCU.128 UR16, c[0x0][0x3c0] ;  /* 0x00007800ff1077ac */ /* 0x000ee20008000c00 */
[----:B------:R-:W-:Y:S01]  /*0330*/  PLOP3.LUT P0, PT, PT, PT, UP0, 0x80, 0x8 ;  /* 0x000000000008781c */ /* 0x000fe20003f0f008 */
[----:B------:R-:W4:Y:S01]  /*0340*/  LDCU.64 UR22, c[0x0][0x380] ;  /* 0x00007000ff1677ac */ /* 0x000f220008000a00 */
[----:B--2---:R-:W-:-:S02]  /*0350*/  SHF.L.U32 R67, R58, 0x10, RZ ;  /* 0x000000103a437819 */ /* 0x004fc400000006ff */
[----:B------:R-:W-:Y:S02]  /*0360*/  SHF.R.U64 R60, R58, 0x10, R59 ;  /* 0x000000103a3c7819 */ /* 0x000fe4000000123b */
[C---:B-----5:R-:W-:Y:S02]  /*0370*/  SHF.L.U32 R65, R56.reuse, 0x10, RZ ;  /* 0x0000001038417819 */ /* 0x060fe400000006ff */
[----:B------:R-:W-:Y:S02]  /*0380*/  SHF.R.U64 R58, R56, 0x10, R57 ;  /* 0x00000010383a7819 */ /* 0x000fe40000001239 */
[----:B------:R-:W-:Y:S02]  /*0390*/  SHF.L.U32 R66, R59, 0x10, RZ ;  /* 0x000000103b427819 */ /* 0x000fe400000006ff */
[----:B------:R-:W-:Y:S02]  /*03a0*/  SHF.L.U32 R64, R57, 0x10, RZ ;  /* 0x0000001039407819 */ /* 0x000fe400000006ff */
[----:B------:R-:W-:-:S02]  /*03b0*/  SHF.R.U64 R56, R54, 0x10, R55 ;  /* 0x0000001036387819 */ /* 0x000fc40000001237 */
[----:B------:R-:W-:Y:S02]  /*03c0*/  SHF.L.U32 R62, R55, 0x10, RZ ;  /* 0x00000010373e7819 */ /* 0x000fe400000006ff */
        /* <DEDUP_REMOVED lines=9> */
[----:B01-34-:R-:W-:-:S07]  /*0460*/  SHF.L.U32 R55, R55, 0x10, RZ ;  /* 0x0000001037377819 */ /* 0x01bfce00000006ff */
.L_x_1244:
[----:B0-----:R-:W0:Y:S01]  /*0470*/  LDC.64 R84, c[0x0][0x428] ;  /* 0x00010a00ff547b82 */ /* 0x001e220000000a00 */
[----:B------:R-:W-:Y:S02]  /*0480*/  UIMAD UR5, UR4, UR20, URZ ;  /* 0x00000014040572a4 */ /* 0x000fe4000f8e02ff */
[----:B------:R-:W-:Y:S02]  /*0490*/  UIMAD.WIDE UR8, UR4, 0x4, UR18 ;  /* 0x00000004040878a5 */ /* 0x000fe4000f8e0212 */
[----:B------:R-:W-:-:S03]  /*04a0*/  USHF.R.S32.HI UR6, URZ, 0x1f, UR5 ;  /* 0x0000001fff067899 */ /* 0x000fc60008011405 */
[----:B-1----:R-:W1:Y:S01]  /*04b0*/  LDC.64 R40, c[0x0][0x3a8] ;  /* 0x0000ea00ff287b82 */ /* 0x002e620000000a00 */
[----:B------:R-:W-:Y:S01]  /*04c0*/  ULEA.HI UR6, UR6, UR5, URZ, 0x2 ;  /* 0x0000000506067291 */ /* 0x000fe2000f8f10ff */
[----:B------:R-:W-:Y:S02]  /*04d0*/  MOV R76, UR8 ;  /* 0x00000008004c7c02 */ /* 0x000fe40008000f00 */
[----:B------:R-:W-:-:S03]  /*04e0*/  MOV R77, UR9 ;  /* 0x00000009004d7c02 */ /* 0x000fc60008000f00 */
[----:B------:R-:W-:Y:S01]  /*04f0*/  MOV R33, UR6 ;  /* 0x0000000600217c02 */ /* 0x000fe20008000f00 */
[----:B------:R-:W-:Y:S01]  /*0500*/  UIMAD.WIDE UR6, UR4, 0x4, UR16 ;  /* 0x00000004040678a5 */ /* 0x000fe2000f8e0210 */
[----:B------:R-:W2:Y:S01]  /*0510*/  LDG.E R76, desc[UR14][R76.64] ;  /* 0x0000000e4c4c7981 */ /* 0x000ea2000c1e1900 */
[----:B------:R-:W3:Y:S01]  /*0520*/  @P0 LDC.64 R74, c[0x0][0x438] ;  /* 0x00010e00ff4a0b82 */ /* 0x000ee20000000a00 */
[----:B------:R-:W-:-:S03]  /*0530*/  LEA.HI.SX32 R54, R33, R36, 0x1e ;  /* 0x0000002421367211 */ /* 0x000fc600078ff2ff */
[----:B------:R-:W-:Y:S02]  /*0540*/  MOV R80, UR6 ;  /* 0x0000000600507c02 */ /* 0x000fe40008000f00 */
[C-C-:B0-----:R-:W-:Y:S01]  /*0550*/  IMAD.WIDE.U32 R72, R54.reuse, 0x8, R84.reuse ;  /* 0x0000000836487825 */ /* 0x141fe200078e0054 */
[C---:B------:R-:W-:Y:S02]  /*0560*/  IADD3 R53, PT, PT, R54.reuse, 0x80, RZ ;  /* 0x0000008036357810 */ /* 0x040fe40007ffe0ff */
[----:B------:R-:W-:Y:S02]  /*0570*/  MOV R81, UR7 ;  /* 0x0000000700517c02 */ /* 0x000fe40008000f00 */
[----:B------:R-:W-:Y:S01]  /*0580*/  IADD3 R52, PT, PT, R54, 0x100, RZ ;  /* 0x0000010036347810 */ /* 0x000fe20007ffe0ff */
[----:B------:R-:W4:Y:S01]  /*0590*/  LDG.E.64 R72, desc[UR14][R72.64] ;  /* 0x0000000e48487981 */ /* 0x000f22000c1e1b00 */
[----:B------:R-:W-:-:S03]  /*05a0*/  IMAD.WIDE.U32 R78, R53, 0x8, R84 ;  /* 0x00000008354e7825 */ /* 0x000fc600078e0054 */
[----:B------:R0:W4:Y:S01]  /*05b0*/  LDG.E R87, desc[UR14][R80.64] ;  /* 0x0000000e50577981 */ /* 0x000122000c1e1900 */
[----:B-1----:R-:W-:-:S03]  /*05c0*/  IMAD.WIDE.U32 R32, R54, 0x10, R40 ;  /* 0x0000001036207825 */ /* 0x002fc600078e0028 */
[----:B------:R-:W4:Y:S01]  /*05d0*/  LDG.E.64 R78, desc[UR14][R78.64] ;  /* 0x0000000e4e4e7981 */ /* 0x000f22000c1e1b00 */
[----:B------:R-:W-:-:S03]  /*05e0*/  IMAD.WIDE.U32 R36, R53, 0x10, R40 ;  /* 0x0000001035247825 */ /* 0x000fc600078e0028 */
[----:B------:R-:W4:Y:S01]  /*05f0*/  LDG.E.128 R32, desc[UR14][R32.64] ;  /* 0x0000000e20207981 */ /* 0x000f22000c1e1d00 */
[----:B------:R-:W-:-:S03]  /*0600*/  IMAD.WIDE.U32 R84, R52, 0x8, R84 ;  /* 0x0000000834547825 */ /* 0x000fc600078e0054 */
[----:B------:R-:W4:Y:S01]  /*0610*/  LDG.E.128 R36, desc[UR14][R36.64] ;  /* 0x0000000e24247981 */ /* 0x000f22000c1e1d00 */
[----:B------:R-:W-:-:S03]  /*0620*/  IMAD.WIDE.U32 R40, R52, 0x10, R40 ;  /* 0x0000001034287825 */ /* 0x000fc600078e0028 */
[----:B------:R-:W4:Y:S04]  /*0630*/  LDG.E.64 R84, desc[UR14][R84.64] ;  /* 0x0000000e54547981 */ /* 0x000f28000c1e1b00 */
[----:B------:R-:W4:Y:S01]  /*0640*/  LDG.E.128 R40, desc[UR14][R40.64] ;  /* 0x0000000e28287981 */ /* 0x000f22000c1e1d00 */
[----:B---3--:R-:W-:Y:S01]  /*0650*/  @P0 IMAD.WIDE.U32 R92, R54, 0x10, R74 ;  /* 0x00000010365c0825 */ /* 0x008fe200078e004a */
[----:B------:R-:W-:-:S04]  /*0660*/  ISETP.NE.U32.AND P1, PT, RZ, UR26, PT ;  /* 0x0000001aff007c0c */ /* 0x000fc8000bf25070 */
[----:B-----5:R-:W5:Y:S01]  /*0670*/  @P0 LDG.E.128 R16, desc[UR14][R92.64] ;  /* 0x0000000e5c100981 */ /* 0x020f62000c1e1d00 */
[----:B------:R-:W-:-:S13]  /*0680*/  ISETP.NE.AND.EX P0, PT, RZ, UR27, PT, P1 ;  /* 0x0000001bff007c0c */ /* 0x000fda000bf05310 */
[----:B------:R-:W1:Y:S08]  /*0690*/  @P0 LDC.64 R90, c[0x0][0x438] ;  /* 0x00010e00ff5a0b82 */ /* 0x000e700000000a00 */
[----:B------:R-:W3:Y:S01]  /*06a0*/  @P0 LDC.64 R74, c[0x0][0x438] ;  /* 0x00010e00ff4a0b82 */ /* 0x000ee20000000a00 */
[----:B-1----:R-:W-:-:S05]  /*06b0*/  @P0 IMAD.WIDE.U32 R90, R52, 0x10, R90 ;  /* 0x00000010345a0825 */ /* 0x002fca00078e005a */
[----:B------:R1:W5:Y:S01]  /*06c0*/  @P0 LDG.E.128 R24, desc[UR14][R90.64] ;  /* 0x0000000e5a180981 */ /* 0x000362000c1e1d00 */
[----:B---3--:R-:W-:-:S05]  /*06d0*/  @P0 IMAD.WIDE.U32 R88, R53, 0x10, R74 ;  /* 0x0000001035580825 */ /* 0x008fca00078e004a */
[----:B------:R3:W5:Y:S01]  /*06e0*/  @P0 LDG.E.128 R20, desc[UR14][R88.64] ;  /* 0x0000000e58140981 */ /* 0x000762000c1e1d00 */
[----:B--2---:R-:W-:Y:S02]  /*06f0*/  R2UR UR9, R76 ;  /* 0x000000004c0972ca */ /* 0x004fe400000e0000 */
[----:B----4-:R-:W-:Y:S02]  /*0700*/  MOV R82, R72 ;  /* 0x0000004800527202 */ /* 0x010fe40000000f00 */
[----:B0-----:R-:W-:Y:S02]  /*0710*/  SHF.R.U64 R80, R72, 0x10, R73 ;  /* 0x0000001048507819 */ /* 0x001fe40000001249 */
[----:B------:R-:W-:Y:S02]  /*0720*/  FSEL R87, R87, RZ, !P2 ;  /* 0x000000ff57577208 */ /* 0x000fe40005000000 */
[----:B------:R-:W-:Y:S02]  /*0730*/  SHF.L.U32 R82, R82, 0x10, RZ ;  /* 0x0000001052527819 */ /* 0x000fe400000006ff */
[----:B------:R-:W-:-:S02]  /*0740*/  MOV R77, R73 ;  /* 0x00000049004d7202 */ /* 0x000fc40000000f00 */
[----:B------:R-:W-:Y:S01]  /*0750*/  SHF.R.U32.HI R72, RZ, 0x10, R73 ;  /* 0x00000010ff487819 */ /* 0x000fe20000011649 */
[C---:B-1----:R-:W-:Y:S01]  /*0760*/  FADD.FTZ R90, -R87.reuse, R33 ;  /* 0x00000021575a7221 */ /* 0x042fe20000010100 */
[C---:B------:R-:W-:Y:S01]  /*0770*/  FADD.FTZ R35, -R87.reuse, R35 ;  /* 0x0000002357237221 */ /* 0x040fe20000010100 */
[--C-:B------:R-:W-:Y:S02]  /*0780*/  SHF.R.U64 R73, R78, 0x10, R79.reuse ;  /* 0x000000104e497819 */ /* 0x100fe4000000124f */
[----:B------:R-:W-:Y:S01]  /*0790*/  MOV R75, R79 ;  /* 0x0000004f004b7202 */ /* 0x000fe20000000f00 */
[----:B------:R-:W-:Y:S01]  /*07a0*/  FADD.FTZ R33, -R87, R38 ;  /* 0x0000002657217221 */ /* 0x000fe20000010100 */
[----:B------:R-:W-:Y:S01]  /*07b0*/  SHF.R.U32.HI R76, RZ, 0x10, R79 ;  /* 0x00000010ff4c7819 */ /* 0x000fe2000001164f */
[----:B------:R-:W-:Y:S01]  /*07c0*/  FMUL.FTZ R38, R63, R82 ;  /* 0x000000523f267220 */ /* 0x000fe20000410000 */
[----:B------:R-:W-:Y:S02]  /*07d0*/  SHF.L.U32 R80, R80, 0x10, RZ ;  /* 0x0000001050507819 */ /* 0x000fe400000006ff */
[----:B------:R-:W-:-:S02]  /*07e0*/  SHF.R.U64 R79, R84, 0x10, R85 ;  /* 0x00000010544f7819 */ /* 0x000fc40000001255 */
[----:B------:R-:W-:Y:S02]  /*07f0*/  MOV R81, R85 ;  /* 0x0000005500517202 */ /* 0x000fe40000000f00 */
[----:B---3--:R-:W-:Y:S01]  /*0800*/  SHF.R.U32.HI R89, RZ, 0x10, R85 ;  /* 0x00000010ff597819 */ /* 0x008fe20000011655 */
[C---:B------:R-:W-:Y:S01]  /*0810*/  FADD.FTZ R85, -R87.reuse, R41 ;  /* 0x0000002957557221 */ /* 0x040fe20000010100 */
[----:B------:R-:W-:Y:S01]  /*0820*/  MOV R74, R78 ;  /* 0x0000004e004a7202 */ /* 0x000fe20000000f00 */
[----:B------:R-:W-:Y:S01]  /*0830*/  FADD.FTZ R88, -R87, R32 ;  /* 0x0000002057587221 */ /* 0x000fe20000010100 */
[----:B------:R-:W-:Y:S01]  /*0840*/  MOV R78, R84 ;  /* 0x00000054004e7202 */ /* 0x000fe20000000f00 */
[----:B------:R-:W-:Y:S01]  /*0850*/  FMUL.FTZ R41, R35, UR9 ;  /* 0x0000000923297c20 */ /* 0x000fe20008410000 */
[C---:B------:R-:W-:Y:S01]  /*0860*/  FADD.FTZ R83, -R87.reuse, R34 ;  /* 0x0000002257537221 */ /* 0x040fe20000010100 */
[----:B------:R-:W-:Y:S01]  /*0870*/  FADD.FTZ R84, -R87, R40 ;  /* 0x0000002857547221 */ /* 0x000fe20000010100 */
[----:B------:R-:W-:Y:S01]  /*0880*/  SHF.L.U32 R77, R77, 0x10, RZ ;  /* 0x000000104d4d7819 */ /* 0x000fe200000006ff */
[----:B------:R-:W-:Y:S01]  /*0890*/  FMUL.FTZ R40, R56, R80 ;  /* 0x0000005038287220 */ /* 0x000fe20000410000 */
[----:B------:R-:W-:Y:S01]  /*08a0*/  SHF.L.U32 R35, R73, 0x10, RZ ;  /* 0x0000001049237819 */ /* 0x000fe200000006ff */
[----:B------:R-:W-:Y:S01]  /*08b0*/  FADD.FTZ R73, RZ, R38 ;  /* 0x00000026ff497221 */ /* 0x000fe20000010000 */
[C---:B------:R-:W-:Y:S01]  /*08c0*/  FADD.FTZ R34, -R87.reuse, R39 ;  /* 0x0000002757227221 */ /* 0x040fe20000010100 */
[----:B------:R-:W-:Y:S01]  /*08d0*/  FMUL.FTZ R88, R88, UR9 ;  /* 0x0000000958587c20 */ /* 0x000fe20008410000 */
[----:B------:R-:W-:Y:S01]  /*08e0*/  SHF.L.U32 R72, R72, 0x10, RZ ;  /* 0x0000001048487819 */ /* 0x000fe200000006ff */
[----:B------:R-:W-:Y:S01]  /*08f0*/  FADD.FTZ R86, -R87, R42 ;  /* 0x0000002a57567221 */ /* 0x000fe20000010100 */
[----:B------:R-:W-:Y:S01]  /*0900*/  FMUL.FTZ R39, R83, UR9 ;  /* 0x0000000953277c20 */ /* 0x000fe20008410000 */
[-C--:B------:R-:W-:Y:S01]  /*0910*/  FMUL.FTZ R42, R62, R77.reuse ;  /* 0x0000004d3e2a7220 */ /* 0x080fe20000410000 */
[----:B------:R-:W-:Y:S01]  /*0920*/  FADD.FTZ R83, R40, R73 ;  /* 0x0000004928537221 */ /* 0x000fe20000010000 */
[----:B------:R-:W-:Y:S01]  /*0930*/  FADD.FTZ R32, -R87, R37 ;  /* 0x0000002557207221 */ /* 0x000fe20000010100 */
[----:B------:R-:W-:Y:S01]  /*0940*/  FMUL.FTZ R37, R90, UR9 ;  /* 0x000000095a257c20 */ /* 0x000fe20008410000 */
[----:B------:R-:W-:Y:S01]  /*0950*/  FFMA.FTZ R61, R88, R82, R61 ;  /* 0x00000052583d7223 */ /* 0x000fe2000001003d */
[----:B------:R-:W-:Y:S01]  /*0960*/  FADD.FTZ R51, R82, R51 ;  /* 0x0000003352337221 */ /* 0x000fe20000010000 */
[-C--:B------:R-:W-:Y:S01]  /*0970*/  FFMA.FTZ R46, R41, R72.reuse, R46 ;  /* 0x00000048292e7223 */ /* 0x080fe2000001002e */
[----:B------:R-:W-:Y:S01]  /*0980*/  FADD.FTZ R45, R72, R45 ;  /* 0x0000002d482d7221 */ /* 0x000fe20000010000 */
[----:B------:R-:W-:Y:S01]  /*0990*/  SHF.L.U32 R82, R74, 0x10, RZ ;  /* 0x000000104a527819 */ /* 0x000fe200000006ff */
[----:B------:R-:W-:Y:S01]  /*09a0*/  FMUL.FTZ R72, R55, R72 ;  /* 0x0000004837487220 */ /* 0x000fe20000410000 */
[----:B------:R-:W-:Y:S01]  /*09b0*/  FADD.FTZ R83, R42, R83 ;  /* 0x000000532a537221 */ /* 0x000fe20000010000 */
[----:B------:R-:W-:Y:S01]  /*09c0*/  FFMA.FTZ R50, R37, R80, R50 ;  /* 0x0000005025327223 */ /* 0x000fe20000010032 */
[----:B------:R-:W-:Y:S01]  /*09d0*/  FADD.FTZ R49, R80, R49 ;  /* 0x0000003150317221 */ /* 0x000fe20000010000 */
[----:B------:R-:W-:Y:S01]  /*09e0*/  SHF.L.U32 R80, R76, 0x10, RZ ;  /* 0x000000104c507819 */ /* 0x000fe200000006ff */
[----:B------:R-:W-:Y:S01]  /*09f0*/  FMUL.FTZ R76, R65, R82 ;  /* 0x00000052414c7220 */ /* 0x000fe20000410000 */
[----:B------:R-:W-:Y:S01]  /*0a00*/  FADD.FTZ R83, R72, R83 ;  /* 0x0000005348537221 */ /* 0x000fe20000010000 */
[----:B------:R-:W-:Y:S01]  /*0a10*/  FFMA.FTZ R48, R39, R77, R48 ;  /* 0x0000004d27307223 */ /* 0x000fe20000010030 */
[----:B------:R-:W-:Y:S01]  /*0a20*/  FADD.FTZ R47, R77, R47 ;  /* 0x0000002f4d2f7221 */ /* 0x000fe20000010000 */
[----:B------:R-:W-:Y:S01]  /*0a30*/  SHF.L.U32 R77, R75, 0x10, RZ ;  /* 0x000000104b4d7819 */ /* 0x000fe200000006ff */
[----:B------:R-:W-:Y:S01]  /*0a40*/  FMUL.FTZ R74, R33, UR9 ;  /* 0x00000009214a7c20 */ /* 0x000fe20008410000 */
[----:B------:R-:W-:Y:S01]  /*0a50*/  SHF.L.U32 R90, R78, 0x10, RZ ;  /* 0x000000104e5a7819 */ /* 0x000fe200000006ff */
[----:B------:R-:W-:Y:S01]  /*0a60*/  FMUL.FTZ R78, R58, R35 ;  /* 0x000000233a4e7220 */ /* 0x000fe20000410000 */
[----:B------:R-:W-:Y:S01]  /*0a70*/  FADD.FTZ R83, R76, R83 ;  /* 0x000000534c537221 */ /* 0x000fe20000010000 */
[----:B------:R-:W-:Y:S01]  /*0a80*/  FMUL.FTZ R73, R32, UR9 ;  /* 0x0000000920497c20 */ /* 0x000fe20008410000 */
[----:B------:R-:W-:Y:S01]  /*0a90*/  FADD.FTZ R11, R77, R11 ;  /* 0x0000000b4d0b7221 */ /* 0x000fe20000010000 */
[-C--:B------:R-:W-:Y:S01]  /*0aa0*/  FFMA.FTZ R3, R74, R77.reuse, R3 ;  /* 0x0000004d4a037223 */ /* 0x080fe20000010003 */
[----:B------:R-:W-:Y:S01]  /*0ab0*/  FMUL.FTZ R77, R64, R77 ;  /* 0x0000004d404d7220 */ /* 0x000fe20000410000 */
[----:B------:R-:W-:Y:S01]  /*0ac0*/  FADD.FTZ R32, R78, R83 ;  /* 0x000000534e207221 */ /* 0x000fe20000010000 */
[----:B------:R-:W-:Y:S01]  /*0ad0*/  FMUL.FTZ R75, R34, UR9 ;  /* 0x00000009224b7c20 */ /* 0x000fe20008410000 */
[----:B------:R-:W-:Y:S01]  /*0ae0*/  FADD.FTZ R10, R35, R10 ;  /* 0x0000000a230a7221 */ /* 0x000fe20000010000 */
[----:B------:R-:W-:Y:S01]  /*0af0*/  FFMA.FTZ R2, R73, R35, R2 ;  /* 0x0000002349027223 */ /* 0x000fe20000010002 */
[----:B------:R-:W-:Y:S01]  /*0b00*/  FADD.FTZ R36, -R87, R36 ;  /* 0x0000002457247221 */ /* 0x000fe20000010100 */
[----:B------:R-:W-:Y:S01]  /*0b10*/  FADD.FTZ R35, R77, R32 ;  /* 0x000000204d237221 */ /* 0x000fe20000010000 */
[----:B------:R-:W-:Y:S01]  /*0b20*/  FADD.FTZ R12, R80, R12 ;  /* 0x0000000c500c7221 */ /* 0x000fe20000010000 */
[----:B------:R-:W-:Y:S01]  /*0b30*/  FFMA.FTZ R4, R75, R80, R4 ;  /* 0x000000504b047223 */ /* 0x000fe20000010004 */
[----:B------:R-:W-:Y:S01]  /*0b40*/  FFMA.FTZ R32, R88, R38, RZ ;  /* 0x0000002658207223 */ /* 0x000fe200000100ff */
[----:B------:R-:W-:Y:S01]  /*0b50*/  FMUL.FTZ R80, R57, R80 ;  /* 0x0000005039507220 */ /* 0x000fe20000410000 */
[----:B------:R-:W-:Y:S01]  /*0b60*/  FADD.FTZ R87, -R87, R43 ;  /* 0x0000002b57577221 */ /* 0x000fe20000010100 */
[----:B------:R-:W-:Y:S01]  /*0b70*/  FMUL.FTZ R43, R36, UR9 ;  /* 0x00000009242b7c20 */ /* 0x000fe20008410000 */
[----:B------:R-:W-:Y:S01]  /*0b80*/  SHF.L.U32 R33, R79, 0x10, RZ ;  /* 0x000000104f217819 */ /* 0x000fe200000006ff */
[----:B------:R-:W-:Y:S01]  /*0b90*/  FFMA.FTZ R36, R37, R40, R32 ;  /* 0x0000002825247223 */ /* 0x000fe20000010020 */
[----:B------:R-:W-:Y:S01]  /*0ba0*/  FADD.FTZ R32, R80, R35 ;  /* 0x0000002350207221 */ /* 0x000fe20000010000 */
[----:B------:R-:W-:Y:S01]  /*0bb0*/  FMUL.FTZ R79, R67, R90 ;  /* 0x0000005a434f7220 */ /* 0x000fe20000410000 */
[----:B------:R-:W-:Y:S01]  /*0bc0*/  SHF.L.U32 R34, R81, 0x10, RZ ;  /* 0x0000001051227819 */ /* 0x000fe200000006ff */
[----:B------:R-:W-:Y:S01]  /*0bd0*/  FFMA.FTZ R36, R39, R42, R36 ;  /* 0x0000002a27247223 */ /* 0x000fe20000010024 */
[----:B------:R-:W-:Y:S01]  /*0be0*/  FMUL.FTZ R81, R60, R33 ;  /* 0x000000213c517220 */ /* 0x000fe20000410000 */
[----:B------:R-:W-:Y:S01]  /*0bf0*/  FADD.FTZ R32, R79, R32 ;  /* 0x000000204f207221 */ /* 0x000fe20000010000 */
[----:B------:R-:W-:Y:S01]  /*0c00*/  FADD.FTZ R9, R82, R9 ;  /* 0x0000000952097221 */ /* 0x000fe20000010000 */
[----:B------:R-:W-:Y:S01]  /*0c10*/  FFMA.FTZ R0, R43, R82, R0 ;  /* 0x000000522b007223 */ /* 0x000fe20000010000 */
[----:B------:R-:W-:Y:S01]  /*0c20*/  SHF.L.U32 R89, R89, 0x10, RZ ;  /* 0x0000001059597819 */ /* 0x000fe200000006ff */
[----:B------:R-:W-:Y:S01]  /*0c30*/  FFMA.FTZ R36, R41, R72, R36 ;  /* 0x0000004829247223 */ /* 0x000fe20000010024 */
[----:B------:R-:W-:Y:S01]  /*0c40*/  FADD.FTZ R35, R32, R81 ;  /* 0x0000005120237221 */ /* 0x000fe20000010000 */
[----:B------:R-:W-:-:S02]  /*0c50*/  FMUL.FTZ R82, R66, R34 ;  /* 0x0000002242527220 */ /* 0x000fc40000410000 */
[----:B------:R-:W-:Y:S01]  /*0c60*/  FFMA.FTZ R36, R43, R76, R36 ;  /* 0x0000004c2b247223 */ /* 0x000fe20000010024 */
[----:B------:R-:W-:Y:S01]  /*0c70*/  FMUL.FTZ R83, R59, R89 ;  /* 0x000000593b537220 */ /* 0x000fe20000410000 */
[----:B------:R-:W-:Y:S02]  /*0c80*/  FADD.FTZ R32, R35, R82 ;  /* 0x0000005223207221 */ /* 0x000fe40000010000 */
[----:B------:R-:W-:Y:S02]  /*0c90*/  FFMA.FTZ R35, R73, R78, R36 ;  /* 0x0000004e49237223 */ /* 0x000fe40000010024 */
[----:B------:R-:W-:Y:S02]  /*0ca0*/  FADD.FTZ R32, R32, R83 ;  /* 0x0000005320207221 */ /* 0x000fe40000010000 */
[----:B------:R-:W-:-:S03]  /*0cb0*/  FFMA.FTZ R36, R74, R77, R35 ;  /* 0x0000004d4a247223 */ /* 0x000fc60000010023 */
[----:B------:R-:W0:Y:S01]  /*0cc0*/  SHFL.DOWN PT, R35, R32, 0x10, 0x1f ;  /* 0x0a001f0020237f89 */ /* 0x000e2200000e0000 */
[----:B------:R-:W-:Y:S01]  /*0cd0*/  FMUL.FTZ R84, R84, UR9 ;  /* 0x0000000954547c20 */ /* 0x000fe20008410000 */
[----:B------:R-:W-:Y:S01]  /*0ce0*/  FFMA.FTZ R91, R75, R80, R36 ;  /* 0x000000504b5b7223 */ /* 0x000fe20000010024 */
[----:B------:R-:W-:-:S03]  /*0cf0*/  FMUL.FTZ R85, R85, UR9 ;  /* 0x0000000955557c20 */ /* 0x000fc60008410000 */
[----:B------:R-:W-:Y:S01]  /*0d00*/  FFMA.FTZ R36, R84, R79, R91 ;  /* 0x0000004f54247223 */ /* 0x000fe2000001005b */
[----:B------:R-:W-:-:S03]  /*0d10*/  FMUL.FTZ R86, R86, UR9 ;  /* 0x0000000956567c20 */ /* 0x000fc60008410000 */
[----:B------:R-:W-:Y:S01]  /*0d20*/  FFMA.FTZ R91, R85, R81, R36 ;  /* 0x00000051555b7223 */ /* 0x000fe20000010024 */
[----:B------:R-:W-:-:S03]  /*0d30*/  FMUL.FTZ R87, R87, UR9 ;  /* 0x0000000957577c20 */ /* 0x000fc60008410000 */
[----:B------:R-:W-:Y:S01]  /*0d40*/  FFMA.FTZ R36, R86, R82, R91 ;  /* 0x0000005256247223 */ /* 0x000fe2000001005b */
[----:B------:R-:W-:-:S03]  /*0d50*/  FADD.FTZ R13, R90, R13 ;  /* 0x0000000d5a0d7221 */ /* 0x000fc60000010000 */
[----:B------:R-:W-:Y:S01]  /*0d60*/  FFMA.FTZ R36, R87, R83, R36 ;  /* 0x0000005357247223 */ /* 0x000fe20000010024 */
[----:B------:R-:W-:Y:S01]  /*0d70*/  FFMA.FTZ R5, R84, R90, R5 ;  /* 0x0000005a54057223 */ /* 0x000fe20000010005 */
[----:B0-----:R-:W-:-:S03]  /*0d80*/  FADD.FTZ R90, R32, R35 ;  /* 0x00000023205a7221 */ /* 0x001fc60000010000 */
[----:B------:R-:W0:Y:S04]  /*0d90*/  SHFL.DOWN PT, R35, R36, 0x10, 0x1f ;  /* 0x0a001f0024237f89 */ /* 0x000e2800000e0000 */
[----:B------:R-:W1:Y:S01]  /*0da0*/  SHFL.DOWN PT, R91, R90, 0x8, 0x1f ;  /* 0x09001f005a5b7f89 */ /* 0x000e6200000e0000 */
[----:B0-----:R-:W-:-:S05]  /*0db0*/  FADD.FTZ R35, R36, R35 ;  /* 0x0000002324237221 */ /* 0x001fca0000010000 */
        /* <DEDUP_REMOVED lines=9> */
[----:B------:R-:W-:Y:S01]  /*0e50*/  FADD.FTZ R14, R33, R14 ;  /* 0x0000000e210e7221 */ /* 0x000fe20000010000 */
[----:B------:R-:W-:Y:S01]  /*0e60*/  FFMA.FTZ R6, R85, R33, R6 ;  /* 0x0000002155067223 */ /* 0x000fe20000010006 */
[----:B0-----:R-:W-:Y:S01]  /*0e70*/  FADD.FTZ R35, R32, R35 ;  /* 0x0000002320237221 */ /* 0x001fe20000010000 */
[----:B-1----:R-:W-:-:S04]  /*0e80*/  FADD.FTZ R90, R93, R36 ;  /* 0x000000245d5a7221 */ /* 0x002fc80000010000 */
[----:B------:R-:W0:Y:S01]  /*0e90*/  SHFL.DOWN PT, R33, R35, 0x1, 0x1f ;  /* 0x08201f0023217f89 */ /* 0x000e2200000e0000 */
[----:B------:R-:W1:Y:S01]  /*0ea0*/  S2R R36, SR_TID.X ;  /* 0x0000000000247919 */ /* 0x000e620000002100 */
[----:B0-----:R-:W-:Y:S02]  /*0eb0*/  FADD.FTZ R32, R35, R33 ;  /* 0x0000002123207221 */ /* 0x001fe40000010000 */
[----:B------:R-:W0:Y:S01]  /*0ec0*/  SHFL.DOWN PT, R33, R90, 0x1, 0x1f ;  /* 0x08201f005a217f89 */ /* 0x000e2200000e0000 */
[----:B-1----:R-:W-:Y:S01]  /*0ed0*/  LOP3.LUT P1, RZ, R36, 0x1f, RZ, 0xc0, !PT ;  /* 0x0000001f24ff7812 */ /* 0x002fe2000782c0ff */
        /* <DEDUP_REMOVED lines=11> */
.L_x_1216:
[----:B------:R-:W-:Y:S05]  /*0f90*/  BSYNC.RECONVERGENT B0 ;  /* 0x0000000000007941 */ /* 0x000fea0003800200 */
.L_x_1215:
[----:B------:R-:W1:Y:S08]  /*0fa0*/  S2UR UR6, SR_CgaCtaId ;  /* 0x00000000000679c3 */ /* 0x000e700000008800 */
[----:B------:R-:W-:Y:S01]  /*0fb0*/  BAR.SYNC.DEFER_BLOCKING 0x0 ;  /* 0x0000000000007b1d */ /* 0x000fe20000010000 */
[----:B------:R-:W-:Y:S01]  /*0fc0*/  FADD.FTZ R15, R34, R15 ;  /* 0x0000000f220f7221 */ /* 0x000fe20000010000 */
[----:B------:R-:W-:Y:S01]  /*0fd0*/  FFMA.FTZ R7, R86, R34, R7 ;  /* 0x0000002256077223 */ /* 0x000fe20000010007 */
[----:B------:R-:W-:Y:S01]  /*0fe0*/  FADD.FTZ R44, R89, R44 ;  /* 0x0000002c592c7221 */ /* 0x000fe20000010000 */
[----:B------:R-:W-:Y:S01]  /*0ff0*/  FFMA.FTZ R8, R87, R89, R8 ;  /* 0x0000005957087223 */ /* 0x000fe20000010008 */
[----:B------:R-:W-:Y:S01]  /*1000*/  UISETP.NE.U32.AND UP0, UPT, UR26, URZ, UPT ;  /* 0x000000ff1a00728c */ /* 0x000fe2000bf05070 */
[----:B------:R-:W-:Y:S01]  /*1010*/  ISETP.NE.AND P2, PT, RZ, UR25, PT ;  /* 0x00000019ff007c0c */ /* 0x000fe2000bf45270 */
[----:B------:R-:W-:Y:S01]  /*1020*/  UMOV UR5, 0x400 ;  /* 0x0000040000057882 */ /* 0x000fe20000000000 */
[----:B------:R-:W-:-:S02]  /*1030*/  UIADD3 UR4, UPT, UPT, UR4, UR22, URZ ;  /* 0x0000001604047290 */ /* 0x000fc4000fffe0ff */
[----:B------:R-:W-:Y:S02]  /*1040*/  UISETP.NE.AND.EX UP0, UPT, UR27, URZ, UPT, UP0 ;  /* 0x000000ff1b00728c */ /* 0x000fe4000bf05300 */
[----:B------:R-:W-:Y:S02]  /*1050*/  UISETP.GE.AND UP2, UPT, UR4, UR23, UPT ;  /* 0x000000170400728c */ /* 0x000fe4000bf46270 */
        /* <DEDUP_REMOVED lines=49> */
.L_x_1219:
        /* <DEDUP_REMOVED lines=23> */
.L_x_1218:
        /* <DEDUP_REMOVED lines=22> */
.L_x_1221:
        /* <DEDUP_REMOVED lines=21> */
.L_x_1217:
        /* <DEDUP_REMOVED lines=29> */
.L_x_1223:
        /* <DEDUP_REMOVED lines=23> */
.L_x_1222:
        /* <DEDUP_REMOVED lines=22> */
.L_x_1224:
        /* <DEDUP_REMOVED lines=20> */
.L_x_1220:
        /* <DEDUP_REMOVED lines=24> */
.L_x_1225:
        /* <DEDUP_REMOVED lines=24> */
.L_x_1228:
        /* <DEDUP_REMOVED lines=13> */
[----:B-1----:R-:W-:Y:S02]  /*2140*/  F2FP.BF16.F32.PACK_AB R38, R31, R30 ;  /* 0x0000001e1f26723e */ /* 0x002fe400000010ff */
[----:B------:R-:W-:Y:S02]  /*2150*/  PRMT R32, R37, 0x7632, R32 ;  /* 0x0000763225207816 */ /* 0x000fe40000000020 */
[----:B------:R-:W-:Y:S01]  /*2160*/  PRMT R39, R38, 0x7632, R39 ;  /* 0x0000763226277816 */ /* 0x000fe20000000027 */
[----:B------:R-:W-:Y:S06]  /*2170*/  BRA `(.L_x_1229) ;  /* 0x0000000400f47947 */ /* 0x000fec0003800000 */
.L_x_1227:
        /* <DEDUP_REMOVED lines=24> */
.L_x_1230:
        /* <DEDUP_REMOVED lines=19> */
.L_x_1226:
        /* <DEDUP_REMOVED lines=23> */
.L_x_1232:
        /* <DEDUP_REMOVED lines=13> */
[----:B-1----:R-:W-:Y:S02]  /*2670*/  F2FP.BF16.F32.PACK_AB R38, R31, R30 ;  /* 0x0000001e1f26723e */ /* 0x002fe400000010ff */
[----:B------:R-:W-:Y:S02]  /*2680*/  PRMT R32, R37, 0x7632, R32 ;  /* 0x0000763225207816 */ /* 0x000fe40000000020 */
[----:B------:R-:W-:Y:S01]  /*2690*/  PRMT R39, R38, 0x7632, R39 ;  /* 0x0000763226277816 */ /* 0x000fe20000000027 */
[----:B------:R-:W-:Y:S06]  /*26a0*/  BRA `(.L_x_1229) ;  /* 0x0000000000a87947 */ /* 0x000fec0003800000 */
.L_x_1231:
        /* <DEDUP_REMOVED lines=24> */
.L_x_1233:
        /* <DEDUP_REMOVED lines=18> */
.L_x_1229:
[----:B------:R-:W0:Y:S01]  /*2950*/  @P1 LDC.64 R40, c[0x0][0x478] ;  /* 0x00011e00ff281b82 */ /* 0x000e220000000a00 */
[----:B------:R-:W-:Y:S02]  /*2960*/  LOP3.LUT R32, R32, 0xffff, RZ, 0xc0, !PT ;  /* 0x0000ffff20207812 */ /* 0x000fe400078ec0ff */
[----:B------:R-:W-:-:S03]  /*2970*/  PRMT R39, R38, 0x5410, R39 ;  /* 0x0000541026277816 */ /* 0x000fc60000000027 */
[----:B------:R-:W-:-:S05]  /*2980*/  IMAD.WIDE.U32 R32, R32, 0x10000, RZ ;  /* 0x0001000020207825 */ /* 0x000fca00078e00ff */
[----:B------:R-:W-:Y:S01]  /*2990*/  LOP3.LUT R33, R39, R33, RZ, 0xfc, !PT ;  /* 0x0000002127217212 */ /* 0x000fe200078efcff */
[----:B------:R-:W-:Y:S01]  /*29a0*/  IMAD.WIDE.U32 R38, R53, 0x8, R34 ;  /* 0x0000000835267825 */ /* 0x000fe200078e0022 */
[----:B------:R-:W-:-:S03]  /*29b0*/  LOP3.LUT R32, R32, 0xffff, R37, 0xf8, !PT ;  /* 0x0000ffff20207812 */ /* 0x000fc600078ef825 */
        /* <DEDUP_REMOVED lines=12> */
.L_x_1234:
[----:B------:R-:W-:Y:S05]  /*2a80*/  @!P0 BRA `(.L_x_1235) ;  /* 0x00000004004c8947 */ /* 0x000fea0003800000 */
[----:B------:R-:W-:Y:S05]  /*2a90*/  @!P1 BRA `(.L_x_1236) ;  /* 0x00000000009c9947 */ /* 0x000fea0003800000 */
[----:B------:R-:W-:Y:S05]  /*2aa0*/  BRA.U !UP0, `(.L_x_1237) ;  /* 0x0000000108547547 */ /* 0x000fea000b800000 */
[--C-:B0-----:R-:W-:Y:S01]  /*2ab0*/  FFMA.FTZ R29, R86, UR24, R90.reuse ;  /* 0x00000018561d7c23 */ /* 0x101fe2000801005a */
        /* <DEDUP_REMOVED lines=20> */
.L_x_1237:
        /* <DEDUP_REMOVED lines=17> */
.L_x_1236:
        /* <DEDUP_REMOVED lines=24> */
.L_x_1239:
        /* <DEDUP_REMOVED lines=19> */
.L_x_1235:
        /* <DEDUP_REMOVED lines=23> */
.L_x_1241:
[--C-:B------:R-:W-:Y:S01]  /*3130*/  FFMA.FTZ R84, R84, UR24, R90.reuse ;  /* 0x0000001854547c23 */ /* 0x100fe2000801005a */
        /* <DEDUP_REMOVED lines=16> */
.L_x_1240:
        /* <DEDUP_REMOVED lines=24> */
.L_x_1242:
        /* <DEDUP_REMOVED lines=18> */
.L_x_1238:
        /* <DEDUP_REMOVED lines=19> */
.L_x_1243:
[----:B------:R-:W-:Y:S01]  /*3610*/  UPLOP3.LUT UP1, UPT, UPT, UPT, UP1, 0x40, 0x4 ;  /* 0x000000000004789c */ /* 0x000fe20003f2e810 */
[----:B------:R-:W-:Y:S10]  /*3620*/  BRA.U !UP2, `(.L_x_1244) ;  /* 0xffffffcd0a907547 */ /* 0x000ff4000b83ffff */
[----:B0-----:R-:W-:Y:S02]  /*3630*/  MOV R31, R12 ;  /* 0x0000000c001f7202 */ /* 0x001fe40000000f00 */
        /* <DEDUP_REMOVED lines=18> */
[----:B-1----:R-:W-:Y:S02]  /*3760*/  MOV R32, R5 ;  /* 0x0000000500207202 */ /* 0x002fe40000000f00 */
[----:B------:R-:W-:Y:S02]  /*3770*/  MOV R33, R6 ;  /* 0x0000000600217202 */ /* 0x000fe40000000f00 */
[----:B------:R-:W-:Y:S02]  /*3780*/  MOV R34, R7 ;  /* 0x0000000700227202 */ /* 0x000fe40000000f00 */
[----:B------:R-:W-:Y:S02]  /*3790*/  MOV R35, R8 ;  /* 0x0000000800237202 */ /* 0x000fe40000000f00 */
[----:B------:R-:W-:-:S07]  /*37a0*/  MOV R15, R44 ;  /* 0x0000002c000f7202 */ /* 0x000fce0000000f00 */
.L_x_1214:
[----:B------:R-:W0:Y:S08]  /*37b0*/  S2UR UR4, SR_CTAID.X ;  /* 0x00000000000479c3 */ /* 0x000e300000002500 */
        /* <DEDUP_REMOVED lines=14> */
.L_x_1245:
        /* <DEDUP_REMOVED lines=14> */
.L_x_3535:


//--------------------- .text._ZN10layer_norm31ln_parallel_residual_bwd_kernelINS_13Kernel_traitsI13__nv_bfloat16S2_fS2_fjLj1536ELj1ELj1ELj4ELj8ENS_18Kernel_traits_baseILj1536ES2_S2_fS2_fjLj128EEEEELb1ELb0ELb0EEEvNS_9BwdParamsE --------------------------
	.section	.text._ZN10layer_norm31ln_parallel_residual_bwd_kernelINS_13Kernel_traitsI13__nv_bfloat16S2_fS2_fjLj1536ELj1ELj1ELj4ELj8ENS_18Kernel_traits_baseILj1536ES2_S2_fS2_fjLj128EEEEELb1ELb0ELb0EEEvNS_9BwdParamsE,"ax",@progbits
	.align	128
        .global         _ZN10layer_norm31ln_parallel_residual_bwd_kernelINS_13Kernel_traitsI13__nv_bfloat16S2_fS2_fjLj1536ELj1ELj1ELj4ELj8ENS_18Kernel_traits_baseILj1536ES2_S2_fS2_fjLj128EEEEELb1ELb0ELb0EEEvNS_9BwdParamsE
        .type           _ZN10layer_norm31ln_parallel_residual_bwd_kernelINS_13Kernel_traitsI13__nv_bfloat16S2_fS2_fjLj1536ELj1ELj1ELj4ELj8ENS_18Kernel_traits_baseILj1536ES2_S2_fS2_fjLj128EEEEELb1ELb0ELb0EEEvNS_9BwdParamsE,@function
        .size           _ZN10layer_norm31ln_parallel_residual_bwd_kernelINS_13Kernel_traitsI13__nv_bfloat16S2_fS2_fjLj1536ELj1ELj1ELj4ELj8ENS_18Kernel_traits_baseILj1536ES2_S2_fS2_fjLj128EEEEELb1ELb0ELb0EEEvNS_9BwdParamsE,(.L_x_3536 - _ZN10layer_norm31ln_parallel_residual_bwd_kernelINS_13Kernel_traitsI13__nv_bfloat16S2_fS2_fjLj1536ELj1ELj1ELj4ELj8ENS_18Kernel_traits_baseILj1536ES2_S2_fS2_fjLj128EEEEELb1ELb0ELb0EEEvNS_9BwdParamsE)
        .other          _ZN10layer_norm31ln_parallel_residual_bwd_kernelINS_13Kernel_traitsI13__nv_bfloat16S2_fS2_fjLj1536ELj1ELj1ELj4ELj8ENS_18Kernel_traits_baseILj1536ES2_S2_fS2_fjLj128EEEEELb1ELb0ELb0EEEvNS_9BwdParamsE,@"STO_CUDA_ENTRY STV_DEFAULT"
_ZN10layer_norm31ln_parallel_residual_bwd_kernelINS_13Kernel_traitsI13__nv_bfloat16S2_fS2_fjLj1536ELj1ELj1ELj4ELj8ENS_18Kernel_traits_baseILj1536ES2_S2_fS2_fjLj128EEEEELb1ELb0ELb0EEEvNS_9BwdParamsE:
.text._ZN10layer_norm31ln_parallel_residual_bwd_kernelINS_13Kernel_traitsI13__nv_bfloat16S2_fS2_fjLj1536ELj1ELj1ELj4ELj8ENS_18Kernel_traits_baseILj1536ES2_S2_fS2_fjLj128EEEEELb1ELb0ELb0EEEvNS_9BwdParamsE:
[----:B------:R-:W-:Y:S01]  /*0000*/  LDC R1, c[0x0][0x37c] ;  /* 0x0000df00ff017b82 */ /* 0x000fe20000000800 */
[----:B------:R-:W0:Y:S01]  /*0010*/  S2R R110, SR_TID.X ;  /* 0x00000000006e7919 */ /* 0x000e220000002100 */
[----:B------:R-:W1:Y:S06]  /*0020*/  LDCU UR4, c[0x0][0x388] ;  /* 0x00007100ff0477ac */ /* 0x000e6c0008000800 */
[----:B------:R-:W2:Y:S01]  /*0030*/  LDC.64 R6, c[0x0][0x3d0] ;  /* 0x0000f400ff067b82 */ /* 0x000ea20000000a00 */
[----:B------:R-:W3:Y:S07]  /*0040*/  LDCU.64 UR10, c[0x0][0x358] ;  /* 0x00006b00ff0a77ac */ /* 0x000eee0008000a00 */
[----:B------:R-:W4:Y:S08]  /*0050*/  LDC.64 R10, c[0x0][0x3d8] ;  /* 0x0000f600ff0a7b82 */ /* 0x000f300000000a00 */
[----:B------:R-:W3:Y:S01]  /*0060*/  LDC.64 R14, c[0x0][0x3d0] ;  /* 0x0000f400ff0e7b82 */ /* 0x000ee20000000a00 */
[----:B-1----:R-:W-:Y:S01]  /*0070*/  IMAD.U32 R111, RZ, RZ, UR4 ;  /* 0x00000004ff6f7e24 */ /* 0x002fe2000f8e00ff */
[----:B------:R-:W1:Y:S04]  /*0080*/  LDCU UR4, c[0x0][0x384] ;  /* 0x00007080ff0477ac */ /* 0x000e680008000800 */
[----:B------:R-:W-:-:S02]  /*0090*/  SHF.R.S32.HI R0, RZ, 0x1f, R111 ;  /* 0x0000001fff007819 */ /* 0x000fc4000001146f */
[----:B------:R-:W1:Y:S02]  /*00a0*/  LDC.64 R18, c[0x0][0x3d8] ;  /* 0x0000f600ff127b82 */ /* 0x000e640000000a00 */
[----:B------:R-:W-:Y:S02]  /*00b0*/  LEA.HI R0, R0, R111, RZ, 0x2 ;  /* 0x0000006f00007211 */ /* 0x000fe400078f10ff */
[----:B0-----:R-:W-:Y:S01]  /*00c0*/  LOP3.LUT R3, R110, 0x7f, RZ, 0x3c, !PT ;  /* 0x0000007f6e037812 */ /* 0x001fe200078e3cff */
[----:B------:R-:W-:-:S03]  /*00d0*/  IMAD.MOV.U32 R23, RZ, RZ, R110 ;  /* 0x000000ffff177224 */ /* 0x000fc600078e006e */
[----:B------:R-:W0:Y:S01]  /*00e0*/  LDC.64 R4, c[0x0][0x3d8] ;  /* 0x0000f600ff047b82 */ /* 0x000e220000000a00 */
[----:B------:R-:W-:-:S04]  /*00f0*/  LEA.HI.SX32 R0, R0, R3, 0x1e ;  /* 0x0000000300007211 */ /* 0x000fc800078ff2ff */
[----:B------:R-:W-:-:S03]  /*0100*/  ISETP.GE.U32.AND P1, PT, R0, 0x80, PT ;  /* 0x000000800000780c */ /* 0x000fc60003f26070 */
[----:B------:R-:W1:Y:S01]  /*0110*/  LDC.64 R2, c[0x0][0x3d0] ;  /* 0x0000f400ff027b82 */ /* 0x000e620000000a00 */
[C---:B------:R-:W-:Y:S02]  /*0120*/  ISETP.GE.U32.AND P3, PT, R0.reuse, 0x100, PT ;  /* 0x000001000000780c */ /* 0x040fe40003f66070 */
[----:B------:R-:W-:-:S07]  /*0130*/  ISETP.GE.U32.AND P2, PT, R0, 0x180, PT ;  /* 0x000001800000780c */ /* 0x000fce0003f46070 */
[----:B------:R-:W-:-:S05]  /*0140*/  @P1 LOP3.LUT R23, R110, 0x80, RZ, 0xfc, !PT ;  /* 0x000000806e171812 */ /* 0x000fca00078efcff */
[----:B--2---:R-:W-:-:S04]  /*0150*/  @P3 IMAD.WIDE.U32 R6, R23, 0x8, R6 ;  /* 0x0000000817063825 */ /* 0x004fc800078e0006 */
[C---:B----4-:R-:W-:Y:S01]  /*0160*/  @P3 IMAD.WIDE.U32 R10, R23.reuse, 0x8, R10 ;  /* 0x00000008170a3825 */ /* 0x050fe200078e000a */
[----:B---3--:R2:W5:Y:S03]  /*0170*/  @P3 LDG.E.64 R8, desc[UR10][R6.64] ;  /* 0x0000000a06083981 */ /* 0x008566000c1e1b00 */
[----:B------:R-:W-:Y:S01]  /*0180*/  @P3 VIADD R23, R23, 0x80 ;  /* 0x0000008017173836 */ /* 0x000fe20000000000 */
[----:B------:R2:W5:Y:S01]  /*0190*/  @P3 LDG.E.64 R12, desc[UR10][R10.64] ;  /* 0x0000000a0a0c3981 */ /* 0x000562000c1e1b00 */
[----:B-1----:R-:W-:-:S04]  /*01a0*/  @P1 IMAD.WIDE.U32 R2, R110, 0x8, R2 ;  /* 0x000000086e021825 */ /* 0x002fc800078e0002 */
[C---:B------:R-:W-:Y:S01]  /*01b0*/  @P2 IMAD.WIDE.U32 R14, R23.reuse, 0x8, R14 ;  /* 0x00000008170e2825 */ /* 0x040fe200078e000e */
[----:B------:R2:W5:Y:S03]  /*01c0*/  @P1 LDG.E.64 R112, desc[UR10][R2.64] ;  /* 0x0000000a02701981 */ /* 0x000566000c1e1b00 */
[----:B------:R-:W-:Y:S01]  /*01d0*/  @P2 IMAD.WIDE.U32 R18, R23, 0x8, R18 ;  /* 0x0000000817122825 */ /* 0x000fe200078e0012 */
[----:B------:R2:W5:Y:S03]  /*01e0*/  @P2 LDG.E.64 R16, desc[UR10][R14.64] ;  /* 0x0000000a0e102981 */ /* 0x000566000c1e1b00 */
[----:B0-----:R-:W-:Y:S01]  /*01f0*/  @P1 IMAD.WIDE.U32 R4, R110, 0x8, R4 ;  /* 0x000000086e041825 */ /* 0x001fe200078e0004 */
        /* <DEDUP_REMOVED lines=40> */
[----:B------:R-:W-:Y:S01]  /*0480*/  IMAD.MOV.U32 R15, RZ, RZ, R20 ;  /* 0x000000ffff0f7224 */ /* 0x000fe200078e0014 */
[----:B------:R-:W-:Y:S01]  /*0490*/  MOV R13, R17 ;  /* 0x00000011000d7202 */ /* 0x000fe20000000f00 */
[----:B------:R-:W-:Y:S01]  /*04a0*/  IMAD.U32 R108, RZ, RZ, UR9 ;  /* 0x00000009ff6c7e24 */ /* 0x000fe2000f8e00ff */
[----:B------:R-:W-:Y:S01]  /*04b0*/  SHF.R.U32.HI R14, RZ, 0x10, R17 ;  /* 0x00000010ff0e7819 */ /* 0x000fe20000011611 */
[--C-:B------:R-:W-:Y:S01]  /*04c0*/  IMAD.MOV.U32 R17, RZ, RZ, R21.reuse ;  /* 0x000000ffff117224 */ /* 0x100fe200078e0015 */
[----:B------:R-:W-:-:S02]  /*04d0*/  SHF.R.U64 R16, R20, 0x10, R21 ;  /* 0x0000001014107819 */ /* 0x000fc40000001215 */
[----:B------:R-:W-:Y:S01]  /*04e0*/  CS2R R80, SRZ ;  /* 0x0000000000507805 */ /* 0x000fe2000001ff00 */
[----:B0-----:R-:W-:Y:S01]  /*04f0*/  UISETP.NE.AND UP0, UPT, UR12, URZ, UPT ;  /* 0x000000ff0c00728c */ /* 0x001fe2000bf05270 */
        /* <DEDUP_REMOVED lines=32> */
[----:B------:R-:W2:Y:S01]  /*0700*/  LDCU.64 UR6, c[0x0][0x478] ;  /* 0x00008f00ff0677ac */ /* 0x000ea20008000a00 */
[----:B------:R-:W3:Y:S01]  /*0710*/  LDCU.64 UR18, c[0x0][0x438] ;  /* 0x00008700ff1277ac */ /* 0x000ee20008000a00 */
[----:B------:R-:W4:Y:S07]  /*0720*/  LDCU.64 UR14, c[0x0][0x470] ;  /* 0x00008e00ff0e77ac */ /* 0x000f2e0008000a00 */
.L_x_1287:
[----:B0123--:R-:W0:Y:S08]  /*0730*/  LDC.64 R88, c[0x0][0x3c0] ;  /* 0x0000f000ff587b82 */ /* 0x00fe300000000a00 */
[----:B------:R-:W1:Y:S01]  /*0740*/  LDC R111, c[0x0][0x388] ;  /* 0x0000e200ff6f7b82 */ /* 0x000e620000000800 */
[----:B0-----:R-:W-:-:S07]  /*0750*/  IMAD.WIDE R90, R108, 0x4, R88 ;  /* 0x000000046c5a7825 */ /* 0x001fce00078e0258 */
[----:B------:R-:W0:Y:S01]  /*0760*/  LDC.64 R88, c[0x0][0x3c8] ;  /* 0x0000f200ff587b82 */ /* 0x000e220000000a00 */
[----:B------:R-:W2:Y:S01]  /*0770*/  LDG.E R90, desc[UR10][R90.64] ;  /* 0x0000000a5a5a7981 */ /* 0x000ea2000c1e1900 */
[----:B0-----:R-:W-:-:S05]  /*0780*/  IMAD.WIDE R88, R108, 0x4, R88 ;  /* 0x000000046c587825 */ /* 0x001fca00078e0258 */
[----:B-----5:R0:W5:Y:S01]  /*0790*/  LDG.E R109, desc[UR10][R88.64] ;  /* 0x0000000a586d7981 */ /* 0x020162000c1e1900 */
[----:B-1----:R-:W-:Y:S01]  /*07a0*/  IMAD R92, R108, R111, RZ ;  /* 0x0000006f6c5c7224 */ /* 0x002fe200078e02ff */
[----:B------:R-:W-:Y:S01]  /*07b0*/  BSSY.RECONVERGENT B0, `(.L_x_1247) ;  /* 0x0000061000007945 */ /* 0x000fe20003800200 */
[C---:B------:R-:W-:Y:S02]  /*07c0*/  ISETP.GE.U32.AND P3, PT, R0.reuse, 0x100, PT ;  /* 0x000001000000780c */ /* 0x040fe40003f66070 */
[----:B------:R-:W-:Y:S02]  /*07d0*/  CS2R R140, SRZ ;  /* 0x00000000008c7805 */ /* 0x000fe4000001ff00 */
[----:B------:R-:W-:Y:S02]  /*07e0*/  ISETP.GE.U32.AND P2, PT, R0, 0x180, PT ;  /* 0x000001800000780c */ /* 0x000fe40003f46070 */
[----:B------:R-:W-:-:S04]  /*07f0*/  SHF.R.S32.HI R93, RZ, 0x1f, R92 ;  /* 0x0000001fff5d7819 */ /* 0x000fc8000001145c */
[----:B------:R-:W-:-:S04]  /*0800*/  LEA.HI R93, R93, R92, RZ, 0x2 ;  /* 0x0000005c5d5d7211 */ /* 0x000fc800078f10ff */
[----:B------:R-:W-:-:S05]  /*0810*/  LEA.HI.SX32 R107, R93, R110, 0x1e ;  /* 0x0000006e5d6b7211 */ /* 0x000fca00078ff2ff */
[----:B------:R-:W-:Y:S01]  /*0820*/  IMAD.MOV.U32 R143, RZ, RZ, R107 ;  /* 0x000000ffff8f7224 */ /* 0x000fe200078e006b */
[----:B--2---:R-:W-:Y:S01]  /*0830*/  FSEL R139, R90, RZ, !P4 ;  /* 0x000000ff5a8b7208 */ /* 0x004fe20006000000 */
[----:B0-----:R-:W-:Y:S06]  /*0840*/  @!P1 BRA `(.L_x_1248) ;  /* 0x00000004005c9947 */ /* 0x001fec0003800000 */
[----:B------:R-:W0:Y:S08]  /*0850*/  LDC.64 R92, c[0x0][0x430] ;  /* 0x00010c00ff5c7b82 */ /* 0x000e300000000a00 */
[----:B------:R-:W1:Y:S08]  /*0860*/  LDC.64 R94, c[0x0][0x428] ;  /* 0x00010a00ff5e7b82 */ /* 0x000e700000000a00 */
[----:B------:R-:W2:Y:S01]  /*0870*/  LDC.64 R88, c[0x0][0x3a8] ;  /* 0x0000ea00ff587b82 */ /* 0x000ea20000000a00 */
[----:B0-----:R-:W-:Y:S01]  /*0880*/  IMAD.WIDE.U32 R92, R107, 0x8, R92 ;  /* 0x000000086b5c7825 */ /* 0x001fe200078e005c */
[----:B---3--:R-:W-:-:S06]  /*0890*/  ISETP.NE.U32.AND P0, PT, RZ, UR18, PT ;  /* 0x00000012ff007c0c */ /* 0x008fcc000bf05070 */
[----:B------:R-:W0:Y:S01]  /*08a0*/  LDC.64 R104, c[0x0][0x3b0] ;  /* 0x0000ec00ff687b82 */ /* 0x000e220000000a00 */
[----:B------:R-:W3:Y:S01]  /*08b0*/  LDG.E.64 R92, desc[UR10][R92.64] ;  /* 0x0000000a5c5c7981 */ /* 0x000ee2000c1e1b00 */
[----:B-1----:R-:W-:-:S06]  /*08c0*/  IMAD.WIDE.U32 R94, R107, 0x8, R94 ;  /* 0x000000086b5e7825 */ /* 0x002fcc00078e005e */
[----:B------:R-:W3:Y:S01]  /*08d0*/  LDG.E.64 R94, desc[UR10][R94.64] ;  /* 0x0000000a5e5e7981 */ /* 0x000ee2000c1e1b00 */
[----:B--2---:R-:W-:-:S06]  /*08e0*/  IMAD.WIDE.U32 R88, R107, 0x10, R88 ;  /* 0x000000106b587825 */ /* 0x004fcc00078e0058 */
[----:B------:R-:W2:Y:S01]  /*08f0*/  LDG.E.128 R88, desc[UR10][R88.64] ;  /* 0x0000000a58587981 */ /* 0x000ea2000c1e1d00 */
[----:B------:R-:W-:Y:S02]  /*0900*/  ISETP.NE.AND.EX P0, PT, RZ, UR19, PT, P0 ;  /* 0x00000013ff007c0c */ /* 0x000fe4000bf05300 */
[----:B----4-:R-:W-:-:S04]  /*0910*/  ISETP.NE.U32.AND P1, PT, RZ, UR14, PT ;  /* 0x0000000eff007c0c */ /* 0x010fc8000bf25070 */
[----:B------:R-:W-:-:S07]  /*0920*/  ISETP.NE.AND.EX P1, PT, RZ, UR15, PT, P1 ;  /* 0x0000000fff007c0c */ /* 0x000fce000bf25310 */
[----:B------:R-:W1:Y:S08]  /*0930*/  @P0 LDC.64 R120, c[0x0][0x438] ;  /* 0x00010e00ff780b82 */ /* 0x000e700000000a00 */
[----:B------:R-:W4:Y:S01]  /*0940*/  @P1 LDC.64 R122, c[0x0][0x3b8] ;  /* 0x0000ee00ff7a1b82 */ /* 0x000f220000000a00 */
[----:B0-----:R-:W-:-:S04]  /*0950*/  IMAD.WIDE.U32 R104, R107, 0x4, R104 ;  /* 0x000000046b687825 */ /* 0x001fc800078e0068 */
[----:B------:R-:W-:Y:S02]  /*0960*/  IMAD.U32 R124, R114, 0x10000, RZ ;  /* 0x00010000727c7824 */ /* 0x000fe400078e00ff */
[----:B------:R-:W5:Y:S01]  /*0970*/  LDG.E R105, desc[UR10][R104.64] ;  /* 0x0000000a68697981 */ /* 0x000f62000c1e1900 */
[----:B-1----:R-:W-:-:S05]  /*0980*/  @P0 IMAD.WIDE.U32 R120, R107, 0x10, R120 ;  /* 0x000000106b780825 */ /* 0x002fca00078e0078 */
[----:B------:R0:W5:Y:S01]  /*0990*/  @P0 LDG.E.128 R32, desc[UR10][R120.64] ;  /* 0x0000000a78200981 */ /* 0x000162000c1e1d00 */
[----:B----4-:R-:W-:Y:S01]  /*09a0*/  @P1 IMAD.WIDE.U32 R122, R107, 0x4, R122 ;  /* 0x000000046b7a1825 */ /* 0x010fe200078e007a */
[----:B------:R-:W-:-:S04]  /*09b0*/  SHF.L.U32 R140, R22, 0x10, RZ ;  /* 0x00000010168c7819 */ /* 0x000fc800000006ff */
[----:B------:R1:W5:Y:S01]  /*09c0*/  @P1 LDG.E R106, desc[UR10][R122.64] ;  /* 0x0000000a7a6a1981 */ /* 0x000362000c1e1900 */
[----:B0-----:R-:W-:Y:S02]  /*09d0*/  IMAD.U32 R121, R21, 0x10000, RZ ;  /* 0x0001000015797824 */ /* 0x001fe400078e00ff */
[----:B-1----:R-:W-:Y:S02]  /*09e0*/  IMAD.U32 R123, R113, 0x10000, RZ ;  /* 0x00010000717b7824 */ /* 0x002fe400078e00ff */
[----:B---3--:R-:W-:-:S04]  /*09f0*/  IMAD.MOV.U32 R3, RZ, RZ, R92 ;  /* 0x000000ffff037224 */ /* 0x008fc800078e005c */
[----:B------:R-:W-:Y:S02]  /*0a00*/  IMAD.U32 R129, R3, 0x10000, RZ ;  /* 0x0001000003817824 */ /* 0x000fe400078e00ff */
[----:B------:R-:W-:Y:S01]  /*0a10*/  IMAD.MOV.U32 R103, RZ, RZ, R94 ;  /* 0x000000ffff677224 */ /* 0x000fe200078e005e */
[--C-:B------:R-:W-:Y:S02]  /*0a20*/  SHF.R.U64 R141, R94, 0x10, R95.reuse ;  /* 0x000000105e8d7819 */ /* 0x100fe4000000125f */
[----:B------:R-:W-:Y:S02]  /*0a30*/  MOV R126, R95 ;  /* 0x0000005f007e7202 */ /* 0x000fe40000000f00 */
[----:B------:R-:W-:Y:S01]  /*0a40*/  SHF.R.U32.HI R142, RZ, 0x10, R95 ;  /* 0x00000010ff8e7819 */ /* 0x000fe2000001165f */
[--C-:B------:R-:W-:Y:S02]  /*0a50*/  IMAD.MOV.U32 R95, RZ, RZ, R93.reuse ;  /* 0x000000ffff5f7224 */ /* 0x100fe400078e005d */
[----:B------:R-:W-:Y:S01]  /*0a60*/  FMUL.FTZ R104, R124, R129 ;  /* 0x000000817c687220 */ /* 0x000fe20000410000 */
[----:B------:R-:W-:Y:S01]  /*0a70*/  IMAD.U32 R3, R112, 0x10000, RZ ;  /* 0x0001000070037824 */ /* 0x000fe200078e00ff */
[--C-:B------:R-:W-:Y:S01]  /*0a80*/  SHF.R.U64 R120, R92, 0x10, R93.reuse ;  /* 0x000000105c787819 */ /* 0x100fe2000000125d */
[----:B------:R-:W-:Y:S01]  /*0a90*/  IMAD.U32 R94, R103, 0x10000, RZ ;  /* 0x00010000675e7824 */ /* 0x000fe200078e00ff */
[----:B------:R-:W-:Y:S01]  /*0aa0*/  SHF.R.U32.HI R143, RZ, 0x10, R93 ;  /* 0x00000010ff8f7819 */ /* 0x000fe2000001165d */
[----:B------:R-:W-:-:S02]  /*0ab0*/  IMAD.U32 R93, R115, 0x10000, RZ ;  /* 0x00010000735d7824 */ /* 0x000fc400078e00ff */
[----:B------:R-:W-:Y:S02]  /*0ac0*/  IMAD.U32 R95, R95, 0x10000, RZ ;  /* 0x000100005f5f7824 */ /* 0x000fe400078e00ff */
[----:B------:R-:W-:Y:S01]  /*0ad0*/  FFMA.FTZ R104, R3, R94, R104 ;  /* 0x0000005e03687223 */ /* 0x000fe20000010068 */
[----:B------:R-:W-:Y:S02]  /*0ae0*/  IMAD.U32 R3, R20, 0x10000, RZ ;  /* 0x0001000014037824 */ /* 0x000fe400078e00ff */
[----:B--2---:R-:W-:Y:S01]  /*0af0*/  FADD.FTZ R88, -R139, R88 ;  /* 0x000000588b587221 */ /* 0x004fe20000010100 */
[----:B------:R-:W-:Y:S02]  /*0b00*/  IMAD.U32 R120, R120, 0x10000, RZ ;  /* 0x0001000078787824 */ /* 0x000fe400078e00ff */
[----:B------:R-:W-:Y:S01]  /*0b10*/  FMUL.FTZ R124, R93, R95 ;  /* 0x0000005f5d7c7220 */ /* 0x000fe20000410000 */
[----:B------:R-:W-:Y:S02]  /*0b20*/  IMAD.U32 R126, R126, 0x10000, RZ ;  /* 0x000100007e7e7824 */ /* 0x000fe400078e00ff */
[----:B------:R-:W-:-:S02]  /*0b30*/  IMAD.U32 R143, R143, 0x10000, RZ ;  /* 0x000100008f8f7824 */ /* 0x000fc400078e00ff */
[----:B------:R-:W-:Y:S01]  /*0b40*/  FMUL.FTZ R122, R3, R120 ;  /* 0x00000078037a7220 */ /* 0x000fe20000410000 */
[----:B------:R-:W-:Y:S01]  /*0b50*/  FFMA.FTZ R123, R123, R126, R124 ;  /* 0x0000007e7b7b7223 */ /* 0x000fe2000001007c */
[----:B------:R-:W-:Y:S02]  /*0b60*/  IMAD.U32 R103, R19, 0x10000, RZ ;  /* 0x0001000013677824 */ /* 0x000fe400078e00ff */
[----:B------:R-:W-:Y:S01]  /*0b70*/  FADD.FTZ R124, -R139, R89 ;  /* 0x000000598b7c7221 */ /* 0x000fe20000010100 */
[----:B------:R-:W-:Y:S02]  /*0b80*/  IMAD.U32 R92, R141, 0x10000, RZ ;  /* 0x000100008d5c7824 */ /* 0x000fe400078e00ff */
[----:B-----5:R-:W-:Y:S01]  /*0b90*/  FMUL.FTZ R3, R109, R88 ;  /* 0x000000586d037220 */ /* 0x020fe20000410000 */
[----:B------:R-:W-:Y:S02]  /*0ba0*/  IMAD.U32 R142, R142, 0x10000, RZ ;  /* 0x000100008e8e7824 */ /* 0x000fe400078e00ff */
[----:B------:R-:W-:Y:S01]  /*0bb0*/  FMUL.FTZ R140, R140, R143 ;  /* 0x0000008f8c8c7220 */ /* 0x000fe20000410000 */
[----:B------:R-:W-:Y:S01]  /*0bc0*/  FADD.FTZ R90, -R139, R90 ;  /* 0x0000005a8b5a7221 */ /* 0x000fe20000010100 */
[----:B------:R-:W-:Y:S01]  /*0bd0*/  FFMA.FTZ R103, R103, R92, R122 ;  /* 0x0000005c67677223 */ /* 0x000fe2000001007a */
[----:B------:R-:W-:Y:S01]  /*0be0*/  FMUL.FTZ R124, R109, R124 ;  /* 0x0000007c6d7c7220 */ /* 0x000fe20000410000 */
[----:B------:R-:W-:Y:S01]  /*0bf0*/  FADD.FTZ R88, RZ, R104 ;  /* 0x00000068ff587221 */ /* 0x000fe20000010000 */
[C---:B------:R-:W-:Y:S01]  /*0c00*/  FFMA.FTZ R89, R3.reuse, R104, RZ ;  /* 0x0000006803597223 */ /* 0x040fe200000100ff */
[----:B------:R-:W-:Y:S01]  /*0c10*/  FADD.FTZ R44, R44, R129 ;  /* 0x000000812c2c7221 */ /* 0x000fe20000010000 */
[----:B------:R-:W-:Y:S01]  /*0c20*/  FFMA.FTZ R56, R3, R129, R56 ;  /* 0x0000008103387223 */ /* 0x000fe20000010038 */
[----:B------:R-:W-:Y:S01]  /*0c30*/  FFMA.FTZ R122, R121, R142, R140 ;  /* 0x0000008e797a7223 */ /* 0x000fe2000001008c */
[----:B------:R-:W-:Y:S01]  /*0c40*/  FMUL.FTZ R129, R109, R90 ;  /* 0x0000005a6d817220 */ /* 0x000fe20000410000 */
[----:B------:R-:W-:Y:S01]  /*0c50*/  FADD.FTZ R140, -R139, R91 ;  /* 0x0000005b8b8c7221 */ /* 0x000fe20000010100 */
[----:B------:R-:W-:Y:S01]  /*0c60*/  FADD.FTZ R88, R88, R103 ;  /* 0x0000006758587221 */ /* 0x000fe20000010000 */
[----:B------:R-:W-:Y:S01]  /*0c70*/  FFMA.FTZ R90, R124, R103, R89 ;  /* 0x000000677c5a7223 */ /* 0x000fe20000010059 */
[----:B------:R-:W-:Y:S01]  /*0c80*/  FADD.FTZ R70, R70, R126 ;  /* 0x0000007e46467221 */ /* 0x000fe20000010000 */
[----:B------:R-:W-:Y:S01]  /*0c90*/  FFMA.FTZ R82, R129, R126, R82 ;  /* 0x0000007e81527223 */ /* 0x000fe20000010052 */
        /* <DEDUP_REMOVED lines=15> */
[----:B------:R-:W-:Y:S01]  /*0d90*/  IADD3 R143, PT, PT, R107, 0x80, RZ ;  /* 0x000000806b8f7810 */ /* 0x000fe20007ffe0ff */
[----:B------:R-:W-:Y:S01]  /*0da0*/  FADD.FTZ R141, R141, R122 ;  /* 0x0000007a8d8d7221 */ /* 0x000fe20000010000 */
[----:B------:R-:W-:-:S07]  /*0db0*/  FFMA.FTZ R140, R126, R122, R89 ;  /* 0x0000007a7e8c7223 */ /* 0x000fce0000010059 */
.L_x_1248:
[----:B---34-:R-:W-:Y:S05]  /*0dc0*/  BSYNC.RECONVERGENT B0 ;  /* 0x0000000000007941 */ /* 0x018fea0003800200 */
.L_x_1247:
        /* <DEDUP_REMOVED lines=12> */
[----:B------:R-:W2:Y:S01]  /*0e90*/  LDG.E.128 R88, desc[UR10][R88.64] ;  /* 0x0000000a58587981 */ /* 0x000ea2000c1e1d00 */
[----:B------:R-:W-:Y:S02]  /*0ea0*/  ISETP.NE.AND.EX P0, PT, RZ, UR19, PT, P0 ;  /* 0x00000013ff007c0c */ /* 0x000fe4000bf05300 */
[----:B------:R-:W-:-:S04]  /*0eb0*/  ISETP.NE.U32.AND P1, PT, RZ, UR14, PT ;  /* 0x0000000eff007c0c */ /* 0x000fc8000bf25070 */
[----:B------:R-:W-:-:S07]  /*0ec0*/  ISETP.NE.AND.EX P1, PT, RZ, UR15, PT, P1 ;  /* 0x0000000fff007c0c */ /* 0x000fce000bf25310 */
[----:B------:R-:W1:Y:S08]  /*0ed0*/  @P0 LDC.64 R118, c[0x0][0x438] ;  /* 0x00010e00ff760b82 */ /* 0x000e700000000a00 */
[----:B------:R-:W1:Y:S01]  /*0ee0*/  @P1 LDC.64 R120, c[0x0][0x3b8] ;  /* 0x0000ee00ff781b82 */ /* 0x000e620000000a00 */
[----:B------:R-:W-:Y:S02]  /*0ef0*/  IMAD.U32 R128, R7, 0x10000, RZ ;  /* 0x0001000007807824 */ /* 0x000fe400078e00ff */
[----:B0-----:R-:W-:-:S06]  /*0f00*/  IMAD.WIDE.U32 R100, R143, 0x4, R100 ;  /* 0x000000048f647825 */ /* 0x001fcc00078e0064 */
[----:B------:R-:W5:Y:S01]  /*0f10*/  LDG.E R101, desc[UR10][R100.64] ;  /* 0x0000000a64657981 */ /* 0x000f62000c1e1900 */
[----:B-1----:R-:W-:-:S05]  /*0f20*/  @P0 IMAD.WIDE.U32 R118, R143, 0x10, R118 ;  /* 0x000000108f760825 */ /* 0x002fca00078e0076 */
[----:B------:R0:W5:Y:S01]  /*0f30*/  @P0 LDG.E.128 R28, desc[UR10][R118.64] ;  /* 0x0000000a761c0981 */ /* 0x000162000c1e1d00 */
[----:B------:R-:W-:-:S05]  /*0f40*/  @P1 IMAD.WIDE.U32 R120, R143, 0x4, R120 ;  /* 0x000000048f781825 */ /* 0x000fca00078e0078 */
[----:B------:R1:W5:Y:S01]  /*0f50*/  @P1 LDG.E R102, desc[UR10][R120.64] ;  /* 0x0000000a78661981 */ /* 0x000362000c1e1900 */
[----:B0-----:R-:W-:Y:S02]  /*0f60*/  IMAD.U32 R119, R5, 0x10000, RZ ;  /* 0x0001000005777824 */ /* 0x001fe400078e00ff */
[----:B-1----:R-:W-:Y:S02]  /*0f70*/  IMAD.U32 R121, R9, 0x10000, RZ ;  /* 0x0001000009797824 */ /* 0x002fe400078e00ff */
[----:B------:R-:W-:Y:S02]  /*0f80*/  IMAD.U32 R142, R10, 0x10000, RZ ;  /* 0x000100000a8e7824 */ /* 0x000fe400078e00ff */
[----:B------:R-:W-:Y:S02]  /*0f90*/  IMAD.U32 R130, R6, 0x10000, RZ ;  /* 0x0001000006827824 */ /* 0x000fe400078e00ff */
[----:B------:R-:W-:Y:S02]  /*0fa0*/  VIADD R143, R143, 0x80 ;  /* 0x000000808f8f7836 */ /* 0x000fe40000000000 */
[----:B---3--:R-:W-:-:S04]  /*0fb0*/  IMAD.MOV.U32 R127, RZ, RZ, R92 ;  /* 0x000000ffff7f7224 */ /* 0x008fc800078e005c */
[----:B------:R-:W-:Y:S02]  /*0fc0*/  IMAD.U32 R131, R127, 0x10000, RZ ;  /* 0x000100007f837824 */ /* 0x000fe400078e00ff */
[----:B----4-:R-:W-:Y:S01]  /*0fd0*/  IMAD.MOV.U32 R99, RZ, RZ, R94 ;  /* 0x000000ffff637224 */ /* 0x010fe200078e005e */
[--C-:B------:R-:W-:Y:S01]  /*0fe0*/  SHF.R.U64 R145, R94, 0x10, R95.reuse ;  /* 0x000000105e917819 */ /* 0x100fe2000000125f */
[--C-:B------:R-:W-:Y:S01]  /*0ff0*/  IMAD.MOV.U32 R127, RZ, RZ, R95.reuse ;  /* 0x000000ffff7f7224 */ /* 0x100fe200078e005f */
[----:B------:R-:W-:Y:S01]  /*1000*/  SHF.R.U32.HI R146, RZ, 0x10, R95 ;  /* 0x00000010ff927819 */ /* 0x000fe2000001165f */
[----:B------:R-:W-:Y:S02]  /*1010*/  IMAD.U32 R95, R99, 0x10000, RZ ;  /* 0x00010000635f7824 */ /* 0x000fe400078e00ff */
[----:B------:R-:W-:Y:S01]  /*1020*/  FMUL.FTZ R99, R128, R131 ;  /* 0x0000008380637220 */ /* 0x000fe20000410000 */
[----:B------:R-:W-:Y:S01]  /*1030*/  IMAD.U32 R94, R2, 0x10000, RZ ;  /* 0x00010000025e7824 */ /* 0x000fe200078e00ff */
[----:B------:R-:W-:-:S02]  /*1040*/  SHF.R.U64 R92, R92, 0x10, R93 ;  /* 0x000000105c5c7819 */ /* 0x000fc4000000125d */
[----:B------:R-:W-:Y:S01]  /*1050*/  MOV R118, R93 ;  /* 0x0000005d00767202 */ /* 0x000fe20000000f00 */
[----:B------:R-:W-:Y:S02]  /*1060*/  FFMA.FTZ R100, R94, R95, R99 ;  /* 0x0000005f5e647223 */ /* 0x000fe40000010063 */
[----:B------:R-:W-:Y:S01]  /*1070*/  IMAD.U32 R94, R92, 0x10000, RZ ;  /* 0x000100005c5e7824 */ /* 0x000fe200078e00ff */
[----:B------:R-:W-:Y:S01]  /*1080*/  SHF.L.U32 R92, R145, 0x10, RZ ;  /* 0x00000010915c7819 */ /* 0x000fe200000006ff */
[----:B------:R-:W-:Y:S01]  /*1090*/  IMAD.U32 R145, R118, 0x10000, RZ ;  /* 0x0001000076917824 */ /* 0x000fe200078e00ff */
[----:B------:R-:W-:Y:S01]  /*10a0*/  SHF.R.U32.HI R144, RZ, 0x10, R93 ;  /* 0x00000010ff907819 */ /* 0x000fe2000001165d */
[----:B------:R-:W-:Y:S02]  /*10b0*/  IMAD.U32 R120, R127, 0x10000, RZ ;  /* 0x000100007f787824 */ /* 0x000fe400078e00ff */
[----:B--2---:R-:W-:Y:S01]  /*10c0*/  FADD.FTZ R88, -R139, R88 ;  /* 0x000000588b587221 */ /* 0x004fe20000010100 */
[----:B------:R-:W-:Y:S01]  /*10d0*/  FMUL.FTZ R128, R121, R145 ;  /* 0x0000009179807220 */ /* 0x000fe20000410000 */
[----:B------:R-:W-:-:S02]  /*10e0*/  IMAD.U32 R93, R8, 0x10000, RZ ;  /* 0x00010000085d7824 */ /* 0x000fc400078e00ff */
[----:B------:R-:W-:Y:S02]  /*10f0*/  IMAD.U32 R144, R144, 0x10000, RZ ;  /* 0x0001000090907824 */ /* 0x000fe400078e00ff */
[----:B------:R-:W-:Y:S01]  /*1100*/  FFMA.FTZ R119, R119, R120, R128 ;  /* 0x0000007877777223 */ /* 0x000fe20000010080 */
[----:B------:R-:W-:Y:S02]  /*1110*/  IMAD.U32 R99, R4, 0x10000, RZ ;  /* 0x0001000004637824 */ /* 0x000fe400078e00ff */
[----:B------:R-:W-:Y:S01]  /*1120*/  FMUL.FTZ R118, R93, R94 ;  /* 0x0000005e5d767220 */ /* 0x000fe20000410000 */
[----:B------:R-:W-:Y:S01]  /*1130*/  FADD.FTZ R128, -R139, R89 ;  /* 0x000000598b807221 */ /* 0x000fe20000010100 */
[----:B-----5:R-:W-:Y:S01]  /*1140*/  FMUL.FTZ R127, R109, R88 ;  /* 0x000000586d7f7220 */ /* 0x020fe20000410000 */
[----:B------:R-:W-:Y:S02]  /*1150*/  IMAD.U32 R93, R146, 0x10000, RZ ;  /* 0x00010000925d7824 */ /* 0x000fe400078e00ff */
[----:B------:R-:W-:Y:S01]  /*1160*/  FMUL.FTZ R121, R142, R144 ;  /* 0x000000908e797220 */ /* 0x000fe20000410000 */
[----:B------:R-:W-:Y:S01]  /*1170*/  FADD.FTZ R90, -R139, R90 ;  /* 0x0000005a8b5a7221 */ /* 0x000fe20000010100 */
[----:B------:R-:W-:Y:S01]  /*1180*/  FFMA.FTZ R99, R99, R92, R118 ;  /* 0x0000005c63637223 */ /* 0x000fe20000010076 */
[----:B------:R-:W-:Y:S01]  /*1190*/  FMUL.FTZ R128, R109, R128 ;  /* 0x000000806d807220 */ /* 0x000fe20000410000 */
[----:B------:R-:W-:Y:S01]  /*11a0*/  FADD.FTZ R88, R141, R100 ;  /* 0x000000648d587221 */ /* 0x000fe20000010000 */
[C---:B------:R-:W-:Y:S01]  /*11b0*/  FFMA.FTZ R89, R127.reuse, R100, R140 ;  /* 0x000000647f597223 */ /* 0x040fe2000001008c */
[----:B------:R-:W-:Y:S01]  /*11c0*/  FADD.FTZ R40, R40, R131 ;  /* 0x0000008328287221 */ /* 0x000fe20000010000 */
[----:B------:R-:W-:Y:S01]  /*11d0*/  FFMA.FTZ R52, R127, R131, R52 ;  /* 0x000000837f347223 */ /* 0x000fe20000010034 */
[----:B------:R-:W-:Y:S01]  /*11e0*/  FFMA.FTZ R118, R130, R93, R121 ;  /* 0x0000005d82767223 */ /* 0x000fe20000010079 */
[----:B------:R-:W-:Y:S01]  /*11f0*/  FMUL.FTZ R131, R109, R90 ;  /* 0x0000005a6d837220 */ /* 0x000fe20000410000 */
[----:B------:R-:W-:Y:S01]  /*1200*/  FADD.FTZ R130, -R139, R91 ;  /* 0x0000005b8b827221 */ /* 0x000fe20000010100 */
[----:B------:R-:W-:Y:S01]  /*1210*/  FADD.FTZ R88, R88, R99 ;  /* 0x0000006358587221 */ /* 0x000fe20000010000 */
[----:B------:R-:W-:-:S02]  /*1220*/  FFMA.FTZ R90, R128, R99, R89 ;  /* 0x00000063805a7223 */ /* 0x000fc40000010059 */
[----:B------:R-:W-:Y:S01]  /*1230*/  FMUL.FTZ R130, R109, R130 ;  /* 0x000000826d827220 */ /* 0x000fe20000410000 */
        /* <DEDUP_REMOVED lines=18> */
.L_x_1250:
[----:B------:R-:W-:Y:S05]  /*1360*/  BSYNC.RECONVERGENT B0 ;  /* 0x0000000000007941 */ /* 0x000fea0003800200 */
.L_x_1249:
        /* <DEDUP_REMOVED lines=13> */
[----:B------:R-:W-:Y:S02]  /*1440*/  ISETP.NE.U32.AND P0, PT, RZ, UR18, PT ;  /* 0x00000012ff007c0c */ /* 0x000fe4000bf05070 */
[----:B------:R-:W-:Y:S02]  /*1450*/  ISETP.NE.AND.EX P1, PT, RZ, UR15, PT, P1 ;  /* 0x0000000fff007c0c */ /* 0x000fe4000bf25310 */
[----:B------:R-:W-:-:S11]  /*1460*/  ISETP.NE.AND.EX P0, PT, RZ, UR19, PT, P0 ;  /* 0x00000013ff007c0c */ /* 0x000fd6000bf05300 */
[----:B------:R-:W1:Y:S08]  /*1470*/  @P1 LDC.64 R116, c[0x0][0x3b8] ;  /* 0x0000ee00ff741b82 */ /* 0x000e700000000a00 */
[----:B------:R-:W1:Y:S01]  /*1480*/  @P0 LDC.64 R120, c[0x0][0x438] ;  /* 0x00010e00ff780b82 */ /* 0x000e620000000a00 */
[----:B0-----:R-:W-:-:S04]  /*1490*/  IMAD.WIDE.U32 R132, R143, 0x4, R132 ;  /* 0x000000048f847825 */ /* 0x001fc800078e0084 */
[----:B------:R-:W-:Y:S01]  /*14a0*/  IMAD.U32 R134, R15, 0x10000, RZ ;  /* 0x000100000f867824 */ /* 0x000fe200078e00ff */
[----:B------:R-:W5:Y:S01]  /*14b0*/  LDG.E R98, desc[UR10][R132.64] ;  /* 0x0000000a84627981 */ /* 0x000f62000c1e1900 */
[----:B-1----:R-:W-:-:S05]  /*14c0*/  @P1 IMAD.WIDE.U32 R116, R143, 0x4, R116 ;  /* 0x000000048f741825 */ /* 0x002fca00078e0074 */
[----:B------:R0:W5:Y:S01]  /*14d0*/  @P1 LDG.E R97, desc[UR10][R116.64] ;  /* 0x0000000a74611981 */ /* 0x000162000c1e1900 */
[----:B------:R-:W-:-:S05]  /*14e0*/  @P0 IMAD.WIDE.U32 R120, R143, 0x10, R120 ;  /* 0x000000108f780825 */ /* 0x000fca00078e0078 */
[----:B------:R1:W5:Y:S01]  /*14f0*/  @P0 LDG.E.128 R24, desc[UR10][R120.64] ;  /* 0x0000000a78180981 */ /* 0x000362000c1e1d00 */
[----:B0-----:R-:W-:Y:S01]  /*1500*/  IMAD.U32 R117, R13, 0x10000, RZ ;  /* 0x000100000d757824 */ /* 0x001fe200078e00ff */
[----:B-1----:R-:W-:Y:S01]  /*1510*/  SHF.L.U32 R121, R17, 0x10, RZ ;  /* 0x0000001011797819 */ /* 0x002fe200000006ff */
[----:B------:R-:W-:Y:S02]  /*1520*/  IMAD.U32 R142, R18, 0x10000, RZ ;  /* 0x00010000128e7824 */ /* 0x000fe400078e00ff */
[----:B------:R-:W-:Y:S02]  /*1530*/  IMAD.U32 R133, R14, 0x10000, RZ ;  /* 0x000100000e857824 */ /* 0x000fe400078e00ff */
[----:B---3--:R-:W-:Y:S02]  /*1540*/  IMAD.MOV.U32 R96, RZ, RZ, R92 ;  /* 0x000000ffff607224 */ /* 0x008fe400078e005c */
[----:B------:R-:W-:Y:S02]  /*1550*/  IMAD.MOV.U32 R116, RZ, RZ, R93 ;  /* 0x000000ffff747224 */ /* 0x000fe400078e005d */
[----:B------:R-:W-:Y:S01]  /*1560*/  IMAD.U32 R143, R96, 0x10000, RZ ;  /* 0x00010000608f7824 */ /* 0x000fe200078e00ff */
[----:B----4-:R-:W-:Y:S01]  /*1570*/  MOV R23, R94 ;  /* 0x0000005e00177202 */ /* 0x010fe20000000f00 */
[--C-:B------:R-:W-:Y:S01]  /*1580*/  IMAD.MOV.U32 R125, RZ, RZ, R95.reuse ;  /* 0x000000ffff7d7224 */ /* 0x100fe200078e005f */
[----:B------:R-:W-:-:S02]  /*1590*/  SHF.R.U64 R146, R94, 0x10, R95 ;  /* 0x000000105e927819 */ /* 0x000fc4000000125f */
[----:B------:R-:W-:Y:S01]  /*15a0*/  SHF.R.U32.HI R144, RZ, 0x10, R95 ;  /* 0x00000010ff907819 */ /* 0x000fe2000001165f */
[----:B------:R-:W-:Y:S02]  /*15b0*/  IMAD.U32 R95, R23, 0x10000, RZ ;  /* 0x00010000175f7824 */ /* 0x000fe400078e00ff */
[----:B------:R-:W-:Y:S01]  /*15c0*/  FMUL.FTZ R23, R134, R143 ;  /* 0x0000008f86177220 */ /* 0x000fe20000410000 */
[--C-:B------:R-:W-:Y:S01]  /*15d0*/  SHF.R.U64 R94, R92, 0x10, R93.reuse ;  /* 0x000000105c5e7819 */ /* 0x100fe2000000125d */
[----:B------:R-:W-:Y:S01]  /*15e0*/  IMAD.U32 R134, R116, 0x10000, RZ ;  /* 0x0001000074867824 */ /* 0x000fe200078e00ff */
[----:B------:R-:W-:Y:S01]  /*15f0*/  SHF.R.U32.HI R145, RZ, 0x10, R93 ;  /* 0x00000010ff917819 */ /* 0x000fe2000001165d */
[----:B------:R-:W-:Y:S01]  /*1600*/  IMAD.U32 R96, R11, 0x10000, RZ ;  /* 0x000100000b607824 */ /* 0x000fe200078e00ff */
[----:B------:R-:W-:Y:S01]  /*1610*/  SHF.L.U32 R120, R125, 0x10, RZ ;  /* 0x000000107d787819 */ /* 0x000fe200000006ff */
[----:B------:R-:W-:Y:S01]  /*1620*/  FMUL.FTZ R132, R121, R134 ;  /* 0x0000008679847220 */ /* 0x000fe20000410000 */
[----:B------:R-:W-:-:S02]  /*1630*/  IMAD.U32 R93, R16, 0x10000, RZ ;  /* 0x00010000105d7824 */ /* 0x000fc400078e00ff */
[----:B--2---:R-:W-:Y:S01]  /*1640*/  FADD.FTZ R88, -R139, R88 ;  /* 0x000000588b587221 */ /* 0x004fe20000010100 */
[----:B------:R-:W-:Y:S02]  /*1650*/  IMAD.U32 R94, R94, 0x10000, RZ ;  /* 0x000100005e5e7824 */ /* 0x000fe400078e00ff */
[----:B------:R-:W-:Y:S01]  /*1660*/  FFMA.FTZ R96, R96, R95, R23 ;  /* 0x0000005f60607223 */ /* 0x000fe20000010017 */
[----:B------:R-:W-:Y:S02]  /*1670*/  IMAD.U32 R145, R145, 0x10000, RZ ;  /* 0x0001000091917824 */ /* 0x000fe400078e00ff */
[----:B------:R-:W-:Y:S01]  /*1680*/  FFMA.FTZ R117, R117, R120, R132 ;  /* 0x0000007875757223 */ /* 0x000fe20000010084 */
[----:B------:R-:W-:Y:S02]  /*1690*/  IMAD.U32 R23, R12, 0x10000, RZ ;  /* 0x000100000c177824 */ /* 0x000fe400078e00ff */
[----:B------:R-:W-:Y:S01]  /*16a0*/  FMUL.FTZ R116, R93, R94 ;  /* 0x0000005e5d747220 */ /* 0x000fe20000410000 */
[----:B------:R-:W-:-:S02]  /*16b0*/  IMAD.U32 R92, R146, 0x10000, RZ ;  /* 0x00010000925c7824 */ /* 0x000fc400078e00ff */
        /* <DEDUP_REMOVED lines=35> */
.L_x_1252:
[----:B------:R-:W-:Y:S05]  /*18f0*/  BSYNC.RECONVERGENT B0 ;  /* 0x0000000000007941 */ /* 0x000fea0003800200 */
.L_x_1251:
        /* <DEDUP_REMOVED lines=32> */
.L_x_1254:
[----:B------:R-:W-:Y:S05]  /*1b00*/  BSYNC.RECONVERGENT B0 ;  /* 0x0000000000007941 */ /* 0x000fea0003800200 */
.L_x_1253:
[----:B------:R-:W1:Y:S08]  /*1b10*/  S2UR UR5, SR_CgaCtaId ;  /* 0x00000000000579c3 */ /* 0x000e700000008800 */
[----:B------:R-:W-:Y:S01]  /*1b20*/  BAR.SYNC.DEFER_BLOCKING 0x0 ;  /* 0x0000000000007b1d */ /* 0x000fe20000010000 */
[----:B------:R-:W-:Y:S02]  /*1b30*/  ISETP.GE.U32.AND P1, PT, R0, 0x80, PT ;  /* 0x000000800000780c */ /* 0x000fe40003f26070 */
[----:B------:R-:W-:-:S03]  /*1b40*/  ISETP.NE.AND P4, PT, RZ, UR12, PT ;  /* 0x0000000cff007c0c */ /* 0x000fc6000bf85270 */
[----:B------:R-:W-:Y:S02]  /*1b50*/  UMOV UR4, 0x400 ;  /* 0x0000040000047882 */ /* 0x000fe40000000000 */
[----:B------:R-:W2:Y:S01]  /*1b60*/  LDC.64 R120, c[0x0][0x380] ;  /* 0x0000e000ff787b82 */ /* 0x000ea20000000a00 */
[----:B------:R-:W-:Y:S01]  /*1b70*/  BSSY.RECONVERGENT B0, `(.L_x_1255) ;  /* 0x0000177000007945 */ /* 0x000fe20003800200 */
[----:B-1----:R-:W-:-:S04]  /*1b80*/  ULEA UR4, UR5, UR4, 0x18 ;  /* 0x0000000405047291 */ /* 0x002fc8000f8ec0ff */
[----:B------:R-:W-:Y:S02]  /*1b90*/  UIADD3 UR5, UPT, UPT, UR4, 0x1820, URZ ;  /* 0x0000182004057890 */ /* 0x000fe4000fffe0ff */
[----:B------:R-:W-:Y:S02]  /*1ba0*/  @!UP1 UIADD3 UR5, UPT, UPT, UR4, 0x1800, URZ ;  /* 0x0000180004059890 */ /* 0x000fe4000fffe0ff */
[----:B------:R-:W-:Y:S01]  /*1bb0*/  UIADD3 UR8, UPT, UPT, UR4, 0x1830, URZ ;  /* 0x0000183004087890 */ /* 0x000fe2000fffe0ff */
[----:B--2---:R-:W-:Y:S01]  /*1bc0*/  IMAD.IADD R108, R108, 0x1, R120 ;  /* 0x000000016c6c7824 */ /* 0x004fe200078e0278 */
[----:B------:R-:W-:-:S04]  /*1bd0*/  @!UP1 UIADD3 UR8, UPT, UPT, UR4, 0x1810, URZ ;  /* 0x0000181004089890 */ /* 0x000fc8000fffe0ff */
[----:B------:R-:W-:Y:S01]  /*1be0*/  ISETP.GE.AND P5, PT, R108, R121, PT ;  /* 0x000000796c00720c */ /* 0x000fe20003fa6270 */
        /* <DEDUP_REMOVED lines=13> */
[----:B------:R-:W-:Y:S06]  /*1cc0*/  @!P1 BRA `(.L_x_1256) ;  /* 0x0000001400849947 */ /* 0x000fec0003800000 */
        /* <DEDUP_REMOVED lines=11> */
[-CC-:B------:R-:W-:Y:S01]  /*1d80*/  FFMA.FTZ R89, R3, R94.reuse, R95.reuse ;  /* 0x0000005e03597223 */ /* 0x180fe2000001005f */
[-CC-:B------:R-:W-:Y:S01]  /*1d90*/  FFMA.FTZ R90, R124, R94.reuse, R95.reuse ;  /* 0x0000005e7c5a7223 */ /* 0x180fe2000001005f */
[-C--:B------:R-:W-:Y:S01]  /*1da0*/  FFMA.FTZ R92, R129, R94.reuse, R95 ;  /* 0x0000005e815c7223 */ /* 0x080fe2000001005f */
[----:B------:R-:W-:Y:S01]  /*1db0*/  LOP3.LUT P6, RZ, R105, 0xff, RZ, 0xc0, !PT ;  /* 0x000000ff69ff7812 */ /* 0x000fe200078cc0ff */
[----:B------:R-:W-:Y:S01]  /*1dc0*/  FADD.FTZ R88, R104, -R89 ;  /* 0x8000005968587221 */ /* 0x000fe20000010000 */
[----:B------:R-:W-:Y:S01]  /*1dd0*/  FADD.FTZ R90, R103, -R90 ;  /* 0x8000005a675a7221 */ /* 0x000fe20000010000 */
[----:B------:R-:W-:Y:S01]  /*1de0*/  FFMA.FTZ R89, R126, R94, R95 ;  /* 0x0000005e7e597223 */ /* 0x000fe2000001005f */
[----:B------:R-:W-:Y:S01]  /*1df0*/  FADD.FTZ R92, R123, -R92 ;  /* 0x8000005c7b5c7221 */ /* 0x000fe20000010000 */
[C---:B-----5:R-:W-:Y:S01]  /*1e00*/  FMUL.FTZ R88, R109.reuse, R88 ;  /* 0x000000586d587220 */ /* 0x060fe20000410000 */
[----:B------:R-:W-:Y:S01]  /*1e10*/  FMUL.FTZ R90, R109, R90 ;  /* 0x0000005a6d5a7220 */ /* 0x000fe20000410000 */
[----:B------:R-:W-:Y:S01]  /*1e20*/  FADD.FTZ R120, R122, -R89 ;  /* 0x800000597a787221 */ /* 0x000fe20000010000 */
[----:B------:R-:W-:Y:S01]  /*1e30*/  LOP3.LUT P0, RZ, R105, 0xff00, RZ, 0xc0, !PT ;  /* 0x0000ff0069ff7812 */ /* 0x000fe2000780c0ff */
[----:B------:R-:W-:Y:S01]  /*1e40*/  FMUL.FTZ R88, R88, UR16 ;  /* 0x0000001058587c20 */ /* 0x000fe20008410000 */
[----:B------:R-:W-:Y:S01]  /*1e50*/  FMUL.FTZ R90, R90, UR16 ;  /* 0x000000105a5a7c20 */ /* 0x000fe20008410000 */
[C---:B------:R-:W-:Y:S01]  /*1e60*/  FMUL.FTZ R92, R109.reuse, R92 ;  /* 0x0000005c6d5c7220 */ /* 0x040fe20000410000 */
[----:B------:R-:W-:-:S02]  /*1e70*/  FMUL.FTZ R120, R109, R120 ;  /* 0x000000786d787220 */ /* 0x000fc40000410000 */
[----:B------:R-:W-:Y:S01]  /*1e80*/  FSEL R88, R88, RZ, P6 ;  /* 0x000000ff58587208 */ /* 0x000fe20003000000 */
[----:B------:R-:W-:Y:S01]  /*1e90*/  FMUL.FTZ R92, R92, UR16 ;  /* 0x000000105c5c7c20 */ /* 0x000fe20008410000 */
[----:B------:R-:W-:Y:S01]  /*1ea0*/  FMUL.FTZ R120, R120, UR16 ;  /* 0x0000001078787c20 */ /* 0x000fe20008410000 */
[----:B------:R-:W-:Y:S02]  /*1eb0*/  FSEL R89, R90, RZ, P0 ;  /* 0x000000ff5a597208 */ /* 0x000fe40000000000 */
[C---:B------:R-:W-:Y:S02]  /*1ec0*/  LOP3.LUT P6, RZ, R105.reuse, 0xff0000, RZ, 0xc0, !PT ;  /* 0x00ff000069ff7812 */ /* 0x040fe400078cc0ff */
[----:B------:R-:W-:Y:S02]  /*1ed0*/  ISETP.GE.U32.AND P0, PT, R105, 0x1000000, PT ;  /* 0x010000006900780c */ /* 0x000fe40003f06070 */
        /* <DEDUP_REMOVED lines=9> */
.L_x_1259:
[-CC-:B------:R-:W-:Y:S01]  /*1f70*/  FFMA.FTZ R85, R3, R94.reuse, R95.reuse ;  /* 0x0000005e03557223 */ /* 0x180fe2000001005f */
[-CC-:B------:R-:W-:Y:S01]  /*1f80*/  FFMA.FTZ R86, R124, R94.reuse, R95.reuse ;  /* 0x0000005e7c567223 */ /* 0x180fe2000001005f */
[-C--:B------:R-:W-:Y:S01]  /*1f90*/  FFMA.FTZ R88, R129, R94.reuse, R95 ;  /* 0x0000005e81587223 */ /* 0x080fe2000001005f */
[----:B------:R-:W-:Y:S01]  /*1fa0*/  LOP3.LUT P6, RZ, R105, 0xff, RZ, 0xc0, !PT ;  /* 0x000000ff69ff7812 */ /* 0x000fe200078cc0ff */
[----:B------:R-:W-:Y:S01]  /*1fb0*/  FADD.FTZ R84, R104, -R85 ;  /* 0x8000005568547221 */ /* 0x000fe20000010000 */
[----:B------:R-:W-:Y:S01]  /*1fc0*/  FFMA.FTZ R85, R126, R94, R95 ;  /* 0x0000005e7e557223 */ /* 0x000fe2000001005f */
[----:B------:R-:W-:Y:S01]  /*1fd0*/  FADD.FTZ R86, R103, -R86 ;  /* 0x8000005667567221 */ /* 0x000fe20000010000 */
[----:B------:R-:W-:Y:S01]  /*1fe0*/  FADD.FTZ R90, R123, -R88 ;  /* 0x800000587b5a7221 */ /* 0x000fe20000010000 */
[C---:B-----5:R-:W-:Y:S01]  /*1ff0*/  FMUL.FTZ R84, R109.reuse, R84 ;  /* 0x000000546d547220 */ /* 0x060fe20000410000 */
[----:B------:R-:W-:Y:S01]  /*2000*/  FADD.FTZ R92, R122, -R85 ;  /* 0x800000557a5c7221 */ /* 0x000fe20000010000 */
[----:B------:R-:W-:Y:S01]  /*2010*/  FMUL.FTZ R85, R109, R86 ;  /* 0x000000566d557220 */ /* 0x000fe20000410000 */
[----:B------:R-:W-:Y:S01]  /*2020*/  LOP3.LUT P0, RZ, R105, 0xff00, RZ, 0xc0, !PT ;  /* 0x0000ff0069ff7812 */ /* 0x000fe2000780c0ff */
[----:B------:R-:W-:Y:S01]  /*2030*/  FMUL.FTZ R88, R84, UR16 ;  /* 0x0000001054587c20 */ /* 0x000fe20008410000 */
[----:B------:R-:W-:Y:S01]  /*2040*/  FMUL.FTZ R86, R109, R90 ;  /* 0x0000005a6d567220 */ /* 0x000fe20000410000 */
[----:B------:R-:W-:Y:S01]  /*2050*/  FMUL.FTZ R89, R85, UR16 ;  /* 0x0000001055597c20 */ /* 0x000fe20008410000 */
        /* <DEDUP_REMOVED lines=16> */
.L_x_1258:
        /* <DEDUP_REMOVED lines=13> */
[C---:B-----5:R-:W-:Y:S01]  /*2230*/  FFMA.FTZ R88, R109.reuse, R88, R32 ;  /* 0x000000586d587223 */ /* 0x060fe20000010020 */
[----:B------:R-:W-:Y:S01]  /*2240*/  FADD.FTZ R92, R122, -R89 ;  /* 0x800000597a5c7221 */ /* 0x000fe20000010000 */
[C---:B------:R-:W-:Y:S01]  /*2250*/  FFMA.FTZ R89, R109.reuse, R90, R33 ;  /* 0x0000005a6d597223 */ /* 0x040fe20000010021 */
[----:B------:R-:W-:Y:S01]  /*2260*/  FFMA.FTZ R90, R109, R91, R34 ;  /* 0x0000005b6d5a7223 */ /* 0x000fe20000010022 */
[----:B------:R-:W-:Y:S01]  /*2270*/  FMUL.FTZ R88, R88, UR16 ;  /* 0x0000001058587c20 */ /* 0x000fe20008410000 */
[----:B------:R-:W-:Y:S01]  /*2280*/  LOP3.LUT P0, RZ, R105, 0xff00, RZ, 0xc0, !PT ;  /* 0x0000ff0069ff7812 */ /* 0x000fe2000780c0ff */
[----:B------:R-:W-:Y:S01]  /*2290*/  FMUL.FTZ R89, R89, UR16 ;  /* 0x0000001059597c20 */ /* 0x000fe20008410000 */
[----:B------:R-:W-:Y:S01]  /*22a0*/  FFMA.FTZ R91, R109, R92, R35 ;  /* 0x0000005c6d5b7223 */ /* 0x000fe20000010023 */
[----:B------:R-:W-:Y:S01]  /*22b0*/  FMUL.FTZ R90, R90, UR16 ;  /* 0x000000105a5a7c20 */ /* 0x000fe20008410000 */
[----:B------:R-:W-:-:S02]  /*22c0*/  FSEL R88, R88, RZ, P6 ;  /* 0x000000ff58587208 */ /* 0x000fc40003000000 */
[----:B------:R-:W-:Y:S01]  /*22d0*/  FMUL.FTZ R91, R91, UR16 ;  /* 0x000000105b5b7c20 */ /* 0x000fe20008410000 */
[----:B------:R-:W-:Y:S02]  /*22e0*/  FSEL R89, R89, RZ, P0 ;  /* 0x000000ff59597208 */ /* 0x000fe40000000000 */
[C---:B------:R-:W-:Y:S02]  /*22f0*/  LOP3.LUT P6, RZ, R105.reuse, 0xff0000, RZ, 0xc0, !PT ;  /* 0x00ff000069ff7812 */ /* 0x040fe400078cc0ff */
[----:B------:R-:W-:Y:S02]  /*2300*/  ISETP.GE.U32.AND P0, PT, R105, 0x1000000, PT ;  /* 0x010000006900780c */ /* 0x000fe40003f06070 */
        /* <DEDUP_REMOVED lines=9> */
.L_x_1261:
[-CC-:B------:R-:W-:Y:S01]  /*23a0*/  FFMA.FTZ R85, R3, R94.reuse, R95.reuse ;  /* 0x0000005e03557223 */ /* 0x180fe2000001005f */
[-CC-:B------:R-:W-:Y:S01]  /*23b0*/  FFMA.FTZ R84, R124, R94.reuse, R95.reuse ;  /* 0x0000005e7c547223 */ /* 0x180fe2000001005f */
[-CC-:B------:R-:W-:Y:S01]  /*23c0*/  FFMA.FTZ R88, R129, R94.reuse, R95.reuse ;  /* 0x0000005e81587223 */ /* 0x180fe2000001005f */
[----:B------:R-:W-:Y:S01]  /*23d0*/  FFMA.FTZ R89, R126, R94, R95 ;  /* 0x0000005e7e597223 */ /* 0x000fe2000001005f */
[----:B------:R-:W-:Y:S01]  /*23e0*/  FADD.FTZ R85, R104, -R85 ;  /* 0x8000005568557221 */ /* 0x000fe20000010000 */
[----:B------:R-:W-:Y:S01]  /*23f0*/  FADD.FTZ R86, R103, -R84 ;  /* 0x8000005467567221 */ /* 0x000fe20000010000 */
[----:B------:R-:W-:Y:S01]  /*2400*/  FADD.FTZ R87, R123, -R88 ;  /* 0x800000587b577221 */ /* 0x000fe20000010000 */
[----:B------:R-:W-:Y:S01]  /*2410*/  FADD.FTZ R90, R122, -R89 ;  /* 0x800000597a5a7221 */ /* 0x000fe20000010000 */
[C---:B-----5:R-:W-:Y:S01]  /*2420*/  FFMA.FTZ R84, R109.reuse, R85, R32 ;  /* 0x000000556d547223 */ /* 0x060fe20000010020 */
[C---:B------:R-:W-:Y:S01]  /*2430*/  FFMA.FTZ R85, R109.reuse, R86, R33 ;  /* 0x000000566d557223 */ /* 0x040fe20000010021 */
[----:B------:R-:W-:Y:S01]  /*2440*/  FFMA.FTZ R86, R109, R87, R34 ;  /* 0x000000576d567223 */ /* 0x000fe20000010022 */
[----:B------:R-:W-:Y:S01]  /*2450*/  LOP3.LUT P6, RZ, R105, 0xff, RZ, 0xc0, !PT ;  /* 0x000000ff69ff7812 */ /* 0x000fe200078cc0ff */
[----:B------:R-:W-:Y:S01]  /*2460*/  FMUL.FTZ R88, R84, UR16 ;  /* 0x0000001054587c20 */ /* 0x000fe20008410000 */
[----:B------:R-:W-:Y:S01]  /*2470*/  FMUL.FTZ R89, R85, UR16 ;  /* 0x0000001055597c20 */ /* 0x000fe20008410000 */
[----:B------:R-:W-:Y:S01]  /*2480*/  LOP3.LUT P0, RZ, R105, 0xff00, RZ, 0xc0, !PT ;  /* 0x0000ff0069ff7812 */ /* 0x000fe2000780c0ff */
        /* <DEDUP_REMOVED lines=16> */
.L_x_1257:
        /* <DEDUP_REMOVED lines=10> */
[-CC-:B------:R-:W-:Y:S01]  /*2630*/  FFMA.FTZ R89, R3, R94.reuse, R95.reuse ;  /* 0x0000005e03597223 */ /* 0x180fe2000001005f */
[----:B------:R-:W-:Y:S01]  /*2640*/  LOP3.LUT P6, RZ, R105, 0xff00, RZ, 0xc0, !PT ;  /* 0x0000ff0069ff7812 */ /* 0x000fe200078cc0ff */
[----:B------:R-:W-:Y:S01]  /*2650*/  FADD.FTZ R88, R103, -R88 ;  /* 0x8000005867587221 */ /* 0x000fe20000010000 */
[----:B------:R-:W-:Y:S01]  /*2660*/  FADD.FTZ R92, R123, -R92 ;  /* 0x8000005c7b5c7221 */ /* 0x000fe20000010000 */
[----:B------:R-:W-:Y:S01]  /*2670*/  LOP3.LUT P0, RZ, R106, 0xff00, RZ, 0xc0, !PT ;  /* 0x0000ff006aff7812 */ /* 0x000fe2000780c0ff */
[----:B------:R-:W-:Y:S01]  /*2680*/  FFMA.FTZ R91, R126, R94, R95 ;  /* 0x0000005e7e5b7223 */ /* 0x000fe2000001005f */
[C---:B-----5:R-:W-:Y:S01]  /*2690*/  FMUL.FTZ R90, R109.reuse, R88 ;  /* 0x000000586d5a7220 */ /* 0x060fe20000410000 */
[----:B------:R-:W-:Y:S01]  /*26a0*/  FADD.FTZ R88, R104, -R89 ;  /* 0x8000005968587221 */ /* 0x000fe20000010000 */
[C---:B------:R-:W-:Y:S01]  /*26b0*/  FMUL.FTZ R89, R109.reuse, R92 ;  /* 0x0000005c6d597220 */ /* 0x040fe20000410000 */
[----:B------:R-:W-:Y:S01]  /*26c0*/  FADD.FTZ R120, R122, -R91 ;  /* 0x8000005b7a787221 */ /* 0x000fe20000010000 */
[----:B------:R-:W-:Y:S01]  /*26d0*/  FMUL.FTZ R90, R90, UR16 ;  /* 0x000000105a5a7c20 */ /* 0x000fe20008410000 */
[----:B------:R-:W-:Y:S01]  /*26e0*/  FMUL.FTZ R88, R109, R88 ;  /* 0x000000586d587220 */ /* 0x000fe20000410000 */
[----:B------:R-:W-:Y:S01]  /*26f0*/  FMUL.FTZ R93, R89, UR16 ;  /* 0x00000010595d7c20 */ /* 0x000fe20008410000 */
[----:B------:R-:W-:-:S02]  /*2700*/  FMUL.FTZ R120, R109, R120 ;  /* 0x000000786d787220 */ /* 0x000fc40000410000 */
[----:B------:R-:W-:Y:S01]  /*2710*/  FSEL R92, R90, RZ, P6 ;  /* 0x000000ff5a5c7208 */ /* 0x000fe20003000000 */
[----:B------:R-:W-:Y:S01]  /*2720*/  FMUL.FTZ R88, R88, UR16 ;  /* 0x0000001058587c20 */ /* 0x000fe20008410000 */
[----:B------:R-:W-:Y:S01]  /*2730*/  FSEL R89, R90, RZ, P0 ;  /* 0x000000ff5a597208 */ /* 0x000fe20000000000 */
[----:B------:R-:W-:Y:S01]  /*2740*/  FMUL.FTZ R120, R120, UR16 ;  /* 0x0000001078787c20 */ /* 0x000fe20008410000 */
[C---:B------:R-:W-:Y:S02]  /*2750*/  LOP3.LUT P6, RZ, R105.reuse, 0xff0000, RZ, 0xc0, !PT ;  /* 0x00ff000069ff7812 */ /* 0x040fe400078cc0ff */
[----:B------:R-:W-:Y:S02]  /*2760*/  LOP3.LUT P0, RZ, R105, 0xff, RZ, 0xc0, !PT ;  /* 0x000000ff69ff7812 */ /* 0x000fe4000780c0ff */
[----:B------:R-:W-:Y:S02]  /*2770*/  FSEL R137, R93, RZ, P6 ;  /* 0x000000ff5d897208 */ /* 0x000fe40003000000 */
[----:B------:R-:W-:-:S02]  /*2780*/  FSEL R91, R88, RZ, P0 ;  /* 0x000000ff585b7208 */ /* 0x000fc40000000000 */
[C---:B------:R-:W-:Y:S02]  /*2790*/  LOP3.LUT P6, RZ, R106.reuse, 0xff, RZ, 0xc0, !PT ;  /* 0x000000ff6aff7812 */ /* 0x040fe400078cc0ff */
[----:B------:R-:W-:Y:S02]  /*27a0*/  LOP3.LUT P0, RZ, R106, 0xff0000, RZ, 0xc0, !PT ;  /* 0x00ff00006aff7812 */ /* 0x000fe4000780c0ff */
[----:B------:R-:W-:Y:S02]  /*27b0*/  FSEL R88, R88, RZ, P6 ;  /* 0x000000ff58587208 */ /* 0x000fe40003000000 */
[----:B------:R-:W-:Y:S02]  /*27c0*/  FSEL R90, R93, RZ, P0 ;  /* 0x000000ff5d5a7208 */ /* 0x000fe40000000000 */
[----:B------:R-:W-:Y:S02]  /*27d0*/  ISETP.GE.U32.AND P6, PT, R105, 0x1000000, PT ;  /* 0x010000006900780c */ /* 0x000fe40003fc6070 */
[----:B------:R-:W-:-:S02]  /*27e0*/  ISETP.GE.U32.AND P0, PT, R106, 0x1000000, PT ;  /* 0x010000006a00780c */ /* 0x000fc40003f06070 */
[----:B------:R-:W-:Y:S02]  /*27f0*/  F2FP.BF16.F32.PACK_AB R91, R88, R91 ;  /* 0x0000005b585b723e */ /* 0x000fe400000010ff */
        /* <DEDUP_REMOVED lines=13> */
.L_x_1263:
[-CC-:B------:R-:W-:Y:S01]  /*28d0*/  FFMA.FTZ R85, R3, R94.reuse, R95.reuse ;  /* 0x0000005e03557223 */ /* 0x180fe2000001005f */
[-CC-:B------:R-:W-:Y:S01]  /*28e0*/  FFMA.FTZ R86, R124, R94.reuse, R95.reuse ;  /* 0x0000005e7c567223 */ /* 0x180fe2000001005f */
[----:B------:R-:W-:Y:S01]  /*28f0*/  FFMA.FTZ R88, R129, R94, R95 ;  /* 0x0000005e81587223 */ /* 0x000fe2000001005f */
[----:B------:R-:W-:Y:S01]  /*2900*/  LOP3.LUT P6, RZ, R105, 0xff, RZ, 0xc0, !PT ;  /* 0x000000ff69ff7812 */ /* 0x000fe200078cc0ff */
[----:B------:R-:W-:Y:S01]  /*2910*/  FADD.FTZ R84, R104, -R85 ;  /* 0x8000005568547221 */ /* 0x000fe20000010000 */
[----:B------:R-:W-:Y:S01]  /*2920*/  FADD.FTZ R86, R103, -R86 ;  /* 0x8000005667567221 */ /* 0x000fe20000010000 */
[----:B------:R-:W-:Y:S01]  /*2930*/  FADD.FTZ R90, R123, -R88 ;  /* 0x800000587b5a7221 */ /* 0x000fe20000010000 */
[----:B------:R-:W-:Y:S01]  /*2940*/  LOP3.LUT P0, RZ, R106, 0xff, RZ, 0xc0, !PT ;  /* 0x000000ff6aff7812 */ /* 0x000fe2000780c0ff */
[C---:B-----5:R-:W-:Y:S01]  /*2950*/  FMUL.FTZ R84, R109.reuse, R84 ;  /* 0x000000546d547220 */ /* 0x060fe20000410000 */
[C---:B------:R-:W-:Y:S01]  /*2960*/  FMUL.FTZ R85, R109.reuse, R86 ;  /* 0x000000566d557220 */ /* 0x040fe20000410000 */
[----:B------:R-:W-:Y:S01]  /*2970*/  FFMA.FTZ R91, R126, R94, R95 ;  /* 0x0000005e7e5b7223 */ /* 0x000fe2000001005f */
[----:B------:R-:W-:Y:S01]  /*2980*/  FMUL.FTZ R86, R109, R90 ;  /* 0x0000005a6d567220 */ /* 0x000fe20000410000 */
[----:B------:R-:W-:Y:S01]  /*2990*/  FMUL.FTZ R87, R84, UR16 ;  /* 0x0000001054577c20 */ /* 0x000fe20008410000 */
[----:B------:R-:W-:Y:S01]  /*29a0*/  FMUL.FTZ R90, R85, UR16 ;  /* 0x00000010555a7c20 */ /* 0x000fe20008410000 */
[----:B------:R-:W-:Y:S01]  /*29b0*/  FADD.FTZ R120, R122, -R91 ;  /* 0x8000005b7a787221 */ /* 0x000fe20000010000 */
[----:B------:R-:W-:-:S02]  /*29c0*/  FMUL.FTZ R92, R86, UR16 ;  /* 0x00000010565c7c20 */ /* 0x000fc40008410000 */
[----:B------:R-:W-:Y:S02]  /*29d0*/  FSEL R88, R87, RZ, P6 ;  /* 0x000000ff57587208 */ /* 0x000fe40003000000 */
[----:B------:R-:W-:Y:S02]  /*29e0*/  LOP3.LUT P6, RZ, R105, 0xff00, RZ, 0xc0, !PT ;  /* 0x0000ff0069ff7812 */ /* 0x000fe400078cc0ff */
[----:B------:R-:W-:Y:S01]  /*29f0*/  FSEL R89, R87, RZ, P0 ;  /* 0x000000ff57597208 */ /* 0x000fe20000000000 */
[----:B------:R-:W-:Y:S01]  /*2a00*/  FMUL.FTZ R87, R109, R120 ;  /* 0x000000786d577220 */ /* 0x000fe20000410000 */
[----:B------:R-:W-:Y:S02]  /*2a10*/  LOP3.LUT P0, RZ, R106, 0xff00, RZ, 0xc0, !PT ;  /* 0x0000ff006aff7812 */ /* 0x000fe4000780c0ff */
[----:B------:R-:W-:Y:S01]  /*2a20*/  FSEL R91, R90, RZ, P6 ;  /* 0x000000ff5a5b7208 */ /* 0x000fe20003000000 */
[----:B------:R-:W-:Y:S01]  /*2a30*/  FMUL.FTZ R120, R87, UR16 ;  /* 0x0000001057787c20 */ /* 0x000fe20008410000 */
[----:B------:R-:W-:-:S02]  /*2a40*/  LOP3.LUT P6, RZ, R105, 0xff0000, RZ, 0xc0, !PT ;  /* 0x00ff000069ff7812 */ /* 0x000fc400078cc0ff */
[----:B------:R-:W-:Y:S02]  /*2a50*/  FSEL R90, R90, RZ, P0 ;  /* 0x000000ff5a5a7208 */ /* 0x000fe40000000000 */
[----:B------:R-:W-:Y:S02]  /*2a60*/  LOP3.LUT P0, RZ, R106, 0xff0000, RZ, 0xc0, !PT ;  /* 0x00ff00006aff7812 */ /* 0x000fe4000780c0ff */
[C---:B------:R-:W-:Y:S02]  /*2a70*/  FSEL R93, R92.reuse, RZ, P6 ;  /* 0x000000ff5c5d7208 */ /* 0x040fe40003000000 */
[----:B------:R-:W-:Y:S02]  /*2a80*/  FSEL R92, R92, RZ, P0 ;  /* 0x000000ff5c5c7208 */ /* 0x000fe40000000000 */
[----:B------:R-:W-:Y:S02]  /*2a90*/  ISETP.GE.U32.AND P6, PT, R105, 0x1000000, PT ;  /* 0x010000006900780c */ /* 0x000fe40003fc6070 */
[----:B------:R-:W-:-:S02]  /*2aa0*/  ISETP.GE.U32.AND P0, PT, R106, 0x1000000, PT ;  /* 0x010000006a00780c */ /* 0x000fc40003f06070 */
[----:B------:R-:W-:Y:S02]  /*2ab0*/  F2FP.BF16.F32.PACK_AB R121, R89, R88 ;  /* 0x000000585979723e */ /* 0x000fe400000010ff */
[C---:B------:R-:W-:Y:S02]  /*2ac0*/  FSEL R88, R120.reuse, RZ, P6 ;  /* 0x000000ff78587208 */ /* 0x040fe40003000000 */
        /* <DEDUP_REMOVED lines=12> */
.L_x_1262:
[----:B------:R-:W-:Y:S01]  /*2b90*/  UMOV UR4, UR6 ;  /* 0x0000000600047c82 */ /* 0x000fe20008000000 */
[----:B------:R-:W-:Y:S01]  /*2ba0*/  UMOV UR5, UR7 ;  /* 0x0000000700057c82 */ /* 0x000fe20008000000 */
[----:B------:R-:W-:-:S04]  /*2bb0*/  UISETP.NE.U32.AND UP0, UPT, UR4, URZ, UPT ;  /* 0x000000ff0400728c */ /* 0x000fc8000bf05070 */
[----:B------:R-:W-:-:S09]  /*2bc0*/  UISETP.NE.AND.EX UP0, UPT, UR5, URZ, UPT, UP0 ;  /* 0x000000ff0500728c */ /* 0x000fd2000bf05300 */
[----:B------:R-:W-:Y:S05]  /*2bd0*/  BRA.U UP0, `(.L_x_1264) ;  /* 0x0000000100b07547 */ /* 0x000fea000b800000 */
        /* <DEDUP_REMOVED lines=8> */
[C---:B-----5:R-:W-:Y:S01]  /*2c60*/  FFMA.FTZ R88, R109.reuse, R88, R33 ;  /* 0x000000586d587223 */ /* 0x060fe20000010021 */
[C---:B------:R-:W-:Y:S01]  /*2c70*/  FFMA.FTZ R89, R109.reuse, R89, R32 ;  /* 0x000000596d597223 */ /* 0x040fe20000010020 */
[----:B------:R-:W-:Y:S01]  /*2c80*/  FFMA.FTZ R91, R109, R91, R34 ;  /* 0x0000005b6d5b7223 */ /* 0x000fe20000010022 */
[----:B------:R-:W-:Y:S01]  /*2c90*/  FFMA.FTZ R121, R126, R94, R95 ;  /* 0x0000005e7e797223 */ /* 0x000fe2000001005f */
[----:B------:R-:W-:Y:S01]  /*2ca0*/  FMUL.FTZ R90, R88, UR16 ;  /* 0x00000010585a7c20 */ /* 0x000fe20008410000 */
[----:B------:R-:W-:Y:S01]  /*2cb0*/  FMUL.FTZ R88, R89, UR16 ;  /* 0x0000001059587c20 */ /* 0x000fe20008410000 */
[----:B------:R-:W-:Y:S01]  /*2cc0*/  FMUL.FTZ R93, R91, UR16 ;  /* 0x000000105b5d7c20 */ /* 0x000fe20008410000 */
[----:B------:R-:W-:-:S02]  /*2cd0*/  FADD.FTZ R120, R122, -R121 ;  /* 0x800000797a787221 */ /* 0x000fc40000010000 */
[C---:B------:R-:W-:Y:S02]  /*2ce0*/  FSEL R92, R90.reuse, RZ, P0 ;  /* 0x000000ff5a5c7208 */ /* 0x040fe40000000000 */
[----:B------:R-:W-:Y:S01]  /*2cf0*/  FSEL R89, R90, RZ, P6 ;  /* 0x000000ff5a597208 */ /* 0x000fe20003000000 */
[----:B------:R-:W-:Y:S01]  /*2d00*/  FFMA.FTZ R120, R109, R120, R35 ;  /* 0x000000786d787223 */ /* 0x000fe20000010023 */
[C---:B------:R-:W-:Y:S02]  /*2d10*/  LOP3.LUT P0, RZ, R105.reuse, 0xff0000, RZ, 0xc0, !PT ;  /* 0x00ff000069ff7812 */ /* 0x040fe4000780c0ff */
[----:B------:R-:W-:Y:S01]  /*2d20*/  LOP3.LUT P6, RZ, R105, 0xff, RZ, 0xc0, !PT ;  /* 0x000000ff69ff7812 */ /* 0x000fe200078cc0ff */
[----:B------:R-:W-:Y:S01]  /*2d30*/  FMUL.FTZ R120, R120, UR16 ;  /* 0x0000001078787c20 */ /* 0x000fe20008410000 */
        /* <DEDUP_REMOVED lines=22> */
.L_x_1264:
        /* <DEDUP_REMOVED lines=14> */
[----:B------:R-:W-:Y:S01]  /*2f80*/  FADD.FTZ R120, R122, -R91 ;  /* 0x8000005b7a787221 */ /* 0x000fe20000010000 */
[----:B------:R-:W-:-:S02]  /*2f90*/  FMUL.FTZ R92, R86, UR16 ;  /* 0x00000010565c7c20 */ /* 0x000fc40008410000 */
[----:B------:R-:W-:Y:S02]  /*2fa0*/  FSEL R88, R87, RZ, P6 ;  /* 0x000000ff57587208 */ /* 0x000fe40003000000 */
[----:B------:R-:W-:Y:S02]  /*2fb0*/  LOP3.LUT P6, RZ, R105, 0xff00, RZ, 0xc0, !PT ;  /* 0x0000ff0069ff7812 */ /* 0x000fe400078cc0ff */
[----:B------:R-:W-:Y:S01]  /*2fc0*/  FSEL R89, R87, RZ, P0 ;  /* 0x000000ff57597208 */ /* 0x000fe20000000000 */
[----:B------:R-:W-:Y:S01]  /*2fd0*/  FFMA.FTZ R87, R109, R120, R35 ;  /* 0x000000786d577223 */ /* 0x000fe20000010023 */
        /* <DEDUP_REMOVED lines=22> */
[----:B------:R-:W-:-:S07]  /*3140*/  PRMT R139, R88, 0x7610, R139 ;  /* 0x00007610588b7816 */ /* 0x000fce000000008b */
.L_x_1260:
        /* <DEDUP_REMOVED lines=24> */
.L_x_1265:
[----:B------:R-:W-:-:S07]  /*32d0*/  VIADD R107, R107, 0x80 ;  /* 0x000000806b6b7836 */ /* 0x000fce0000000000 */
.L_x_1256:
[----:B------:R-:W-:Y:S05]  /*32e0*/  BSYNC.RECONVERGENT B0 ;  /* 0x0000000000007941 */ /* 0x000fea0003800200 */
.L_x_1255:
        /* <DEDUP_REMOVED lines=9> */
[----:B------:R-:W-:-:S06]  /*3380*/  UISETP.NE.AND.EX UP2, UPT, UR7, URZ, UPT, UP2 ;  /* 0x000000ff0700728c */ /* 0x000fcc000bf45320 */
[----:B------:R-:W-:-:S13]  /*3390*/  PLOP3.LUT P0, PT, PT, PT, UP2, 0x80, 0x8 ;  /* 0x000000000008781c */ /* 0x000fda0003f0f028 */
[----:B------:R-:W-:Y:S05]  /*33a0*/  @!P0 BRA `(.L_x_1270) ;  /* 0x0000000000b48947 */ /* 0x000fea0003800000 */
[-CC-:B0-----:R-:W-:Y:S01]  /*33b0*/  FFMA.FTZ R85, R127, R94.reuse, R95.reuse ;  /* 0x0000005e7f557223 */ /* 0x181fe2000001005f */
[-CC-:B------:R-:W-:Y:S01]  /*33c0*/  FFMA.FTZ R86, R128, R94.reuse, R95.reuse ;  /* 0x0000005e80567223 */ /* 0x180fe2000001005f */
[----:B------:R-:W-:Y:S01]  /*33d0*/  LOP3.LUT P6, RZ, R101, 0xff, RZ, 0xc0, !PT ;  /* 0x000000ff65ff7812 */ /* 0x000fe200078cc0ff */
[-C--:B-1----:R-:W-:Y:S01]  /*33e0*/  FFMA.FTZ R90, R131, R94.reuse, R95 ;  /* 0x0000005e835a7223 */ /* 0x082fe2000001005f */
[----:B------:R-:W-:Y:S01]  /*33f0*/  FADD.FTZ R85, R100, -R85 ;  /* 0x8000005564557221 */ /* 0x000fe20000010000 */
[----:B------:R-:W-:Y:S01]  /*3400*/  FADD.FTZ R88, R99, -R86 ;  /* 0x8000005663587221 */ /* 0x000fe20000010000 */
[----:B------:R-:W-:Y:S01]  /*3410*/  FFMA.FTZ R91, R130, R94, R95 ;  /* 0x0000005e825b7223 */ /* 0x000fe2000001005f */
[----:B------:R-:W-:Y:S01]  /*3420*/  FADD.FTZ R90, R119, -R90 ;  /* 0x8000005a775a7221 */ /* 0x000fe20000010000 */
[C---:B-----5:R-:W-:Y:S01]  /*3430*/  FFMA.FTZ R84, R109.reuse, R85, R28 ;  /* 0x000000556d547223 */ /* 0x060fe2000001001c */
[----:B------:R-:W-:Y:S01]  /*3440*/  FFMA.FTZ R85, R109, R88, R29 ;  /* 0x000000586d557223 */ /* 0x000fe2000001001d */
[----:B------:R-:W-:-:S02]  /*3450*/  FADD.FTZ R120, R118, -R91 ;  /* 0x8000005b76787221 */ /* 0x000fc40000010000 */
[----:B------:R-:W-:Y:S01]  /*3460*/  FMUL.FTZ R86, R84, UR16 ;  /* 0x0000001054567c20 */ /* 0x000fe20008410000 */
[----:B------:R-:W-:-:S04]  /*3470*/  FMUL.FTZ R87, R85, UR16 ;  /* 0x0000001055577c20 */ /* 0x000fc80008410000 */
[----:B------:R-:W-:Y:S02]  /*3480*/  FSEL R88, R86, RZ, P6 ;  /* 0x000000ff56587208 */ /* 0x000fe40003000000 */
[----:B------:R-:W-:-:S04]  /*3490*/  LOP3.LUT P6, RZ, R102, 0xff, RZ, 0xc0, !PT ;  /* 0x000000ff66ff7812 */ /* 0x000fc800078cc0ff */
[----:B------:R-:W-:Y:S01]  /*34a0*/  FSEL R89, R86, RZ, P6 ;  /* 0x000000ff56597208 */ /* 0x000fe20003000000 */
[----:B------:R-:W-:Y:S01]  /*34b0*/  FFMA.FTZ R86, R109, R90, R30 ;  /* 0x0000005a6d567223 */ /* 0x000fe2000001001e */
[----:B------:R-:W-:Y:S02]  /*34c0*/  LOP3.LUT P6, RZ, R101, 0xff00, RZ, 0xc0, !PT ;  /* 0x0000ff0065ff7812 */ /* 0x000fe400078cc0ff */
[----:B------:R-:W-:Y:S01]  /*34d0*/  F2FP.BF16.F32.PACK_AB R88, R89, R88 ;  /* 0x000000585958723e */ /* 0x000fe200000010ff */
[----:B------:R-:W-:Y:S01]  /*34e0*/  FMUL.FTZ R92, R86, UR16 ;  /* 0x00000010565c7c20 */ /* 0x000fe20008410000 */
[----:B------:R-:W-:Y:S02]  /*34f0*/  FSEL R90, R87, RZ, P6 ;  /* 0x000000ff575a7208 */ /* 0x000fe40003000000 */
[----:B------:R-:W-:Y:S02]  /*3500*/  LOP3.LUT P6, RZ, R102, 0xff00, RZ, 0xc0, !PT ;  /* 0x0000ff0066ff7812 */ /* 0x000fe400078cc0ff */
[----:B------:R-:W-:-:S02]  /*3510*/  PRMT R135, R88, 0x7632, R135 ;  /* 0x0000763258877816 */ /* 0x000fc40000000087 */
        /* <DEDUP_REMOVED lines=8> */
[----:B------:R-:W-:Y:S02]  /*35a0*/  FSEL R92, R92, RZ, P6 ;  /* 0x000000ff5c5c7208 */ /* 0x000fe40003000000 */
[----:B------:R-:W-:Y:S02]  /*35b0*/  ISETP.GE.U32.AND P6, PT, R101, 0x1000000, PT ;  /* 0x010000006500780c */ /* 0x000fe40003fc6070 */
[----:B------:R-:W-:Y:S02]  /*35c0*/  F2FP.BF16.F32.PACK_AB R93, R92, R93 ;  /* 0x0000005d5c5d723e */ /* 0x000fe400000010ff */
[----:B------:R-:W-:Y:S02]  /*35d0*/  FSEL R136, R120, RZ, P6 ;  /* 0x000000ff78887208 */ /* 0x000fe40003000000 */
[----:B------:R-:W-:Y:S02]  /*35e0*/  ISETP.GE.U32.AND P6, PT, R102, 0x1000000, PT ;  /* 0x010000006600780c */ /* 0x000fe40003fc6070 */
[----:B------:R-:W-:-:S02]  /*35f0*/  PRMT R92, R90, 0x7610, R92 ;  /* 0x000076105a5c7816 */ /* 0x000fc4000000005c */
[----:B------:R-:W-:Y:S02]  /*3600*/  FSEL R89, R120, RZ, P6 ;  /* 0x000000ff78597208 */ /* 0x000fe40003000000 */
[----:B------:R-:W-:Y:S02]  /*3610*/  PRMT R137, R93, 0x7632, R137 ;  /* 0x000076325d897816 */ /* 0x000fe40000000089 */
[----:B------:R-:W-:Y:S02]  /*3620*/  F2FP.BF16.F32.PACK_AB R89, R89, R136 ;  /* 0x000000885959723e */ /* 0x000fe400000010ff */
[----:B------:R-:W-:Y:S02]  /*3630*/  PRMT R136, R90, 0x7632, R136 ;  /* 0x000076325a887816 */ /* 0x000fe40000000088 */
[----:B------:R-:W-:Y:S02]  /*3640*/  PRMT R120, R93, 0x7610, R120 ;  /* 0x000076105d787816 */ /* 0x000fe40000000078 */
[----:B------:R-:W-:-:S02]  /*3650*/  PRMT R138, R89, 0x7632, R138 ;  /* 0x00007632598a7816 */ /* 0x000fc4000000008a */
[----:B------:R-:W-:Y:S01]  /*3660*/  PRMT R139, R89, 0x7610, R139 ;  /* 0x00007610598b7816 */ /* 0x000fe2000000008b */
[----:B------:R-:W-:Y:S06]  /*3670*/  BRA `(.L_x_1271) ;  /* 0x0000001000447947 */ /* 0x000fec0003800000 */
.L_x_1270:
[-CC-:B01----:R-:W-:Y:S01]  /*3680*/  FFMA.FTZ R88, R128, R94.reuse, R95.reuse ;  /* 0x0000005e80587223 */ /* 0x183fe2000001005f */
[-CC-:B------:R-:W-:Y:S01]  /*3690*/  FFMA.FTZ R90, R131, R94.reuse, R95.reuse ;  /* 0x0000005e835a7223 */ /* 0x180fe2000001005f */
[----:B------:R-:W-:Y:S01]  /*36a0*/  LOP3.LUT P6, RZ, R101, 0xff00, RZ, 0xc0, !PT ;  /* 0x0000ff0065ff7812 */ /* 0x000fe200078cc0ff */
[-CC-:B------:R-:W-:Y:S01]  /*36b0*/  FFMA.FTZ R93, R130, R94.reuse, R95.reuse ;  /* 0x0000005e825d7223 */ /* 0x180fe2000001005f */
[----:B------:R-:W-:Y:S01]  /*36c0*/  FADD.FTZ R88, R99, -R88 ;  /* 0x8000005863587221 */ /* 0x000fe20000010000 */
[----:B------:R-:W-:Y:S01]  /*36d0*/  FADD.FTZ R90, R119, -R90 ;  /* 0x8000005a775a7221 */ /* 0x000fe20000010000 */
[----:B------:R-:W-:Y:S01]  /*36e0*/  FFMA.FTZ R89, R127, R94, R95 ;  /* 0x0000005e7f597223 */ /* 0x000fe2000001005f */
[----:B------:R-:W-:Y:S01]  /*36f0*/  FADD.FTZ R120, R118, -R93 ;  /* 0x8000005d76787221 */ /* 0x000fe20000010000 */
[C---:B-----5:R-:W-:Y:S01]  /*3700*/  FFMA.FTZ R88, R109.reuse, R88, R29 ;  /* 0x000000586d587223 */ /* 0x060fe2000001001d */
[C---:B------:R-:W-:Y:S01]  /*3710*/  FFMA.FTZ R91, R109.reuse, R90, R30 ;  /* 0x0000005a6d5b7223 */ /* 0x040fe2000001001e */
[----:B------:R-:W-:Y:S01]  /*3720*/  FADD.FTZ R89, R100, -R89 ;  /* 0x8000005964597221 */ /* 0x000fe20000010000 */
[----:B------:R-:W-:Y:S01]  /*3730*/  FFMA.FTZ R120, R109, R120, R31 ;  /* 0x000000786d787223 */ /* 0x000fe2000001001f */
[----:B------:R-:W-:Y:S01]  /*3740*/  FMUL.FTZ R88, R88, UR16 ;  /* 0x0000001058587c20 */ /* 0x000fe20008410000 */
[----:B------:R-:W-:Y:S01]  /*3750*/  FMUL.FTZ R92, R91, UR16 ;  /* 0x000000105b5c7c20 */ /* 0x000fe20008410000 */
[----:B------:R-:W-:Y:S01]  /*3760*/  FFMA.FTZ R89, R109, R89, R28 ;  /* 0x000000596d597223 */ /* 0x000fe2000001001c */
[----:B------:R-:W-:-:S02]  /*3770*/  FMUL.FTZ R120, R120, UR16 ;  /* 0x0000001078787c20 */ /* 0x000fc40008410000 */
[----:B------:R-:W-:Y:S01]  /*3780*/  FSEL R90, R88, RZ, P6 ;  /* 0x000000ff585a7208 */ /* 0x000fe20003000000 */
[----:B------:R-:W-:Y:S01]  /*3790*/  FMUL.FTZ R89, R89, UR16 ;  /* 0x0000001059597c20 */ /* 0x000fe20008410000 */
[----:B------:R-:W-:-:S04]  /*37a0*/  LOP3.LUT P6, RZ, R102, 0xff00, RZ, 0xc0, !PT ;  /* 0x0000ff0066ff7812 */ /* 0x000fc800078cc0ff */
[----:B------:R-:W-:Y:S02]  /*37b0*/  FSEL R91, R88, RZ, P6 ;  /* 0x000000ff585b7208 */ /* 0x000fe40003000000 */
[----:B------:R-:W-:Y:S02]  /*37c0*/  LOP3.LUT P6, RZ, R101, 0xff0000, RZ, 0xc0, !PT ;  /* 0x00ff000065ff7812 */ /* 0x000fe400078cc0ff */
[----:B------:R-:W-:Y:S02]  /*37d0*/  F2FP.BF16.F32.PACK_AB R90, R91, R90 ;  /* 0x0000005a5b5a723e */ /* 0x000fe400000010ff */
[----:B------:R-:W-:Y:S02]  /*37e0*/  FSEL R93, R92, RZ, P6 ;  /* 0x000000ff5c5d7208 */ /* 0x000fe40003000000 */
[----:B------:R-:W-:-:S04]  /*37f0*/  LOP3.LUT P6, RZ, R102, 0xff0000, RZ, 0xc0, !PT ;  /* 0x00ff000066ff7812 */ /* 0x000fc800078cc0ff */
[----:B------:R-:W-:Y:S02]  /*3800*/  FSEL R92, R92, RZ, P6 ;  /* 0x000000ff5c5c7208 */ /* 0x000fe40003000000 */
[C---:B------:R-:W-:Y:S02]  /*3810*/  ISETP.GE.U32.AND P6, PT, R101.reuse, 0x1000000, PT ;  /* 0x010000006500780c */ /* 0x040fe40003fc6070 */
[----:B------:R-:W-:Y:S02]  /*3820*/  F2FP.BF16.F32.PACK_AB R93, R92, R93 ;  /* 0x0000005d5c5d723e */ /* 0x000fe400000010ff */
[----:B------:R-:W-:Y:S02]  /*3830*/  FSEL R136, R120, RZ, P6 ;  /* 0x000000ff78887208 */ /* 0x000fe40003000000 */
[----:B------:R-:W-:Y:S02]  /*3840*/  LOP3.LUT P6, RZ, R101, 0xff, RZ, 0xc0, !PT ;  /* 0x000000ff65ff7812 */ /* 0x000fe400078cc0ff */
[----:B------:R-:W-:-:S02]  /*3850*/  PRMT R92, R90, 0x7610, R92 ;  /* 0x000076105a5c7816 */ /* 0x000fc4000000005c */
[----:B------:R-:W-:Y:S02]  /*3860*/  FSEL R88, R89, RZ, P6 ;  /* 0x000000ff59587208 */ /* 0x000fe40003000000 */
[C---:B------:R-:W-:Y:S02]  /*3870*/  LOP3.LUT P6, RZ, R102.reuse, 0xff, RZ, 0xc0, !PT ;  /* 0x000000ff66ff7812 */ /* 0x040fe400078cc0ff */
[----:B------:R-:W-:Y:S02]  /*3880*/  PRMT R137, R93, 0x7632, R137 ;  /* 0x000076325d897816 */ /* 0x000fe40000000089 */
[----:B------:R-:W-:Y:S02]  /*3890*/  FSEL R89, R89, RZ, P6 ;  /* 0x000000ff59597208 */ /* 0x000fe40003000000 */
[----:B------:R-:W-:Y:S02]  /*38a0*/  ISETP.GE.U32.AND P6, PT, R102, 0x1000000, PT ;  /* 0x010000006600780c */ /* 0x000fe40003fc6070 */
[----:B------:R-:W-:-:S02]  /*38b0*/  F2FP.BF16.F32.PACK_AB R88, R89, R88 ;  /* 0x000000585958723e */ /* 0x000fc400000010ff */
[----:B------:R-:W-:Y:S02]  /*38c0*/  FSEL R89, R120, RZ, P6 ;  /* 0x000000ff78597208 */ /* 0x000fe40003000000 */
[C---:B------:R-:W-:Y:S02]  /*38d0*/  PRMT R135, R88.reuse, 0x7632, R135 ;  /* 0x0000763258877816 */ /* 0x040fe40000000087 */
[----:B------:R-:W-:Y:S02]  /*38e0*/  F2FP.BF16.F32.PACK_AB R89, R89, R136 ;  /* 0x000000885959723e */ /* 0x000fe400000010ff */
[----:B------:R-:W-:Y:S02]  /*38f0*/  PRMT R121, R88, 0x7610, R121 ;  /* 0x0000761058797816 */ /* 0x000fe40000000079 */
[----:B------:R-:W-:Y:S02]  /*3900*/  PRMT R136, R90, 0x7632, R136 ;  /* 0x000076325a887816 */ /* 0x000fe40000000088 */
[----:B------:R-:W-:-:S02]  /*3910*/  PRMT R120, R93, 0x7610, R120 ;  /* 0x000076105d787816 */ /* 0x000fc40000000078 */
[C---:B------:R-:W-:Y:S02]  /*3920*/  PRMT R138, R89.reuse, 0x7632, R138 ;  /* 0x00007632598a7816 */ /* 0x040fe4000000008a */
[----:B------:R-:W-:Y:S01]  /*3930*/  PRMT R139, R89, 0x7610, R139 ;  /* 0x00007610598b7816 */ /* 0x000fe2000000008b */
[----:B------:R-:W-:Y:S06]  /*3940*/  BRA `(.L_x_1271) ;  /* 0x0000000c00907947 */ /* 0x000fec0003800000 */
.L_x_1269:
[----:B01----:R-:W0:Y:S02]  /*3950*/  LDC.64 R88, c[0x0][0x478] ;  /* 0x00011e00ff587b82 */ /* 0x003e240000000a00 */
[----:B0-----:R-:W-:-:S04]  /*3960*/  ISETP.NE.U32.AND P0, PT, R88, RZ, PT ;  /* 0x000000ff5800720c */ /* 0x001fc80003f05070 */
[----:B------:R-:W-:-:S13]  /*3970*/  ISETP.NE.AND.EX P0, PT, R89, RZ, PT, P0 ;  /* 0x000000ff5900720c */ /* 0x000fda0003f05300 */
[----:B------:R-:W-:Y:S05]  /*3980*/  @!P0 BRA `(.L_x_1272) ;  /* 0x0000000000b48947 */ /* 0x000fea0003800000 */
[-CC-:B------:R-:W-:Y:S01]  /*3990*/  FFMA.FTZ R85, R127, R94.reuse, R95.reuse ;  /* 0x0000005e7f557223 */ /* 0x180fe2000001005f */
[-CC-:B------:R-:W-:Y:S01]  /*39a0*/  FFMA.FTZ R86, R128, R94.reuse, R95.reuse ;  /* 0x0000005e80567223 */ /* 0x180fe2000001005f */
[----:B------:R-:W-:Y:S01]  /*39b0*/  LOP3.LUT P6, RZ, R101, 0xff, RZ, 0xc0, !PT ;  /* 0x000000ff65ff7812 */ /* 0x000fe200078cc0ff */
[-C--:B------:R-:W-:Y:S01]  /*39c0*/  FFMA.FTZ R90, R131, R94.reuse, R95 ;  /* 0x0000005e835a7223 */ /* 0x080fe2000001005f */
[----:B------:R-:W-:Y:S01]  /*39d0*/  FADD.FTZ R84, R100, -R85 ;  /* 0x8000005564547221 */ /* 0x000fe20000010000 */
[----:B------:R-:W-:Y:S01]  /*39e0*/  FADD.FTZ R88, R99, -R86 ;  /* 0x8000005663587221 */ /* 0x000fe20000010000 */
[----:B------:R-:W-:Y:S01]  /*39f0*/  FFMA.FTZ R91, R130, R94, R95 ;  /* 0x0000005e825b7223 */ /* 0x000fe2000001005f */
[----:B------:R-:W-:Y:S01]  /*3a00*/  FADD.FTZ R90, R119, -R90 ;  /* 0x8000005a775a7221 */ /* 0x000fe20000010000 */
[C---:B-----5:R-:W-:Y:S01]  /*3a10*/  FMUL.FTZ R84, R109.reuse, R84 ;  /* 0x000000546d547220 */ /* 0x060fe20000410000 */
[----:B------:R-:W-:Y:S01]  /*3a20*/  FMUL.FTZ R85, R109, R88 ;  /* 0x000000586d557220 */ /* 0x000fe20000410000 */
[----:B------:R-:W-:-:S02]  /*3a30*/  FADD.FTZ R120, R118, -R91 ;  /* 0x8000005b76787221 */ /* 0x000fc40000010000 */
[----:B------:R-:W-:Y:S01]  /*3a40*/  FMUL.FTZ R86, R84, UR16 ;  /* 0x0000001054567c20 */ /* 0x000fe20008410000 */
[----:B------:R-:W-:-:S04]  /*3a50*/  FMUL.FTZ R87, R85, UR16 ;  /* 0x0000001055577c20 */ /* 0x000fc80008410000 */
[----:B------:R-:W-:Y:S02]  /*3a60*/  FSEL R88, R86, RZ, P6 ;  /* 0x000000ff56587208 */ /* 0x000fe40003000000 */
[----:B------:R-:W-:-:S04]  /*3a70*/  LOP3.LUT P6, RZ, R102, 0xff, RZ, 0xc0, !PT ;  /* 0x000000ff66ff7812 */ /* 0x000fc800078cc0ff */
[----:B------:R-:W-:Y:S01]  /*3a80*/  FSEL R89, R86, RZ, P6 ;  /* 0x000000ff56597208 */ /* 0x000fe20003000000 */
[----:B------:R-:W-:Y:S01]  /*3a90*/  FMUL.FTZ R86, R109, R90 ;  /* 0x0000005a6d567220 */ /* 0x000fe20000410000 */
[----:B------:R-:W-:Y:S02]  /*3aa0*/  LOP3.LUT P6, RZ, R101, 0xff00, RZ, 0xc0, !PT ;  /* 0x0000ff0065ff7812 */ /* 0x000fe400078cc0ff */
[----:B------:R-:W-:Y:S01]  /*3ab0*/  F2FP.BF16.F32.PACK_AB R88, R89, R88 ;  /* 0x000000585958723e */ /* 0x000fe200000010ff */
[----:B------:R-:W-:Y:S01]  /*3ac0*/  FMUL.FTZ R92, R86, UR16 ;  /* 0x00000010565c7c20 */ /* 0x000fe20008410000 */
[----:B------:R-:W-:Y:S02]  /*3ad0*/  FSEL R90, R87, RZ, P6 ;  /* 0x000000ff575a7208 */ /* 0x000fe40003000000 */
[----:B------:R-:W-:Y:S02]  /*3ae0*/  LOP3.LUT P6, RZ, R102, 0xff00, RZ, 0xc0, !PT ;  /* 0x0000ff0066ff7812 */ /* 0x000fe400078cc0ff */
[----:B------:R-:W-:-:S02]  /*3af0*/  PRMT R135, R88, 0x7632, R135 ;  /* 0x0000763258877816 */ /* 0x000fc40000000087 */
        /* <DEDUP_REMOVED lines=22> */
.L_x_1272:
[-CC-:B------:R-:W-:Y:S01]  /*3c60*/  FFMA.FTZ R88, R128, R94.reuse, R95.reuse ;  /* 0x0000005e80587223 */ /* 0x180fe2000001005f */
[-CC-:B------:R-:W-:Y:S01]  /*3c70*/  FFMA.FTZ R90, R131, R94.reuse, R95.reuse ;  /* 0x0000005e835a7223 */ /* 0x180fe2000001005f */
[----:B------:R-:W-:Y:S01]  /*3c80*/  LOP3.LUT P6, RZ, R101, 0xff00, RZ, 0xc0, !PT ;  /* 0x0000ff0065ff7812 */ /* 0x000fe200078cc0ff */
[-CC-:B------:R-:W-:Y:S01]  /*3c90*/  FFMA.FTZ R93, R130, R94.reuse, R95.reuse ;  /* 0x0000005e825d7223 */ /* 0x180fe2000001005f */
[----:B------:R-:W-:Y:S01]  /*3ca0*/  FADD.FTZ R88, R99, -R88 ;  /* 0x8000005863587221 */ /* 0x000fe20000010000 */
[----:B------:R-:W-:Y:S01]  /*3cb0*/  FADD.FTZ R90, R119, -R90 ;  /* 0x8000005a775a7221 */ /* 0x000fe20000010000 */
[----:B------:R-:W-:Y:S01]  /*3cc0*/  FFMA.FTZ R89, R127, R94, R95 ;  /* 0x0000005e7f597223 */ /* 0x000fe2000001005f */
[----:B------:R-:W-:Y:S01]  /*3cd0*/  FADD.FTZ R120, R118, -R93 ;  /* 0x8000005d76787221 */ /* 0x000fe20000010000 */
[C---:B-----5:R-:W-:Y:S01]  /*3ce0*/  FMUL.FTZ R88, R109.reuse, R88 ;  /* 0x000000586d587220 */ /* 0x060fe20000410000 */
[C---:B------:R-:W-:Y:S02]  /*3cf0*/  FMUL.FTZ R91, R109.reuse, R90 ;  /* 0x0000005a6d5b7220 */ /* 0x040fe40000410000 */
[----:B------:R-:W-:Y:S01]  /*3d00*/  FMUL.FTZ R120, R109, R120 ;  /* 0x000000786d787220 */ /* 0x000fe20000410000 */
[----:B------:R-:W-:Y:S01]  /*3d10*/  FMUL.FTZ R88, R88, UR16 ;  /* 0x0000001058587c20 */ /* 0x000fe20008410000 */
[----:B------:R-:W-:-:S02]  /*3d20*/  FMUL.FTZ R92, R91, UR16 ;  /* 0x000000105b5c7c20 */ /* 0x000fc40008410000 */
[----:B------:R-:W-:Y:S02]  /*3d30*/  FMUL.FTZ R120, R120, UR16 ;  /* 0x0000001078787c20 */ /* 0x000fe40008410000 */
[----:B------:R-:W-:Y:S02]  /*3d40*/  FSEL R90, R88, RZ, P6 ;  /* 0x000000ff585a7208 */ /* 0x000fe40003000000 */
[----:B------:R-:W-:-:S04]  /*3d50*/  LOP3.LUT P6, RZ, R102, 0xff00, RZ, 0xc0, !PT ;  /* 0x0000ff0066ff7812 */ /* 0x000fc800078cc0ff */
[----:B------:R-:W-:Y:S01]  /*3d60*/  FSEL R91, R88, RZ, P6 ;  /* 0x000000ff585b7208 */ /* 0x000fe20003000000 */
[----:B------:R-:W-:Y:S01]  /*3d70*/  FADD.FTZ R88, R100, -R89 ;  /* 0x8000005964587221 */ /* 0x000fe20000010000 */
[----:B------:R-:W-:Y:S02]  /*3d80*/  LOP3.LUT P6, RZ, R101, 0xff0000, RZ, 0xc0, !PT ;  /* 0x00ff000065ff7812 */ /* 0x000fe400078cc0ff */
[----:B------:R-:W-:Y:S01]  /*3d90*/  F2FP.BF16.F32.PACK_AB R90, R91, R90 ;  /* 0x0000005a5b5a723e */ /* 0x000fe200000010ff */
[----:B------:R-:W-:Y:S01]  /*3da0*/  FMUL.FTZ R88, R109, R88 ;  /* 0x000000586d587220 */ /* 0x000fe20000410000 */
[----:B------:R-:W-:Y:S02]  /*3db0*/  FSEL R93, R92, RZ, P6 ;  /* 0x000000ff5c5d7208 */ /* 0x000fe40003000000 */
[----:B------:R-:W-:Y:S01]  /*3dc0*/  LOP3.LUT P6, RZ, R102, 0xff0000, RZ, 0xc0, !PT ;  /* 0x00ff000066ff7812 */ /* 0x000fe200078cc0ff */
[----:B------:R-:W-:-:S03]  /*3dd0*/  FMUL.FTZ R88, R88, UR16 ;  /* 0x0000001058587c20 */ /* 0x000fc60008410000 */
[----:B------:R-:W-:Y:S02]  /*3de0*/  FSEL R92, R92, RZ, P6 ;  /* 0x000000ff5c5c7208 */ /* 0x000fe40003000000 */
[C---:B------:R-:W-:Y:S02]  /*3df0*/  ISETP.GE.U32.AND P6, PT, R101.reuse, 0x1000000, PT ;  /* 0x010000006500780c */ /* 0x040fe40003fc6070 */
[----:B------:R-:W-:Y:S02]  /*3e00*/  F2FP.BF16.F32.PACK_AB R93, R92, R93 ;  /* 0x0000005d5c5d723e */ /* 0x000fe400000010ff */
[----:B------:R-:W-:Y:S02]  /*3e10*/  FSEL R136, R120, RZ, P6 ;  /* 0x000000ff78887208 */ /* 0x000fe40003000000 */
[----:B------:R-:W-:Y:S02]  /*3e20*/  LOP3.LUT P6, RZ, R101, 0xff, RZ, 0xc0, !PT ;  /* 0x000000ff65ff7812 */ /* 0x000fe400078cc0ff */
[----:B------:R-:W-:-:S02]  /*3e30*/  PRMT R92, R90, 0x7610, R92 ;  /* 0x000076105a5c7816 */ /* 0x000fc4000000005c */
[----:B------:R-:W-:Y:S02]  /*3e40*/  FSEL R89, R88, RZ, P6 ;  /* 0x000000ff58597208 */ /* 0x000fe40003000000 */
[----:B------:R-:W-:Y:S02]  /*3e50*/  LOP3.LUT P6, RZ, R102, 0xff, RZ, 0xc0, !PT ;  /* 0x000000ff66ff7812 */ /* 0x000fe400078cc0ff */
        /* <DEDUP_REMOVED lines=13> */
.L_x_1268:
[----:B------:R-:W-:-:S04]  /*3f30*/  UISETP.NE.U32.AND UP2, UPT, UR18, URZ, UPT ;  /* 0x000000ff1200728c */ /* 0x000fc8000bf45070 */
[----:B------:R-:W-:-:S09]  /*3f40*/  UISETP.NE.AND.EX UP2, UPT, UR19, URZ, UPT, UP2 ;  /* 0x000000ff1300728c */ /* 0x000fd2000bf45320 */
[----:B------:R-:W-:Y:S05]  /*3f50*/  BRA.U !UP2, `(.L_x_1273) ;  /* 0x000000050a087547 */ /* 0x000fea000b800000 */
[----:B01----:R-:W0:Y:S02]  /*3f60*/  LDC.64 R88, c[0x0][0x478] ;  /* 0x00011e00ff587b82 */ /* 0x003e240000000a00 */
[----:B0-----:R-:W-:-:S04]  /*3f70*/  ISETP.NE.U32.AND P0, PT, R88, RZ, PT ;  /* 0x000000ff5800720c */ /* 0x001fc80003f05070 */
[----:B------:R-:W-:-:S13]  /*3f80*/  ISETP.NE.AND.EX P0, PT, R89, RZ, PT, P0 ;  /* 0x000000ff5900720c */ /* 0x000fda0003f05300 */
[----:B------:R-:W-:Y:S05]  /*3f90*/  @!P0 BRA `(.L_x_1274) ;  /* 0x00000000007c8947 */ /* 0x000fea0003800000 */
[-CC-:B------:R-:W-:Y:S01]  /*3fa0*/  FFMA.FTZ R85, R127, R94.reuse, R95.reuse ;  /* 0x0000005e7f557223 */ /* 0x180fe2000001005f */
[-CC-:B------:R-:W-:Y:S01]  /*3fb0*/  FFMA.FTZ R84, R128, R94.reuse, R95.reuse ;  /* 0x0000005e80547223 */ /* 0x180fe2000001005f */
[-CC-:B------:R-:W-:Y:S01]  /*3fc0*/  FFMA.FTZ R88, R131, R94.reuse, R95.reuse ;  /* 0x0000005e83587223 */ /* 0x180fe2000001005f */
[----:B------:R-:W-:Y:S01]  /*3fd0*/  FFMA.FTZ R89, R130, R94, R95 ;  /* 0x0000005e82597223 */ /* 0x000fe2000001005f */
[----:B------:R-:W-:Y:S01]  /*3fe0*/  FADD.FTZ R85, R100, -R85 ;  /* 0x8000005564557221 */ /* 0x000fe20000010000 */
[----:B------:R-:W-:Y:S01]  /*3ff0*/  FADD.FTZ R86, R99, -R84 ;  /* 0x8000005463567221 */ /* 0x000fe20000010000 */
[----:B------:R-:W-:Y:S01]  /*4000*/  FADD.FTZ R88, R119, -R88 ;  /* 0x8000005877587221 */ /* 0x000fe20000010000 */
[----:B------:R-:W-:Y:S01]  /*4010*/  LOP3.LUT P6, RZ, R101, 0xff, RZ, 0xc0, !PT ;  /* 0x000000ff65ff7812 */ /* 0x000fe200078cc0ff */
[C---:B-----5:R-:W-:Y:S01]  /*4020*/  FFMA.FTZ R84, R109.reuse, R85, R28 ;  /* 0x000000556d547223 */ /* 0x060fe2000001001c */
[C---:B------:R-:W-:Y:S01]  /*4030*/  FFMA.FTZ R85, R109.reuse, R86, R29 ;  /* 0x000000566d557223 */ /* 0x040fe2000001001d */
[----:B------:R-:W-:Y:S01]  /*4040*/  FADD.FTZ R90, R118, -R89 ;  /* 0x80000059765a7221 */ /* 0x000fe20000010000 */
[----:B------:R-:W-:Y:S01]  /*4050*/  FFMA.FTZ R86, R109, R88, R30 ;  /* 0x000000586d567223 */ /* 0x000fe2000001001e */
[----:B------:R-:W-:Y:S01]  /*4060*/  FMUL.FTZ R87, R84, UR16 ;  /* 0x0000001054577c20 */ /* 0x000fe20008410000 */
[----:B------:R-:W-:-:S04]  /*4070*/  FMUL.FTZ R89, R85, UR16 ;  /* 0x0000001055597c20 */ /* 0x000fc80008410000 */
[----:B------:R-:W-:Y:S01]  /*4080*/  FSEL R88, R87, RZ, P6 ;  /* 0x000000ff57587208 */ /* 0x000fe20003000000 */
[----:B------:R-:W-:Y:S01]  /*4090*/  FFMA.FTZ R87, R109, R90, R31 ;  /* 0x0000005a6d577223 */ /* 0x000fe2000001001f */
[----:B------:R-:W-:Y:S01]  /*40a0*/  LOP3.LUT P6, RZ, R101, 0xff00, RZ, 0xc0, !PT ;  /* 0x0000ff0065ff7812 */ /* 0x000fe200078cc0ff */
[----:B------:R-:W-:Y:S02]  /*40b0*/  FMUL.FTZ R90, R86, UR16 ;  /* 0x00000010565a7c20 */ /* 0x000fe40008410000 */
[----:B------:R-:W-:Y:S01]  /*40c0*/  FMUL.FTZ R91, R87, UR16 ;  /* 0x00000010575b7c20 */ /* 0x000fe20008410000 */
[----:B------:R-:W-:Y:S02]  /*40d0*/  FSEL R89, R89, RZ, P6 ;  /* 0x000000ff59597208 */ /* 0x000fe40003000000 */
[----:B------:R-:W-:Y:S02]  /*40e0*/  LOP3.LUT P6, RZ, R101, 0xff0000, RZ, 0xc0, !PT ;  /* 0x00ff000065ff7812 */ /* 0x000fe400078cc0ff */
[----:B------:R-:W-:-:S02]  /*40f0*/  F2FP.BF16.F32.PACK_AB R88, R89, R88 ;  /* 0x000000585958723e */ /* 0x000fc400000010ff */
[----:B------:R-:W-:Y:S02]  /*4100*/  FSEL R90, R90, RZ, P6 ;  /* 0x000000ff5a5a7208 */ /* 0x000fe40003000000 */
[----:B------:R-:W-:Y:S02]  /*4110*/  ISETP.GE.U32.AND P6, PT, R101, 0x1000000, PT ;  /* 0x010000006500780c */ /* 0x000fe40003fc6070 */
[C---:B------:R-:W-:Y:S02]  /*4120*/  PRMT R92, R88.reuse, 0x7632, R92 ;  /* 0x00007632585c7816 */ /* 0x040fe4000000005c */
[----:B------:R-:W-:Y:S02]  /*4130*/  FSEL R91, R91, RZ, P6 ;  /* 0x000000ff5b5b7208 */ /* 0x000fe40003000000 */
[----:B------:R-:W-:Y:S02]  /*4140*/  PRMT R121, R88, 0x7610, R121 ;  /* 0x0000761058797816 */ /* 0x000fe40000000079 */
[----:B------:R-:W-:-:S04]  /*4150*/  F2FP.BF16.F32.PACK_AB R90, R91, R90 ;  /* 0x0000005a5b5a723e */ /* 0x000fc800000010ff */
[C---:B------:R-:W-:Y:S02]  /*4160*/  PRMT R139, R90.reuse, 0x7632, R139 ;  /* 0x000076325a8b7816 */ /* 0x040fe4000000008b */
[----:B------:R-:W-:Y:S01]  /*4170*/  PRMT R120, R90, 0x7610, R120 ;  /* 0x000076105a787816 */ /* 0x000fe20000000078 */
[----:B------:R-:W-:Y:S06]  /*4180*/  BRA `(.L_x_1271) ;  /* 0x0000000400807947 */ /* 0x000fec0003800000 */
.L_x_1274:
[-CC-:B------:R-:W-:Y:S01]  /*4190*/  FFMA.FTZ R89, R127, R94.reuse, R95.reuse ;  /* 0x0000005e7f597223 */ /* 0x180fe2000001005f */
[-CC-:B------:R-:W-:Y:S01]  /*41a0*/  FFMA.FTZ R88, R128, R94.reuse, R95.reuse ;  /* 0x0000005e80587223 */ /* 0x180fe2000001005f */
[-C--:B------:R-:W-:Y:S01]  /*41b0*/  FFMA.FTZ R90, R131, R94.reuse, R95 ;  /* 0x0000005e835a7223 */ /* 0x080fe2000001005f */
[----:B------:R-:W-:Y:S01]  /*41c0*/  LOP3.LUT P6, RZ, R101, 0xff, RZ, 0xc0, !PT ;  /* 0x000000ff65ff7812 */ /* 0x000fe200078cc0ff */
[----:B------:R-:W-:Y:S01]  /*41d0*/  FADD.FTZ R89, R100, -R89 ;  /* 0x8000005964597221 */ /* 0x000fe20000010000 */
[----:B------:R-:W-:Y:S01]  /*41e0*/  FADD.FTZ R88, R99, -R88 ;  /* 0x8000005863587221 */ /* 0x000fe20000010000 */
[----:B------:R-:W-:Y:S01]  /*41f0*/  FADD.FTZ R90, R119, -R90 ;  /* 0x8000005a775a7221 */ /* 0x000fe20000010000 */
[----:B------:R-:W-:Y:S01]  /*4200*/  FFMA.FTZ R91, R130, R94, R95 ;  /* 0x0000005e825b7223 */ /* 0x000fe2000001005f */
[C---:B-----5:R-:W-:Y:S01]  /*4210*/  FFMA.FTZ R89, R109.reuse, R89, R28 ;  /* 0x000000596d597223 */ /* 0x060fe2000001001c */
[C---:B------:R-:W-:Y:S01]  /*4220*/  FFMA.FTZ R88, R109.reuse, R88, R29 ;  /* 0x000000586d587223 */ /* 0x040fe2000001001d */
[----:B------:R-:W-:Y:S01]  /*4230*/  FFMA.FTZ R90, R109, R90, R30 ;  /* 0x0000005a6d5a7223 */ /* 0x000fe2000001001e */
[----:B------:R-:W-:Y:S01]  /*4240*/  FADD.FTZ R92, R118, -R91 ;  /* 0x8000005b765c7221 */ /* 0x000fe20000010000 */
[----:B------:R-:W-:Y:S01]  /*4250*/  FMUL.FTZ R89, R89, UR16 ;  /* 0x0000001059597c20 */ /* 0x000fe20008410000 */
[----:B------:R-:W-:Y:S01]  /*4260*/  FMUL.FTZ R88, R88, UR16 ;  /* 0x0000001058587c20 */ /* 0x000fe20008410000 */
[----:B------:R-:W-:Y:S01]  /*4270*/  FMUL.FTZ R90, R90, UR16 ;  /* 0x000000105a5a7c20 */ /* 0x000fe20008410000 */
[----:B------:R-:W-:-:S02]  /*4280*/  FFMA.FTZ R92, R109, R92, R31 ;  /* 0x0000005c6d5c7223 */ /* 0x000fc4000001001f */
[----:B------:R-:W-:Y:S02]  /*4290*/  FSEL R89, R89, RZ, P6 ;  /* 0x000000ff59597208 */ /* 0x000fe40003000000 */
[----:B------:R-:W-:Y:S01]  /*42a0*/  LOP3.LUT P6, RZ, R101, 0xff00, RZ, 0xc0, !PT ;  /* 0x0000ff0065ff7812 */ /* 0x000fe200078cc0ff */
[----:B------:R-:W-:-:S03]  /*42b0*/  FMUL.FTZ R92, R92, UR16 ;  /* 0x000000105c5c7c20 */ /* 0x000fc60008410000 */
[----:B------:R-:W-:Y:S02]  /*42c0*/  FSEL R88, R88, RZ, P6 ;  /* 0x000000ff58587208 */ /* 0x000fe40003000000 */
[C---:B------:R-:W-:Y:S02]  /*42d0*/  LOP3.LUT P6, RZ, R101.reuse, 0xff0000, RZ, 0xc0, !PT ;  /* 0x00ff000065ff7812 */ /* 0x040fe400078cc0ff */
[----:B------:R-:W-:Y:S02]  /*42e0*/  F2FP.BF16.F32.PACK_AB R88, R88, R89 ;  /* 0x000000595858723e */ /* 0x000fe400000010ff */
[----:B------:R-:W-:Y:S02]  /*42f0*/  FSEL R90, R90, RZ, P6 ;  /* 0x000000ff5a5a7208 */ /* 0x000fe40003000000 */
[----:B------:R-:W-:Y:S02]  /*4300*/  ISETP.GE.U32.AND P6, PT, R101, 0x1000000, PT ;  /* 0x010000006500780c */ /* 0x000fe40003fc6070 */
[----:B------:R-:W-:-:S02]  /*4310*/  PRMT R121, R88, 0x7610, R121 ;  /* 0x0000761058797816 */ /* 0x000fc40000000079 */
[----:B------:R-:W-:Y:S02]  /*4320*/  FSEL R91, R92, RZ, P6 ;  /* 0x000000ff5c5b7208 */ /* 0x000fe40003000000 */
[----:B------:R-:W-:Y:S02]  /*4330*/  PRMT R92, R88, 0x7632, R92 ;  /* 0x00007632585c7816 */ /* 0x000fe4000000005c */
[----:B------:R-:W-:-:S04]  /*4340*/  F2FP.BF16.F32.PACK_AB R90, R91, R90 ;  /* 0x0000005a5b5a723e */ /* 0x000fc800000010ff */
[C---:B------:R-:W-:Y:S02]  /*4350*/  PRMT R139, R90.reuse, 0x7632, R139 ;  /* 0x000076325a8b7816 */ /* 0x040fe4000000008b */
[----:B------:R-:W-:Y:S01]  /*4360*/  PRMT R120, R90, 0x7610, R120 ;  /* 0x000076105a787816 */ /* 0x000fe20000000078 */
[----:B------:R-:W-:Y:S06]  /*4370*/  BRA `(.L_x_1271) ;  /* 0x0000000400047947 */ /* 0x000fec0003800000 */
.L_x_1273:
        /* <DEDUP_REMOVED lines=12> */
[C---:B-----5:R-:W-:Y:S01]  /*4440*/  FMUL.FTZ R84, R109.reuse, R84 ;  /* 0x000000546d547220 */ /* 0x060fe20000410000 */
[C---:B------:R-:W-:Y:S01]  /*4450*/  FMUL.FTZ R85, R109.reuse, R86 ;  /* 0x000000566d557220 */ /* 0x040fe20000410000 */
[----:B------:R-:W-:Y:S01]  /*4460*/  FADD.FTZ R90, R118, -R89 ;  /* 0x80000059765a7221 */ /* 0x000fe20000010000 */
[----:B------:R-:W-:Y:S01]  /*4470*/  FMUL.FTZ R86, R109, R88 ;  /* 0x000000586d567220 */ /* 0x000fe20000410000 */
[----:B------:R-:W-:Y:S01]  /*4480*/  FMUL.FTZ R87, R84, UR16 ;  /* 0x0000001054577c20 */ /* 0x000fe20008410000 */
[----:B------:R-:W-:-:S04]  /*4490*/  FMUL.FTZ R89, R85, UR16 ;  /* 0x0000001055597c20 */ /* 0x000fc80008410000 */
[----:B------:R-:W-:Y:S01]  /*44a0*/  FSEL R88, R87, RZ, P6 ;  /* 0x000000ff57587208 */ /* 0x000fe20003000000 */
[----:B------:R-:W-:Y:S01]  /*44b0*/  FMUL.FTZ R87, R109, R90 ;  /* 0x0000005a6d577220 */ /* 0x000fe20000410000 */
        /* <DEDUP_REMOVED lines=15> */
.L_x_1275:
        /* <DEDUP_REMOVED lines=8> */
[C---:B-----5:R-:W-:Y:S01]  /*4630*/  FMUL.FTZ R88, R109.reuse, R88 ;  /* 0x000000586d587220 */ /* 0x060fe20000410000 */
[C---:B------:R-:W-:Y:S01]  /*4640*/  FMUL.FTZ R90, R109.reuse, R90 ;  /* 0x0000005a6d5a7220 */ /* 0x040fe20000410000 */
[C---:B------:R-:W-:Y:S01]  /*4650*/  FMUL.FTZ R92, R109.reuse, R92 ;  /* 0x0000005c6d5c7220 */ /* 0x040fe20000410000 */
[----:B------:R-:W-:Y:S01]  /*4660*/  FADD.FTZ R120, R118, -R89 ;  /* 0x8000005976787221 */ /* 0x000fe20000010000 */
[----:B------:R-:W-:Y:S01]  /*4670*/  FMUL.FTZ R88, R88, UR16 ;  /* 0x0000001058587c20 */ /* 0x000fe20008410000 */
[----:B------:R-:W-:Y:S01]  /*4680*/  FMUL.FTZ R90, R90, UR16 ;  /* 0x000000105a5a7c20 */ /* 0x000fe20008410000 */
[----:B------:R-:W-:Y:S01]  /*4690*/  FMUL.FTZ R92, R92, UR16 ;  /* 0x000000105c5c7c20 */ /* 0x000fe20008410000 */
[----:B------:R-:W-:-:S02]  /*46a0*/  FMUL.FTZ R120, R109, R120 ;  /* 0x000000786d787220 */ /* 0x000fc40000410000 */
[----:B------:R-:W-:Y:S02]  /*46b0*/  FSEL R88, R88, RZ, P6 ;  /* 0x000000ff58587208 */ /* 0x000fe40003000000 */
[----:B------:R-:W-:Y:S01]  /*46c0*/  LOP3.LUT P6, RZ, R101, 0xff00, RZ, 0xc0, !PT ;  /* 0x0000ff0065ff7812 */ /* 0x000fe200078cc0ff */
[----:B------:R-:W-:-:S03]  /*46d0*/  FMUL.FTZ R120, R120, UR16 ;  /* 0x0000001078787c20 */ /* 0x000fc60008410000 */
[----:B------:R-:W-:Y:S02]  /*46e0*/  FSEL R89, R90, RZ, P6 ;  /* 0x000000ff5a597208 */ /* 0x000fe40003000000 */
[----:B------:R-:W-:Y:S02]  /*46f0*/  LOP3.LUT P6, RZ, R101, 0xff0000, RZ, 0xc0, !PT ;  /* 0x00ff000065ff7812 */ /* 0x000fe400078cc0ff */
[----:B------:R-:W-:Y:S02]  /*4700*/  F2FP.BF16.F32.PACK_AB R88, R89, R88 ;  /* 0x000000585958723e */ /* 0x000fe400000010ff */
[----:B------:R-:W-:Y:S02]  /*4710*/  FSEL R92, R92, RZ, P6 ;  /* 0x000000ff5c5c7208 */ /* 0x000fe40003000000 */
[----:B------:R-:W-:Y:S02]  /*4720*/  ISETP.GE.U32.AND P6, PT, R101, 0x1000000, PT ;  /* 0x010000006500780c */ /* 0x000fe40003fc6070 */
[----:B------:R-:W-:-:S02]  /*4730*/  PRMT R121, R88, 0x7610, R121 ;  /* 0x0000761058797816 */ /* 0x000fc40000000079 */
[----:B------:R-:W-:-:S04]  /*4740*/  FSEL R91, R120, RZ, P6 ;  /* 0x000000ff785b7208 */ /* 0x000fc80003000000 */
[----:B------:R-:W-:Y:S02]  /*4750*/  F2FP.BF16.F32.PACK_AB R91, R91, R92 ;  /* 0x0000005c5b5b723e */ /* 0x000fe400000010ff */
[----:B------:R-:W-:Y:S02]  /*4760*/  PRMT R92, R88, 0x7632, R92 ;  /* 0x00007632585c7816 */ /* 0x000fe4000000005c */
[C---:B------:R-:W-:Y:S02]  /*4770*/  PRMT R139, R91.reuse, 0x7632, R139 ;  /* 0x000076325b8b7816 */ /* 0x040fe4000000008b */
[----:B------:R-:W-:-:S07]  /*4780*/  PRMT R120, R91, 0x7610, R120 ;  /* 0x000076105b787816 */ /* 0x000fce0000000078 */
.L_x_1271:
        /* <DEDUP_REMOVED lines=20> */
.L_x_1276:
[----:B------:R-:W-:-:S07]  /*48d0*/  VIADD R107, R107, 0x80 ;  /* 0x000000806b6b7836 */ /* 0x000fce0000000000 */
.L_x_1267:
[----:B------:R-:W-:Y:S05]  /*48e0*/  BSYNC.RECONVERGENT B0 ;  /* 0x0000000000007941 */ /* 0x000fea0003800200 */
.L_x_1266:
        /* <DEDUP_REMOVED lines=13> */
[----:B------:R-:W-:Y:S01]  /*49c0*/  ISETP.GE.U32.AND P6, PT, R98, 0x1000000, PT ;  /* 0x010000006200780c */ /* 0x000fe20003fc6070 */
[-C--:B------:R-:W-:Y:S02]  /*49d0*/  FFMA.FTZ R86, R132, R94.reuse, R95 ;  /* 0x0000005e84567223 */ /* 0x080fe4000001005f */
[----:B------:R-:W-:Y:S01]  /*49e0*/  FADD.FTZ R84, R116, -R85 ;  /* 0x8000005574547221 */ /* 0x000fe20000010000 */
[-CC-:B------:R-:W-:Y:S01]  /*49f0*/  FFMA.FTZ R85, R125, R94.reuse, R95.reuse ;  /* 0x0000005e7d557223 */ /* 0x180fe2000001005f */
[----:B-1----:R-:W-:Y:S01]  /*4a00*/  FADD.FTZ R88, R23, -R86 ;  /* 0x8000005617587221 */ /* 0x002fe20000010000 */
[----:B------:R-:W-:Y:S01]  /*4a10*/  FFMA.FTZ R94, R133, R94, R95 ;  /* 0x0000005e855e7223 */ /* 0x000fe2000001005f */
[----:B-----5:R-:W-:Y:S01]  /*4a20*/  FFMA.FTZ R87, R109, R84, R27 ;  /* 0x000000546d577223 */ /* 0x020fe2000001001b */
[----:B------:R-:W-:Y:S02]  /*4a30*/  FADD.FTZ R85, R96, -R85 ;  /* 0x8000005560557221 */ /* 0x000fe40000010000 */
[----:B------:R-:W-:Y:S01]  /*4a40*/  FADD.FTZ R94, R117, -R94 ;  /* 0x8000005e755e7221 */ /* 0x000fe20000010000 */
[----:B------:R-:W-:Y:S01]  /*4a50*/  FMUL.FTZ R89, R87, UR16 ;  /* 0x0000001057597c20 */ /* 0x000fe20008410000 */
[C---:B------:R-:W-:Y:S01]  /*4a60*/  FFMA.FTZ R84, R109.reuse, R85, R24 ;  /* 0x000000556d547223 */ /* 0x040fe20000010018 */
[----:B------:R-:W-:-:S03]  /*4a70*/  FFMA.FTZ R85, R109, R88, R25 ;  /* 0x000000586d557223 */ /* 0x000fc60000010019 */
[----:B------:R-:W-:Y:S01]  /*4a80*/  FSEL R120, R89, RZ, P6 ;  /* 0x000000ff59787208 */ /* 0x000fe20003000000 */
[----:B------:R-:W-:Y:S01]  /*4a90*/  FMUL.FTZ R86, R84, UR16 ;  /* 0x0000001054567c20 */ /* 0x000fe20008410000 */
[----:B------:R-:W-:Y:S01]  /*4aa0*/  ISETP.GE.U32.AND P6, PT, R97, 0x1000000, PT ;  /* 0x010000006100780c */ /* 0x000fe20003fc6070 */
[----:B------:R-:W-:-:S03]  /*4ab0*/  FMUL.FTZ R90, R85, UR16 ;  /* 0x00000010555a7c20 */ /* 0x000fc60008410000 */
[----:B------:R-:W-:Y:S02]  /*4ac0*/  FSEL R121, R89, RZ, P6 ;  /* 0x000000ff59797208 */ /* 0x000fe40003000000 */
[----:B------:R-:W-:Y:S02]  /*4ad0*/  LOP3.LUT P6, RZ, R98, 0xff, RZ, 0xc0, !PT ;  /* 0x000000ff62ff7812 */ /* 0x000fe400078cc0ff */
[----:B------:R-:W-:Y:S02]  /*4ae0*/  F2FP.BF16.F32.PACK_AB R120, R121, R120 ;  /* 0x000000787978723e */ /* 0x000fe400000010ff */
        /* <DEDUP_REMOVED lines=12> */
[----:B------:R-:W-:Y:S02]  /*4bb0*/  LOP3.LUT P6, RZ, R98, 0xff0000, RZ, 0xc0, !PT ;  /* 0x00ff000062ff7812 */ /* 0x000fe400078cc0ff */
[----:B------:R-:W-:Y:S02]  /*4bc0*/  F2FP.BF16.F32.PACK_AB R90, R90, R91 ;  /* 0x0000005b5a5a723e */ /* 0x000fe400000010ff */
[----:B------:R-:W-:Y:S02]  /*4bd0*/  FSEL R93, R92, RZ, P6 ;  /* 0x000000ff5c5d7208 */ /* 0x000fe40003000000 */
[----:B------:R-:W-:Y:S02]  /*4be0*/  LOP3.LUT P6, RZ, R97, 0xff0000, RZ, 0xc0, !PT ;  /* 0x00ff000061ff7812 */ /* 0x000fe400078cc0ff */
[----:B------:R-:W-:-:S02]  /*4bf0*/  PRMT R95, R88, 0x7610, R95 ;  /* 0x00007610585f7816 */ /* 0x000fc4000000005f */
[----:B------:R-:W-:Y:S02]  /*4c00*/  FSEL R92, R92, RZ, P6 ;  /* 0x000000ff5c5c7208 */ /* 0x000fe40003000000 */
[----:B------:R-:W-:Y:S02]  /*4c10*/  PRMT R136, R90, 0x7632, R136 ;  /* 0x000076325a887816 */ /* 0x000fe40000000088 */
[----:B------:R-:W-:Y:S02]  /*4c20*/  F2FP.BF16.F32.PACK_AB R93, R92, R93 ;  /* 0x0000005d5c5d723e */ /* 0x000fe400000010ff */
[----:B------:R-:W-:Y:S02]  /*4c30*/  PRMT R92, R90, 0x7610, R92 ;  /* 0x000076105a5c7816 */ /* 0x000fe4000000005c */
[C---:B------:R-:W-:Y:S02]  /*4c40*/  PRMT R137, R93.reuse, 0x7632, R137 ;  /* 0x000076325d897816 */ /* 0x040fe40000000089 */
[----:B------:R-:W-:-:S02]  /*4c50*/  PRMT R94, R93, 0x7610, R94 ;  /* 0x000076105d5e7816 */ /* 0x000fc4000000005e */
[----:B------:R-:W-:Y:S01]  /*4c60*/  PRMT R109, R120, 0x7610, R109 ;  /* 0x00007610786d7816 */ /* 0x000fe2000000006d */
[----:B------:R-:W-:Y:S06]  /*4c70*/  BRA `(.L_x_1282) ;  /* 0x0000001000347947 */ /* 0x000fec0003800000 */
.L_x_1281:
        /* <DEDUP_REMOVED lines=12> */
[----:B------:R-:W-:Y:S01]  /*4d40*/  FMUL.FTZ R91, R90, UR16 ;  /* 0x000000105a5b7c20 */ /* 0x000fe20008410000 */
[----:B------:R-:W-:-:S03]  /*4d50*/  FFMA.FTZ R95, R109, R95, R24 ;  /* 0x0000005f6d5f7223 */ /* 0x000fc60000010018 */
[----:B------:R-:W-:Y:S01]  /*4d60*/  FSEL R89, R88, RZ, P6 ;  /* 0x000000ff58597208 */ /* 0x000fe20003000000 */
[----:B------:R-:W-:Y:S01]  /*4d70*/  FMUL.FTZ R95, R95, UR16 ;  /* 0x000000105f5f7c20 */ /* 0x000fe20008410000 */
        /* <DEDUP_REMOVED lines=22> */
[----:B------:R-:W-:Y:S02]  /*4ee0*/  PRMT R135, R95, 0x7632, R135 ;  /* 0x000076325f877816 */ /* 0x000fe40000000087 */
[----:B------:R-:W-:Y:S02]  /*4ef0*/  F2FP.BF16.F32.PACK_AB R93, R93, R94 ;  /* 0x0000005e5d5d723e */ /* 0x000fe400000010ff */
[----:B------:R-:W-:Y:S02]  /*4f00*/  PRMT R94, R91, 0x7610, R94 ;  /* 0x000076105b5e7816 */ /* 0x000fe4000000005e */
[C---:B------:R-:W-:Y:S02]  /*4f10*/  PRMT R138, R93.reuse, 0x7632, R138 ;  /* 0x000076325d8a7816 */ /* 0x040fe4000000008a */
[----:B------:R-:W-:Y:S01]  /*4f20*/  PRMT R109, R93, 0x7610, R109 ;  /* 0x000076105d6d7816 */ /* 0x000fe2000000006d */
[----:B------:R-:W-:Y:S06]  /*4f30*/  BRA `(.L_x_1282) ;  /* 0x0000000c00847947 */ /* 0x000fec0003800000 */
.L_x_1280:
[----:B01----:R-:W0:Y:S02]  /*4f40*/  LDC.64 R88, c[0x0][0x478] ;  /* 0x00011e00ff587b82 */ /* 0x003e240000000a00 */
[----:B0-----:R-:W-:-:S04]  /*4f50*/  ISETP.NE.U32.AND P0, PT, R88, RZ, PT ;  /* 0x000000ff5800720c */ /* 0x001fc80003f05070 */
[----:B------:R-:W-:-:S13]  /*4f60*/  ISETP.NE.AND.EX P0, PT, R89, RZ, PT, P0 ;  /* 0x000000ff5900720c */ /* 0x000fda0003f05300 */
[----:B------:R-:W-:Y:S05]  /*4f70*/  @!P0 BRA `(.L_x_1283) ;  /* 0x0000000000b48947 */ /* 0x000fea0003800000 */
[-CC-:B------:R-:W-:Y:S01]  /*4f80*/  FFMA.FTZ R85, R134, R94.reuse, R95.reuse ;  /* 0x0000005e86557223 */ /* 0x180fe2000001005f */
[----:B------:R-:W-:Y:S01]  /*4f90*/  ISETP.GE.U32.AND P6, PT, R98, 0x1000000, PT ;  /* 0x010000006200780c */ /* 0x000fe20003fc6070 */
[-C--:B------:R-:W-:Y:S02]  /*4fa0*/  FFMA.FTZ R86, R132, R94.reuse, R95 ;  /* 0x0000005e84567223 */ /* 0x080fe4000001005f */
[----:B------:R-:W-:Y:S01]  /*4fb0*/  FADD.FTZ R84, R116, -R85 ;  /* 0x8000005574547221 */ /* 0x000fe20000010000 */
[-CC-:B------:R-:W-:Y:S01]  /*4fc0*/  FFMA.FTZ R85, R125, R94.reuse, R95.reuse ;  /* 0x0000005e7d557223 */ /* 0x180fe2000001005f */
[----:B------:R-:W-:Y:S01]  /*4fd0*/  FADD.FTZ R88, R23, -R86 ;  /* 0x8000005617587221 */ /* 0x000fe20000010000 */
[----:B------:R-:W-:Y:S01]  /*4fe0*/  FFMA.FTZ R94, R133, R94, R95 ;  /* 0x0000005e855e7223 */ /* 0x000fe2000001005f */
[----:B-----5:R-:W-:Y:S01]  /*4ff0*/  FMUL.FTZ R87, R109, R84 ;  /* 0x000000546d577220 */ /* 0x020fe20000410000 */
[----:B------:R-:W-:Y:S02]  /*5000*/  FADD.FTZ R84, R96, -R85 ;  /* 0x8000005560547221 */ /* 0x000fe40000010000 */
[----:B------:R-:W-:Y:S01]  /*5010*/  FADD.FTZ R94, R117, -R94 ;  /* 0x8000005e755e7221 */ /* 0x000fe20000010000 */
[----:B------:R-:W-:Y:S01]  /*5020*/  FMUL.FTZ R85, R87, UR16 ;  /* 0x0000001057557c20 */ /* 0x000fe20008410000 */
[----:B------:R-:W-:-:S04]  /*5030*/  FMUL.FTZ R84, R109, R84 ;  /* 0x000000546d547220 */ /* 0x000fc80000410000 */
[----:B------:R-:W-:Y:S01]  /*5040*/  FSEL R120, R85, RZ, P6 ;  /* 0x000000ff55787208 */ /* 0x000fe20003000000 */
[----:B------:R-:W-:Y:S01]  /*5050*/  FMUL.FTZ R86, R84, UR16 ;  /* 0x0000001054567c20 */ /* 0x000fe20008410000 */
[----:B------:R-:W-:-:S04]  /*5060*/  ISETP.GE.U32.AND P6, PT, R97, 0x1000000, PT ;  /* 0x010000006100780c */ /* 0x000fc80003fc6070 */
        /* <DEDUP_REMOVED lines=30> */
.L_x_1283:
        /* <DEDUP_REMOVED lines=23> */
[----:B------:R-:W-:Y:S01]  /*53c0*/  FMUL.FTZ R88, R88, UR16 ;  /* 0x0000001058587c20 */ /* 0x000fe20008410000 */
[----:B------:R-:W-:-:S02]  /*53d0*/  PRMT R136, R90, 0x7632, R136 ;  /* 0x000076325a887816 */ /* 0x000fc40000000088 */
[----:B------:R-:W-:Y:S02]  /*53e0*/  FSEL R93, R89, RZ, P6 ;  /* 0x000000ff595d7208 */ /* 0x000fe40003000000 */
[----:B------:R-:W-:Y:S02]  /*53f0*/  ISETP.GE.U32.AND P6, PT, R98, 0x1000000, PT ;  /* 0x010000006200780c */ /* 0x000fe40003fc6070 */
[----:B------:R-:W-:Y:S02]  /*5400*/  F2FP.BF16.F32.PACK_AB R93, R93, R92 ;  /* 0x0000005c5d5d723e */ /* 0x000fe400000010ff */
[----:B------:R-:W-:Y:S02]  /*5410*/  FSEL R109, R94, RZ, P6 ;  /* 0x000000ff5e6d7208 */ /* 0x000fe40003000000 */
[----:B------:R-:W-:Y:S02]  /*5420*/  LOP3.LUT P6, RZ, R98, 0xff, RZ, 0xc0, !PT ;  /* 0x000000ff62ff7812 */ /* 0x000fe400078cc0ff */
[----:B------:R-:W-:-:S02]  /*5430*/  PRMT R92, R90, 0x7610, R92 ;  /* 0x000076105a5c7816 */ /* 0x000fc4000000005c */
[C---:B------:R-:W-:Y:S02]  /*5440*/  FSEL R89, R88.reuse, RZ, P6 ;  /* 0x000000ff58597208 */ /* 0x040fe40003000000 */
        /* <DEDUP_REMOVED lines=9> */
[----:B------:R-:W-:Y:S02]  /*54e0*/  PRMT R94, R93, 0x7610, R94 ;  /* 0x000076105d5e7816 */ /* 0x000fe4000000005e */
[----:B------:R-:W-:Y:S01]  /*54f0*/  PRMT R138, R109, 0x7632, R138 ;  /* 0x000076326d8a7816 */ /* 0x000fe2000000008a */
[----:B------:R-:W-:Y:S06]  /*5500*/  BRA `(.L_x_1282) ;  /* 0x0000000800107947 */ /* 0x000fec0003800000 */
.L_x_1279:
        /* <DEDUP_REMOVED lines=17> */
[----:B------:R-:W-:Y:S01]  /*5620*/  FFMA.FTZ R86, R109, R88, R26 ;  /* 0x000000586d567223 */ /* 0x000fe2000001001a */
[----:B------:R-:W-:Y:S01]  /*5630*/  FADD.FTZ R90, R116, -R95 ;  /* 0x8000005f745a7221 */ /* 0x000fe20000010000 */
        /* <DEDUP_REMOVED lines=19> */
.L_x_1285:
[-CC-:B------:R-:W-:Y:S01]  /*5770*/  FFMA.FTZ R91, R134, R94.reuse, R95.reuse ;  /* 0x0000005e865b7223 */ /* 0x180fe2000001005f */
[-CC-:B------:R-:W-:Y:S01]  /*5780*/  FFMA.FTZ R89, R125, R94.reuse, R95.reuse ;  /* 0x0000005e7d597223 */ /* 0x180fe2000001005f */
[-C--:B------:R-:W-:Y:S01]  /*5790*/  FFMA.FTZ R88, R132, R94.reuse, R95 ;  /* 0x0000005e84587223 */ /* 0x080fe2000001005f */
[----:B------:R-:W-:Y:S01]  /*57a0*/  ISETP.GE.U32.AND P6, PT, R98, 0x1000000, PT ;  /* 0x010000006200780c */ /* 0x000fe20003fc6070 */
        /* <DEDUP_REMOVED lines=16> */
[----:B------:R-:W-:-:S04]  /*58b0*/  LOP3.LUT P6, RZ, R98, 0xff00, RZ, 0xc0, !PT ;  /* 0x0000ff0062ff7812 */ /* 0x000fc800078cc0ff */
[----:B------:R-:W-:Y:S02]  /*58c0*/  FSEL R88, R88, RZ, P6 ;  /* 0x000000ff58587208 */ /* 0x000fe40003000000 */
[----:B------:R-:W-:Y:S02]  /*58d0*/  LOP3.LUT P6, RZ, R98, 0xff0000, RZ, 0xc0, !PT ;  /* 0x00ff000062ff7812 */ /* 0x000fe400078cc0ff */
[----:B------:R-:W-:Y:S02]  /*58e0*/  F2FP.BF16.F32.PACK_AB R88, R88, R89 ;  /* 0x000000595858723e */ /* 0x000fe400000010ff */
[----:B------:R-:W-:Y:S02]  /*58f0*/  FSEL R94, R94, RZ, P6 ;  /* 0x000000ff5e5e7208 */ /* 0x000fe40003000000 */
[----:B------:R-:W-:Y:S02]  /*5900*/  PRMT R92, R88, 0x7632, R92 ;  /* 0x00007632585c7816 */ /* 0x000fe4000000005c */
[----:B------:R-:W-:-:S02]  /*5910*/  F2FP.BF16.F32.PACK_AB R94, R91, R94 ;  /* 0x0000005e5b5e723e */ /* 0x000fc400000010ff */
[----:B------:R-:W-:Y:S02]  /*5920*/  PRMT R95, R88, 0x7610, R95 ;  /* 0x00007610585f7816 */ /* 0x000fe4000000005f */
[----:B------:R-:W-:Y:S01]  /*5930*/  PRMT R109, R94, 0x7632, R109 ;  /* 0x000076325e6d7816 */ /* 0x000fe2000000006d */
[----:B------:R-:W-:Y:S06]  /*5940*/  BRA `(.L_x_1282) ;  /* 0x0000000400007947 */ /* 0x000fec0003800000 */
.L_x_1284:
        /* <DEDUP_REMOVED lines=14> */
[----:B------:R-:W-:Y:S01]  /*5a30*/  FMUL.FTZ R86, R109, R88 ;  /* 0x000000586d567220 */ /* 0x000fe20000410000 */
[----:B------:R-:W-:Y:S01]  /*5a40*/  FADD.FTZ R90, R116, -R95 ;  /* 0x8000005f745a7221 */ /* 0x000fe20000010000 */
        /* <DEDUP_REMOVED lines=19> */
.L_x_1286:
        /* <DEDUP_REMOVED lines=8> */
[C---:B-----5:R-:W-:Y:S01]  /*5c00*/  FMUL.FTZ R92, R109.reuse, R92 ;  /* 0x0000005c6d5c7220 */ /* 0x060fe20000410000 */
[C---:B------:R-:W-:Y:S01]  /*5c10*/  FMUL.FTZ R88, R109.reuse, R88 ;  /* 0x000000586d587220 */ /* 0x040fe20000410000 */
[----:B------:R-:W-:Y:S01]  /*5c20*/  FMUL.FTZ R90, R109, R90 ;  /* 0x0000005a6d5a7220 */ /* 0x000fe20000410000 */
        /* <DEDUP_REMOVED lines=17> */
[----:B------:R-:W-:-:S07]  /*5d40*/  PRMT R109, R94, 0x7632, R109 ;  /* 0x000076325e6d7816 */ /* 0x000fce000000006d */
.L_x_1282:
        /* <DEDUP_REMOVED lines=20> */
.L_x_1278:
[----:B------:R-:W-:Y:S05]  /*5e90*/  BSYNC.RECONVERGENT B0 ;  /* 0x0000000000007941 */ /* 0x000fea0003800200 */
.L_x_1277:
[----:B------:R-:W-:Y:S01]  /*5ea0*/  UPLOP3.LUT UP1, UPT, UPT, UPT, UP1, 0x40, 0x4 ;  /* 0x000000000004789c */ /* 0x000fe20003f2e810 */
[----:B------:R-:W-:Y:S10]  /*5eb0*/  @!P5 BRA `(.L_x_1287) ;  /* 0xffffffa8001cd947 */ /* 0x000ff4000383ffff */
.L_x_1246:
[----:B------:R-:W-:Y:S01]  /*5ec0*/  IMAD R111, R111, UR9, RZ ;  /* 0x000000096f6f7c24 */ /* 0x000fe2000f8e02ff */
[----:B------:R-:W-:Y:S04]  /*5ed0*/  BSSY.RECONVERGENT B0, `(.L_x_1288) ;  /* 0x0000010000007945 */ /* 0x000fe80003800200 */
[----:B------:R-:W-:Y:S01]  /*5ee0*/  LEA.HI R111, R111, R110, RZ, 0x1e ;  /* 0x0000006e6f6f7211 */ /* 0x000fe200078ff0ff */
[----:B------:R-:W-:Y:S06]  /*5ef0*/  @!P1 BRA `(.L_x_1289) ;  /* 0x0000000000349947 */ /* 0x000fec0003800000 */
[----:B------:R-:W4:Y:S08]  /*5f00*/  LDC.64 R2, c[0x0][0x440] ;  /* 0x00011000ff027b82 */ /* 0x000f300000000a00 */
[----:B------:R-:W0:Y:S08]  /*5f10*/  LDC.64 R4, c[0x0][0x448] ;  /* 0x00011200ff047b82 */ /* 0x000e300000000a00 */
[----:B------:R-:W1:Y:S08]  /*5f20*/  LDC.64 R6, c[0x0][0x450] ;  /* 0x00011400ff067b82 */ /* 0x000e700000000a00 */
[----:B-----5:R-:W2:Y:S01]  /*5f30*/  LDC.64 R8, c[0x0][0x458] ;  /* 0x00011600ff087b82 */ /* 0x020ea20000000a00 */
[----:B----4-:R-:W-:-:S05]  /*5f40*/  IMAD.WIDE.U32 R2, R111, 0x10, R2 ;  /* 0x000000106f027825 */ /* 0x010fca00078e0002 */
        /* <DEDUP_REMOVED lines=8> */
.L_x_1289:
[----:B------:R-:W-:Y:S05]  /*5fd0*/  BSYNC.RECONVERGENT B0 ;  /* 0x0000000000007941 */ /* 0x000fea0003800200 */
.L_x_1288:
[----:B------:R-:W-:Y:S04]  /*5fe0*/  BSSY.RECONVERGENT B0, `(.L_x_1290) ;  /* 0x000000f000007945 */ /* 0x000fe80003800200 */
[----:B------:R-:W-:Y:S05]  /*5ff0*/  @!P3 BRA `(.L_x_1291) ;  /* 0x000000000034b947 */ /* 0x000fea0003800000 */
[----:B----4-:R-:W4:Y:S08]  /*6000*/  LDC.64 R2, c[0x0][0x440] ;  /* 0x00011000ff027b82 */ /* 0x010f300000000a00 */
        /* <DEDUP_REMOVED lines=12> */
.L_x_1291:
[----:B------:R-:W-:Y:S05]  /*60d0*/  BSYNC.RECONVERGENT B0 ;  /* 0x0000000000007941 */ /* 0x000fea0003800200 */
.L_x_1290:
[----:B------:R-:W-:Y:S05]  /*60e0*/  @!P2 EXIT ;  /* 0x000000000000a94d */ /* 0x000fea0003800000 */
[----:B----4-:R-:W4:Y:S08]  /*60f0*/  LDC.64 R2, c[0x0][0x440] ;  /* 0x00011000ff027b82 */ /* 0x010f300000000a00 */
[----:B------:R-:W0:Y:S08]  /*6100*/  LDC.64 R4, c[0x0][0x448] ;  /* 0x00011200ff047b82 */ /* 0x000e300000000a00 */
[----:B------:R-:W1:Y:S08]  /*6110*/  LDC.64 R6, c[0x0][0x450] ;  /* 0x00011400ff067b82 */ /* 0x000e700000000a00 */
[----:B-----5:R-:W2:Y:S01]  /*6120*/  LDC.64 R8, c[0x0][0x458] ;  /* 0x00011600ff087b82 */ /* 0x020ea20000000a00 */
        /* <DEDUP_REMOVED lines=9> */
.L_x_1292:
        /* <DEDUP_REMOVED lines=12> */
.L_x_3536:


//--------------------- .text._ZN10layer_norm31ln_parallel_residual_bwd_kernelINS_13Kernel_traitsI13__nv_bfloat16S2_fS2_fjLj1536ELj1ELj1ELj4ELj8ENS_18Kernel_traits_baseILj1536ES2_S2_fS2_fjLj128EEEEELb1ELb0ELb1EEEvNS_9BwdParamsE --------------------------
	.section	.text._ZN10layer_norm31ln_parallel_residual_bwd_kernelINS_13Kernel_traitsI13__nv_bfloat16S2_fS2_fjLj1536ELj1ELj1ELj4ELj8ENS_18Kernel_traits_baseILj1536ES2_S2_fS2_fjLj128EEEEELb1ELb0ELb1EEEvNS_9BwdParamsE,"ax",@progbits
	.align	128
        .global         _ZN10layer_norm31ln_parallel_residual_bwd_kernelINS_13Kernel_traitsI13__nv_bfloat16S2_fS2_fjLj1536ELj1ELj1ELj4ELj8ENS_18Kernel_traits_baseILj1536ES2_S2_fS2_fjLj128EEEEELb1ELb0ELb1EEEvNS_9BwdParamsE
        .type           _ZN10layer_norm31ln_parallel_residual_bwd_kernelINS_13Kernel_traitsI13__nv_bfloat16S2_fS2_fjLj1536ELj1ELj1ELj4ELj8ENS_18Kernel_traits_baseILj1536ES2_S2_fS2_fjLj128EEEEELb1ELb0ELb1EEEvNS_9BwdParamsE,@function
        .size           _ZN10layer_norm31ln_parallel_residual_bwd_kernelINS_13Kernel_traitsI13__nv_bfloat16S2_fS2_fjLj1536ELj1ELj1ELj4ELj8ENS_18Kernel_traits_baseILj1536ES2_S2_fS2_fjLj128EEEEELb1ELb0ELb1EEEvNS_9BwdParamsE,(.L_x_3537 - _ZN10layer_norm31ln_parallel_residual_bwd_kernelINS_13Kernel_traitsI13__nv_bfloat16S2_fS2_fjLj1536ELj1ELj1ELj4ELj8ENS_18Kernel_traits_baseILj1536ES2_S2_fS2_fjLj128EEEEELb1ELb0ELb1EEEvNS_9BwdParamsE)
        .other          _ZN10layer_norm31ln_parallel_residual_bwd_kernelINS_13Kernel_traitsI13__nv_bfloat16S2_fS2_fjLj1536ELj1ELj1ELj4ELj8ENS_18Kernel_traits_baseILj1536ES2_S2_fS2_fjLj128EEEEELb1ELb0ELb1EEEvNS_9BwdParamsE,@"STO_CUDA_ENTRY STV_DEFAULT"
_ZN10layer_norm31ln_parallel_residual_bwd_kernelINS_13Kernel_traitsI13__nv_bfloat16S2_fS2_fjLj1536ELj1ELj1ELj4ELj8ENS_18Kernel_traits_baseILj1536ES2_S2_fS2_fjLj128EEEEELb1ELb0ELb1EEEvNS_9BwdParamsE:
.text._ZN10layer_norm31ln_parallel_residual_bwd_kernelINS_13Kernel_traitsI13__nv_bfloat16S2_fS2_fjLj1536ELj1ELj1ELj4ELj8ENS_18Kernel_traits_baseILj1536ES2_S2_fS2_fjLj128EEEEELb1ELb0ELb1EEEvNS_9BwdParamsE:
        /* <DEDUP_REMOVED lines=35> */
[----:B------:R-:W-:Y:S02]  /*0230*/  HFMA2 R0, -RZ, RZ, 0, 0 ;  /* 0x00000000ff007431 */ /* 0x000fe400000001ff */
[----:B------:R-:W-:Y:S01]  /*0240*/  IMAD.MOV.U32 R32, RZ, RZ, RZ ;  /* 0x000000ffff207224 */ /* 0x000fe200078e00ff */
        /* <DEDUP_REMOVED lines=13> */
[----:B-1----:R-:W-:Y:S01]  /*0320*/  IMAD.WIDE.U32 R4, R33, 0x8, R4 ;  /* 0x0000000821047825 */ /* 0x002fe200078e0004 */
[----:B------:R-:W-:Y:S01]  /*0330*/  CS2R R72, SRZ ;  /* 0x0000000000487805 */ /* 0x000fe2000001ff00 */
[----:B------:R-:W-:-:S02]  /*0340*/  UPLOP3.LUT UP1, UPT, UPT, UPT, UPT, 0x40, 0x4 ;  /* 0x000000000004789c */ /* 0x000fc40003f2e870 */
        /* <DEDUP_REMOVED lines=8> */
[----:B------:R-:W-:Y:S01]  /*03d0*/  IMAD.U32 R122, RZ, RZ, UR12 ;  /* 0x0000000cff7a7e24 */ /* 0x000fe2000f8e00ff */
[----:B------:R-:W0:Y:S02]  /*03e0*/  LDCU UR15, c[0x0][0x400] ;  /* 0x00008000ff0f77ac */ /* 0x000e240008000800 */
        /* <DEDUP_REMOVED lines=9> */
[----:B-1----:R-:W-:-:S03]  /*0480*/  CS2R R2, SRZ ;  /* 0x0000000000027805 */ /* 0x002fc6000001ff00 */
[----:B------:R-:W-:Y:S02]  /*0490*/  PLOP3.LUT P3, PT, PT, PT, UP2, 0x80, 0x8 ;  /* 0x000000000008781c */ /* 0x000fe40003f6f028 */
[----:B------:R-:W-:Y:S02]  /*04a0*/  PLOP3.LUT P2, PT, PT, PT, UP0, 0x80, 0x8 ;  /* 0x000000000008781c */ /* 0x000fe40003f4f008 */
[--C-:B-----5:R-:W-:Y:S01]  /*04b0*/  SHF.R.U32.HI R124, RZ, 0x10, R7.reuse ;  /* 0x00000010ff7c7819 */ /* 0x120fe20000011607 */
[C---:B------:R-:W-:Y:S01]  /*04c0*/  IMAD.U32 R79, R6.reuse, 0x10000, RZ ;  /* 0x00010000064f7824 */ /* 0x040fe200078e00ff */
[----:B------:R-:W-:Y:S01]  /*04d0*/  SHF.R.U64 R123, R6, 0x10, R7 ;  /* 0x00000010067b7819 */ /* 0x000fe20000001207 */
[----:B------:R-:W-:Y:S01]  /*04e0*/  IMAD.U32 R80, R7, 0x10000, RZ ;  /* 0x0001000007507824 */ /* 0x000fe200078e00ff */
[--C-:B----4-:R-:W-:Y:S01]  /*04f0*/  SHF.R.U64 R125, R10, 0x10, R11.reuse ;  /* 0x000000100a7d7819 */ /* 0x110fe2000000120b */
[----:B------:R-:W-:Y:S01]  /*0500*/  IMAD.U32 R112, R11, 0x10000, RZ ;  /* 0x000100000b707824 */ /* 0x000fe200078e00ff */
[----:B------:R-:W-:-:S02]  /*0510*/  SHF.R.U32.HI R126, RZ, 0x10, R11 ;  /* 0x00000010ff7e7819 */ /* 0x000fc4000001160b */
[----:B------:R-:W-:Y:S02]  /*0520*/  CS2R R6, SRZ ;  /* 0x0000000000067805 */ /* 0x000fe4000001ff00 */
[C-C-:B------:R-:W-:Y:S01]  /*0530*/  SHF.R.U64 R127, R14.reuse, 0x10, R15.reuse ;  /* 0x000000100e7f7819 */ /* 0x140fe2000000120f */
[----:B------:R-:W-:Y:S01]  /*0540*/  IMAD.U32 R113, R14, 0x10000, RZ ;  /* 0x000100000e717824 */ /* 0x000fe200078e00ff */
[----:B------:R-:W-:Y:S01]  /*0550*/  SHF.R.U32.HI R128, RZ, 0x10, R15 ;  /* 0x00000010ff807819 */ /* 0x000fe2000001160f */
[----:B------:R-:W-:Y:S01]  /*0560*/  IMAD.U32 R124, R124, 0x10000, RZ ;  /* 0x000100007c7c7824 */ /* 0x000fe200078e00ff */
[--C-:B------:R-:W-:Y:S01]  /*0570*/  SHF.R.U32.HI R130, RZ, 0x10, R9.reuse ;  /* 0x00000010ff827819 */ /* 0x100fe20000011609 */
[C---:B------:R-:W-:Y:S01]  /*0580*/  IMAD.U32 R115, R8.reuse, 0x10000, RZ ;  /* 0x0001000008737824 */ /* 0x040fe200078e00ff */
[----:B------:R-:W-:Y:S01]  /*0590*/  SHF.R.U64 R129, R8, 0x10, R9 ;  /* 0x0000001008817819 */ /* 0x000fe20000001209 */
[----:B------:R-:W-:Y:S01]  /*05a0*/  IMAD.U32 R116, R9, 0x10000, RZ ;  /* 0x0001000009747824 */ /* 0x000fe200078e00ff */
[--C-:B------:R-:W-:Y:S01]  /*05b0*/  SHF.R.U64 R131, R12, 0x10, R13.reuse ;  /* 0x000000100c837819 */ /* 0x100fe2000000120d */
[----:B------:R-:W-:Y:S01]  /*05c0*/  IMAD.U32 R118, R13, 0x10000, RZ ;  /* 0x000100000d767824 */ /* 0x000fe200078e00ff */
[----:B------:R-:W-:-:S02]  /*05d0*/  SHF.R.U32.HI R132, RZ, 0x10, R13 ;  /* 0x00000010ff847819 */ /* 0x000fc4000001160d */
[----:B------:R-:W-:Y:S02]  /*05e0*/  CS2R R8, SRZ ;  /* 0x0000000000087805 */ /* 0x000fe4000001ff00 */
[C-C-:B------:R-:W-:Y:S01]  /*05f0*/  SHF.R.U64 R133, R16.reuse, 0x10, R17.reuse ;  /* 0x0000001010857819 */ /* 0x140fe20000001211 */
[----:B------:R-:W-:Y:S01]  /*0600*/  IMAD.U32 R119, R16, 0x10000, RZ ;  /* 0x0001000010777824 */ /* 0x000fe200078e00ff */
[----:B------:R-:W-:Y:S01]  /*0610*/  SHF.R.U32.HI R134, RZ, 0x10, R17 ;  /* 0x00000010ff867819 */ /* 0x000fe20000011611 */
[----:B------:R-:W-:Y:S01]  /*0620*/  IMAD.U32 R125, R125, 0x10000, RZ ;  /* 0x000100007d7d7824 */ /* 0x000fe200078e00ff */
[----:B------:R-:W-:Y:S02]  /*0630*/  SHF.L.U32 R81, R10, 0x10, RZ ;  /* 0x000000100a517819 */ /* 0x000fe400000006ff */
[----:B------:R-:W-:Y:S02]  /*0640*/  CS2R R10, SRZ ;  /* 0x00000000000a7805 */ /* 0x000fe4000001ff00 */
[----:B------:R-:W-:-:S02]  /*0650*/  SHF.L.U32 R114, R15, 0x10, RZ ;  /* 0x000000100f727819 */ /* 0x000fc400000006ff */
[----:B------:R-:W-:Y:S02]  /*0660*/  CS2R R14, SRZ ;  /* 0x00000000000e7805 */ /* 0x000fe4000001ff00 */
[----:B------:R-:W-:Y:S02]  /*0670*/  SHF.L.U32 R117, R12, 0x10, RZ ;  /* 0x000000100c757819 */ /* 0x000fe400000006ff */
[----:B------:R-:W-:Y:S02]  /*0680*/  CS2R R12, SRZ ;  /* 0x00000000000c7805 */ /* 0x000fe4000001ff00 */
[----:B------:R-:W-:Y:S02]  /*0690*/  SHF.L.U32 R120, R17, 0x10, RZ ;  /* 0x0000001011787819 */ /* 0x000fe400000006ff */
[----:B------:R-:W-:Y:S02]  /*06a0*/  CS2R R16, SRZ ;  /* 0x0000000000107805 */ /* 0x000fe4000001ff00 */
[----:B------:R-:W-:Y:S01]  /*06b0*/  SHF.L.U32 R123, R123, 0x10, RZ ;  /* 0x000000107b7b7819 */ /* 0x000fe200000006ff */
[----:B------:R-:W-:Y:S01]  /*06c0*/  IMAD.U32 R127, R127, 0x10000, RZ ;  /* 0x000100007f7f7824 */ /* 0x000fe200078e00ff */
[----:B------:R-:W-:Y:S01]  /*06d0*/  SHF.L.U32 R126, R126, 0x10, RZ ;  /* 0x000000107e7e7819 */ /* 0x000fe200000006ff */
[----:B------:R-:W-:Y:S01]  /*06e0*/  IMAD.U32 R128, R128, 0x10000, RZ ;  /* 0x0001000080807824 */ /* 0x000fe200078e00ff */
[----:B------:R-:W-:Y:S01]  /*06f0*/  SHF.L.U32 R129, R129, 0x10, RZ ;  /* 0x0000001081817819 */ /* 0x000fe200000006ff */
[----:B------:R-:W-:Y:S01]  /*0700*/  IMAD.U32 R130, R130, 0x10000, RZ ;  /* 0x0001000082827824 */ /* 0x000fe200078e00ff */
[----:B------:R-:W-:Y:S01]  /*0710*/  SHF.L.U32 R132, R132, 0x10, RZ ;  /* 0x0000001084847819 */ /* 0x000fe200000006ff */
[----:B------:R-:W-:-:S02]  /*0720*/  IMAD.U32 R131, R131, 0x10000, RZ ;  /* 0x0001000083837824 */ /* 0x000fc400078e00ff */
[----:B------:R-:W-:Y:S02]  /*0730*/  IMAD.U32 R133, R133, 0x10000, RZ ;  /* 0x0001000085857824 */ /* 0x000fe400078e00ff */
[----:B0-----:R-:W-:-:S07]  /*0740*/  IMAD.U32 R134, R134, 0x10000, RZ ;  /* 0x0001000086867824 */ /* 0x001fce00078e00ff */
.L_x_1323:
[----:B0-----:R-:W0:Y:S01]  /*0750*/  LDC.64 R144, c[0x0][0x3c0] ;  /* 0x0000f000ff907b82 */ /* 0x001e220000000a00 */
[----:B-1----:R-:W-:-:S05]  /*0760*/  IMAD R52, R122, UR14, RZ ;  /* 0x0000000e7a347c24 */ /* 0x002fca000f8e02ff */
[----:B------:R-:W-:Y:S02]  /*0770*/  SHF.R.S32.HI R53, RZ, 0x1f, R52 ;  /* 0x0000001fff357819 */ /* 0x000fe40000011434 */
[----:B------:R-:W1:Y:S02]  /*0780*/  LDC.64 R60, c[0x0][0x3a8] ;  /* 0x0000ea00ff3c7b82 */ /* 0x000e640000000a00 */
[----:B------:R-:W-:-:S04]  /*0790*/  LEA.HI R52, R53, R52, RZ, 0x2 ;  /* 0x0000003435347211 */ /* 0x000fc800078f10ff */
[----:B------:R-:W-:Y:S02]  /*07a0*/  LEA.HI.SX32 R135, R52, R33, 0x1e ;  /* 0x0000002134877211 */ /* 0x000fe400078ff2ff */
[----:B------:R-:W2:Y:S08]  /*07b0*/  LDC.64 R96, c[0x0][0x428] ;  /* 0x00010a00ff607b82 */ /* 0x000eb00000000a00 */
[----:B------:R-:W3:Y:S01]  /*07c0*/  LDC.64 R88, c[0x0][0x430] ;  /* 0x00010c00ff587b82 */ /* 0x000ee20000000a00 */
[----:B0-----:R-:W-:-:S07]  /*07d0*/  IMAD.WIDE R144, R122, 0x4, R144 ;  /* 0x000000047a907825 */ /* 0x001fce00078e0290 */
[----:B------:R-:W0:Y:S01]  /*07e0*/  LDC.64 R82, c[0x0][0x3c8] ;  /* 0x0000f200ff527b82 */ /* 0x000e220000000a00 */
[C---:B-1----:R-:W-:Y:S01]  /*07f0*/  IMAD.WIDE.U32 R52, R135.reuse, 0x10, R60 ;  /* 0x0000001087347825 */ /* 0x042fe200078e003c */
[C---:B------:R-:W-:Y:S01]  /*0800*/  IADD3 R137, PT, PT, R135.reuse, 0x80, RZ ;  /* 0x0000008087897810 */ /* 0x040fe20007ffe0ff */
[----:B------:R-:W4:Y:S02]  /*0810*/  LDG.E R144, desc[UR10][R144.64] ;  /* 0x0000000a90907981 */ /* 0x000f24000c1e1900 */
[----:B--2---:R-:W-:Y:S02]  /*0820*/  IMAD.WIDE.U32 R86, R135, 0x8, R96 ;  /* 0x0000000887567825 */ /* 0x004fe400078e0060 */
[----:B------:R-:W2:Y:S01]  /*0830*/  LDG.E.128 R52, desc[UR10][R52.64] ;  /* 0x0000000a34347981 */ /* 0x000ea2000c1e1d00 */
[----:B------:R-:W-:Y:S01]  /*0840*/  ISETP.NE.U32.AND P0, PT, RZ, UR16, PT ;  /* 0x00000010ff007c0c */ /* 0x000fe2000bf05070 */
[----:B------:R-:W1:Y:S01]  /*0850*/  LDC.64 R110, c[0x0][0x3b0] ;  /* 0x0000ec00ff6e7b82 */ /* 0x000e620000000a00 */
[----:B------:R-:W-:Y:S01]  /*0860*/  IMAD.WIDE.U32 R56, R137, 0x10, R60 ;  /* 0x0000001089387825 */ /* 0x000fe200078e003c */
[----:B------:R-:W2:Y:S03]  /*0870*/  LDG.E.64 R86, desc[UR10][R86.64] ;  /* 0x0000000a56567981 */ /* 0x000ea6000c1e1b00 */
[----:B---3--:R-:W-:-:S02]  /*0880*/  IMAD.WIDE.U32 R90, R135, 0x8, R88 ;  /* 0x00000008875a7825 */ /* 0x008fc400078e0058 */
[----:B------:R-:W3:Y:S01]  /*0890*/  LDG.E.128 R56, desc[UR10][R56.64] ;  /* 0x0000000a38387981 */ /* 0x000ee2000c1e1d00 */
[----:B------:R-:W1:Y:S01]  /*08a0*/  @P2 LDC.64 R104, c[0x0][0x438] ;  /* 0x00010e00ff682b82 */ /* 0x000e620000000a00 */
[----:B------:R-:W-:Y:S02]  /*08b0*/  IMAD.WIDE.U32 R92, R137, 0x8, R96 ;  /* 0x00000008895c7825 */ /* 0x000fe400078e0060 */
[----:B------:R-:W3:Y:S02]  /*08c0*/  LDG.E.64 R90, desc[UR10][R90.64] ;  /* 0x0000000a5a5a7981 */ /* 0x000ee4000c1e1b00 */
[----:B------:R-:W-:Y:S02]  /*08d0*/  VIADD R139, R135, 0x100 ;  /* 0x00000100878b7836 */ /* 0x000fe40000000000 */
[----:B------:R-:W-:Y:S01]  /*08e0*/  IMAD.WIDE.U32 R94, R137, 0x8, R88 ;  /* 0x00000008895e7825 */ /* 0x000fe200078e0058 */
[----:B------:R-:W3:Y:S01]  /*08f0*/  LDG.E.64 R92, desc[UR10][R92.64] ;  /* 0x0000000a5c5c7981 */ /* 0x000ee2000c1e1b00 */
[----:B------:R-:W1:Y:S02]  /*0900*/  @P2 LDC.64 R100, c[0x0][0x438] ;  /* 0x00010e00ff642b82 */ /* 0x000e640000000a00 */
[----:B------:R-:W-:-:S02]  /*0910*/  IMAD.WIDE.U32 R60, R139, 0x10, R60 ;  /* 0x000000108b3c7825 */ /* 0x000fc400078e003c */
[----:B------:R-:W3:Y:S02]  /*0920*/  LDG.E.64 R94, desc[UR10][R94.64] ;  /* 0x0000000a5e5e7981 */ /* 0x000ee4000c1e1b00 */
[C---:B------:R-:W-:Y:S02]  /*0930*/  IMAD.WIDE.U32 R88, R139.reuse, 0x8, R88 ;  /* 0x000000088b587825 */ /* 0x040fe400078e0058 */
[----:B------:R-:W3:Y:S01]  /*0940*/  LDG.E.128 R60, desc[UR10][R60.64] ;  /* 0x0000000a3c3c7981 */ /* 0x000ee2000c1e1d00 */
[----:B------:R-:W1:Y:S01]  /*0950*/  @P2 LDC.64 R102, c[0x0][0x438] ;  /* 0x00010e00ff662b82 */ /* 0x000e620000000a00 */
[----:B0-----:R-:W-:Y:S02]  /*0960*/  IMAD.WIDE R82, R122, 0x4, R82 ;  /* 0x000000047a527825 */ /* 0x001fe400078e0252 */
[----:B------:R-:W3:Y:S02]  /*0970*/  LDG.E.64 R88, desc[UR10][R88.64] ;  /* 0x0000000a58587981 */ /* 0x000ee4000c1e1b00 */
[----:B------:R-:W-:-:S02]  /*0980*/  IMAD.WIDE.U32 R96, R139, 0x8, R96 ;  /* 0x000000088b607825 */ /* 0x000fc400078e0060 */
[----:B------:R0:W3:Y:S04]  /*0990*/  LDG.E R141, desc[UR10][R82.64] ;  /* 0x0000000a528d7981 */ /* 0x0000e8000c1e1900 */
[----:B------:R-:W3:Y:S01]  /*09a0*/  LDG.E.64 R96, desc[UR10][R96.64] ;  /* 0x0000000a60607981 */ /* 0x000ee2000c1e1b00 */
[----:B------:R-:W-:-:S13]  /*09b0*/  ISETP.NE.AND.EX P0, PT, RZ, UR17, PT, P0 ;  /* 0x00000011ff007c0c */ /* 0x000fda000bf05300 */
[----:B------:R-:W0:Y:S08]  /*09c0*/  @P0 LDC.64 R98, c[0x0][0x3b8] ;  /* 0x0000ee00ff620b82 */ /* 0x000e300000000a00 */
[----:B------:R-:W0:Y:S01]  /*09d0*/  @P0 LDC.64 R108, c[0x0][0x3b8] ;  /* 0x0000ee00ff6c0b82 */ /* 0x000e220000000a00 */
[----:B-1----:R-:W-:-:S04]  /*09e0*/  IMAD.WIDE.U32 R106, R135, 0x4, R110 ;  /* 0x00000004876a7825 */ /* 0x002fc800078e006e */
[----:B------:R-:W-:Y:S02]  /*09f0*/  @P2 IMAD.WIDE.U32 R104, R135, 0x10, R104 ;  /* 0x0000001087682825 */ /* 0x000fe400078e0068 */
[----:B------:R-:W5:Y:S01]  /*0a00*/  LDG.E R106, desc[UR10][R106.64] ;  /* 0x0000000a6a6a7981 */ /* 0x000f62000c1e1900 */
[----:B------:R-:W1:Y:S01]  /*0a10*/  @P0 LDC.64 R84, c[0x0][0x3b8] ;  /* 0x0000ee00ff540b82 */ /* 0x000e620000000a00 */
[----:B0-----:R-:W-:Y:S02]  /*0a20*/  IMAD.WIDE.U32 R82, R137, 0x4, R110 ;  /* 0x0000000489527825 */ /* 0x001fe400078e006e */
[----:B------:R3:W5:Y:S02]  /*0a30*/  @P2 LDG.E.128 R36, desc[UR10][R104.64] ;  /* 0x0000000a68242981 */ /* 0x000764000c1e1d00 */
[C---:B------:R-:W-:Y:S02]  /*0a40*/  @P0 IMAD.WIDE.U32 R98, R139.reuse, 0x4, R98 ;  /* 0x000000048b620825 */ /* 0x040fe400078e0062 */
[----:B------:R-:W5:Y:S02]  /*0a50*/  LDG.E R82, desc[UR10][R82.64] ;  /* 0x0000000a52527981 */ /* 0x000f64000c1e1900 */
[----:B------:R-:W-:-:S02]  /*0a60*/  @P2 IMAD.WIDE.U32 R100, R139, 0x10, R100 ;  /* 0x000000108b642825 */ /* 0x000fc400078e0064 */
[----:B------:R0:W5:Y:S02]  /*0a70*/  @P0 LDG.E R77, desc[UR10][R98.64] ;  /* 0x0000000a624d0981 */ /* 0x000164000c1e1900 */
[----:B------:R-:W-:Y:S02]  /*0a80*/  @P0 IMAD.WIDE.U32 R108, R135, 0x4, R108 ;  /* 0x00000004876c0825 */ /* 0x000fe400078e006c */
[----:B------:R0:W5:Y:S02]  /*0a90*/  @P2 LDG.E.128 R44, desc[UR10][R100.64] ;  /* 0x0000000a642c2981 */ /* 0x000164000c1e1d00 */
[----:B------:R-:W-:Y:S02]  /*0aa0*/  IMAD.WIDE.U32 R110, R139, 0x4, R110 ;  /* 0x000000048b6e7825 */ /* 0x000fe400078e006e */
[----:B------:R0:W5:Y:S02]  /*0ab0*/  @P0 LDG.E R136, desc[UR10][R108.64] ;  /* 0x0000000a6c880981 */ /* 0x000164000c1e1900 */
[----:B------:R-:W-:-:S02]  /*0ac0*/  @P2 IMAD.WIDE.U32 R102, R137, 0x10, R102 ;  /* 0x0000001089662825 */ /* 0x000fc400078e0066 */
[----:B------:R-:W5:Y:S02]  /*0ad0*/  LDG.E R110, desc[UR10][R110.64] ;  /* 0x0000000a6e6e7981 */ /* 0x000f64000c1e1900 */
[----:B-1----:R-:W-:Y:S02]  /*0ae0*/  @P0 IMAD.WIDE.U32 R84, R137, 0x4, R84 ;  /* 0x0000000489540825 */ /* 0x002fe400078e0054 */
[----:B------:R1:W5:Y:S04]  /*0af0*/  @P2 LDG.E.128 R40, desc[UR10][R102.64] ;  /* 0x0000000a66282981 */ /* 0x000368000c1e1d00 */
[----:B------:R1:W5:Y:S01]  /*0b00*/  @P0 LDG.E R78, desc[UR10][R84.64] ;  /* 0x0000000a544e0981 */ /* 0x000362000c1e1900 */
[----:B----4-:R-:W-:-:S05]  /*0b10*/  FSEL R155, R144, RZ, !P3 ;  /* 0x000000ff909b7208 */ /* 0x010fca0005800000 */
[C---:B--2---:R-:W-:Y:S01]  /*0b20*/  FADD.FTZ R162, -R155.reuse, R55 ;  /* 0x000000379ba27221 */ /* 0x044fe20000010100 */
[C---:B------:R-:W-:Y:S01]  /*0b30*/  FADD.FTZ R160, -R155.reuse, R54 ;  /* 0x000000369ba07221 */ /* 0x040fe20000010100 */
[----:B------:R-:W-:Y:S02]  /*0b40*/  MOV R55, R87 ;  /* 0x0000005700377202 */ /* 0x000fe40000000f00 */
[--C-:B------:R-:W-:Y:S02]  /*0b50*/  SHF.R.U64 R154, R86, 0x10, R87.reuse ;  /* 0x00000010569a7819 */ /* 0x100fe40000001257 */
[----:B------:R-:W-:Y:S01]  /*0b60*/  SHF.R.U32.HI R54, RZ, 0x10, R87 ;  /* 0x00000010ff367819 */ /* 0x000fe20000011657 */
[----:B---3--:R-:W-:Y:S01]  /*0b70*/  FADD.FTZ R104, -R155, R59 ;  /* 0x0000003b9b687221 */ /* 0x008fe20000010100 */
[----:B------:R-:W-:Y:S01]  /*0b80*/  IMAD.MOV.U32 R107, RZ, RZ, R90 ;  /* 0x000000ffff6b7224 */ /* 0x000fe200078e005a */
[----:B------:R-:W-:Y:S01]  /*0b90*/  SHF.R.U64 R87, R90, 0x10, R91 ;  /* 0x000000105a577819 */ /* 0x000fe2000000125b */
[----:B------:R-:W-:-:S02]  /*0ba0*/  IMAD.U32 R59, R55, 0x10000, RZ ;  /* 0x00010000373b7824 */ /* 0x000fc400078e00ff */
[----:B------:R-:W-:Y:S02]  /*0bb0*/  IMAD.MOV.U32 R153, RZ, RZ, R86 ;  /* 0x000000ffff997224 */ /* 0x000fe400078e0056 */
[----:B------:R-:W-:Y:S02]  /*0bc0*/  IMAD.U32 R55, R107, 0x10000, RZ ;  /* 0x000100006b377824 */ /* 0x000fe400078e00ff */
[C---:B0-----:R-:W-:Y:S01]  /*0bd0*/  FADD.FTZ R98, -R155.reuse, R56 ;  /* 0x000000389b627221 */ /* 0x041fe20000010100 */
[C---:B------:R-:W-:Y:S01]  /*0be0*/  FADD.FTZ R158, -R155.reuse, R53 ;  /* 0x000000359b9e7221 */ /* 0x040fe20000010100 */
[----:B------:R-:W-:Y:S01]  /*0bf0*/  MOV R152, R92 ;  /* 0x0000005c00987202 */ /* 0x000fe20000000f00 */
[----:B------:R-:W-:Y:S01]  /*0c00*/  FADD.FTZ R156, -R155, R52 ;  /* 0x000000349b9c7221 */ /* 0x000fe20000010100 */
[----:B------:R-:W-:Y:S01]  /*0c10*/  SHF.R.U64 R151, R92, 0x10, R93 ;  /* 0x000000105c977819 */ /* 0x000fe2000000125d */
[----:B------:R-:W-:Y:S01]  /*0c20*/  IMAD.MOV.U32 R53, RZ, RZ, R91 ;  /* 0x000000ffff357224 */ /* 0x000fe200078e005b */
[----:B------:R-:W-:Y:S01]  /*0c30*/  SHF.L.U32 R56, R87, 0x10, RZ ;  /* 0x0000001057387819 */ /* 0x000fe200000006ff */
[----:B------:R-:W-:-:S02]  /*0c40*/  IMAD.U32 R153, R153, 0x10000, RZ ;  /* 0x0001000099997824 */ /* 0x000fc400078e00ff */
[----:B------:R-:W-:Y:S01]  /*0c50*/  FMUL.FTZ R92, R113, R55 ;  /* 0x00000037715c7220 */ /* 0x000fe20000410000 */
[----:B------:R-:W-:Y:S01]  /*0c60*/  IMAD.MOV.U32 R83, RZ, RZ, R93 ;  /* 0x000000ffff537224 */ /* 0x000fe200078e005d */
[----:B------:R-:W-:Y:S01]  /*0c70*/  SHF.R.U32.HI R99, RZ, 0x10, R91 ;  /* 0x00000010ff637819 */ /* 0x000fe2000001165b */
[C---:B------:R-:W-:Y:S01]  /*0c80*/  FADD.FTZ R100, -R155.reuse, R57 ;  /* 0x000000399b647221 */ /* 0x040fe20000010100 */
[----:B------:R-:W-:Y:S01]  /*0c90*/  IMAD.MOV.U32 R150, RZ, RZ, R94 ;  /* 0x000000ffff967224 */ /* 0x000fe200078e005e */
[----:B------:R-:W-:Y:S01]  /*0ca0*/  SHF.R.U64 R149, R94, 0x10, R95 ;  /* 0x000000105e957819 */ /* 0x000fe2000000125f */
[----:B------:R-:W-:Y:S01]  /*0cb0*/  FADD.FTZ R86, -R155, R62 ;  /* 0x0000003e9b567221 */ /* 0x000fe20000010100 */
[----:B------:R-:W-:Y:S01]  /*0cc0*/  SHF.L.U32 R154, R154, 0x10, RZ ;  /* 0x000000109a9a7819 */ /* 0x000fe200000006ff */
[----:B------:R-:W-:Y:S01]  /*0cd0*/  FMUL.FTZ R62, R141, R156 ;  /* 0x0000009c8d3e7220 */ /* 0x000fe20000410000 */
[----:B------:R-:W-:Y:S02]  /*0ce0*/  IMAD.U32 R57, R53, 0x10000, RZ ;  /* 0x0001000035397824 */ /* 0x000fe400078e00ff */
[----:B------:R-:W-:Y:S01]  /*0cf0*/  FMUL.FTZ R94, R127, R56 ;  /* 0x000000387f5e7220 */ /* 0x000fe20000410000 */
[----:B------:R-:W-:Y:S01]  /*0d00*/  FFMA.FTZ R107, R119, R153, R92 ;  /* 0x00000099776b7223 */ /* 0x000fe2000001005c */
[----:B------:R-:W-:Y:S01]  /*0d10*/  MOV R108, R88 ;  /* 0x00000058006c7202 */ /* 0x000fe20000000f00 */
[----:B------:R-:W-:Y:S01]  /*0d20*/  IMAD.MOV.U32 R144, RZ, RZ, R97 ;  /* 0x000000ffff907224 */ /* 0x000fe200078e0061 */
[----:B------:R-:W-:Y:S01]  /*0d30*/  SHF.R.U64 R109, R88, 0x10, R89 ;  /* 0x00000010586d7819 */ /* 0x000fe20000001259 */
[C---:B------:R-:W-:Y:S01]  /*0d40*/  FADD.FTZ R88, -R155.reuse, R60 ;  /* 0x0000003c9b587221 */ /* 0x040fe20000010100 */
[--C-:B------:R-:W-:Y:S01]  /*0d50*/  SHF.R.U64 R145, R96, 0x10, R97.reuse ;  /* 0x0000001060917819 */ /* 0x100fe20000001261 */
[C---:B-1----:R-:W-:Y:S01]  /*0d60*/  FADD.FTZ R102, -R155.reuse, R58 ;  /* 0x0000003a9b667221 */ /* 0x042fe20000010100 */
[----:B------:R-:W-:Y:S01]  /*0d70*/  SHF.R.U32.HI R111, RZ, 0x10, R97 ;  /* 0x00000010ff6f7819 */ /* 0x000fe20000011661 */
[----:B------:R-:W-:Y:S01]  /*0d80*/  FADD.FTZ R52, -R155, R63 ;  /* 0x0000003f9b347221 */ /* 0x000fe20000010100 */
[----:B------:R-:W-:Y:S01]  /*0d90*/  FMUL.FTZ R97, R141, R100 ;  /* 0x000000648d617220 */ /* 0x000fe20000410000 */
[----:B------:R-:W-:Y:S01]  /*0da0*/  SHF.L.U32 R60, R83, 0x10, RZ ;  /* 0x00000010533c7819 */ /* 0x000fe200000006ff */
[----:B------:R-:W-:-:S02]  /*0db0*/  IMAD.U32 R150, R150, 0x10000, RZ ;  /* 0x0001000096967824 */ /* 0x000fc400078e00ff */
[----:B------:R-:W-:Y:S01]  /*0dc0*/  FMUL.FTZ R105, R141, R158 ;  /* 0x0000009e8d697220 */ /* 0x000fe20000410000 */
[----:B------:R-:W-:Y:S02]  /*0dd0*/  IMAD.U32 R58, R99, 0x10000, RZ ;  /* 0x00010000633a7824 */ /* 0x000fe400078e00ff */
[----:B------:R-:W-:Y:S01]  /*0de0*/  FMUL.FTZ R63, R114, R57 ;  /* 0x00000039723f7220 */ /* 0x000fe20000410000 */
[----:B------:R-:W-:Y:S01]  /*0df0*/  FFMA.FTZ R100, R133, R154, R94 ;  /* 0x0000009a85647223 */ /* 0x000fe2000001005e */
[----:B------:R-:W-:Y:S01]  /*0e00*/  FADD.FTZ R83, RZ, R107 ;  /* 0x0000006bff537221 */ /* 0x000fe20000010000 */
[----:B------:R-:W-:Y:S01]  /*0e10*/  FFMA.FTZ R92, R62, R107, RZ ;  /* 0x0000006b3e5c7223 */ /* 0x000fe200000100ff */
[----:B------:R-:W-:Y:S01]  /*0e20*/  MOV R148, R95 ;  /* 0x0000005f00947202 */ /* 0x000fe20000000f00 */
[----:B------:R-:W-:Y:S01]  /*0e30*/  IMAD.MOV.U32 R146, RZ, RZ, R96 ;  /* 0x000000ffff927224 */ /* 0x000fe200078e0060 */
[----:B------:R-:W-:Y:S01]  /*0e40*/  SHF.R.U32.HI R147, RZ, 0x10, R95 ;  /* 0x00000010ff937819 */ /* 0x000fe2000001165f */
[----:B------:R-:W-:Y:S01]  /*0e50*/  FMUL.FTZ R95, R141, R102 ;  /* 0x000000668d5f7220 */ /* 0x000fe20000410000 */
[----:B------:R-:W-:Y:S01]  /*0e60*/  SHF.L.U32 R54, R54, 0x10, RZ ;  /* 0x0000001036367819 */ /* 0x000fe200000006ff */
[----:B------:R-:W-:-:S02]  /*0e70*/  IMAD.U32 R152, R152, 0x10000, RZ ;  /* 0x0001000098987824 */ /* 0x000fc400078e00ff */
[----:B------:R-:W-:Y:S01]  /*0e80*/  FMUL.FTZ R96, R81, R150 ;  /* 0x0000009651607220 */ /* 0x000fe20000410000 */
[----:B------:R-:W-:Y:S01]  /*0e90*/  FMUL.FTZ R103, R141, R160 ;  /* 0x000000a08d677220 */ /* 0x000fe20000410000 */
[----:B------:R-:W-:Y:S01]  /*0ea0*/  FMUL.FTZ R53, R128, R58 ;  /* 0x0000003a80357220 */ /* 0x000fe20000410000 */
[----:B------:R-:W-:Y:S01]  /*0eb0*/  FFMA.FTZ R102, R120, R59, R63 ;  /* 0x0000003b78667223 */ /* 0x000fe2000001003f */
[----:B------:R-:W-:Y:S01]  /*0ec0*/  FADD.FTZ R83, R100, R83 ;  /* 0x0000005364537221 */ /* 0x000fe20000010000 */
[----:B------:R-:W-:Y:S01]  /*0ed0*/  FFMA.FTZ R94, R105, R100, R92 ;  /* 0x00000064695e7223 */ /* 0x000fe2000001005c */
[----:B------:R-:W-:Y:S01]  /*0ee0*/  SHF.R.U32.HI R85, RZ, 0x10, R93 ;  /* 0x00000010ff557819 */ /* 0x000fe2000001165d */
[----:B------:R-:W-:Y:S01]  /*0ef0*/  FMUL.FTZ R93, R141, R104 ;  /* 0x000000688d5d7220 */ /* 0x000fe20000410000 */
[----:B------:R-:W-:Y:S01]  /*0f00*/  SHF.L.U32 R149, R149, 0x10, RZ ;  /* 0x0000001095957819 */ /* 0x000fe200000006ff */
[----:B------:R-:W-:Y:S01]  /*0f10*/  FFMA.FTZ R92, R117, R152, R96 ;  /* 0x00000098755c7223 */ /* 0x000fe20000010060 */
[----:B------:R-:W-:Y:S01]  /*0f20*/  FMUL.FTZ R101, R141, R162 ;  /* 0x000000a28d657220 */ /* 0x000fe20000410000 */
[----:B------:R-:W-:Y:S01]  /*0f30*/  FFMA.FTZ R104, R134, R54, R53 ;  /* 0x0000003686687223 */ /* 0x000fe20000010035 */
[----:B------:R-:W-:Y:S01]  /*0f40*/  FADD.FTZ R83, R102, R83 ;  /* 0x0000005366537221 */ /* 0x000fe20000010000 */
[----:B------:R-:W-:Y:S01]  /*0f50*/  FFMA.FTZ R96, R103, R102, R94 ;  /* 0x0000006667607223 */ /* 0x000fe2000001005e */
[----:B------:R-:W-:Y:S01]  /*0f60*/  FMUL.FTZ R99, R141, R98 ;  /* 0x000000628d637220 */ /* 0x000fe20000410000 */
[----:B------:R-:W-:-:S02]  /*0f70*/  IMAD.U32 R148, R148, 0x10000, RZ ;  /* 0x0001000094947824 */ /* 0x000fc400078e00ff */
[----:B------:R-:W-:Y:S01]  /*0f80*/  FMUL.FTZ R98, R125, R149 ;  /* 0x000000957d627220 */ /* 0x000fe20000410000 */
[----:B------:R-:W-:Y:S02]  /*0f90*/  IMAD.U32 R151, R151, 0x10000, RZ ;  /* 0x0001000097977824 */ /* 0x000fe400078e00ff */
[----:B------:R-:W-:Y:S01]  /*0fa0*/  FADD.FTZ R83, R104, R83 ;  /* 0x0000005368537221 */ /* 0x000fe20000010000 */
[----:B------:R-:W-:Y:S01]  /*0fb0*/  FFMA.FTZ R156, R101, R104, R96 ;  /* 0x00000068659c7223 */ /* 0x000fe20000010060 */
[----:B------:R-:W-:Y:S01]  /*0fc0*/  FMUL.FTZ R53, R112, R148 ;  /* 0x0000009470357220 */ /* 0x000fe20000410000 */
[----:B------:R-:W-:Y:S02]  /*0fd0*/  IMAD.U32 R147, R147, 0x10000, RZ ;  /* 0x0001000093937824 */ /* 0x000fe400078e00ff */
[----:B------:R-:W-:Y:S01]  /*0fe0*/  FFMA.FTZ R94, R131, R151, R98 ;  /* 0x00000097835e7223 */ /* 0x000fe20000010062 */
[----:B------:R-:W-:Y:S01]  /*0ff0*/  FADD.FTZ R83, R92, R83 ;  /* 0x000000535c537221 */ /* 0x000fe20000010000 */
[----:B------:R-:W-:Y:S01]  /*1000*/  FFMA.FTZ R156, R99, R92, R156 ;  /* 0x0000005c639c7223 */ /* 0x000fe2000001009c */
[----:B------:R-:W-:Y:S01]  /*1010*/  FADD.FTZ R84, -R155, R61 ;  /* 0x0000003d9b547221 */ /* 0x000fe20000010100 */
[----:B------:R-:W-:-:S02]  /*1020*/  IMAD.U32 R108, R108, 0x10000, RZ ;  /* 0x000100006c6c7824 */ /* 0x000fc400078e00ff */
[----:B------:R-:W-:Y:S01]  /*1030*/  FFMA.FTZ R96, R118, R60, R53 ;  /* 0x0000003c76607223 */ /* 0x000fe20000010035 */
[----:B------:R-:W-:Y:S02]  /*1040*/  IMAD.U32 R61, R85, 0x10000, RZ ;  /* 0x00010000553d7824 */ /* 0x000fe400078e00ff */
[----:B------:R-:W-:Y:S01]  /*1050*/  FMUL.FTZ R53, R126, R147 ;  /* 0x000000937e357220 */ /* 0x000fe20000410000 */
[----:B------:R-:W-:Y:S01]  /*1060*/  FADD.FTZ R83, R94, R83 ;  /* 0x000000535e537221 */ /* 0x000fe20000010000 */
[----:B------:R-:W-:Y:S01]  /*1070*/  FFMA.FTZ R156, R97, R94, R156 ;  /* 0x0000005e619c7223 */ /* 0x000fe2000001009c */
[--C-:B------:R-:W-:Y:S01]  /*1080*/  IMAD.MOV.U32 R90, RZ, RZ, R89.reuse ;  /* 0x000000ffff5a7224 */ /* 0x100fe200078e0059 */
[----:B------:R-:W-:Y:S01]  /*1090*/  SHF.R.U32.HI R91, RZ, 0x10, R89 ;  /* 0x00000010ff5b7819 */ /* 0x000fe20000011659 */
[----:B------:R-:W-:Y:S01]  /*10a0*/  FMUL.FTZ R89, R141, R84 ;  /* 0x000000548d597220 */ /* 0x000fe20000410000 */
[----:B------:R-:W-:Y:S01]  /*10b0*/  SHF.L.U32 R146, R146, 0x10, RZ ;  /* 0x0000001092927819 */ /* 0x000fe200000006ff */
[----:B------:R-:W-:-:S02]  /*10c0*/  IMAD.U32 R109, R109, 0x10000, RZ ;  /* 0x000100006d6d7824 */ /* 0x000fc400078e00ff */
[----:B------:R-:W-:Y:S01]  /*10d0*/  FMUL.FTZ R84, R79, R108 ;  /* 0x0000006c4f547220 */ /* 0x000fe20000410000 */
[----:B------:R-:W-:Y:S01]  /*10e0*/  FFMA.FTZ R98, R132, R61, R53 ;  /* 0x0000003d84627223 */ /* 0x000fe20000010035 */
[----:B------:R-:W-:Y:S01]  /*10f0*/  FADD.FTZ R83, R96, R83 ;  /* 0x0000005360537221 */ /* 0x000fe20000010000 */
[----:B------:R-:W-:Y:S01]  /*1100*/  FFMA.FTZ R156, R95, R96, R156 ;  /* 0x000000605f9c7223 */ /* 0x000fe2000001009c */
[----:B------:R-:W-:Y:S01]  /*1110*/  SHF.L.U32 R90, R90, 0x10, RZ ;  /* 0x000000105a5a7819 */ /* 0x000fe200000006ff */
[----:B------:R-:W-:Y:S02]  /*1120*/  IMAD.U32 R145, R145, 0x10000, RZ ;  /* 0x0001000091917824 */ /* 0x000fe400078e00ff */
[----:B------:R-:W-:Y:S01]  /*1130*/  FMUL.FTZ R158, R123, R109 ;  /* 0x0000006d7b9e7220 */ /* 0x000fe20000410000 */
[----:B------:R-:W-:Y:S01]  /*1140*/  FFMA.FTZ R87, R115, R146, R84 ;  /* 0x0000009273577223 */ /* 0x000fe20000010054 */
[----:B------:R-:W-:Y:S01]  /*1150*/  FMUL.FTZ R88, R141, R88 ;  /* 0x000000588d587220 */ /* 0x000fe20000410000 */
[----:B------:R-:W-:Y:S01]  /*1160*/  FADD.FTZ R84, R98, R83 ;  /* 0x0000005362547221 */ /* 0x000fe20000010000 */
[----:B------:R-:W-:Y:S01]  /*1170*/  FFMA.FTZ R63, R93, R98, R156 ;  /* 0x000000625d3f7223 */ /* 0x000fe2000001009c */
[----:B------:R-:W-:-:S02]  /*1180*/  IMAD.U32 R144, R144, 0x10000, RZ ;  /* 0x0001000090907824 */ /* 0x000fc400078e00ff */
[----:B------:R-:W-:Y:S01]  /*1190*/  FFMA.FTZ R85, R129, R145, R158 ;  /* 0x0000009181557223 */ /* 0x000fe2000001009e */
[----:B------:R-:W-:Y:S01]  /*11a0*/  FMUL.FTZ R53, R80, R90 ;  /* 0x0000005a50357220 */ /* 0x000fe20000410000 */
[----:B------:R-:W-:Y:S02]  /*11b0*/  IMAD.U32 R91, R91, 0x10000, RZ ;  /* 0x000100005b5b7824 */ /* 0x000fe400078e00ff */
[----:B------:R-:W-:Y:S01]  /*11c0*/  FADD.FTZ R156, R87, R84 ;  /* 0x00000054579c7221 */ /* 0x000fe20000010000 */
[----:B------:R-:W-:Y:S01]  /*11d0*/  FFMA.FTZ R158, R88, R87, R63 ;  /* 0x00000057589e7223 */ /* 0x000fe2000001003f */
[----:B------:R-:W-:Y:S01]  /*11e0*/  SHF.L.U32 R111, R111, 0x10, RZ ;  /* 0x000000106f6f7819 */ /* 0x000fe200000006ff */
[----:B------:R-:W-:Y:S01]  /*11f0*/  FFMA.FTZ R84, R116, R144, R53 ;  /* 0x0000009074547223 */ /* 0x000fe20000010035 */
[----:B------:R-:W-:Y:S01]  /*1200*/  FMUL.FTZ R86, R141, R86 ;  /* 0x000000568d567220 */ /* 0x000fe20000410000 */
[----:B------:R-:W-:Y:S01]  /*1210*/  FADD.FTZ R53, R156, R85 ;  /* 0x000000559c357221 */ /* 0x000fe20000010000 */
[----:B------:R-:W-:Y:S01]  /*1220*/  FMUL.FTZ R63, R124, R91 ;  /* 0x0000005b7c3f7220 */ /* 0x000fe20000410000 */
[----:B------:R-:W-:Y:S01]  /*1230*/  FFMA.FTZ R155, R89, R85, R158 ;  /* 0x00000055599b7223 */ /* 0x000fe2000001009e */
[----:B------:R-:W-:Y:S01]  /*1240*/  FMUL.FTZ R83, R141, R52 ;  /* 0x000000348d537220 */ /* 0x000fe20000410000 */
[----:B------:R-:W-:Y:S01]  /*1250*/  FADD.FTZ R52, R53, R84 ;  /* 0x0000005435347221 */ /* 0x000fe20000010000 */
[----:B------:R-:W-:Y:S01]  /*1260*/  FFMA.FTZ R63, R130, R111, R63 ;  /* 0x0000006f823f7223 */ /* 0x000fe2000001003f */
        /* <DEDUP_REMOVED lines=17> */
[----:B------:R-:W-:Y:S01]  /*1380*/  LOP3.LUT P1, RZ, R33, 0x1f, RZ, 0xc0, !PT ;  /* 0x0000001f21ff7812 */ /* 0x000fe2000782c0ff */
[----:B0-----:R-:W-:Y:S01]  /*1390*/  FADD.FTZ R161, R157, R52 ;  /* 0x000000349da17221 */ /* 0x001fe20000010000 */
[----:B-1----:R-:W-:-:S04]  /*13a0*/  FADD.FTZ R156, R159, R156 ;  /* 0x0000009c9f9c7221 */ /* 0x002fc80000010000 */
[----:B------:R-:W0:Y:S04]  /*13b0*/  SHFL.DOWN PT, R52, R161, 0x1, 0x1f ;  /* 0x08201f00a1347f89 */ /* 0x000e2800000e0000 */
[----:B------:R-:W1:Y:S01]  /*13c0*/  SHFL.DOWN PT, R53, R156, 0x1, 0x1f ;  /* 0x08201f009c357f89 */ /* 0x000e6200000e0000 */
[----:B------:R-:W-:Y:S01]  /*13d0*/  BSSY.RECONVERGENT B0, `(.L_x_1294) ;  /* 0x000000d000007945 */ /* 0x000fe20003800200 */
[----:B0-----:R-:W-:Y:S01]  /*13e0*/  FADD.FTZ R52, R161, R52 ;  /* 0x00000034a1347221 */ /* 0x001fe20000010000 */
[----:B-1----:R-:W-:Y:S02]  /*13f0*/  FADD.FTZ R53, R156, R53 ;  /* 0x000000359c357221 */ /* 0x002fe40000010000 */
[----:B------:R-:W-:Y:S05]  /*1400*/  @P1 BRA `(.L_x_1295) ;  /* 0x0000000000241947 */ /* 0x000fea0003800000 */
        /* <DEDUP_REMOVED lines=9> */
.L_x_1295:
[----:B------:R-:W-:Y:S05]  /*14a0*/  BSYNC.RECONVERGENT B0 ;  /* 0x0000000000007941 */ /* 0x000fea0003800200 */
.L_x_1294:
        /* <DEDUP_REMOVED lines=19> */
[----:B------:R-:W-:Y:S01]  /*15e0*/  FADD.FTZ R14, R145, R14 ;  /* 0x0000000e910e7221 */ /* 0x000fe20000010000 */
[----:B------:R-:W2:Y:S01]  /*15f0*/  LDC.64 R60, c[0x0][0x380] ;  /* 0x0000e000ff3c7b82 */ /* 0x000ea20000000a00 */
[----:B------:R-:W-:Y:S01]  /*1600*/  FFMA.FTZ R6, R89, R145, R6 ;  /* 0x0000009159067223 */ /* 0x000fe20000010006 */
[----:B------:R-:W-:Y:S01]  /*1610*/  UISETP.NE.U32.AND UP0, UPT, UR16, URZ, UPT ;  /* 0x000000ff1000728c */ /* 0x000fe2000bf05070 */
[----:B------:R-:W-:Y:S01]  /*1620*/  ISETP.NE.AND P3, PT, RZ, UR13, PT ;  /* 0x0000000dff007c0c */ /* 0x000fe2000bf65270 */
[----:B-1----:R-:W-:Y:S01]  /*1630*/  ULEA UR4, UR5, UR4, 0x18 ;  /* 0x0000000405047291 */ /* 0x002fe2000f8ec0ff */
[----:B------:R-:W-:Y:S01]  /*1640*/  FADD.FTZ R23, R90, R23 ;  /* 0x000000175a177221 */ /* 0x000fe20000010000 */
[----:B------:R-:W-:Y:S01]  /*1650*/  UISETP.NE.AND.EX UP0, UPT, UR17, URZ, UPT, UP0 ;  /* 0x000000ff1100728c */ /* 0x000fe2000bf05300 */
[----:B------:R-:W-:Y:S01]  /*1660*/  FFMA.FTZ R31, R86, R90, R31 ;  /* 0x0000005a561f7223 */ /* 0x000fe2000001001f */
[----:B------:R-:W-:Y:S01]  /*1670*/  UIADD3 UR5, UPT, UPT, UR4, 0x1820, URZ ;  /* 0x0000182004057890 */ /* 0x000fe2000fffe0ff */
[----:B------:R-:W-:Y:S01]  /*1680*/  FADD.FTZ R22, R91, R22 ;  /* 0x000000165b167221 */ /* 0x000fe20000010000 */
[----:B------:R-:W-:Y:S01]  /*1690*/  @!UP1 UIADD3 UR5, UPT, UPT, UR4, 0x1800, URZ ;  /* 0x0000180004059890 */ /* 0x000fe2000fffe0ff */
[----:B------:R-:W-:Y:S01]  /*16a0*/  FFMA.FTZ R30, R83, R91, R30 ;  /* 0x0000005b531e7223 */ /* 0x000fe2000001001e */
[----:B------:R-:W-:Y:S01]  /*16b0*/  UIADD3 UR7, UPT, UPT, UR4, 0x1830, URZ ;  /* 0x0000183004077890 */ /* 0x000fe2000fffe0ff */
[----:B------:R-:W-:Y:S01]  /*16c0*/  FFMA.FTZ R121, R62, R153, R121 ;  /* 0x000000993e797223 */ /* 0x000fe20000010079 */
[----:B------:R-:W-:Y:S01]  /*16d0*/  @!UP1 UIADD3 UR7, UPT, UPT, UR4, 0x1810, URZ ;  /* 0x0000181004079890 */ /* 0x000fe2000fffe0ff */
[----:B------:R-:W-:Y:S01]  /*16e0*/  FADD.FTZ R76, R153, R76 ;  /* 0x0000004c994c7221 */ /* 0x000fe20000010000 */
[----:B------:R-:W-:Y:S01]  /*16f0*/  FFMA.FTZ R73, R105, R154, R73 ;  /* 0x0000009a69497223 */ /* 0x000fe20000010049 */
[----:B------:R-:W-:Y:S01]  /*1700*/  FADD.FTZ R72, R154, R72 ;  /* 0x000000489a487221 */ /* 0x000fe20000010000 */
[----:B------:R-:W-:Y:S01]  /*1710*/  FFMA.FTZ R0, R99, R152, R0 ;  /* 0x0000009863007223 */ /* 0x000fe20000010000 */
[----:B0-----:R-:W0:Y:S01]  /*1720*/  LDS.128 R52, [UR5] ;  /* 0x00000005ff347984 */ /* 0x001e220008000c00 */
[----:B------:R-:W-:Y:S01]  /*1730*/  FADD.FTZ R9, R152, R9 ;  /* 0x0000000998097221 */ /* 0x000fe20000010000 */
[----:B------:R-:W-:Y:S01]  /*1740*/  FFMA.FTZ R2, R97, R151, R2 ;  /* 0x0000009761027223 */ /* 0x000fe20000010002 */
[----:B------:R-:W-:Y:S01]  /*1750*/  FADD.FTZ R10, R151, R10 ;  /* 0x0000000a970a7221 */ /* 0x000fe20000010000 */
[----:B------:R-:W1:Y:S01]  /*1760*/  LDS.128 R56, [UR7] ;  /* 0x00000007ff387984 */ /* 0x000e620008000c00 */
[----:B--2---:R-:W-:-:S02]  /*1770*/  IMAD.IADD R122, R122, 0x1, R60 ;  /* 0x000000017a7a7824 */ /* 0x004fc400078e023c */
        /* <DEDUP_REMOVED lines=18> */
[----:B------:R-:W-:Y:S01]  /*18a0*/  ISETP.GE.AND P4, PT, R122, R61, PT ;  /* 0x0000003d7a00720c */ /* 0x000fe20003f86270 */
        /* <DEDUP_REMOVED lines=12> */
[----:B------:R-:W0:Y:S02]  /*1970*/  LDC.64 R52, c[0x0][0x438] ;  /* 0x00010e00ff347b82 */ /* 0x000e240000000a00 */
[----:B0-----:R-:W-:-:S04]  /*1980*/  ISETP.NE.U32.AND P1, PT, R52, RZ, PT ;  /* 0x000000ff3400720c */ /* 0x001fc80003f25070 */
[----:B------:R-:W-:-:S13]  /*1990*/  ISETP.NE.AND.EX P1, PT, R53, RZ, PT, P1 ;  /* 0x000000ff3500720c */ /* 0x000fda0003f25310 */
[----:B------:R-:W-:Y:S05]  /*19a0*/  @P1 BRA `(.L_x_1297) ;  /* 0x00000004000c1947 */ /* 0x000fea0003800000 */
        /* <DEDUP_REMOVED lines=13> */
[C---:B------:R-:W-:Y:S01]  /*1a80*/  FMUL.FTZ R62, R141.reuse, R62 ;  /* 0x0000003e8d3e7220 */ /* 0x040fe20000410000 */
[C---:B------:R-:W-:Y:S01]  /*1a90*/  FMUL.FTZ R100, R141.reuse, R100 ;  /* 0x000000648d647220 */ /* 0x040fe20000410000 */
[C---:B------:R-:W-:Y:S01]  /*1aa0*/  FMUL.FTZ R102, R141.reuse, R102 ;  /* 0x000000668d667220 */ /* 0x040fe20000410000 */
[----:B------:R-:W-:Y:S01]  /*1ab0*/  FMUL.FTZ R104, R141, R104 ;  /* 0x000000688d687220 */ /* 0x000fe20000410000 */
        /* <DEDUP_REMOVED lines=19> */
.L_x_1298:
        /* <DEDUP_REMOVED lines=31> */
.L_x_1297:
        /* <DEDUP_REMOVED lines=15> */
[C---:B------:R-:W-:Y:S01]  /*1ed0*/  FFMA.FTZ R56, R141.reuse, R103, R38 ;  /* 0x000000678d387223 */ /* 0x040fe20000010026 */
[----:B------:R-:W-:Y:S01]  /*1ee0*/  FFMA.FTZ R57, R141, R104, R39 ;  /* 0x000000688d397223 */ /* 0x000fe20000010027 */
        /* <DEDUP_REMOVED lines=19> */
.L_x_1300:
        /* <DEDUP_REMOVED lines=31> */
.L_x_1296:
        /* <DEDUP_REMOVED lines=11> */
[----:B-----5:R-:W-:Y:S01]  /*22c0*/  LOP3.LUT P6, RZ, R106, 0xff00, RZ, 0xc0, !PT ;  /* 0x0000ff006aff7812 */ /* 0x020fe200078cc0ff */
[-C--:B------:R-:W-:Y:S01]  /*22d0*/  FFMA.FTZ R103, R103, R91.reuse, R90 ;  /* 0x0000005b67677223 */ /* 0x080fe2000001005a */
[----:B------:R-:W-:Y:S01]  /*22e0*/  FADD.FTZ R100, R100, -R105 ;  /* 0x8000006964647221 */ /* 0x000fe20000010000 */
[----:B------:R-:W-:Y:S01]  /*22f0*/  FADD.FTZ R62, R107, -R62 ;  /* 0x8000003e6b3e7221 */ /* 0x000fe20000010000 */
[----:B------:R-:W-:Y:S01]  /*2300*/  FFMA.FTZ R101, R101, R91, R90 ;  /* 0x0000005b65657223 */ /* 0x000fe2000001005a */
[----:B------:R-:W-:Y:S01]  /*2310*/  FADD.FTZ R102, R102, -R103 ;  /* 0x8000006766667221 */ /* 0x000fe20000010000 */
[C---:B------:R-:W-:Y:S01]  /*2320*/  FMUL.FTZ R100, R141.reuse, R100 ;  /* 0x000000648d647220 */ /* 0x040fe20000410000 */
[C---:B------:R-:W-:Y:S01]  /*2330*/  FMUL.FTZ R62, R141.reuse, R62 ;  /* 0x0000003e8d3e7220 */ /* 0x040fe20000410000 */
[----:B------:R-:W-:Y:S01]  /*2340*/  FADD.FTZ R104, R104, -R101 ;  /* 0x8000006568687221 */ /* 0x000fe20000010000 */
[----:B------:R-:W-:Y:S01]  /*2350*/  LOP3.LUT P5, RZ, R106, 0xff, RZ, 0xc0, !PT ;  /* 0x000000ff6aff7812 */ /* 0x000fe200078ac0ff */
[----:B------:R-:W-:Y:S01]  /*2360*/  FMUL.FTZ R100, R100, UR6 ;  /* 0x0000000664647c20 */ /* 0x000fe20008410000 */
[----:B------:R-:W-:Y:S01]  /*2370*/  FMUL.FTZ R62, R62, UR6 ;  /* 0x000000063e3e7c20 */ /* 0x000fe20008410000 */
[C---:B------:R-:W-:Y:S01]  /*2380*/  FMUL.FTZ R102, R141.reuse, R102 ;  /* 0x000000668d667220 */ /* 0x040fe20000410000 */
[----:B------:R-:W-:Y:S01]  /*2390*/  FMUL.FTZ R104, R141, R104 ;  /* 0x000000688d687220 */ /* 0x000fe20000410000 */
        /* <DEDUP_REMOVED lines=28> */
.L_x_1302:
[-CC-:B------:R-:W-:Y:S01]  /*2560*/  FFMA.FTZ R105, R105, R91.reuse, R90.reuse ;  /* 0x0000005b69697223 */ /* 0x180fe2000001005a */
[----:B-----5:R-:W-:Y:S01]  /*2570*/  LOP3.LUT P6, RZ, R106, 0xff00, RZ, 0xc0, !PT ;  /* 0x0000ff006aff7812 */ /* 0x020fe200078cc0ff */
[-CC-:B------:R-:W-:Y:S01]  /*2580*/  FFMA.FTZ R62, R62, R91.reuse, R90.reuse ;  /* 0x0000005b3e3e7223 */ /* 0x180fe2000001005a */
[-CC-:B------:R-:W-:Y:S01]  /*2590*/  FFMA.FTZ R103, R103, R91.reuse, R90.reuse ;  /* 0x0000005b67677223 */ /* 0x180fe2000001005a */
[----:B------:R-:W-:Y:S01]  /*25a0*/  FADD.FTZ R100, R100, -R105 ;  /* 0x8000006964647221 */ /* 0x000fe20000010000 */
[----:B------:R-:W-:Y:S01]  /*25b0*/  FFMA.FTZ R101, R101, R91, R90 ;  /* 0x0000005b65657223 */ /* 0x000fe2000001005a */
[----:B------:R-:W-:Y:S01]  /*25c0*/  FADD.FTZ R62, R107, -R62 ;  /* 0x8000003e6b3e7221 */ /* 0x000fe20000010000 */
[----:B------:R-:W-:Y:S01]  /*25d0*/  FADD.FTZ R102, R102, -R103 ;  /* 0x8000006766667221 */ /* 0x000fe20000010000 */
[C---:B------:R-:W-:Y:S01]  /*25e0*/  FMUL.FTZ R49, R141.reuse, R100 ;  /* 0x000000648d317220 */ /* 0x040fe20000410000 */
[----:B------:R-:W-:Y:S01]  /*25f0*/  FADD.FTZ R104, R104, -R101 ;  /* 0x8000006568687221 */ /* 0x000fe20000010000 */
[----:B------:R-:W-:Y:S01]  /*2600*/  FMUL.FTZ R48, R141, R62 ;  /* 0x0000003e8d307220 */ /* 0x000fe20000410000 */
[C---:B------:R-:W-:Y:S01]  /*2610*/  LOP3.LUT P2, RZ, R106.reuse, 0xff, RZ, 0xc0, !PT ;  /* 0x000000ff6aff7812 */ /* 0x040fe2000784c0ff */
[----:B------:R-:W-:Y:S01]  /*2620*/  FMUL.FTZ R50, R49, UR6 ;  /* 0x0000000631327c20 */ /* 0x000fe20008410000 */
[----:B------:R-:W-:Y:S01]  /*2630*/  LOP3.LUT P1, RZ, R106, 0xff0000, RZ, 0xc0, !PT ;  /* 0x00ff00006aff7812 */ /* 0x000fe2000782c0ff */
[----:B------:R-:W-:Y:S01]  /*2640*/  FMUL.FTZ R54, R48, UR6 ;  /* 0x0000000630367c20 */ /* 0x000fe20008410000 */
[----:B------:R-:W-:-:S02]  /*2650*/  ISETP.GE.U32.AND P5, PT, R106, 0x1000000, PT ;  /* 0x010000006a00780c */ /* 0x000fc40003fa6070 */
[----:B------:R-:W-:Y:S02]  /*2660*/  FSEL R51, R50, RZ, P6 ;  /* 0x000000ff32337208 */ /* 0x000fe40003000000 */
[----:B------:R-:W-:Y:S02]  /*2670*/  LOP3.LUT P6, RZ, R136, 0xff00, RZ, 0xc0, !PT ;  /* 0x0000ff0088ff7812 */ /* 0x000fe400078cc0ff */
[----:B------:R-:W-:Y:S02]  /*2680*/  FSEL R55, R54, RZ, P2 ;  /* 0x000000ff36377208 */ /* 0x000fe40001000000 */
[----:B------:R-:W-:Y:S02]  /*2690*/  FSEL R50, R50, RZ, P6 ;  /* 0x000000ff32327208 */ /* 0x000fe40003000000 */
[----:B------:R-:W-:Y:S02]  /*26a0*/  LOP3.LUT P6, RZ, R136, 0xff, RZ, 0xc0, !PT ;  /* 0x000000ff88ff7812 */ /* 0x000fe400078cc0ff */
[----:B------:R-:W-:Y:S01]  /*26b0*/  F2FP.BF16.F32.PACK_AB R58, R50, R51 ;  /* 0x00000033323a723e */ /* 0x000fe200000010ff */
[C---:B------:R-:W-:Y:S01]  /*26c0*/  FMUL.FTZ R50, R141.reuse, R102 ;  /* 0x000000668d327220 */ /* 0x040fe20000410000 */
[----:B------:R-:W-:Y:S01]  /*26d0*/  FMUL.FTZ R51, R141, R104 ;  /* 0x000000688d337220 */ /* 0x000fe20000410000 */
[----:B------:R-:W-:-:S02]  /*26e0*/  FSEL R54, R54, RZ, P6 ;  /* 0x000000ff36367208 */ /* 0x000fc40003000000 */
[----:B------:R-:W-:Y:S01]  /*26f0*/  FMUL.FTZ R56, R50, UR6 ;  /* 0x0000000632387c20 */ /* 0x000fe20008410000 */
[C---:B------:R-:W-:Y:S01]  /*2700*/  LOP3.LUT P2, RZ, R136.reuse, 0xff0000, RZ, 0xc0, !PT ;  /* 0x00ff000088ff7812 */ /* 0x040fe2000784c0ff */
[----:B------:R-:W-:Y:S01]  /*2710*/  FMUL.FTZ R57, R51, UR6 ;  /* 0x0000000633397c20 */ /* 0x000fe20008410000 */
[----:B------:R-:W-:Y:S02]  /*2720*/  ISETP.GE.U32.AND P6, PT, R136, 0x1000000, PT ;  /* 0x010000008800780c */ /* 0x000fe40003fc6070 */
[----:B------:R-:W-:Y:S02]  /*2730*/  F2FP.BF16.F32.PACK_AB R59, R54, R55 ;  /* 0x00000037363b723e */ /* 0x000fe400000010ff */
[C---:B------:R-:W-:Y:S02]  /*2740*/  FSEL R54, R56.reuse, RZ, P1 ;  /* 0x000000ff38367208 */ /* 0x040fe40000800000 */
        /* <DEDUP_REMOVED lines=13> */
.L_x_1301:
        /* <DEDUP_REMOVED lines=13> */
[C---:B------:R-:W-:Y:S01]  /*28f0*/  FFMA.FTZ R100, R141.reuse, R100, R37 ;  /* 0x000000648d647223 */ /* 0x040fe20000010025 */
[C---:B------:R-:W-:Y:S01]  /*2900*/  FFMA.FTZ R62, R141.reuse, R62, R36 ;  /* 0x0000003e8d3e7223 */ /* 0x040fe20000010024 */
[----:B------:R-:W-:Y:S01]  /*2910*/  FADD.FTZ R104, R104, -R101 ;  /* 0x8000006568687221 */ /* 0x000fe20000010000 */
[----:B------:R-:W-:Y:S01]  /*2920*/  LOP3.LUT P2, RZ, R106, 0xff, RZ, 0xc0, !PT ;  /* 0x000000ff6aff7812 */ /* 0x000fe2000784c0ff */
[----:B------:R-:W-:Y:S01]  /*2930*/  FMUL.FTZ R100, R100, UR6 ;  /* 0x0000000664647c20 */ /* 0x000fe20008410000 */
[----:B------:R-:W-:Y:S01]  /*2940*/  FMUL.FTZ R62, R62, UR6 ;  /* 0x000000063e3e7c20 */ /* 0x000fe20008410000 */
[C---:B------:R-:W-:Y:S01]  /*2950*/  FFMA.FTZ R103, R141.reuse, R103, R38 ;  /* 0x000000678d677223 */ /* 0x040fe20000010026 */
[----:B------:R-:W-:Y:S01]  /*2960*/  FFMA.FTZ R104, R141, R104, R39 ;  /* 0x000000688d687223 */ /* 0x000fe20000010027 */
        /* <DEDUP_REMOVED lines=28> */
.L_x_1303:
        /* <DEDUP_REMOVED lines=8> */
[C---:B------:R-:W-:Y:S01]  /*2bb0*/  FFMA.FTZ R49, R141.reuse, R100, R37 ;  /* 0x000000648d317223 */ /* 0x040fe20000010025 */
[----:B------:R-:W-:Y:S01]  /*2bc0*/  FADD.FTZ R104, R104, -R101 ;  /* 0x8000006568687221 */ /* 0x000fe20000010000 */
[----:B------:R-:W-:Y:S01]  /*2bd0*/  FFMA.FTZ R48, R141, R62, R36 ;  /* 0x0000003e8d307223 */ /* 0x000fe20000010024 */
        /* <DEDUP_REMOVED lines=11> */
[C---:B------:R-:W-:Y:S01]  /*2c90*/  FFMA.FTZ R50, R141.reuse, R103, R38 ;  /* 0x000000678d327223 */ /* 0x040fe20000010026 */
[----:B------:R-:W-:Y:S01]  /*2ca0*/  FFMA.FTZ R51, R141, R104, R39 ;  /* 0x000000688d337223 */ /* 0x000fe20000010027 */
        /* <DEDUP_REMOVED lines=18> */
[----:B------:R-:W-:-:S07]  /*2dd0*/  PRMT R101, R57, 0x7610, R101 ;  /* 0x0000761039657816 */ /* 0x000fce0000000065 */
.L_x_1299:
[----:B------:R-:W-:Y:S01]  /*2de0*/  ISETP.NE.U32.AND P1, PT, RZ, UR4, PT ;  /* 0x00000004ff007c0c */ /* 0x000fe2000bf25070 */
[----:B------:R-:W0:Y:S01]  /*2df0*/  LDC.64 R54, c[0x0][0x468] ;  /* 0x00011a00ff367b82 */ /* 0x000e220000000a00 */
[----:B------:R-:W-:Y:S02]  /*2e00*/  LOP3.LUT R56, R56, 0xffff, RZ, 0xc0, !PT ;  /* 0x0000ffff38387812 */ /* 0x000fe400078ec0ff */
[----:B------:R-:W-:Y:S02]  /*2e10*/  ISETP.NE.AND.EX P1, PT, RZ, UR5, PT, P1 ;  /* 0x00000005ff007c0c */ /* 0x000fe4000bf25310 */
[----:B------:R-:W-:Y:S01]  /*2e20*/  PRMT R101, R58, 0x5410, R101 ;  /* 0x000054103a657816 */ /* 0x000fe20000000065 */
[----:B------:R-:W-:-:S03]  /*2e30*/  IMAD.WIDE.U32 R56, R56, 0x10000, RZ ;  /* 0x0001000038387825 */ /* 0x000fc600078e00ff */
[----:B------:R-:W-:Y:S02]  /*2e40*/  LOP3.LUT R56, R56, 0xffff, R59, 0xf8, !PT ;  /* 0x0000ffff38387812 */ /* 0x000fe400078ef83b */
[----:B------:R-:W-:-:S05]  /*2e50*/  LOP3.LUT R57, R101, R57, RZ, 0xfc, !PT ;  /* 0x0000003965397212 */ /* 0x000fca00078efcff */
[----:B------:R-:W1:Y:S01]  /*2e60*/  @P1 LDC.64 R60, c[0x0][0x478] ;  /* 0x00011e00ff3c1b82 */ /* 0x000e620000000a00 */
[----:B0-----:R-:W-:-:S04]  /*2e70*/  IMAD.WIDE.U32 R58, R135, 0x8, R54 ;  /* 0x00000008873a7825 */ /* 0x001fc800078e0036 */
[----:B-1----:R-:W-:-:S05]  /*2e80*/  @P1 IMAD.WIDE.U32 R60, R135, 0x10, R60 ;  /* 0x00000010873c1825 */ /* 0x002fca00078e003c */
[----:B------:R0:W-:Y:S04]  /*2e90*/  @P1 STG.E.128 desc[UR10][R60.64], R48 ;  /* 0x000000303c001986 */ /* 0x0001e8000c101d0a */
        /* <DEDUP_REMOVED lines=10> */
.L_x_1304:
[----:B------:R-:W-:Y:S05]  /*2f40*/  @!P0 BRA `(.L_x_1305) ;  /* 0x0000000800e08947 */ /* 0x000fea0003800000 */
[----:B------:R-:W-:-:S04]  /*2f50*/  ISETP.NE.U32.AND P2, PT, R52, RZ, PT ;  /* 0x000000ff3400720c */ /* 0x000fc80003f45070 */
[----:B------:R-:W-:-:S13]  /*2f60*/  ISETP.NE.AND.EX P2, PT, R53, RZ, PT, P2 ;  /* 0x000000ff3500720c */ /* 0x000fda0003f45320 */
[----:B------:R-:W-:Y:S05]  /*2f70*/  @!P2 BRA `(.L_x_1306) ;  /* 0x000000040068a947 */ /* 0x000fea0003800000 */
[----:B------:R-:W-:Y:S05]  /*2f80*/  @!P1 BRA `(.L_x_1307) ;  /* 0x0000000000b49947 */ /* 0x000fea0003800000 */
        /* <DEDUP_REMOVED lines=8> */
[C---:B0-----:R-:W-:Y:S01]  /*3010*/  FFMA.FTZ R49, R141.reuse, R94, R41 ;  /* 0x0000005e8d317223 */ /* 0x041fe20000010029 */
[C---:B------:R-:W-:Y:S01]  /*3020*/  FFMA.FTZ R50, R141.reuse, R95, R42 ;  /* 0x0000005f8d327223 */ /* 0x040fe2000001002a */
[----:B------:R-:W-:Y:S01]  /*3030*/  FFMA.FTZ R48, R141, R99, R40 ;  /* 0x000000638d307223 */ /* 0x000fe20000010028 */
[----:B------:R-:W-:Y:S01]  /*3040*/  FFMA.FTZ R93, R93, R91, R90 ;  /* 0x0000005b5d5d7223 */ /* 0x000fe2000001005a */
[----:B------:R-:W-:Y:S01]  /*3050*/  FMUL.FTZ R51, R49, UR6 ;  /* 0x0000000631337c20 */ /* 0x000fe20008410000 */
[----:B-1----:R-:W-:Y:S01]  /*3060*/  FMUL.FTZ R58, R50, UR6 ;  /* 0x00000006323a7c20 */ /* 0x002fe20008410000 */
        /* <DEDUP_REMOVED lines=31> */
.L_x_1307:
        /* <DEDUP_REMOVED lines=8> */
[C---:B------:R-:W-:Y:S01]  /*32e0*/  FFMA.FTZ R94, R141.reuse, R94, R41 ;  /* 0x0000005e8d5e7223 */ /* 0x040fe20000010029 */
        /* <DEDUP_REMOVED lines=13> */
[----:B01----:R-:W-:Y:S02]  /*33c0*/  FSEL R56, R95, RZ, P5 ;  /* 0x000000ff5f387208 */ /* 0x003fe40002800000 */
        /* <DEDUP_REMOVED lines=21> */
.L_x_1306:
[----:B------:R-:W-:Y:S05]  /*3520*/  @!P1 BRA `(.L_x_1309) ;  /* 0x0000000000b49947 */ /* 0x000fea0003800000 */
[-CC-:B------:R-:W-:Y:S01]  /*3530*/  FFMA.FTZ R97, R97, R91.reuse, R90.reuse ;  /* 0x0000005b61617223 */ /* 0x180fe2000001005a */
[-CC-:B------:R-:W-:Y:S01]  /*3540*/  FFMA.FTZ R95, R95, R91.reuse, R90.reuse ;  /* 0x0000005b5f5f7223 */ /* 0x180fe2000001005a */
[-CC-:B------:R-:W-:Y:S01]  /*3550*/  FFMA.FTZ R99, R99, R91.reuse, R90.reuse ;  /* 0x0000005b63637223 */ /* 0x180fe2000001005a */
[----:B------:R-:W-:Y:S01]  /*3560*/  LOP3.LUT P5, RZ, R82, 0xff00, RZ, 0xc0, !PT ;  /* 0x0000ff0052ff7812 */ /* 0x000fe200078ac0ff */
[----:B------:R-:W-:Y:S01]  /*3570*/  FADD.FTZ R94, R94, -R97 ;  /* 0x800000615e5e7221 */ /* 0x000fe20000010000 */
[----:B0-----:R-:W-:Y:S01]  /*3580*/  FADD.FTZ R50, R96, -R95 ;  /* 0x8000005f60327221 */ /* 0x001fe20000010000 */
[----:B------:R-:W-:Y:S01]  /*3590*/  FADD.FTZ R48, R92, -R99 ;  /* 0x800000635c307221 */ /* 0x000fe20000010000 */
[----:B------:R-:W-:Y:S01]  /*35a0*/  LOP3.LUT P6, RZ, R78, 0xff00, RZ, 0xc0, !PT ;  /* 0x0000ff004eff7812 */ /* 0x000fe200078cc0ff */
[C---:B------:R-:W-:Y:S01]  /*35b0*/  FMUL.FTZ R49, R141.reuse, R94 ;  /* 0x0000005e8d317220 */ /* 0x040fe20000410000 */
[C---:B------:R-:W-:Y:S01]  /*35c0*/  FMUL.FTZ R50, R141.reuse, R50 ;  /* 0x000000328d327220 */ /* 0x040fe20000410000 */
[----:B------:R-:W-:Y:S01]  /*35d0*/  FMUL.FTZ R48, R141, R48 ;  /* 0x000000308d307220 */ /* 0x000fe20000410000 */
[----:B------:R-:W-:Y:S01]  /*35e0*/  FFMA.FTZ R93, R93, R91, R90 ;  /* 0x0000005b5d5d7223 */ /* 0x000fe2000001005a */
[----:B------:R-:W-:Y:S01]  /*35f0*/  FMUL.FTZ R51, R49, UR6 ;  /* 0x0000000631337c20 */ /* 0x000fe20008410000 */
[----:B-1----:R-:W-:Y:S01]  /*3600*/  FMUL.FTZ R58, R50, UR6 ;  /* 0x00000006323a7c20 */ /* 0x002fe20008410000 */
[----:B------:R-:W-:Y:S01]  /*3610*/  FMUL.FTZ R52, R48, UR6 ;  /* 0x0000000630347c20 */ /* 0x000fe20008410000 */
[----:B------:R-:W-:-:S02]  /*3620*/  FADD.FTZ R98, R98, -R93 ;  /* 0x8000005d62627221 */ /* 0x000fc40000010000 */
[C---:B------:R-:W-:Y:S02]  /*3630*/  FSEL R56, R51.reuse, RZ, P5 ;  /* 0x000000ff33387208 */ /* 0x040fe40002800000 */
[----:B------:R-:W-:Y:S01]  /*3640*/  FSEL R57, R51, RZ, P6 ;  /* 0x000000ff33397208 */ /* 0x000fe20003000000 */
[----:B------:R-:W-:Y:S01]  /*3650*/  FMUL.FTZ R51, R141, R98 ;  /* 0x000000628d337220 */ /* 0x000fe20000410000 */
        /* <DEDUP_REMOVED lines=26> */
.L_x_1309:
[-CC-:B------:R-:W-:Y:S01]  /*3800*/  FFMA.FTZ R97, R97, R91.reuse, R90.reuse ;  /* 0x0000005b61617223 */ /* 0x180fe2000001005a */
[-CC-:B------:R-:W-:Y:S01]  /*3810*/  FFMA.FTZ R95, R95, R91.reuse, R90.reuse ;  /* 0x0000005b5f5f7223 */ /* 0x180fe2000001005a */
[-CC-:B------:R-:W-:Y:S01]  /*3820*/  FFMA.FTZ R99, R99, R91.reuse, R90.reuse ;  /* 0x0000005b63637223 */ /* 0x180fe2000001005a */
[----:B------:R-:W-:Y:S01]  /*3830*/  LOP3.LUT P5, RZ, R82, 0xff00, RZ, 0xc0, !PT ;  /* 0x0000ff0052ff7812 */ /* 0x000fe200078ac0ff */
[----:B------:R-:W-:Y:S01]  /*3840*/  FADD.FTZ R94, R94, -R97 ;  /* 0x800000615e5e7221 */ /* 0x000fe20000010000 */
[----:B------:R-:W-:Y:S01]  /*3850*/  FADD.FTZ R96, R96, -R95 ;  /* 0x8000005f60607221 */ /* 0x000fe20000010000 */
[----:B------:R-:W-:Y:S01]  /*3860*/  FADD.FTZ R92, R92, -R99 ;  /* 0x800000635c5c7221 */ /* 0x000fe20000010000 */
[----:B------:R-:W-:Y:S01]  /*3870*/  LOP3.LUT P6, RZ, R78, 0xff00, RZ, 0xc0, !PT ;  /* 0x0000ff004eff7812 */ /* 0x000fe200078cc0ff */
[C---:B------:R-:W-:Y:S01]  /*3880*/  FMUL.FTZ R94, R141.reuse, R94 ;  /* 0x0000005e8d5e7220 */ /* 0x040fe20000410000 */
[C---:B------:R-:W-:Y:S01]  /*3890*/  FMUL.FTZ R96, R141.reuse, R96 ;  /* 0x000000608d607220 */ /* 0x040fe20000410000 */
[----:B------:R-:W-:Y:S01]  /*38a0*/  FMUL.FTZ R92, R141, R92 ;  /* 0x0000005c8d5c7220 */ /* 0x000fe20000410000 */
[----:B------:R-:W-:Y:S01]  /*38b0*/  FFMA.FTZ R93, R93, R91, R90 ;  /* 0x0000005b5d5d7223 */ /* 0x000fe2000001005a */
[----:B------:R-:W-:Y:S01]  /*38c0*/  FMUL.FTZ R94, R94, UR6 ;  /* 0x000000065e5e7c20 */ /* 0x000fe20008410000 */
[----:B------:R-:W-:Y:S01]  /*38d0*/  FMUL.FTZ R96, R96, UR6 ;  /* 0x0000000660607c20 */ /* 0x000fe20008410000 */
[----:B------:R-:W-:Y:S01]  /*38e0*/  FMUL.FTZ R92, R92, UR6 ;  /* 0x000000065c5c7c20 */ /* 0x000fe20008410000 */
[----:B------:R-:W-:-:S02]  /*38f0*/  FADD.FTZ R98, R98, -R93 ;  /* 0x8000005d62627221 */ /* 0x000fc40000010000 */
[C---:B01----:R-:W-:Y:S02]  /*3900*/  FSEL R56, R94.reuse, RZ, P5 ;  /* 0x000000ff5e387208 */ /* 0x043fe40002800000 */
        /* <DEDUP_REMOVED lines=28> */
.L_x_1305:
[----:B------:R-:W-:-:S04]  /*3ad0*/  ISETP.NE.U32.AND P2, PT, R52, RZ, PT ;  /* 0x000000ff3400720c */ /* 0x000fc80003f45070 */
[----:B------:R-:W-:-:S13]  /*3ae0*/  ISETP.NE.AND.EX P2, PT, R53, RZ, PT, P2 ;  /* 0x000000ff3500720c */ /* 0x000fda0003f45320 */
[----:B------:R-:W-:Y:S05]  /*3af0*/  @!P2 BRA `(.L_x_1310) ;  /* 0x0000000000f8a947 */ /* 0x000fea0003800000 */
        /* <DEDUP_REMOVED lines=9> */
[C---:B0-----:R-:W-:Y:S01]  /*3b90*/  FFMA.FTZ R48, R141.reuse, R99, R40 ;  /* 0x000000638d307223 */ /* 0x041fe20000010028 */
[C---:B------:R-:W-:Y:S01]  /*3ba0*/  FFMA.FTZ R49, R141.reuse, R94, R41 ;  /* 0x0000005e8d317223 */ /* 0x040fe20000010029 */
[----:B------:R-:W-:Y:S01]  /*3bb0*/  LOP3.LUT P6, RZ, R82, 0xff, RZ, 0xc0, !PT ;  /* 0x000000ff52ff7812 */ /* 0x000fe200078cc0ff */
[----:B------:R-:W-:Y:S01]  /*3bc0*/  FFMA.FTZ R50, R141, R95, R42 ;  /* 0x0000005f8d327223 */ /* 0x000fe2000001002a */
[----:B------:R-:W-:Y:S01]  /*3bd0*/  FMUL.FTZ R52, R48, UR6 ;  /* 0x0000000630347c20 */ /* 0x000fe20008410000 */
[----:B------:R-:W-:Y:S01]  /*3be0*/  FMUL.FTZ R53, R49, UR6 ;  /* 0x0000000631357c20 */ /* 0x000fe20008410000 */
[----:B------:R-:W-:Y:S01]  /*3bf0*/  LOP3.LUT P5, RZ, R82, 0xff00, RZ, 0xc0, !PT ;  /* 0x0000ff0052ff7812 */ /* 0x000fe200078ac0ff */
[----:B------:R-:W-:Y:S01]  /*3c00*/  FFMA.FTZ R51, R141, R98, R43 ;  /* 0x000000628d337223 */ /* 0x000fe2000001002b */
[----:B-1----:R-:W-:Y:S01]  /*3c10*/  FMUL.FTZ R56, R50, UR6 ;  /* 0x0000000632387c20 */ /* 0x002fe20008410000 */
        /* <DEDUP_REMOVED lines=13> */
.L_x_1311:
        /* <DEDUP_REMOVED lines=8> */
[C---:B------:R-:W-:Y:S01]  /*3d70*/  FFMA.FTZ R99, R141.reuse, R99, R40 ;  /* 0x000000638d637223 */ /* 0x040fe20000010028 */
[C---:B------:R-:W-:Y:S01]  /*3d80*/  FFMA.FTZ R94, R141.reuse, R94, R41 ;  /* 0x0000005e8d5e7223 */ /* 0x040fe20000010029 */
[----:B------:R-:W-:Y:S01]  /*3d90*/  LOP3.LUT P6, RZ, R82, 0xff, RZ, 0xc0, !PT ;  /* 0x000000ff52ff7812 */ /* 0x000fe200078cc0ff */
[----:B------:R-:W-:Y:S01]  /*3da0*/  FFMA.FTZ R95, R141, R95, R42 ;  /* 0x0000005f8d5f7223 */ /* 0x000fe2000001002a */
        /* <DEDUP_REMOVED lines=15> */
[----:B01----:R-:W-:Y:S02]  /*3ea0*/  PRMT R57, R94, 0x7610, R57 ;  /* 0x000076105e397816 */ /* 0x003fe40000000039 */
[C---:B------:R-:W-:Y:S02]  /*3eb0*/  PRMT R61, R95.reuse, 0x7632, R61 ;  /* 0x000076325f3d7816 */ /* 0x040fe4000000003d */
[----:B------:R-:W-:Y:S01]  /*3ec0*/  PRMT R56, R95, 0x7610, R56 ;  /* 0x000076105f387816 */ /* 0x000fe20000000038 */
[----:B------:R-:W-:Y:S06]  /*3ed0*/  BRA `(.L_x_1308) ;  /* 0x0000000000f47947 */ /* 0x000fec0003800000 */
.L_x_1310:
[----:B------:R-:W-:Y:S05]  /*3ee0*/  @!P1 BRA `(.L_x_1312) ;  /* 0x0000000000789947 */ /* 0x000fea0003800000 */
[-CC-:B------:R-:W-:Y:S01]  /*3ef0*/  FFMA.FTZ R99, R99, R91.reuse, R90.reuse ;  /* 0x0000005b63637223 */ /* 0x180fe2000001005a */
[-CC-:B------:R-:W-:Y:S01]  /*3f00*/  FFMA.FTZ R97, R97, R91.reuse, R90.reuse ;  /* 0x0000005b61617223 */ /* 0x180fe2000001005a */
[-CC-:B------:R-:W-:Y:S01]  /*3f10*/  FFMA.FTZ R95, R95, R91.reuse, R90.reuse ;  /* 0x0000005b5f5f7223 */ /* 0x180fe2000001005a */
[----:B------:R-:W-:Y:S01]  /*3f20*/  FFMA.FTZ R93, R93, R91, R90 ;  /* 0x0000005b5d5d7223 */ /* 0x000fe2000001005a */
[----:B0-----:R-:W-:Y:S01]  /*3f30*/  FADD.FTZ R48, R92, -R99 ;  /* 0x800000635c307221 */ /* 0x001fe20000010000 */
[----:B------:R-:W-:Y:S01]  /*3f40*/  FADD.FTZ R94, R94, -R97 ;  /* 0x800000615e5e7221 */ /* 0x000fe20000010000 */
[----:B------:R-:W-:Y:S01]  /*3f50*/  FADD.FTZ R50, R96, -R95 ;  /* 0x8000005f60327221 */ /* 0x000fe20000010000 */
[----:B------:R-:W-:Y:S01]  /*3f60*/  FADD.FTZ R98, R98, -R93 ;  /* 0x8000005d62627221 */ /* 0x000fe20000010000 */
[C---:B------:R-:W-:Y:S01]  /*3f70*/  FMUL.FTZ R48, R141.reuse, R48 ;  /* 0x000000308d307220 */ /* 0x040fe20000410000 */
[C---:B------:R-:W-:Y:S01]  /*3f80*/  FMUL.FTZ R49, R141.reuse, R94 ;  /* 0x0000005e8d317220 */ /* 0x040fe20000410000 */
[----:B------:R-:W-:Y:S01]  /*3f90*/  LOP3.LUT P6, RZ, R82, 0xff, RZ, 0xc0, !PT ;  /* 0x000000ff52ff7812 */ /* 0x000fe200078cc0ff */
[----:B------:R-:W-:Y:S01]  /*3fa0*/  FMUL.FTZ R50, R141, R50 ;  /* 0x000000328d327220 */ /* 0x000fe20000410000 */
[----:B------:R-:W-:Y:S01]  /*3fb0*/  FMUL.FTZ R52, R48, UR6 ;  /* 0x0000000630347c20 */ /* 0x000fe20008410000 */
[----:B------:R-:W-:Y:S01]  /*3fc0*/  FMUL.FTZ R53, R49, UR6 ;  /* 0x0000000631357c20 */ /* 0x000fe20008410000 */
[----:B------:R-:W-:Y:S01]  /*3fd0*/  LOP3.LUT P5, RZ, R82, 0xff00, RZ, 0xc0, !PT ;  /* 0x0000ff0052ff7812 */ /* 0x000fe200078ac0ff */
[----:B------:R-:W-:Y:S01]  /*3fe0*/  FMUL.FTZ R51, R141, R98 ;  /* 0x000000628d337220 */ /* 0x000fe20000410000 */
        /* <DEDUP_REMOVED lines=14> */
.L_x_1312:
        /* <DEDUP_REMOVED lines=10> */
[----:B------:R-:W-:Y:S01]  /*4170*/  LOP3.LUT P6, RZ, R82, 0xff, RZ, 0xc0, !PT ;  /* 0x000000ff52ff7812 */ /* 0x000fe200078cc0ff */
[C---:B------:R-:W-:Y:S01]  /*4180*/  FMUL.FTZ R96, R141.reuse, R96 ;  /* 0x000000608d607220 */ /* 0x040fe20000410000 */
[----:B------:R-:W-:Y:S01]  /*4190*/  FMUL.FTZ R92, R92, UR6 ;  /* 0x000000065c5c7c20 */ /* 0x000fe20008410000 */
[----:B------:R-:W-:Y:S01]  /*41a0*/  FMUL.FTZ R94, R94, UR6 ;  /* 0x000000065e5e7c20 */ /* 0x000fe20008410000 */
[----:B------:R-:W-:Y:S01]  /*41b0*/  LOP3.LUT P5, RZ, R82, 0xff00, RZ, 0xc0, !PT ;  /* 0x0000ff0052ff7812 */ /* 0x000fe200078ac0ff */
[----:B------:R-:W-:Y:S01]  /*41c0*/  FMUL.FTZ R98, R141, R98 ;  /* 0x000000628d627220 */ /* 0x000fe20000410000 */
[----:B------:R-:W-:Y:S01]  /*41d0*/  FMUL.FTZ R96, R96, UR6 ;  /* 0x0000000660607c20 */ /* 0x000fe20008410000 */
[----:B------:R-:W-:-:S02]  /*41e0*/  FSEL R92, R92, RZ, P6 ;  /* 0x000000ff5c5c7208 */ /* 0x000fc40003000000 */
[----:B------:R-:W-:Y:S01]  /*41f0*/  FMUL.FTZ R98, R98, UR6 ;  /* 0x0000000662627c20 */ /* 0x000fe20008410000 */
[----:B------:R-:W-:Y:S02]  /*4200*/  FSEL R53, R94, RZ, P5 ;  /* 0x000000ff5e357208 */ /* 0x000fe40002800000 */
[C---:B------:R-:W-:Y:S02]  /*4210*/  LOP3.LUT P6, RZ, R82.reuse, 0xff0000, RZ, 0xc0, !PT ;  /* 0x00ff000052ff7812 */ /* 0x040fe400078cc0ff */
[----:B------:R-:W-:Y:S02]  /*4220*/  ISETP.GE.U32.AND P5, PT, R82, 0x1000000, PT ;  /* 0x010000005200780c */ /* 0x000fe40003fa6070 */
[----:B------:R-:W-:Y:S02]  /*4230*/  FSEL R96, R96, RZ, P6 ;  /* 0x000000ff60607208 */ /* 0x000fe40003000000 */
[----:B01----:R-:W-:Y:S02]  /*4240*/  FSEL R57, R98, RZ, P5 ;  /* 0x000000ff62397208 */ /* 0x003fe40002800000 */
[----:B------:R-:W-:-:S02]  /*4250*/  F2FP.BF16.F32.PACK_AB R53, R53, R92 ;  /* 0x0000005c3535723e */ /* 0x000fc400000010ff */
[----:B------:R-:W-:Y:S02]  /*4260*/  F2FP.BF16.F32.PACK_AB R96, R57, R96 ;  /* 0x000000603960723e */ /* 0x000fe400000010ff */
[C---:B------:R-:W-:Y:S02]  /*4270*/  PRMT R52, R53.reuse, 0x7632, R52 ;  /* 0x0000763235347816 */ /* 0x040fe40000000034 */
[----:B------:R-:W-:Y:S02]  /*4280*/  PRMT R57, R53, 0x7610, R57 ;  /* 0x0000761035397816 */ /* 0x000fe40000000039 */
[C---:B------:R-:W-:Y:S02]  /*4290*/  PRMT R61, R96.reuse, 0x7632, R61 ;  /* 0x00007632603d7816 */ /* 0x040fe4000000003d */
[----:B------:R-:W-:-:S07]  /*42a0*/  PRMT R56, R96, 0x7610, R56 ;  /* 0x0000761060387816 */ /* 0x000fce0000000038 */
.L_x_1308:
        /* <DEDUP_REMOVED lines=19> */
.L_x_1313:
[----:B------:R-:W-:Y:S05]  /*43e0*/  @!P0 BRA `(.L_x_1314) ;  /* 0x0000000800b48947 */ /* 0x000fea0003800000 */
[----:B------:R-:W-:Y:S05]  /*43f0*/  @!P2 BRA `(.L_x_1315) ;  /* 0x000000040058a947 */ /* 0x000fea0003800000 */
[----:B------:R-:W-:Y:S05]  /*4400*/  @!P1 BRA `(.L_x_1316) ;  /* 0x0000000000a89947 */ /* 0x000fea0003800000 */
[-CC-:B0-----:R-:W-:Y:S01]  /*4410*/  FFMA.FTZ R48, R89, R91.reuse, R90.reuse ;  /* 0x0000005b59307223 */ /* 0x181fe2000001005a */
[-CC-:B------:R-:W-:Y:S01]  /*4420*/  FFMA.FTZ R51, R86, R91.reuse, R90.reuse ;  /* 0x0000005b56337223 */ /* 0x180fe2000001005a */
[-CC-:B------:R-:W-:Y:S01]  /*4430*/  FFMA.FTZ R88, R88, R91.reuse, R90.reuse ;  /* 0x0000005b58587223 */ /* 0x180fe2000001005a */
[----:B-1----:R-:W-:Y:S01]  /*4440*/  FFMA.FTZ R52, R83, R91, R90 ;  /* 0x0000005b53347223 */ /* 0x002fe2000001005a */
[----:B------:R-:W-:Y:S01]  /*4450*/  FADD.FTZ R48, R85, -R48 ;  /* 0x8000003055307221 */ /* 0x000fe20000010000 */
[----:B------:R-:W-:Y:S01]  /*4460*/  FADD.FTZ R50, R84, -R51 ;  /* 0x8000003354327221 */ /* 0x000fe20000010000 */
[----:B------:R-:W-:Y:S01]  /*4470*/  FADD.FTZ R87, R87, -R88 ;  /* 0x8000005857577221 */ /* 0x000fe20000010000 */
[----:B------:R-:W-:Y:S01]  /*4480*/  LOP3.LUT P5, RZ, R110, 0xff00, RZ, 0xc0, !PT ;  /* 0x0000ff006eff7812 */ /* 0x000fe200078ac0ff */
[----:B------:R-:W-:Y:S01]  /*4490*/  FFMA.FTZ R49, R141, R48, R45 ;  /* 0x000000308d317223 */ /* 0x000fe2000001002d */
[----:B------:R-:W-:Y:S01]  /*44a0*/  LOP3.LUT P6, RZ, R77, 0xff00, RZ, 0xc0, !PT ;  /* 0x0000ff004dff7812 */ /* 0x000fe200078cc0ff */
[C---:B------:R-:W-:Y:S01]  /*44b0*/  FFMA.FTZ R50, R141.reuse, R50, R46 ;  /* 0x000000328d327223 */ /* 0x040fe2000001002e */
[----:B------:R-:W-:Y:S01]  /*44c0*/  FFMA.FTZ R48, R141, R87, R44 ;  /* 0x000000578d307223 */ /* 0x000fe2000001002c */
[----:B------:R-:W-:Y:S01]  /*44d0*/  FMUL.FTZ R51, R49, UR6 ;  /* 0x0000000631337c20 */ /* 0x000fe20008410000 */
[----:B------:R-:W-:Y:S01]  /*44e0*/  FADD.FTZ R60, R63, -R52 ;  /* 0x800000343f3c7221 */ /* 0x000fe20000010000 */
[----:B------:R-:W-:Y:S01]  /*44f0*/  FMUL.FTZ R58, R50, UR6 ;  /* 0x00000006323a7c20 */ /* 0x000fe20008410000 */
[----:B------:R-:W-:-:S02]  /*4500*/  FMUL.FTZ R52, R48, UR6 ;  /* 0x0000000630347c20 */ /* 0x000fc40008410000 */
        /* <DEDUP_REMOVED lines=9> */
[C---:B------:R-:W-:Y:S02]  /*45a0*/  LOP3.LUT P6, RZ, R77.reuse, 0xff0000, RZ, 0xc0, !PT ;  /* 0x00ff00004dff7812 */ /* 0x040fe400078cc0ff */
        /* <DEDUP_REMOVED lines=11> */
[----:B------:R-:W-:Y:S02]  /*4660*/  PRMT R140, R56, 0x7632, R140 ;  /* 0x00007632388c7816 */ /* 0x000fe4000000008c */
[----:B------:R-:W-:Y:S02]  /*4670*/  PRMT R142, R58, 0x7632, R142 ;  /* 0x000076323a8e7816 */ /* 0x000fe4000000008e */
[C---:B------:R-:W-:Y:S02]  /*4680*/  PRMT R143, R52.reuse, 0x7632, R143 ;  /* 0x00007632348f7816 */ /* 0x040fe4000000008f */
[----:B------:R-:W-:Y:S01]  /*4690*/  PRMT R59, R52, 0x7610, R59 ;  /* 0x00007610343b7816 */ /* 0x000fe2000000003b */
[----:B------:R-:W-:Y:S06]  /*46a0*/  BRA `(.L_x_1317) ;  /* 0x0000000c00fc7947 */ /* 0x000fec0003800000 */
.L_x_1316:
[-CC-:B01----:R-:W-:Y:S01]  /*46b0*/  FFMA.FTZ R52, R89, R91.reuse, R90.reuse ;  /* 0x0000005b59347223 */ /* 0x183fe2000001005a */
        /* <DEDUP_REMOVED lines=8> */
[----:B------:R-:W-:Y:S01]  /*4740*/  LOP3.LUT P5, RZ, R110, 0xff00, RZ, 0xc0, !PT ;  /* 0x0000ff006eff7812 */ /* 0x000fe200078ac0ff */
[----:B------:R-:W-:Y:S01]  /*4750*/  FFMA.FTZ R56, R141, R53, R46 ;  /* 0x000000358d387223 */ /* 0x000fe2000001002e */
[----:B------:R-:W-:Y:S01]  /*4760*/  LOP3.LUT P6, RZ, R77, 0xff00, RZ, 0xc0, !PT ;  /* 0x0000ff004dff7812 */ /* 0x000fe200078cc0ff */
[----:B------:R-:W-:Y:S01]  /*4770*/  FMUL.FTZ R52, R52, UR6 ;  /* 0x0000000634347c20 */ /* 0x000fe20008410000 */
[C---:B------:R-:W-:Y:S01]  /*4780*/  FFMA.FTZ R87, R141.reuse, R87, R44 ;  /* 0x000000578d577223 */ /* 0x040fe2000001002c */
[----:B------:R-:W-:Y:S01]  /*4790*/  FMUL.FTZ R57, R56, UR6 ;  /* 0x0000000638397c20 */ /* 0x000fe20008410000 */
[----:B------:R-:W-:-:S02]  /*47a0*/  FFMA.FTZ R141, R141, R58, R47 ;  /* 0x0000003a8d8d7223 */ /* 0x000fc4000001002f */
[----:B------:R-:W-:Y:S01]  /*47b0*/  FSEL R53, R52, RZ, P5 ;  /* 0x000000ff34357208 */ /* 0x000fe20002800000 */
[----:B------:R-:W-:Y:S01]  /*47c0*/  FMUL.FTZ R87, R87, UR6 ;  /* 0x0000000657577c20 */ /* 0x000fe20008410000 */
[----:B------:R-:W-:Y:S01]  /*47d0*/  LOP3.LUT P5, RZ, R110, 0xff0000, RZ, 0xc0, !PT ;  /* 0x00ff00006eff7812 */ /* 0x000fe200078ac0ff */
[----:B------:R-:W-:Y:S01]  /*47e0*/  FMUL.FTZ R141, R141, UR6 ;  /* 0x000000068d8d7c20 */ /* 0x000fe20008410000 */
[----:B------:R-:W-:Y:S02]  /*47f0*/  FSEL R56, R52, RZ, P6 ;  /* 0x000000ff34387208 */ /* 0x000fe40003000000 */
[----:B------:R-:W-:Y:S02]  /*4800*/  LOP3.LUT P6, RZ, R110, 0xff, RZ, 0xc0, !PT ;  /* 0x000000ff6eff7812 */ /* 0x000fe400078cc0ff */
[----:B------:R-:W-:Y:S02]  /*4810*/  FSEL R58, R57, RZ, P5 ;  /* 0x000000ff393a7208 */ /* 0x000fe40002800000 */
[----:B------:R-:W-:-:S02]  /*4820*/  LOP3.LUT P5, RZ, R77, 0xff, RZ, 0xc0, !PT ;  /* 0x000000ff4dff7812 */ /* 0x000fc400078ac0ff */
[----:B------:R-:W-:Y:S02]  /*4830*/  FSEL R52, R87, RZ, P6 ;  /* 0x000000ff57347208 */ /* 0x000fe40003000000 */
        /* <DEDUP_REMOVED lines=14> */
[----:B------:R-:W-:Y:S02]  /*4920*/  PRMT R142, R58, 0x7632, R142 ;  /* 0x000076323a8e7816 */ /* 0x000fe4000000008e */
[C---:B------:R-:W-:Y:S02]  /*4930*/  PRMT R143, R52.reuse, 0x7632, R143 ;  /* 0x00007632348f7816 */ /* 0x040fe4000000008f */
[----:B------:R-:W-:Y:S01]  /*4940*/  PRMT R59, R52, 0x7610, R59 ;  /* 0x00007610343b7816 */ /* 0x000fe2000000003b */
[----:B------:R-:W-:Y:S06]  /*4950*/  BRA `(.L_x_1317) ;  /* 0x0000000c00507947 */ /* 0x000fec0003800000 */
.L_x_1315:
        /* <DEDUP_REMOVED lines=9> */
[----:B------:R-:W-:Y:S01]  /*49f0*/  FMUL.FTZ R49, R141, R48 ;  /* 0x000000308d317220 */ /* 0x000fe20000410000 */
[----:B------:R-:W-:Y:S01]  /*4a00*/  LOP3.LUT P6, RZ, R77, 0xff00, RZ, 0xc0, !PT ;  /* 0x0000ff004dff7812 */ /* 0x000fe200078cc0ff */
[C---:B------:R-:W-:Y:S01]  /*4a10*/  FMUL.FTZ R50, R141.reuse, R50 ;  /* 0x000000328d327220 */ /* 0x040fe20000410000 */
[----:B------:R-:W-:Y:S01]  /*4a20*/  FMUL.FTZ R48, R141, R88 ;  /* 0x000000588d307220 */ /* 0x000fe20000410000 */
[----:B------:R-:W-:Y:S01]  /*4a30*/  FMUL.FTZ R51, R49, UR6 ;  /* 0x0000000631337c20 */ /* 0x000fe20008410000 */
[----:B------:R-:W-:Y:S01]  /*4a40*/  FADD.FTZ R60, R63, -R52 ;  /* 0x800000343f3c7221 */ /* 0x000fe20000010000 */
[----:B------:R-:W-:Y:S01]  /*4a50*/  FMUL.FTZ R58, R50, UR6 ;  /* 0x00000006323a7c20 */ /* 0x000fe20008410000 */
[----:B------:R-:W-:-:S02]  /*4a60*/  FMUL.FTZ R52, R48, UR6 ;  /* 0x0000000630347c20 */ /* 0x000fc40008410000 */
        /* <DEDUP_REMOVED lines=26> */
.L_x_1318:
[-CC-:B01----:R-:W-:Y:S01]  /*4c10*/  FFMA.FTZ R52, R89, R91.reuse, R90.reuse ;  /* 0x0000005b59347223 */ /* 0x183fe2000001005a */
[-CC-:B------:R-:W-:Y:S01]  /*4c20*/  FFMA.FTZ R53, R86, R91.reuse, R90.reuse ;  /* 0x0000005b56357223 */ /* 0x180fe2000001005a */
[-CC-:B------:R-:W-:Y:S01]  /*4c30*/  FFMA.FTZ R88, R88, R91.reuse, R90.reuse ;  /* 0x0000005b58587223 */ /* 0x180fe2000001005a */
[----:B------:R-:W-:Y:S01]  /*4c40*/  FFMA.FTZ R56, R83, R91, R90 ;  /* 0x0000005b53387223 */ /* 0x000fe2000001005a */
[----:B------:R-:W-:Y:S01]  /*4c50*/  FADD.FTZ R52, R85, -R52 ;  /* 0x8000003455347221 */ /* 0x000fe20000010000 */
[----:B------:R-:W-:Y:S01]  /*4c60*/  FADD.FTZ R84, R84, -R53 ;  /* 0x8000003554547221 */ /* 0x000fe20000010000 */
[----:B------:R-:W-:Y:S01]  /*4c70*/  FADD.FTZ R88, R87, -R88 ;  /* 0x8000005857587221 */ /* 0x000fe20000010000 */
[----:B------:R-:W-:Y:S01]  /*4c80*/  LOP3.LUT P5, RZ, R110, 0xff00, RZ, 0xc0, !PT ;  /* 0x0000ff006eff7812 */ /* 0x000fe200078ac0ff */
[C---:B------:R-:W-:Y:S01]  /*4c90*/  FMUL.FTZ R52, R141.reuse, R52 ;  /* 0x000000348d347220 */ /* 0x040fe20000410000 */
[----:B------:R-:W-:Y:S01]  /*4ca0*/  FMUL.FTZ R84, R141, R84 ;  /* 0x000000548d547220 */ /* 0x000fe20000410000 */
[----:B------:R-:W-:Y:S01]  /*4cb0*/  LOP3.LUT P6, RZ, R77, 0xff00, RZ, 0xc0, !PT ;  /* 0x0000ff004dff7812 */ /* 0x000fe200078cc0ff */
[----:B------:R-:W-:Y:S01]  /*4cc0*/  FMUL.FTZ R88, R141, R88 ;  /* 0x000000588d587220 */ /* 0x000fe20000410000 */
[----:B------:R-:W-:Y:S01]  /*4cd0*/  FMUL.FTZ R52, R52, UR6 ;  /* 0x0000000634347c20 */ /* 0x000fe20008410000 */
[----:B------:R-:W-:Y:S01]  /*4ce0*/  FADD.FTZ R58, R63, -R56 ;  /* 0x800000383f3a7221 */ /* 0x000fe20000010000 */
[----:B------:R-:W-:Y:S01]  /*4cf0*/  FMUL.FTZ R84, R84, UR6 ;  /* 0x0000000654547c20 */ /* 0x000fe20008410000 */
[----:B------:R-:W-:-:S02]  /*4d00*/  FMUL.FTZ R88, R88, UR6 ;  /* 0x0000000658587c20 */ /* 0x000fc40008410000 */
[----:B------:R-:W-:Y:S01]  /*4d10*/  FSEL R56, R52, RZ, P5 ;  /* 0x000000ff34387208 */ /* 0x000fe20002800000 */
[----:B------:R-:W-:Y:S01]  /*4d20*/  FMUL.FTZ R141, R141, R58 ;  /* 0x0000003a8d8d7220 */ /* 0x000fe20000410000 */
[----:B------:R-:W-:Y:S02]  /*4d30*/  LOP3.LUT P5, RZ, R110, 0xff0000, RZ, 0xc0, !PT ;  /* 0x00ff00006eff7812 */ /* 0x000fe400078ac0ff */
[----:B------:R-:W-:Y:S01]  /*4d40*/  FSEL R57, R52, RZ, P6 ;  /* 0x000000ff34397208 */ /* 0x000fe20003000000 */
[----:B------:R-:W-:Y:S01]  /*4d50*/  FMUL.FTZ R141, R141, UR6 ;  /* 0x000000068d8d7c20 */ /* 0x000fe20008410000 */
[----:B------:R-:W-:Y:S02]  /*4d60*/  LOP3.LUT P6, RZ, R110, 0xff, RZ, 0xc0, !PT ;  /* 0x000000ff6eff7812 */ /* 0x000fe400078cc0ff */
[----:B------:R-:W-:Y:S02]  /*4d70*/  FSEL R58, R84, RZ, P5 ;  /* 0x000000ff543a7208 */ /* 0x000fe40002800000 */
[----:B------:R-:W-:-:S02]  /*4d80*/  LOP3.LUT P5, RZ, R77, 0xff, RZ, 0xc0, !PT ;  /* 0x000000ff4dff7812 */ /* 0x000fc400078ac0ff */
[C---:B------:R-:W-:Y:S02]  /*4d90*/  FSEL R52, R88.reuse, RZ, P6 ;  /* 0x000000ff58347208 */ /* 0x040fe40003000000 */
        /* <DEDUP_REMOVED lines=18> */
.L_x_1314:
[----:B------:R-:W-:Y:S05]  /*4ec0*/  @!P2 BRA `(.L_x_1319) ;  /* 0x0000000000fca947 */ /* 0x000fea0003800000 */
[----:B------:R-:W-:Y:S05]  /*4ed0*/  @!P1 BRA `(.L_x_1320) ;  /* 0x00000000007c9947 */ /* 0x000fea0003800000 */
[-CC-:B------:R-:W-:Y:S01]  /*4ee0*/  FFMA.FTZ R88, R88, R91.reuse, R90.reuse ;  /* 0x0000005b58587223 */ /* 0x180fe2000001005a */
[-CC-:B0-----:R-:W-:Y:S01]  /*4ef0*/  FFMA.FTZ R48, R89, R91.reuse, R90.reuse ;  /* 0x0000005b59307223 */ /* 0x181fe2000001005a */
        /* <DEDUP_REMOVED lines=8> */
[----:B------:R-:W-:Y:S01]  /*4f80*/  FFMA.FTZ R50, R141, R51, R46 ;  /* 0x000000338d327223 */ /* 0x000fe2000001002e */
[----:B------:R-:W-:Y:S01]  /*4f90*/  LOP3.LUT P6, RZ, R110, 0xff, RZ, 0xc0, !PT ;  /* 0x000000ff6eff7812 */ /* 0x000fe200078cc0ff */
[----:B-1----:R-:W-:Y:S01]  /*4fa0*/  FMUL.FTZ R52, R48, UR6 ;  /* 0x0000000630347c20 */ /* 0x002fe20008410000 */
[----:B------:R-:W-:Y:S01]  /*4fb0*/  FMUL.FTZ R53, R49, UR6 ;  /* 0x0000000631357c20 */ /* 0x000fe20008410000 */
[----:B------:R-:W-:Y:S01]  /*4fc0*/  FFMA.FTZ R51, R141, R90, R47 ;  /* 0x0000005a8d337223 */ /* 0x000fe2000001002f */
[----:B------:R-:W-:Y:S01]  /*4fd0*/  LOP3.LUT P5, RZ, R110, 0xff00, RZ, 0xc0, !PT ;  /* 0x0000ff006eff7812 */ /* 0x000fe200078ac0ff */
[----:B------:R-:W-:Y:S01]  /*4fe0*/  FMUL.FTZ R56, R50, UR6 ;  /* 0x0000000632387c20 */ /* 0x000fe20008410000 */
[----:B------:R-:W-:Y:S01]  /*4ff0*/  FSEL R52, R52, RZ, P6 ;  /* 0x000000ff34347208 */ /* 0x000fe20003000000 */
[----:B------:R-:W-:Y:S01]  /*5000*/  FMUL.FTZ R57, R51, UR6 ;  /* 0x0000000633397c20 */ /* 0x000fe20008410000 */
[----:B------:R-:W-:-:S02]  /*5010*/  FSEL R53, R53, RZ, P5 ;  /* 0x000000ff35357208 */ /* 0x000fc40002800000 */
[C---:B------:R-:W-:Y:S02]  /*5020*/  LOP3.LUT P6, RZ, R110.reuse, 0xff0000, RZ, 0xc0, !PT ;  /* 0x00ff00006eff7812 */ /* 0x040fe400078cc0ff */
[----:B------:R-:W-:Y:S02]  /*5030*/  ISETP.GE.U32.AND P5, PT, R110, 0x1000000, PT ;  /* 0x010000006e00780c */ /* 0x000fe40003fa6070 */
        /* <DEDUP_REMOVED lines=9> */
.L_x_1320:
[-CC-:B------:R-:W-:Y:S01]  /*50d0*/  FFMA.FTZ R88, R88, R91.reuse, R90.reuse ;  /* 0x0000005b58587223 */ /* 0x180fe2000001005a */
[-CC-:B01----:R-:W-:Y:S01]  /*50e0*/  FFMA.FTZ R52, R89, R91.reuse, R90.reuse ;  /* 0x0000005b59347223 */ /* 0x183fe2000001005a */
        /* <DEDUP_REMOVED lines=8> */
[C---:B------:R-:W-:Y:S01]  /*5170*/  FFMA.FTZ R53, R141.reuse, R53, R46 ;  /* 0x000000358d357223 */ /* 0x040fe2000001002e */
[----:B------:R-:W-:Y:S01]  /*5180*/  LOP3.LUT P6, RZ, R110, 0xff, RZ, 0xc0, !PT ;  /* 0x000000ff6eff7812 */ /* 0x000fe200078cc0ff */
[----:B------:R-:W-:Y:S01]  /*5190*/  FMUL.FTZ R88, R88, UR6 ;  /* 0x0000000658587c20 */ /* 0x000fe20008410000 */
        /* <DEDUP_REMOVED lines=18> */
.L_x_1319:
        /* <DEDUP_REMOVED lines=12> */
[----:B------:R-:W-:Y:S01]  /*5380*/  FMUL.FTZ R50, R141, R84 ;  /* 0x000000548d327220 */ /* 0x000fe20000410000 */
[----:B-1----:R-:W-:Y:S01]  /*5390*/  FMUL.FTZ R52, R48, UR6 ;  /* 0x0000000630347c20 */ /* 0x002fe20008410000 */
[----:B------:R-:W-:Y:S01]  /*53a0*/  FMUL.FTZ R53, R49, UR6 ;  /* 0x0000000631357c20 */ /* 0x000fe20008410000 */
[----:B------:R-:W-:Y:S01]  /*53b0*/  FMUL.FTZ R51, R141, R90 ;  /* 0x0000005a8d337220 */ /* 0x000fe20000410000 */
        /* <DEDUP_REMOVED lines=16> */
.L_x_1321:
        /* <DEDUP_REMOVED lines=29> */
[----:B------:R-:W-:-:S07]  /*5690*/  PRMT R58, R57, 0x7610, R58 ;  /* 0x00007610393a7816 */ /* 0x000fce000000003a */
.L_x_1317:
        /* <DEDUP_REMOVED lines=19> */
.L_x_1322:
[----:B------:R-:W-:Y:S01]  /*57d0*/  UPLOP3.LUT UP1, UPT, UPT, UPT, UP1, 0x40, 0x4 ;  /* 0x000000000004789c */ /* 0x000fe20003f2e810 */
[----:B------:R-:W-:Y:S10]  /*57e0*/  @!P4 BRA `(.L_x_1323) ;  /* 0xffffffac00d8c947 */ /* 0x000ff4000383ffff */
[----:B0-----:R-:W-:Y:S01]  /*57f0*/  MOV R48, R74 ;  /* 0x0000004a00307202 */ /* 0x001fe20000000f00 */
        /* <DEDUP_REMOVED lines=19> */
[----:B-1----:R-:W-:Y:S01]  /*5930*/  MOV R54, R3 ;  /* 0x0000000300367202 */ /* 0x002fe20000000f00 */
        /* <DEDUP_REMOVED lines=27> */
.L_x_1293:
        /* <DEDUP_REMOVED lines=24> */
.L_x_1324:
        /* <DEDUP_REMOVED lines=9> */
.L_x_3537:


//--------------------- .text._ZN10layer_norm22ln_bwd_finalize_kernelINS_22Kernel_traits_finalizeILj1536E13__nv_bfloat16S2_fS2_fjLb0ELj1024ELj4ENS_18Kernel_traits_baseILj1536ES2_S2_fS2_fjLj1024EEEEELb0ELb0EEEvNS_9BwdParamsE --------------------------
	.section	.text._ZN10layer_norm22ln_bwd_finalize_kernelINS_22Kernel_traits_finalizeILj1536E13__nv_bfloat16S2_fS2_fjLb0ELj1024ELj4ENS_18Kernel_traits_baseILj1536ES2_S2_fS2_fjLj1024EEEEELb0ELb0EEEvNS_9BwdParamsE,"ax",@progbits
	.align	128
        .global         _ZN10layer_norm22ln_bwd_finalize_kernelINS_22Kernel_traits_finalizeILj1536E13__nv_bfloat16S2_fS2_fjLb0ELj1024ELj4ENS_18Kernel_traits_baseILj1536ES2_S2_fS2_fjLj1024EEEEELb0ELb0EEEvNS_9BwdParamsE
        .type           _ZN10layer_norm22ln_bwd_finalize_kernelINS_22Kernel_traits_finalizeILj1536E13__nv_bfloat16S2_fS2_fjLb0ELj1024ELj4ENS_18Kernel_traits_baseILj1536ES2_S2_fS2_fjLj1024EEEEELb0ELb0EEEvNS_9BwdParamsE,@function
        .size           _ZN10layer_norm22ln_bwd_finalize_kernelINS_22Kernel_traits_finalizeILj1536E13__nv_bfloat16S2_fS2_fjLb0ELj1024ELj4ENS_18Kernel_traits_baseILj1536ES2_S2_fS2_fjLj1024EEEEELb0ELb0EEEvNS_9BwdParamsE,(.L_x_3538 - _ZN10layer_norm22ln_bwd_finalize_kernelINS_22Kernel_traits_finalizeILj1536E13__nv_bfloat16S2_fS2_fjLb0ELj1024ELj4ENS_18Kernel_traits_baseILj1536ES2_S2_fS2_fjLj1024EEEEELb0ELb0EEEvNS_9BwdParamsE)
        .other          _ZN10layer_norm22ln_bwd_finalize_kernelINS_22Kernel_traits_finalizeILj1536E13__nv_bfloat16S2_fS2_fjLb0ELj1024ELj4ENS_18Kernel_traits_baseILj1536ES2_S2_fS2_fjLj1024EEEEELb0ELb0EEEvNS_9BwdParamsE,@"STO_CUDA_ENTRY STV_DEFAULT"
_ZN10layer_norm22ln_bwd_finalize_kernelINS_22Kernel_traits_finalizeILj1536E13__nv_bfloat16S2_fS2_fjLb0ELj1024ELj4ENS_18Kernel_traits_baseILj1536ES2_S2_fS2_fjLj1024EEEEELb0ELb0EEEvNS_9BwdParamsE:
.text._ZN10layer_norm22ln_bwd_finalize_kernelINS_22Kernel_traits_finalizeILj1536E13__nv_bfloat16S2_fS2_fjLb0ELj1024ELj4ENS_18Kernel_traits_baseILj1536ES2_S2_fS2_fjLj1024EEEEELb0ELb0EEEvNS_9BwdParamsE:
        /* <DEDUP_REMOVED lines=82> */
.L_x_1329:
        /* <DEDUP_REMOVED lines=118> */
.L_x_1328:
[----:B------:R-:W-:Y:S05]  /*0c80*/  BSYNC.RECONVERGENT B1 ;  /* 0x0000000000017941 */ /* 0x000fea0003800200 */
.L_x_1327:
        /* <DEDUP_REMOVED lines=75> */
.L_x_1331:
[----:B------:R-:W-:Y:S05]  /*1140*/  BSYNC.RECONVERGENT B1 ;  /* 0x0000000000017941 */ /* 0x000fea0003800200 */
.L_x_1330:
        /* <DEDUP_REMOVED lines=37> */
.L_x_1333:
[----:B------:R-:W-:Y:S05]  /*13a0*/  BSYNC.RECONVERGENT B1 ;  /* 0x0000000000017941 */ /* 0x000fea0003800200 */
.L_x_1332:
[----:B------:R-:W-:Y:S05]  /*13b0*/  @!P1 BRA `(.L_x_1326) ;  /* 0x0000000000409947 */ /* 0x000fea0003800000 */
[----:B------:R-:W0:Y:S01]  /*13c0*/  LDC.64 R10, c[0x0][0x440] ;  /* 0x00011000ff0a7b82 */ /* 0x000e220000000a00 */
[----:B------:R-:W-:Y:S01]  /*13d0*/  IMAD R59, R0, R56, R59 ;  /* 0x00000038003b7224 */ /* 0x000fe200078e023b */
[----:B------:R-:W-:Y:S02]  /*13e0*/  LOP3.LUT R8, R8, 0x1f, RZ, 0xc0, !PT ;  /* 0x0000001f08087812 */ /* 0x000fe400078ec0ff */
[----:B------:R-:W-:Y:S02]  /*13f0*/  IADD3 R9, PT, PT, -R9, RZ, RZ ;  /* 0x000000ff09097210 */ /* 0x000fe40007ffe1ff */
[----:B------:R-:W-:Y:S02]  /*1400*/  IADD3 R59, PT, PT, R8, R59, RZ ;  /* 0x0000003b083b7210 */ /* 0x000fe40007ffe0ff */
[----:B------:R-:W1:Y:S05]  /*1410*/  LDC.64 R12, c[0x0][0x448] ;  /* 0x00011200ff0c7b82 */ /* 0x000e6a0000000a00 */
.L_x_1334:
        /* <DEDUP_REMOVED lines=10> */
.L_x_1326:
[----:B------:R-:W-:Y:S05]  /*14c0*/  BSYNC.RECONVERGENT B0 ;  /* 0x0000000000007941 */ /* 0x000fea0003800200 */
.L_x_1325:
        /* <DEDUP_REMOVED lines=59> */
.L_x_1335:
        /* <DEDUP_REMOVED lines=16> */
.L_x_3538:


//--------------------- .text._ZN10layer_norm40ln_parallel_residual_bwd_finalize_kernelINS_22Kernel_traits_finalizeILj1536E13__nv_bfloat16S2_fS2_fjLb0ELj1024ELj4ENS_18Kernel_traits_baseILj1536ES2_S2_fS2_fjLj1024EEEEELb0EEEvNS_9BwdParamsE --------------------------
	.section	.text._ZN10layer_norm40ln_parallel_residual_bwd_finalize_kernelINS_22Kernel_traits_finalizeILj1536E13__nv_bfloat16S2_fS2_fjLb0ELj1024ELj4ENS_18Kernel_traits_baseILj1536ES2_S2_fS2_fjLj1024EEEEELb0EEEvNS_9BwdParamsE,"ax",@progbits
	.align	128
        .global         _ZN10layer_norm40ln_parallel_residual_bwd_finalize_kernelINS_22Kernel_traits_finalizeILj1536E13__nv_bfloat16S2_fS2_fjLb0ELj1024ELj4ENS_18Kernel_traits_baseILj1536ES2_S2_fS2_fjLj1024EEEEELb0EEEvNS_9BwdParamsE
        .type           _ZN10layer_norm40ln_parallel_residual_bwd_finalize_kernelINS_22Kernel_traits_finalizeILj1536E13__nv_bfloat16S2_fS2_fjLb0ELj1024ELj4ENS_18Kernel_traits_baseILj1536ES2_S2_fS2_fjLj1024EEEEELb0EEEvNS_9BwdParamsE,@function
        .size           _ZN10layer_norm40ln_parallel_residual_bwd_finalize_kernelINS_22Kernel_traits_finalizeILj1536E13__nv_bfloat16S2_fS2_fjLb0ELj1024ELj4ENS_18Kernel_traits_baseILj1536ES2_S2_fS2_fjLj1024EEEEELb0EEEvNS_9BwdParamsE,(.L_x_3539 - _ZN10layer_norm40ln_parallel_residual_bwd_finalize_kernelINS_22Kernel_traits_finalizeILj1536E13__nv_bfloat16S2_fS2_fjLb0ELj1024ELj4ENS_18Kernel_traits_baseILj1536ES2_S2_fS2_fjLj1024EEEEELb0EEEvNS_9BwdParamsE)
        .other          _ZN10layer_norm40ln_parallel_residual_bwd_finalize_kernelINS_22Kernel_traits_finalizeILj1536E13__nv_bfloat16S2_fS2_fjLb0ELj1024ELj4ENS_18Kernel_traits_baseILj1536ES2_S2_fS2_fjLj1024EEEEELb0EEEvNS_9BwdParamsE,@"STO_CUDA_ENTRY STV_DEFAULT"
_ZN10layer_norm40ln_parallel_residual_bwd_finalize_kernelINS_22Kernel_traits_finalizeILj1536E13__nv_bfloat16S2_fS2_fjLb0ELj1024ELj4ENS_18Kernel_traits_baseILj1536ES2_S2_fS2_fjLj1024EEEEELb0EEEvNS_9BwdParamsE:
.text._ZN10layer_norm40ln_parallel_residual_bwd_finalize_kernelINS_22Kernel_traits_finalizeILj1536E13__nv_bfloat16S2_fS2_fjLb0ELj1024ELj4ENS_18Kernel_traits_baseILj1536ES2_S2_fS2_fjLj1024EEEEELb0EEEvNS_9BwdParamsE:
        /* <DEDUP_REMOVED lines=60> */
.L_x_1340:
        /* <DEDUP_REMOVED lines=112> */
.L_x_1339:
[----:B------:R-:W-:Y:S05]  /*0ac0*/  BSYNC.RECONVERGENT B1 ;  /* 0x0000000000017941 */ /* 0x000fea0003800200 */
.L_x_1338:
        /* <DEDUP_REMOVED lines=65> */
.L_x_1342:
[----:B------:R-:W-:Y:S05]  /*0ee0*/  BSYNC.RECONVERGENT B1 ;  /* 0x0000000000017941 */ /* 0x000fea0003800200 */
.L_x_1341:
        /* <DEDUP_REMOVED lines=36> */
.L_x_1344:
[----:B------:R-:W-:Y:S05]  /*1130*/  BSYNC.RECONVERGENT B1 ;  /* 0x0000000000017941 */ /* 0x000fea0003800200 */
.L_x_1343:
        /* <DEDUP_REMOVED lines=18> */
.L_x_1337:
[----:B------:R-:W-:Y:S05]  /*1260*/  BSYNC.RECONVERGENT B0 ;  /* 0x0000000000007941 */ /* 0x000fea0003800200 */
.L_x_1336:
        /* <DEDUP_REMOVED lines=94> */
.L_x_1345:
        /* <DEDUP_REMOVED lines=11> */
.L_x_3539:


//--------------------- .text._ZN10layer_norm31ln_parallel_residual_bwd_kernelINS_13Kernel_traitsI13__nv_bfloat16S2_fS2_fjLj1536ELj1ELj1ELj4ELj8ENS_18Kernel_traits_baseILj1536ES2_S2_fS2_fjLj128EEEEELb1ELb1ELb0EEEvNS_9BwdParamsE --------------------------
	.section	.text._ZN10layer_norm31ln_parallel_residual_bwd_kernelINS_13Kernel_traitsI13__nv_bfloat16S2_fS2_fjLj1536ELj1ELj1ELj4ELj8ENS_18Kernel_traits_baseILj1536ES2_S2_fS2_fjLj128EEEEELb1ELb1ELb0EEEvNS_9BwdParamsE,"ax",@progbits
	.align	128
        .global         _ZN10layer_norm31ln_parallel_residual_bwd_kernelINS_13Kernel_traitsI13__nv_bfloat16S2_fS2_fjLj1536ELj1ELj1ELj4ELj8ENS_18Kernel_traits_baseILj1536ES2_S2_fS2_fjLj128EEEEELb1ELb1ELb0EEEvNS_9BwdParamsE
        .type           _ZN10layer_norm31ln_parallel_residual_bwd_kernelINS_13Kernel_traitsI13__nv_bfloat16S2_fS2_fjLj1536ELj1ELj1ELj4ELj8ENS_18Kernel_traits_baseILj1536ES2_S2_fS2_fjLj128EEEEELb1ELb1ELb0EEEvNS_9BwdParamsE,@function
        .size           _ZN10layer_norm31ln_parallel_residual_bwd_kernelINS_13Kernel_traitsI13__nv_bfloat16S2_fS2_fjLj1536ELj1ELj1ELj4ELj8ENS_18Kernel_traits_baseILj1536ES2_S2_fS2_fjLj128EEEEELb1ELb1ELb0EEEvNS_9BwdParamsE,(.L_x_3540 - _ZN10layer_norm31ln_parallel_residual_bwd_kernelINS_13Kernel_traitsI13__nv_bfloat16S2_fS2_fjLj1536ELj1ELj1ELj4ELj8ENS_18Kernel_traits_baseILj1536ES2_S2_fS2_fjLj128EEEEELb1ELb1ELb0EEEvNS_9BwdParamsE)
        .other          _ZN10layer_norm31ln_parallel_residual_bwd_kernelINS_13Kernel_traitsI13__nv_bfloat16S2_fS2_fjLj1536ELj1ELj1ELj4ELj8ENS_18Kernel_traits_baseILj1536ES2_S2_fS2_fjLj128EEEEELb1ELb1ELb0EEEvNS_9BwdParamsE,@"STO_CUDA_ENTRY STV_DEFAULT"
_ZN10layer_norm31ln_parallel_residual_bwd_kernelINS_13Kernel_traitsI13__nv_bfloat16S2_fS2_fjLj1536ELj1ELj1ELj4ELj8ENS_18Kernel_traits_baseILj1536ES2_S2_fS2_fjLj128EEEEELb1ELb1ELb0EEEvNS_9BwdParamsE:
.text._ZN10layer_norm31ln_parallel_residual_bwd_kernelINS_13Kernel_traitsI13__nv_bfloat16S2_fS2_fjLj1536ELj1ELj1ELj4ELj8ENS_18Kernel_traits_baseILj1536ES2_S2_fS2_fjLj128EEEEELb1ELb1ELb0EEEvNS_9BwdParamsE:
        /* <DEDUP_REMOVED lines=68> */
[----:B------:R-:W2:Y:S01]  /*0440*/  LDCU.U8 UR28, c[0x0][0x410] ;  /* 0x00008200ff1c77ac */ /* 0x000ea20008000000 */
[----:B------:R-:W3:Y:S01]  /*0450*/  LDCU UR26, c[0x0][0x400] ;  /* 0x00008000ff1a77ac */ /* 0x000ee20008000800 */
[----:B------:R-:W4:Y:S01]  /*0460*/  LDCU.64 UR10, c[0x0][0x478] ;  /* 0x00008f00ff0a77ac */ /* 0x000f220008000a00 */
[----:B------:R-:W0:Y:S01]  /*0470*/  LDCU.64 UR30, c[0x0][0x438] ;  /* 0x00008700ff1e77ac */ /* 0x000e220008000a00 */
[----:B------:R-:W0:Y:S01]  /*0480*/  LDCU.64 UR24, c[0x0][0x470] ;  /* 0x00008e00ff1877ac */ /* 0x000e220008000a00 */
[----:B------:R-:W0:Y:S01]  /*0490*/  LDCU.128 UR12, c[0x0][0x3c0] ;  /* 0x00007800ff0c77ac */ /* 0x000e220008000c00 */
[----:B------:R-:W0:Y:S01]  /*04a0*/  LDCU.64 UR22, c[0x0][0x380] ;  /* 0x00007000ff1677ac */ /* 0x000e220008000a00 */
[----:B------:R-:W-:-:S05]  /*04b0*/  UMOV UR4, UR7 ;  /* 0x0000000700047c82 */ /* 0x000fca0008000000 */
.L_x_1387:
[----:B0-----:R-:W-:Y:S02]  /*04c0*/  UIMAD.WIDE UR18, UR4, 0x4, UR14 ;  /* 0x00000004041278a5 */ /* 0x001fe4000f8e020e */
[----:B------:R-:W-:-:S04]  /*04d0*/  UIMAD.WIDE UR16, UR4, 0x4, UR12 ;  /* 0x00000004041078a5 */ /* 0x000fc8000f8e020c */
[----:B-123--:R-:W-:Y:S02]  /*04e0*/  IMAD.U32 R60, RZ, RZ, UR18 ;  /* 0x00000012ff3c7e24 */ /* 0x00efe4000f8e00ff */
        /* <DEDUP_REMOVED lines=12> */
[----:B------:R-:W-:-:S05]  /*05b0*/  IMAD.U32 R19, RZ, RZ, UR6 ;  /* 0x00000006ff137e24 */ /* 0x000fca000f8e00ff */
[----:B------:R-:W-:-:S05]  /*05c0*/  LEA.HI.SX32 R19, R19, R68, 0x1e ;  /* 0x0000004413137211 */ /* 0x000fca00078ff2ff */
[----:B------:R-:W-:Y:S01]  /*05d0*/  IMAD.MOV.U32 R99, RZ, RZ, R19 ;  /* 0x000000ffff637224 */ /* 0x000fe200078e0013 */
[----:B-----5:R-:W-:Y:S02]  /*05e0*/  R2UR UR16, R60 ;  /* 0x000000003c1072ca */ /* 0x020fe400000e0000 */
[----:B--2---:R-:W-:Y:S01]  /*05f0*/  FSEL R98, R62, RZ, !P4 ;  /* 0x000000ff3e627208 */ /* 0x004fe20006000000 */
[----:B------:R-:W-:-:S12]  /*0600*/  @!P1 BRA `(.L_x_1348) ;  /* 0x0000000000f09947 */ /* 0x000fd80003800000 */
[----:B------:R-:W0:Y:S01]  /*0610*/  LDC.64 R64, c[0x0][0x428] ;  /* 0x00010a00ff407b82 */ /* 0x000e220000000a00 */
[----:B------:R-:W-:Y:S02]  /*0620*/  ISETP.NE.U32.AND P0, PT, RZ, UR30, PT ;  /* 0x0000001eff007c0c */ /* 0x000fe4000bf05070 */
[----:B------:R-:W-:-:S05]  /*0630*/  ISETP.NE.U32.AND P1, PT, RZ, UR24, PT ;  /* 0x00000018ff007c0c */ /* 0x000fca000bf25070 */
[----:B------:R-:W1:Y:S01]  /*0640*/  LDC.64 R60, c[0x0][0x3a8] ;  /* 0x0000ea00ff3c7b82 */ /* 0x000e620000000a00 */
[----:B------:R-:W-:-:S07]  /*0650*/  ISETP.NE.AND.EX P0, PT, RZ, UR31, PT, P0 ;  /* 0x0000001fff007c0c */ /* 0x000fce000bf05300 */
[----:B------:R-:W2:Y:S01]  /*0660*/  LDC.64 R72, c[0x0][0x3b0] ;  /* 0x0000ec00ff487b82 */ /* 0x000ea20000000a00 */
[----:B0-----:R-:W-:-:S07]  /*0670*/  IMAD.WIDE.U32 R64, R19, 0x8, R64 ;  /* 0x0000000813407825 */ /* 0x001fce00078e0040 */
[----:B------:R-:W0:Y:S01]  /*0680*/  @P0 LDC.64 R66, c[0x0][0x438] ;  /* 0x00010e00ff420b82 */ /* 0x000e220000000a00 */
[----:B------:R-:W3:Y:S01]  /*0690*/  LDG.E.64 R64, desc[UR20][R64.64] ;  /* 0x0000001440407981 */ /* 0x000ee2000c1e1b00 */
[----:B-1----:R-:W-:-:S06]  /*06a0*/  IMAD.WIDE.U32 R60, R19, 0x10, R60 ;  /* 0x00000010133c7825 */ /* 0x002fcc00078e003c */
[----:B------:R-:W4:Y:S01]  /*06b0*/  LDG.E.128 R60, desc[UR20][R60.64] ;  /* 0x000000143c3c7981 */ /* 0x000f22000c1e1d00 */
[----:B0-----:R-:W-:-:S05]  /*06c0*/  @P0 IMAD.WIDE.U32 R66, R19, 0x10, R66 ;  /* 0x0000001013420825 */ /* 0x001fca00078e0042 */
[----:B------:R-:W5:Y:S01]  /*06d0*/  @P0 LDG.E.128 R44, desc[UR20][R66.64] ;  /* 0x00000014422c0981 */ /* 0x000f62000c1e1d00 */
[----:B------:R-:W-:-:S13]  /*06e0*/  ISETP.NE.AND.EX P1, PT, RZ, UR25, PT, P1 ;  /* 0x00000019ff007c0c */ /* 0x000fda000bf25310 */
[----:B------:R-:W0:Y:S01]  /*06f0*/  @P1 LDC.64 R70, c[0x0][0x3b8] ;  /* 0x0000ee00ff461b82 */ /* 0x000e220000000a00 */
[----:B--2---:R-:W-:-:S05]  /*0700*/  IMAD.WIDE.U32 R72, R19, 0x4, R72 ;  /* 0x0000000413487825 */ /* 0x004fca00078e0048 */
[----:B------:R-:W5:Y:S01]  /*0710*/  LDG.E R17, desc[UR20][R72.64] ;  /* 0x0000001448117981 */ /* 0x000f62000c1e1900 */
[----:B0-----:R-:W-:-:S05]  /*0720*/  @P1 IMAD.WIDE.U32 R70, R19, 0x4, R70 ;  /* 0x0000000413461825 */ /* 0x001fca00078e0046 */
[----:B------:R0:W5:Y:S01]  /*0730*/  @P1 LDG.E R18, desc[UR20][R70.64] ;  /* 0x0000001446121981 */ /* 0x000162000c1e1900 */
[----:B---3--:R-:W-:Y:S01]  /*0740*/  IMAD.MOV.U32 R69, RZ, RZ, R64 ;  /* 0x000000ffff457224 */ /* 0x008fe200078e0040 */
[--C-:B------:R-:W-:Y:S01]  /*0750*/  SHF.R.U64 R74, R64, 0x10, R65.reuse ;  /* 0x00000010404a7819 */ /* 0x100fe20000001241 */
[----:B------:R-:W-:Y:S01]  /*0760*/  IMAD.U32 R64, R82, 0x10000, RZ ;  /* 0x0001000052407824 */ /* 0x000fe200078e00ff */
[--C-:B------:R-:W-:Y:S01]  /*0770*/  SHF.R.U32.HI R99, RZ, 0x10, R65.reuse ;  /* 0x00000010ff637819 */ /* 0x100fe20000011641 */
[----:B------:R-:W-:Y:S02]  /*0780*/  IMAD.U32 R69, R69, 0x10000, RZ ;  /* 0x0001000045457824 */ /* 0x000fe400078e00ff */
[C---:B----4-:R-:W-:Y:S01]  /*0790*/  FADD.FTZ R3, -R98.reuse, R60 ;  /* 0x0000003c62037221 */ /* 0x050fe20000010100 */
[----:B------:R-:W-:Y:S02]  /*07a0*/  IMAD.MOV.U32 R76, RZ, RZ, R65 ;  /* 0x000000ffff4c7224 */ /* 0x000fe400078e0041 */
[C---:B------:R-:W-:Y:S01]  /*07b0*/  FADD.FTZ R65, -R98.reuse, R62 ;  /* 0x0000003e62417221 */ /* 0x040fe20000010100 */
[----:B------:R-:W-:Y:S01]  /*07c0*/  FADD.FTZ R61, -R98, R61 ;  /* 0x0000003d623d7221 */ /* 0x000fe20000010100 */
[----:B------:R-:W-:Y:S01]  /*07d0*/  FMUL.FTZ R3, R3, UR16 ;  /* 0x0000001003037c20 */ /* 0x000fe20008410000 */
[----:B------:R-:W-:-:S02]  /*07e0*/  IMAD.U32 R60, R11, 0x10000, RZ ;  /* 0x000100000b3c7824 */ /* 0x000fc400078e00ff */
[-C--:B0-----:R-:W-:Y:S01]  /*07f0*/  FMUL.FTZ R70, R64, R69.reuse ;  /* 0x0000004540467220 */ /* 0x081fe20000410000 */
[----:B------:R-:W-:Y:S02]  /*0800*/  IMAD.U32 R62, R74, 0x10000, RZ ;  /* 0x000100004a3e7824 */ /* 0x000fe400078e00ff */
[----:B------:R-:W-:Y:S01]  /*0810*/  FADD.FTZ R73, -R98, R63 ;  /* 0x0000003f62497221 */ /* 0x000fe20000010100 */
[----:B------:R-:W-:Y:S01]  /*0820*/  FADD.FTZ R28, R28, R69 ;  /* 0x000000451c1c7221 */ /* 0x000fe20000010000 */
[----:B------:R-:W-:Y:S01]  /*0830*/  FFMA.FTZ R40, R3, R69, R40 ;  /* 0x0000004503287223 */ /* 0x000fe20000010028 */
[----:B------:R-:W-:Y:S02]  /*0840*/  IMAD.U32 R74, R83, 0x10000, RZ ;  /* 0x00010000534a7824 */ /* 0x000fe400078e00ff */
[----:B------:R-:W-:Y:S01]  /*0850*/  FMUL.FTZ R72, R61, UR16 ;  /* 0x000000103d487c20 */ /* 0x000fe20008410000 */
[----:B------:R-:W-:Y:S02]  /*0860*/  IMAD.U32 R63, R76, 0x10000, RZ ;  /* 0x000100004c3f7824 */ /* 0x000fe400078e00ff */
[----:B------:R-:W-:Y:S01]  /*0870*/  FMUL.FTZ R69, R60, R62 ;  /* 0x0000003e3c457220 */ /* 0x000fe20000410000 */
[----:B------:R-:W-:Y:S01]  /*0880*/  FMUL.FTZ R71, R65, UR16 ;  /* 0x0000001041477c20 */ /* 0x000fe20008410000 */
[----:B------:R-:W-:Y:S01]  /*0890*/  FADD.FTZ R60, RZ, R70 ;  /* 0x00000046ff3c7221 */ /* 0x000fe20000010000 */
[----:B------:R-:W-:Y:S01]  /*08a0*/  FFMA.FTZ R61, R3, R70, RZ ;  /* 0x00000046033d7223 */ /* 0x000fe200000100ff */
[----:B------:R-:W-:Y:S01]  /*08b0*/  FADD.FTZ R29, R29, R62 ;  /* 0x0000003e1d1d7221 */ /* 0x000fe20000010000 */
[----:B------:R-:W-:Y:S01]  /*08c0*/  FFMA.FTZ R41, R72, R62, R41 ;  /* 0x0000003e48297223 */ /* 0x000fe20000010029 */
[-C--:B------:R-:W-:Y:S01]  /*08d0*/  FMUL.FTZ R74, R74, R63.reuse ;  /* 0x0000003f4a4a7220 */ /* 0x080fe20000410000 */
[----:B------:R-:W-:Y:S01]  /*08e0*/  FADD.FTZ R30, R30, R63 ;  /* 0x0000003f1e1e7221 */ /* 0x000fe20000010000 */
[----:B------:R-:W-:Y:S01]  /*08f0*/  FFMA.FTZ R42, R71, R63, R42 ;  /* 0x0000003f472a7223 */ /* 0x000fe2000001002a */
[----:B------:R-:W-:-:S02]  /*0900*/  IMAD.U32 R62, R12, 0x10000, RZ ;  /* 0x000100000c3e7824 */ /* 0x000fc400078e00ff */
[----:B------:R-:W-:Y:S01]  /*0910*/  FADD.FTZ R63, R60, R69 ;  /* 0x000000453c3f7221 */ /* 0x000fe20000010000 */
[----:B------:R-:W-:Y:S02]  /*0920*/  IMAD.U32 R64, R99, 0x10000, RZ ;  /* 0x0001000063407824 */ /* 0x000fe400078e00ff */
[----:B------:R-:W-:Y:S01]  /*0930*/  FFMA.FTZ R60, R72, R69, R61 ;  /* 0x00000045483c7223 */ /* 0x000fe2000001003d */
[----:B------:R-:W-:Y:S01]  /*0940*/  FMUL.FTZ R76, R73, UR16 ;  /* 0x00000010494c7c20 */ /* 0x000fe20008410000 */
[----:B------:R-:W-:Y:S01]  /*0950*/  FMUL.FTZ R73, R62, R64 ;  /* 0x000000403e497220 */ /* 0x000fe20000410000 */
[----:B------:R-:W-:Y:S01]  /*0960*/  FADD.FTZ R62, R63, R74 ;  /* 0x0000004a3f3e7221 */ /* 0x000fe20000010000 */
[----:B------:R-:W-:Y:S01]  /*0970*/  FFMA.FTZ R60, R71, R74, R60 ;  /* 0x0000004a473c7223 */ /* 0x000fe2000001003c */
[----:B------:R-:W-:Y:S01]  /*0980*/  FADD.FTZ R31, R31, R64 ;  /* 0x000000401f1f7221 */ /* 0x000fe20000010000 */
[----:B------:R-:W-:Y:S01]  /*0990*/  FFMA.FTZ R43, R76, R64, R43 ;  /* 0x000000404c2b7223 */ /* 0x000fe2000001002b */
[----:B------:R-:W-:-:S02]  /*09a0*/  VIADD R99, R19, 0x80 ;  /* 0x0000008013637836 */ /* 0x000fc40000000000 */
[----:B------:R-:W-:Y:S01]  /*09b0*/  FADD.FTZ R101, R62, R73 ;  /* 0x000000493e657221 */ /* 0x000fe20000010000 */
[----:B------:R-:W-:-:S07]  /*09c0*/  FFMA.FTZ R100, R76, R73, R60 ;  /* 0x000000494c647223 */ /* 0x000fce000001003c */
.L_x_1348:
[----:B---34-:R-:W-:Y:S05]  /*09d0*/  BSYNC.RECONVERGENT B0 ;  /* 0x0000000000007941 */ /* 0x018fea0003800200 */
.L_x_1347:
[----:B------:R-:W-:Y:S04]  /*09e0*/  BSSY.RECONVERGENT B0, `(.L_x_1349) ;  /* 0x000003e000007945 */ /* 0x000fe80003800200 */
[----:B------:R-:W-:Y:S05]  /*09f0*/  @!P2 BRA `(.L_x_1350) ;  /* 0x0000000000f0a947 */ /* 0x000fea0003800000 */
        /* <DEDUP_REMOVED lines=15> */
[----:B--2---:R-:W-:-:S04]  /*0af0*/  IMAD.WIDE.U32 R80, R99, 0x4, R80 ;  /* 0x0000000463507825 */ /* 0x004fc800078e0050 */
[----:B------:R-:W-:Y:S01]  /*0b00*/  IMAD.U32 R77, R4, 0x10000, RZ ;  /* 0x00010000044d7824 */ /* 0x000fe200078e00ff */
[----:B------:R1:W5:Y:S01]  /*0b10*/  LDG.E R15, desc[UR20][R80.64] ;  /* 0x00000014500f7981 */ /* 0x000362000c1e1900 */
[----:B0-----:R-:W-:-:S05]  /*0b20*/  @P1 IMAD.WIDE.U32 R78, R99, 0x4, R78 ;  /* 0x00000004634e1825 */ /* 0x001fca00078e004e */
[----:B------:R0:W5:Y:S01]  /*0b30*/  @P1 LDG.E R16, desc[UR20][R78.64] ;  /* 0x000000144e101981 */ /* 0x000162000c1e1900 */
[----:B------:R-:W-:Y:S02]  /*0b40*/  VIADD R99, R99, 0x80 ;  /* 0x0000008063637836 */ /* 0x000fe40000000000 */
[----:B---3--:R-:W-:Y:S01]  /*0b50*/  IMAD.MOV.U32 R75, RZ, RZ, R64 ;  /* 0x000000ffff4b7224 */ /* 0x008fe200078e0040 */
[--C-:B------:R-:W-:Y:S01]  /*0b60*/  SHF.R.U64 R84, R64, 0x10, R65.reuse ;  /* 0x0000001040547819 */ /* 0x100fe20000001241 */
[--C-:B------:R-:W-:Y:S01]  /*0b70*/  IMAD.MOV.U32 R86, RZ, RZ, R65.reuse ;  /* 0x000000ffff567224 */ /* 0x100fe200078e0041 */
[----:B------:R-:W-:Y:S01]  /*0b80*/  SHF.R.U32.HI R102, RZ, 0x10, R65 ;  /* 0x00000010ff667819 */ /* 0x000fe20000011641 */
[----:B------:R-:W-:Y:S02]  /*0b90*/  IMAD.U32 R64, R2, 0x10000, RZ ;  /* 0x0001000002407824 */ /* 0x000fe400078e00ff */
[C---:B----4-:R-:W-:Y:S01]  /*0ba0*/  FADD.FTZ R60, -R98.reuse, R60 ;  /* 0x0000003c623c7221 */ /* 0x050fe20000010100 */
[----:B------:R-:W-:Y:S01]  /*0bb0*/  FADD.FTZ R65, -R98, R61 ;  /* 0x0000003d62417221 */ /* 0x000fe20000010100 */
[----:B------:R-:W-:-:S02]  /*0bc0*/  IMAD.U32 R61, R75, 0x10000, RZ ;  /* 0x000100004b3d7824 */ /* 0x000fc400078e00ff */
[----:B------:R-:W-:Y:S01]  /*0bd0*/  FADD.FTZ R62, -R98, R62 ;  /* 0x0000003e623e7221 */ /* 0x000fe20000010100 */
[----:B------:R-:W-:Y:S01]  /*0be0*/  FMUL.FTZ R75, R60, UR16 ;  /* 0x000000103c4b7c20 */ /* 0x000fe20008410000 */
[----:B------:R-:W-:Y:S02]  /*0bf0*/  IMAD.U32 R60, R84, 0x10000, RZ ;  /* 0x00010000543c7824 */ /* 0x000fe400078e00ff */
[----:B-1----:R-:W-:Y:S01]  /*0c00*/  FMUL.FTZ R80, R65, UR16 ;  /* 0x0000001041507c20 */ /* 0x002fe20008410000 */
[----:B0-----:R-:W-:Y:S01]  /*0c10*/  FMUL.FTZ R78, R64, R61 ;  /* 0x0000003d404e7220 */ /* 0x001fe20000410000 */
[----:B------:R-:W-:Y:S01]  /*0c20*/  FADD.FTZ R81, -R98, R63 ;  /* 0x0000003f62517221 */ /* 0x000fe20000010100 */
[----:B------:R-:W-:Y:S02]  /*0c30*/  IMAD.U32 R84, R5, 0x10000, RZ ;  /* 0x0001000005547824 */ /* 0x000fe400078e00ff */
[----:B------:R-:W-:Y:S01]  /*0c40*/  FMUL.FTZ R77, R77, R60 ;  /* 0x0000003c4d4d7220 */ /* 0x000fe20000410000 */
[----:B------:R-:W-:-:S02]  /*0c50*/  IMAD.U32 R63, R86, 0x10000, RZ ;  /* 0x00010000563f7824 */ /* 0x000fc400078e00ff */
[----:B------:R-:W-:Y:S01]  /*0c60*/  FADD.FTZ R25, R25, R60 ;  /* 0x0000003c19197221 */ /* 0x000fe20000010000 */
[----:B------:R-:W-:Y:S01]  /*0c70*/  FFMA.FTZ R37, R80, R60, R37 ;  /* 0x0000003c50257223 */ /* 0x000fe20000010025 */
[----:B------:R-:W-:Y:S01]  /*0c80*/  FMUL.FTZ R79, R62, UR16 ;  /* 0x000000103e4f7c20 */ /* 0x000fe20008410000 */
[----:B------:R-:W-:Y:S01]  /*0c90*/  FADD.FTZ R24, R24, R61 ;  /* 0x0000003d18187221 */ /* 0x000fe20000010000 */
[----:B------:R-:W-:Y:S01]  /*0ca0*/  FFMA.FTZ R36, R75, R61, R36 ;  /* 0x0000003d4b247223 */ /* 0x000fe20000010024 */
[----:B------:R-:W-:Y:S01]  /*0cb0*/  FADD.FTZ R60, R101, R78 ;  /* 0x0000004e653c7221 */ /* 0x000fe20000010000 */
[----:B------:R-:W-:Y:S01]  /*0cc0*/  FFMA.FTZ R61, R75, R78, R100 ;  /* 0x0000004e4b3d7223 */ /* 0x000fe20000010064 */
[-C--:B------:R-:W-:Y:S01]  /*0cd0*/  FMUL.FTZ R84, R84, R63.reuse ;  /* 0x0000003f54547220 */ /* 0x080fe20000410000 */
[----:B------:R-:W-:Y:S01]  /*0ce0*/  FADD.FTZ R26, R26, R63 ;  /* 0x0000003f1a1a7221 */ /* 0x000fe20000010000 */
[----:B------:R-:W-:Y:S01]  /*0cf0*/  FFMA.FTZ R38, R79, R63, R38 ;  /* 0x0000003f4f267223 */ /* 0x000fe20000010026 */
[----:B------:R-:W-:Y:S01]  /*0d00*/  FADD.FTZ R63, R60, R77 ;  /* 0x0000004d3c3f7221 */ /* 0x000fe20000010000 */
[----:B------:R-:W-:-:S02]  /*0d10*/  IMAD.U32 R64, R6, 0x10000, RZ ;  /* 0x0001000006407824 */ /* 0x000fc400078e00ff */
[----:B------:R-:W-:Y:S01]  /*0d20*/  FFMA.FTZ R60, R80, R77, R61 ;  /* 0x0000004d503c7223 */ /* 0x000fe2000001003d */
[----:B------:R-:W-:Y:S02]  /*0d30*/  IMAD.U32 R65, R102, 0x10000, RZ ;  /* 0x0001000066417824 */ /* 0x000fe400078e00ff */
[----:B------:R-:W-:Y:S01]  /*0d40*/  FMUL.FTZ R86, R81, UR16 ;  /* 0x0000001051567c20 */ /* 0x000fe20008410000 */
[----:B------:R-:W-:Y:S01]  /*0d50*/  FADD.FTZ R62, R63, R84 ;  /* 0x000000543f3e7221 */ /* 0x000fe20000010000 */
[----:B------:R-:W-:Y:S01]  /*0d60*/  FFMA.FTZ R60, R79, R84, R60 ;  /* 0x000000544f3c7223 */ /* 0x000fe2000001003c */
[-C--:B------:R-:W-:Y:S01]  /*0d70*/  FMUL.FTZ R81, R64, R65.reuse ;  /* 0x0000004140517220 */ /* 0x080fe20000410000 */
[----:B------:R-:W-:Y:S01]  /*0d80*/  FADD.FTZ R27, R27, R65 ;  /* 0x000000411b1b7221 */ /* 0x000fe20000010000 */
[----:B------:R-:W-:Y:S02]  /*0d90*/  FFMA.FTZ R39, R86, R65, R39 ;  /* 0x0000004156277223 */ /* 0x000fe40000010027 */
[----:B------:R-:W-:Y:S01]  /*0da0*/  FADD.FTZ R101, R62, R81 ;  /* 0x000000513e657221 */ /* 0x000fe20000010000 */
[----:B------:R-:W-:-:S07]  /*0db0*/  FFMA.FTZ R100, R86, R81, R60 ;  /* 0x0000005156647223 */ /* 0x000fce000001003c */
.L_x_1350:
[----:B------:R-:W-:Y:S05]  /*0dc0*/  BSYNC.RECONVERGENT B0 ;  /* 0x0000000000007941 */ /* 0x000fea0003800200 */
.L_x_1349:
        /* <DEDUP_REMOVED lines=14> */
[----:B------:R-:W5:Y:S01]  /*0eb0*/  @P1 LDG.E R13, desc[UR20][R66.64] ;  /* 0x00000014420d1981 */ /* 0x000f62000c1e1900 */
[----:B------:R-:W-:-:S13]  /*0ec0*/  ISETP.NE.AND.EX P0, PT, RZ, UR31, PT, P0 ;  /* 0x0000001fff007c0c */ /* 0x000fda000bf05300 */
[----:B------:R-:W0:Y:S01]  /*0ed0*/  @P0 LDC.64 R88, c[0x0][0x438] ;  /* 0x00010e00ff580b82 */ /* 0x000e220000000a00 */
[----:B--2---:R-:W-:-:S04]  /*0ee0*/  IMAD.WIDE.U32 R90, R99, 0x4, R90 ;  /* 0x00000004635a7825 */ /* 0x004fc800078e005a */
[----:B------:R-:W-:Y:S01]  /*0ef0*/  IMAD.U32 R87, R8, 0x10000, RZ ;  /* 0x0001000008577824 */ /* 0x000fe200078e00ff */
[----:B------:R1:W5:Y:S01]  /*0f00*/  LDG.E R14, desc[UR20][R90.64] ;  /* 0x000000145a0e7981 */ /* 0x000362000c1e1900 */
[----:B0-----:R-:W-:-:S05]  /*0f10*/  @P0 IMAD.WIDE.U32 R88, R99, 0x10, R88 ;  /* 0x0000001063580825 */ /* 0x001fca00078e0058 */
[----:B------:R0:W5:Y:S01]  /*0f20*/  @P0 LDG.E.128 R52, desc[UR20][R88.64] ;  /* 0x0000001458340981 */ /* 0x000162000c1e1d00 */
[----:B-1----:R-:W-:Y:S02]  /*0f30*/  IMAD.U32 R91, R10, 0x10000, RZ ;  /* 0x000100000a5b7824 */ /* 0x002fe400078e00ff */
        /* <DEDUP_REMOVED lines=11> */
[----:B------:R-:W-:Y:S01]  /*0ff0*/  FMUL.FTZ R90, R65, UR16 ;  /* 0x00000010415a7c20 */ /* 0x000fe20008410000 */
        /* <DEDUP_REMOVED lines=18> */
[----:B------:R-:W-:Y:S01]  /*1120*/  FMUL.FTZ R94, R98, UR16 ;  /* 0x00000010625e7c20 */ /* 0x000fe20008410000 */
[----:B------:R-:W-:Y:S01]  /*1130*/  FADD.FTZ R62, R63, R92 ;  /* 0x0000005c3f3e7221 */ /* 0x000fe20000010000 */
[----:B------:R-:W-:Y:S01]  /*1140*/  FMUL.FTZ R91, R91, R64 ;  /* 0x000000405b5b7220 */ /* 0x000fe20000410000 */
[----:B------:R-:W-:Y:S01]  /*1150*/  FFMA.FTZ R60, R89, R92, R60 ;  /* 0x0000005c593c7223 */ /* 0x000fe2000001003c */
[----:B------:R-:W-:Y:S01]  /*1160*/  FADD.FTZ R23, R23, R64 ;  /* 0x0000004017177221 */ /* 0x000fe20000010000 */
[----:B------:R-:W-:Y:S01]  /*1170*/  FFMA.FTZ R35, R94, R64, R35 ;  /* 0x000000405e237223 */ /* 0x000fe20000010023 */
[----:B------:R-:W-:Y:S01]  /*1180*/  FADD.FTZ R101, R62, R91 ;  /* 0x0000005b3e657221 */ /* 0x000fe20000010000 */
[----:B------:R-:W-:-:S07]  /*1190*/  FFMA.FTZ R100, R94, R91, R60 ;  /* 0x0000005b5e647223 */ /* 0x000fce000001003c */
.L_x_1352:
[----:B------:R-:W-:Y:S05]  /*11a0*/  BSYNC.RECONVERGENT B0 ;  /* 0x0000000000007941 */ /* 0x000fea0003800200 */
.L_x_1351:
        /* <DEDUP_REMOVED lines=32> */
.L_x_1354:
[----:B------:R-:W-:Y:S05]  /*13b0*/  BSYNC.RECONVERGENT B0 ;  /* 0x0000000000007941 */ /* 0x000fea0003800200 */
.L_x_1353:
        /* <DEDUP_REMOVED lines=70> */
.L_x_1359:
        /* <DEDUP_REMOVED lines=13> */
[----:B-----5:R-:W-:Y:S01]  /*18f0*/  LOP3.LUT P6, RZ, R17, 0xff, RZ, 0xc0, !PT ;  /* 0x000000ff11ff7812 */ /* 0x020fe200078cc0ff */
        /* <DEDUP_REMOVED lines=17> */
.L_x_1358:
        /* <DEDUP_REMOVED lines=16> */
[----:B------:R-:W-:Y:S01]  /*1b10*/  LOP3.LUT P6, RZ, R17, 0xff, RZ, 0xc0, !PT ;  /* 0x000000ff11ff7812 */ /* 0x000fe200078cc0ff */
[----:B------:R-:W-:Y:S01]  /*1b20*/  FMUL.FTZ R60, R60, UR27 ;  /* 0x0000001b3c3c7c20 */ /* 0x000fe20008410000 */
[----:B------:R-:W-:Y:S01]  /*1b30*/  FFMA.FTZ R63, R64, UR16, R47 ;  /* 0x00000010403f7c23 */ /* 0x000fe2000801002f */
        /* <DEDUP_REMOVED lines=17> */
.L_x_1361:
        /* <DEDUP_REMOVED lines=11> */
[----:B------:R-:W-:Y:S01]  /*1d00*/  FFMA.FTZ R59, R60, UR16, R47 ;  /* 0x000000103c3b7c23 */ /* 0x000fe2000801002f */
[----:B------:R-:W-:Y:S01]  /*1d10*/  FMUL.FTZ R60, R56, UR27 ;  /* 0x0000001b383c7c20 */ /* 0x000fe20008410000 */
        /* <DEDUP_REMOVED lines=18> */
.L_x_1357:
        /* <DEDUP_REMOVED lines=25> */
[C---:B------:R-:W-:Y:S02]  /*1fd0*/  LOP3.LUT P5, RZ, R17.reuse, 0xff0000, RZ, 0xc0, !PT ;  /* 0x00ff000011ff7812 */ /* 0x040fe400078ac0ff */
[----:B------:R-:W-:Y:S01]  /*1fe0*/  F2FP.BF16.F32.PACK_AB R96, R60, R63 ;  /* 0x0000003f3c60723e */ /* 0x000fe200000010ff */
[----:B------:R-:W-:Y:S01]  /*1ff0*/  FFMA.FTZ R60, R76, UR9, R66 ;  /* 0x000000094c3c7c23 */ /* 0x000fe20008010042 */
[----:B------:R-:W-:Y:S02]  /*2000*/  LOP3.LUT P0, RZ, R17, 0xff, RZ, 0xc0, !PT ;  /* 0x000000ff11ff7812 */ /* 0x000fe4000780c0ff */
[----:B------:R-:W-:Y:S01]  /*2010*/  FSEL R95, R65, RZ, P5 ;  /* 0x000000ff415f7208 */ /* 0x000fe20002800000 */
[----:B------:R-:W-:Y:S01]  /*2020*/  FADD.FTZ R60, R73, -R60 ;  /* 0x8000003c493c7221 */ /* 0x000fe20000010000 */
[----:B------:R-:W-:-:S02]  /*2030*/  FSEL R63, R61, RZ, P0 ;  /* 0x000000ff3d3f7208 */ /* 0x000fc40000000000 */
[----:B------:R-:W-:Y:S01]  /*2040*/  LOP3.LUT P0, RZ, R18, 0xff0000, RZ, 0xc0, !PT ;  /* 0x00ff000012ff7812 */ /* 0x000fe2000780c0ff */
[----:B------:R-:W-:Y:S01]  /*2050*/  FMUL.FTZ R60, R60, UR16 ;  /* 0x000000103c3c7c20 */ /* 0x000fe20008410000 */
[----:B------:R-:W-:-:S03]  /*2060*/  ISETP.GE.U32.AND P5, PT, R18, 0x1000000, PT ;  /* 0x010000001200780c */ /* 0x000fc60003fa6070 */
[----:B------:R-:W-:Y:S01]  /*2070*/  FMUL.FTZ R62, R60, UR27 ;  /* 0x0000001b3c3e7c20 */ /* 0x000fe20008410000 */
        /* <DEDUP_REMOVED lines=17> */
.L_x_1363:
[--C-:B------:R-:W-:Y:S01]  /*2190*/  FFMA.FTZ R57, R3, UR9, R66.reuse ;  /* 0x0000000903397c23 */ /* 0x100fe20008010042 */
[----:B-----5:R-:W-:Y:S01]  /*21a0*/  LOP3.LUT P0, RZ, R17, 0xff, RZ, 0xc0, !PT ;  /* 0x000000ff11ff7812 */ /* 0x020fe2000780c0ff */
[--C-:B------:R-:W-:Y:S01]  /*21b0*/  FFMA.FTZ R60, R72, UR9, R66.reuse ;  /* 0x00000009483c7c23 */ /* 0x100fe20008010042 */
[----:B------:R-:W-:Y:S01]  /*21c0*/  LOP3.LUT P5, RZ, R18, 0xff, RZ, 0xc0, !PT ;  /* 0x000000ff12ff7812 */ /* 0x000fe200078ac0ff */
[----:B------:R-:W-:Y:S01]  /*21d0*/  FADD.FTZ R57, R70, -R57 ;  /* 0x8000003946397221 */ /* 0x000fe20000010000 */
[----:B------:R-:W-:Y:S01]  /*21e0*/  FFMA.FTZ R59, R71, UR9, R66 ;  /* 0x00000009473b7c23 */ /* 0x000fe20008010042 */
[----:B------:R-:W-:Y:S01]  /*21f0*/  FADD.FTZ R60, R69, -R60 ;  /* 0x8000003c453c7221 */ /* 0x000fe20000010000 */
[----:B------:R-:W-:Y:S01]  /*2200*/  LOP3.LUT P6, RZ, R18, 0xff00, RZ, 0xc0, !PT ;  /* 0x0000ff0012ff7812 */ /* 0x000fe200078cc0ff */
[----:B------:R-:W-:Y:S01]  /*2210*/  FMUL.FTZ R56, R57, UR16 ;  /* 0x0000001039387c20 */ /* 0x000fe20008410000 */
[----:B------:R-:W-:-:S03]  /*2220*/  FADD.FTZ R59, R74, -R59 ;  /* 0x8000003b4a3b7221 */ /* 0x000fc60000010000 */
[----:B------:R-:W-:-:S05]  /*2230*/  FMUL.FTZ R57, R56, UR27 ;  /* 0x0000001b38397c20 */ /* 0x000fca0008410000 */
[C---:B------:R-:W-:Y:S02]  /*2240*/  FSEL R58, R57.reuse, RZ, P0 ;  /* 0x000000ff393a7208 */ /* 0x040fe40000000000 */
[----:B------:R-:W-:Y:S02]  /*2250*/  FSEL R57, R57, RZ, P5 ;  /* 0x000000ff39397208 */ /* 0x000fe40002800000 */
[----:B------:R-:W-:Y:S02]  /*2260*/  LOP3.LUT P0, RZ, R17, 0xff00, RZ, 0xc0, !PT ;  /* 0x0000ff0011ff7812 */ /* 0x000fe4000780c0ff */
[----:B------:R-:W-:Y:S01]  /*2270*/  F2FP.BF16.F32.PACK_AB R67, R57, R58 ;  /* 0x0000003a3943723e */ /* 0x000fe200000010ff */
[----:B------:R-:W-:Y:S01]  /*2280*/  FFMA.FTZ R58, R76, UR9, R66 ;  /* 0x000000094c3a7c23 */ /* 0x000fe20008010042 */
[----:B------:R-:W-:Y:S01]  /*2290*/  FMUL.FTZ R57, R60, UR16 ;  /* 0x000000103c397c20 */ /* 0x000fe20008410000 */
[----:B------:R-:W-:Y:S02]  /*22a0*/  LOP3.LUT P5, RZ, R17, 0xff0000, RZ, 0xc0, !PT ;  /* 0x00ff000011ff7812 */ /* 0x000fe400078ac0ff */
[----:B------:R-:W-:Y:S01]  /*22b0*/  FADD.FTZ R61, R73, -R58 ;  /* 0x8000003a493d7221 */ /* 0x000fe20000010000 */
[----:B------:R-:W-:Y:S01]  /*22c0*/  FMUL.FTZ R58, R59, UR16 ;  /* 0x000000103b3a7c20 */ /* 0x000fe20008410000 */
[----:B------:R-:W-:Y:S01]  /*22d0*/  FMUL.FTZ R60, R57, UR27 ;  /* 0x0000001b393c7c20 */ /* 0x000fe20008410000 */
[----:B------:R-:W-:Y:S01]  /*22e0*/  PRMT R93, R67, 0x7632, R93 ;  /* 0x00007632435d7816 */ /* 0x000fe2000000005d */
[----:B------:R-:W-:Y:S01]  /*22f0*/  FMUL.FTZ R59, R61, UR16 ;  /* 0x000000103d3b7c20 */ /* 0x000fe20008410000 */
[----:B------:R-:W-:-:S02]  /*2300*/  FMUL.FTZ R62, R58, UR27 ;  /* 0x0000001b3a3e7c20 */ /* 0x000fc40008410000 */
[C---:B------:R-:W-:Y:S01]  /*2310*/  FSEL R61, R60.reuse, RZ, P0 ;  /* 0x000000ff3c3d7208 */ /* 0x040fe20000000000 */
        /* <DEDUP_REMOVED lines=17> */
[----:B------:R-:W-:Y:S01]  /*2430*/  PRMT R99, R60, 0x7610, R99 ;  /* 0x000076103c637816 */ /* 0x000fe20000000063 */
[----:B------:R-:W-:Y:S06]  /*2440*/  BRA `(.L_x_1360) ;  /* 0x0000000400747947 */ /* 0x000fec0003800000 */
.L_x_1362:
        /* <DEDUP_REMOVED lines=13> */
[----:B------:R-:W-:Y:S01]  /*2520*/  FFMA.FTZ R60, R60, UR16, R45 ;  /* 0x000000103c3c7c23 */ /* 0x000fe2000801002d */
[----:B------:R-:W-:Y:S01]  /*2530*/  FADD.FTZ R65, R74, -R65 ;  /* 0x800000414a417221 */ /* 0x000fe20000010000 */
[----:B------:R-:W-:-:S02]  /*2540*/  FFMA.FTZ R61, R61, UR16, R44 ;  /* 0x000000103d3d7c23 */ /* 0x000fc4000801002c */
[----:B------:R-:W-:Y:S01]  /*2550*/  FMUL.FTZ R60, R60, UR27 ;  /* 0x0000001b3c3c7c20 */ /* 0x000fe20008410000 */
[----:B------:R-:W-:Y:S01]  /*2560*/  FFMA.FTZ R65, R65, UR16, R46 ;  /* 0x0000001041417c23 */ /* 0x000fe2000801002e */
        /* <DEDUP_REMOVED lines=10> */
[----:B------:R-:W-:-:S02]  /*2610*/  FSEL R95, R65, RZ, P0 ;  /* 0x000000ff415f7208 */ /* 0x000fc40000000000 */
[----:B------:R-:W-:Y:S01]  /*2620*/  LOP3.LUT P6, RZ, R18, 0xff0000, RZ, 0xc0, !PT ;  /* 0x00ff000012ff7812 */ /* 0x000fe200078cc0ff */
[----:B------:R-:W-:Y:S01]  /*2630*/  FFMA.FTZ R60, R60, UR16, R47 ;  /* 0x000000103c3c7c23 */ /* 0x000fe2000801002f */
        /* <DEDUP_REMOVED lines=19> */
.L_x_1364:
        /* <DEDUP_REMOVED lines=8> */
[----:B------:R-:W-:Y:S01]  /*27f0*/  FFMA.FTZ R56, R57, UR16, R44 ;  /* 0x0000001039387c23 */ /* 0x000fe2000801002c */
[----:B------:R-:W-:-:S03]  /*2800*/  FADD.FTZ R59, R74, -R59 ;  /* 0x8000003b4a3b7221 */ /* 0x000fc60000010000 */
[----:B------:R-:W-:-:S05]  /*2810*/  FMUL.FTZ R57, R56, UR27 ;  /* 0x0000001b38397c20 */ /* 0x000fca0008410000 */
[C---:B------:R-:W-:Y:S02]  /*2820*/  FSEL R58, R57.reuse, RZ, P0 ;  /* 0x000000ff393a7208 */ /* 0x040fe40000000000 */
[----:B------:R-:W-:Y:S02]  /*2830*/  FSEL R57, R57, RZ, P5 ;  /* 0x000000ff39397208 */ /* 0x000fe40002800000 */
[----:B------:R-:W-:Y:S02]  /*2840*/  LOP3.LUT P0, RZ, R17, 0xff00, RZ, 0xc0, !PT ;  /* 0x0000ff0011ff7812 */ /* 0x000fe4000780c0ff */
[----:B------:R-:W-:Y:S01]  /*2850*/  F2FP.BF16.F32.PACK_AB R67, R57, R58 ;  /* 0x0000003a3943723e */ /* 0x000fe200000010ff */
[----:B------:R-:W-:Y:S01]  /*2860*/  FFMA.FTZ R58, R76, UR9, R66 ;  /* 0x000000094c3a7c23 */ /* 0x000fe20008010042 */
[----:B------:R-:W-:Y:S01]  /*2870*/  FFMA.FTZ R57, R60, UR16, R45 ;  /* 0x000000103c397c23 */ /* 0x000fe2000801002d */
[----:B------:R-:W-:Y:S02]  /*2880*/  LOP3.LUT P5, RZ, R17, 0xff0000, RZ, 0xc0, !PT ;  /* 0x00ff000011ff7812 */ /* 0x000fe400078ac0ff */
[----:B------:R-:W-:Y:S01]  /*2890*/  FADD.FTZ R62, R73, -R58 ;  /* 0x8000003a493e7221 */ /* 0x000fe20000010000 */
[----:B------:R-:W-:Y:S01]  /*28a0*/  FFMA.FTZ R58, R59, UR16, R46 ;  /* 0x000000103b3a7c23 */ /* 0x000fe2000801002e */
[----:B------:R-:W-:Y:S01]  /*28b0*/  FMUL.FTZ R60, R57, UR27 ;  /* 0x0000001b393c7c20 */ /* 0x000fe20008410000 */
[----:B------:R-:W-:Y:S01]  /*28c0*/  PRMT R93, R67, 0x7632, R93 ;  /* 0x00007632435d7816 */ /* 0x000fe2000000005d */
[----:B------:R-:W-:Y:S01]  /*28d0*/  FFMA.FTZ R59, R62, UR16, R47 ;  /* 0x000000103e3b7c23 */ /* 0x000fe2000801002f */
        /* <DEDUP_REMOVED lines=19> */
[----:B------:R-:W-:-:S07]  /*2a10*/  PRMT R99, R60, 0x7610, R99 ;  /* 0x000076103c637816 */ /* 0x000fce0000000063 */
.L_x_1360:
        /* <DEDUP_REMOVED lines=24> */
.L_x_1365:
[----:B------:R-:W-:-:S07]  /*2ba0*/  VIADD R19, R19, 0x80 ;  /* 0x0000008013137836 */ /* 0x000fce0000000000 */
.L_x_1356:
[----:B------:R-:W-:Y:S05]  /*2bb0*/  BSYNC.RECONVERGENT B0 ;  /* 0x0000000000007941 */ /* 0x000fea0003800200 */
.L_x_1355:
        /* <DEDUP_REMOVED lines=12> */
[--C-:B0-----:R-:W-:Y:S01]  /*2c80*/  FFMA.FTZ R57, R75, UR9, R66.reuse ;  /* 0x000000094b397c23 */ /* 0x101fe20008010042 */
[--C-:B------:R-:W-:Y:S01]  /*2c90*/  FFMA.FTZ R58, R80, UR9, R66.reuse ;  /* 0x00000009503a7c23 */ /* 0x100fe20008010042 */
[----:B-----5:R-:W-:Y:S01]  /*2ca0*/  LOP3.LUT P6, RZ, R15, 0xff, RZ, 0xc0, !PT ;  /* 0x000000ff0fff7812 */ /* 0x020fe200078cc0ff */
[----:B------:R-:W-:Y:S01]  /*2cb0*/  FFMA.FTZ R64, R86, UR9, R66 ;  /* 0x0000000956407c23 */ /* 0x000fe20008010042 */
[----:B------:R-:W-:Y:S01]  /*2cc0*/  FADD.FTZ R57, R78, -R57 ;  /* 0x800000394e397221 */ /* 0x000fe20000010000 */
[----:B------:R-:W-:Y:S01]  /*2cd0*/  FADD.FTZ R58, R77, -R58 ;  /* 0x8000003a4d3a7221 */ /* 0x000fe20000010000 */
[----:B------:R-:W-:Y:S01]  /*2ce0*/  LOP3.LUT P5, RZ, R16, 0xff, RZ, 0xc0, !PT ;  /* 0x000000ff10ff7812 */ /* 0x000fe200078ac0ff */
[----:B------:R-:W-:Y:S01]  /*2cf0*/  FADD.FTZ R96, R81, -R64 ;  /* 0x8000004051607221 */ /* 0x000fe20000010000 */
[----:B------:R-:W-:Y:S01]  /*2d00*/  FFMA.FTZ R56, R57, UR16, R48 ;  /* 0x0000001039387c23 */ /* 0x000fe20008010030 */
[----:B------:R-:W-:-:S03]  /*2d10*/  FFMA.FTZ R57, R79, UR9, R66 ;  /* 0x000000094f397c23 */ /* 0x000fc60008010042 */
[----:B------:R-:W-:Y:S01]  /*2d20*/  FMUL.FTZ R59, R56, UR27 ;  /* 0x0000001b383b7c20 */ /* 0x000fe20008410000 */
[----:B-1----:R-:W-:Y:S01]  /*2d30*/  FADD.FTZ R61, R84, -R57 ;  /* 0x80000039543d7221 */ /* 0x002fe20000010000 */
[----:B------:R-:W-:-:S03]  /*2d40*/  FFMA.FTZ R57, R58, UR16, R49 ;  /* 0x000000103a397c23 */ /* 0x000fc60008010031 */
[----:B------:R-:W-:Y:S01]  /*2d50*/  FSEL R60, R59, RZ, P6 ;  /* 0x000000ff3b3c7208 */ /* 0x000fe20003000000 */
[----:B------:R-:W-:Y:S01]  /*2d60*/  FFMA.FTZ R58, R61, UR16, R50 ;  /* 0x000000103d3a7c23 */ /* 0x000fe20008010032 */
[----:B------:R-:W-:Y:S01]  /*2d70*/  FMUL.FTZ R62, R57, UR27 ;  /* 0x0000001b393e7c20 */ /* 0x000fe20008410000 */
[----:B------:R-:W-:Y:S02]  /*2d80*/  LOP3.LUT P6, RZ, R15, 0xff00, RZ, 0xc0, !PT ;  /* 0x0000ff000fff7812 */ /* 0x000fe400078cc0ff */
[----:B------:R-:W-:Y:S01]  /*2d90*/  FSEL R61, R59, RZ, P5 ;  /* 0x000000ff3b3d7208 */ /* 0x000fe20002800000 */
[----:B------:R-:W-:Y:S01]  /*2da0*/  FMUL.FTZ R64, R58, UR27 ;  /* 0x0000001b3a407c20 */ /* 0x000fe20008410000 */
[----:B------:R-:W-:Y:S01]  /*2db0*/  LOP3.LUT P5, RZ, R16, 0xff00, RZ, 0xc0, !PT ;  /* 0x0000ff0010ff7812 */ /* 0x000fe200078ac0ff */
[----:B------:R-:W-:Y:S01]  /*2dc0*/  FFMA.FTZ R59, R96, UR16, R51 ;  /* 0x00000010603b7c23 */ /* 0x000fe20008010033 */
[C---:B------:R-:W-:Y:S02]  /*2dd0*/  FSEL R63, R62.reuse, RZ, P6 ;  /* 0x000000ff3e3f7208 */ /* 0x040fe40003000000 */
[----:B------:R-:W-:Y:S01]  /*2de0*/  LOP3.LUT P6, RZ, R15, 0xff0000, RZ, 0xc0, !PT ;  /* 0x00ff00000fff7812 */ /* 0x000fe200078cc0ff */
[----:B------:R-:W-:Y:S01]  /*2df0*/  FMUL.FTZ R67, R59, UR27 ;  /* 0x0000001b3b437c20 */ /* 0x000fe20008410000 */
[----:B------:R-:W-:-:S02]  /*2e00*/  FSEL R62, R62, RZ, P5 ;  /* 0x000000ff3e3e7208 */ /* 0x000fc40002800000 */
[----:B------:R-:W-:Y:S02]  /*2e10*/  LOP3.LUT P5, RZ, R16, 0xff0000, RZ, 0xc0, !PT ;  /* 0x00ff000010ff7812 */ /* 0x000fe400078ac0ff */
[C---:B------:R-:W-:Y:S02]  /*2e20*/  FSEL R65, R64.reuse, RZ, P6 ;  /* 0x000000ff40417208 */ /* 0x040fe40003000000 */
[----:B------:R-:W-:Y:S02]  /*2e30*/  FSEL R64, R64, RZ, P5 ;  /* 0x000000ff40407208 */ /* 0x000fe40002800000 */
[----:B------:R-:W-:Y:S02]  /*2e40*/  ISETP.GE.U32.AND P6, PT, R15, 0x1000000, PT ;  /* 0x010000000f00780c */ /* 0x000fe40003fc6070 */
[----:B------:R-:W-:Y:S02]  /*2e50*/  ISETP.GE.U32.AND P5, PT, R16, 0x1000000, PT ;  /* 0x010000001000780c */ /* 0x000fe40003fa6070 */
[----:B------:R-:W-:-:S02]  /*2e60*/  F2FP.BF16.F32.PACK_AB R95, R61, R60 ;  /* 0x0000003c3d5f723e */ /* 0x000fc400000010ff */
[C---:B------:R-:W-:Y:S02]  /*2e70*/  FSEL R60, R67.reuse, RZ, P6 ;  /* 0x000000ff433c7208 */ /* 0x040fe40003000000 */
        /* <DEDUP_REMOVED lines=12> */
.L_x_1370:
[--C-:B01----:R-:W-:Y:S01]  /*2f40*/  FFMA.FTZ R60, R80, UR9, R66.reuse ;  /* 0x00000009503c7c23 */ /* 0x103fe20008010042 */
[--C-:B------:R-:W-:Y:S01]  /*2f50*/  FFMA.FTZ R63, R79, UR9, R66.reuse ;  /* 0x000000094f3f7c23 */ /* 0x100fe20008010042 */
[----:B------:R-:W-:Y:S01]  /*2f60*/  FFMA.FTZ R61, R75, UR9, R66 ;  /* 0x000000094b3d7c23 */ /* 0x000fe20008010042 */
[----:B-----5:R-:W-:Y:S01]  /*2f70*/  LOP3.LUT P5, RZ, R15, 0xff00, RZ, 0xc0, !PT ;  /* 0x0000ff000fff7812 */ /* 0x020fe200078ac0ff */
[----:B------:R-:W-:Y:S01]  /*2f80*/  FADD.FTZ R60, R77, -R60 ;  /* 0x8000003c4d3c7221 */ /* 0x000fe20000010000 */
[----:B------:R-:W-:Y:S01]  /*2f90*/  FADD.FTZ R63, R84, -R63 ;  /* 0x8000003f543f7221 */ /* 0x000fe20000010000 */
[----:B------:R-:W-:Y:S01]  /*2fa0*/  FADD.FTZ R61, R78, -R61 ;  /* 0x8000003d4e3d7221 */ /* 0x000fe20000010000 */
[----:B------:R-:W-:Y:S01]  /*2fb0*/  LOP3.LUT P6, RZ, R16, 0xff00, RZ, 0xc0, !PT ;  /* 0x0000ff0010ff7812 */ /* 0x000fe200078cc0ff */
[----:B------:R-:W-:Y:S01]  /*2fc0*/  FFMA.FTZ R60, R60, UR16, R49 ;  /* 0x000000103c3c7c23 */ /* 0x000fe20008010031 */
[----:B------:R-:W-:Y:S01]  /*2fd0*/  FFMA.FTZ R63, R63, UR16, R50 ;  /* 0x000000103f3f7c23 */ /* 0x000fe20008010032 */
[----:B------:R-:W-:Y:S01]  /*2fe0*/  FFMA.FTZ R61, R61, UR16, R48 ;  /* 0x000000103d3d7c23 */ /* 0x000fe20008010030 */
[----:B------:R-:W-:Y:S01]  /*2ff0*/  FFMA.FTZ R96, R86, UR9, R66 ;  /* 0x0000000956607c23 */ /* 0x000fe20008010042 */
[----:B------:R-:W-:Y:S01]  /*3000*/  FMUL.FTZ R60, R60, UR27 ;  /* 0x0000001b3c3c7c20 */ /* 0x000fe20008410000 */
[----:B------:R-:W-:Y:S01]  /*3010*/  FMUL.FTZ R64, R63, UR27 ;  /* 0x0000001b3f407c20 */ /* 0x000fe20008410000 */
[----:B------:R-:W-:Y:S01]  /*3020*/  FMUL.FTZ R61, R61, UR27 ;  /* 0x0000001b3d3d7c20 */ /* 0x000fe20008410000 */
[----:B------:R-:W-:-:S02]  /*3030*/  FADD.FTZ R96, R81, -R96 ;  /* 0x8000006051607221 */ /* 0x000fc40000010000 */
[C---:B------:R-:W-:Y:S02]  /*3040*/  FSEL R62, R60.reuse, RZ, P5 ;  /* 0x000000ff3c3e7208 */ /* 0x040fe40002800000 */
[----:B------:R-:W-:Y:S01]  /*3050*/  FSEL R63, R60, RZ, P6 ;  /* 0x000000ff3c3f7208 */ /* 0x000fe20003000000 */
[----:B------:R-:W-:Y:S01]  /*3060*/  FFMA.FTZ R96, R96, UR16, R51 ;  /* 0x0000001060607c23 */ /* 0x000fe20008010033 */
        /* <DEDUP_REMOVED lines=19> */
[C---:B------:R-:W-:Y:S02]  /*31a0*/  PRMT R96, R64.reuse, 0x7632, R96 ;  /* 0x0000763240607816 */ /* 0x040fe40000000060 */
[----:B------:R-:W-:Y:S02]  /*31b0*/  PRMT R98, R64, 0x7610, R98 ;  /* 0x0000761040627816 */ /* 0x000fe40000000062 */
[C---:B------:R-:W-:Y:S02]  /*31c0*/  PRMT R97, R60.reuse, 0x7632, R97 ;  /* 0x000076323c617816 */ /* 0x040fe40000000061 */
[----:B------:R-:W-:Y:S01]  /*31d0*/  PRMT R99, R60, 0x7610, R99 ;  /* 0x000076103c637816 */ /* 0x000fe20000000063 */
[----:B------:R-:W-:Y:S06]  /*31e0*/  BRA `(.L_x_1371) ;  /* 0x0000000c00847947 */ /* 0x000fec0003800000 */
.L_x_1369:
[----:B01----:R-:W0:Y:S02]  /*31f0*/  LDC.64 R60, c[0x0][0x478] ;  /* 0x00011e00ff3c7b82 */ /* 0x003e240000000a00 */
[----:B0-----:R-:W-:-:S04]  /*3200*/  ISETP.NE.U32.AND P0, PT, R60, RZ, PT ;  /* 0x000000ff3c00720c */ /* 0x001fc80003f05070 */
[----:B------:R-:W-:-:S13]  /*3210*/  ISETP.NE.AND.EX P0, PT, R61, RZ, PT, P0 ;  /* 0x000000ff3d00720c */ /* 0x000fda0003f05300 */
[----:B------:R-:W-:Y:S05]  /*3220*/  @!P0 BRA `(.L_x_1372) ;  /* 0x0000000000b08947 */ /* 0x000fea0003800000 */
[--C-:B------:R-:W-:Y:S01]  /*3230*/  FFMA.FTZ R57, R75, UR9, R66.reuse ;  /* 0x000000094b397c23 */ /* 0x100fe20008010042 */
[--C-:B------:R-:W-:Y:S01]  /*3240*/  FFMA.FTZ R58, R80, UR9, R66.reuse ;  /* 0x00000009503a7c23 */ /* 0x100fe20008010042 */
[----:B-----5:R-:W-:Y:S01]  /*3250*/  LOP3.LUT P6, RZ, R15, 0xff, RZ, 0xc0, !PT ;  /* 0x000000ff0fff7812 */ /* 0x020fe200078cc0ff */
[----:B------:R-:W-:Y:S01]  /*3260*/  FFMA.FTZ R64, R86, UR9, R66 ;  /* 0x0000000956407c23 */ /* 0x000fe20008010042 */
[----:B------:R-:W-:Y:S01]  /*3270*/  FADD.FTZ R57, R78, -R57 ;  /* 0x800000394e397221 */ /* 0x000fe20000010000 */
[----:B------:R-:W-:Y:S01]  /*3280*/  FADD.FTZ R58, R77, -R58 ;  /* 0x8000003a4d3a7221 */ /* 0x000fe20000010000 */
[----:B------:R-:W-:Y:S02]  /*3290*/  LOP3.LUT P5, RZ, R16, 0xff, RZ, 0xc0, !PT ;  /* 0x000000ff10ff7812 */ /* 0x000fe400078ac0ff */
[----:B------:R-:W-:Y:S01]  /*32a0*/  FMUL.FTZ R56, R57, UR16 ;  /* 0x0000001039387c20 */ /* 0x000fe20008410000 */
[----:B------:R-:W-:-:S03]  /*32b0*/  FFMA.FTZ R57, R79, UR9, R66 ;  /* 0x000000094f397c23 */ /* 0x000fc60008010042 */
[----:B------:R-:W-:Y:S01]  /*32c0*/  FMUL.FTZ R59, R56, UR27 ;  /* 0x0000001b383b7c20 */ /* 0x000fe20008410000 */
[----:B------:R-:W-:Y:S01]  /*32d0*/  FADD.FTZ R61, R84, -R57 ;  /* 0x80000039543d7221 */ /* 0x000fe20000010000 */
[----:B------:R-:W-:-:S03]  /*32e0*/  FMUL.FTZ R57, R58, UR16 ;  /* 0x000000103a397c20 */ /* 0x000fc60008410000 */
[----:B------:R-:W-:Y:S01]  /*32f0*/  FSEL R60, R59, RZ, P6 ;  /* 0x000000ff3b3c7208 */ /* 0x000fe20003000000 */
[----:B------:R-:W-:Y:S01]  /*3300*/  FMUL.FTZ R58, R61, UR16 ;  /* 0x000000103d3a7c20 */ /* 0x000fe20008410000 */
[----:B------:R-:W-:Y:S01]  /*3310*/  FMUL.FTZ R62, R57, UR27 ;  /* 0x0000001b393e7c20 */ /* 0x000fe20008410000 */
[----:B------:R-:W-:Y:S02]  /*3320*/  LOP3.LUT P6, RZ, R15, 0xff00, RZ, 0xc0, !PT ;  /* 0x0000ff000fff7812 */ /* 0x000fe400078cc0ff */
[----:B------:R-:W-:Y:S01]  /*3330*/  FSEL R61, R59, RZ, P5 ;  /* 0x000000ff3b3d7208 */ /* 0x000fe20002800000 */
[----:B------:R-:W-:Y:S01]  /*3340*/  FADD.FTZ R59, R81, -R64 ;  /* 0x80000040513b7221 */ /* 0x000fe20000010000 */
[----:B------:R-:W-:Y:S01]  /*3350*/  LOP3.LUT P5, RZ, R16, 0xff00, RZ, 0xc0, !PT ;  /* 0x0000ff0010ff7812 */ /* 0x000fe200078ac0ff */
[----:B------:R-:W-:Y:S01]  /*3360*/  FMUL.FTZ R64, R58, UR27 ;  /* 0x0000001b3a407c20 */ /* 0x000fe20008410000 */
[----:B------:R-:W-:Y:S01]  /*3370*/  FSEL R63, R62, RZ, P6 ;  /* 0x000000ff3e3f7208 */ /* 0x000fe20003000000 */
[----:B------:R-:W-:Y:S01]  /*3380*/  FMUL.FTZ R59, R59, UR16 ;  /* 0x000000103b3b7c20 */ /* 0x000fe20008410000 */
[----:B------:R-:W-:-:S02]  /*3390*/  LOP3.LUT P6, RZ, R15, 0xff0000, RZ, 0xc0, !PT ;  /* 0x00ff00000fff7812 */ /* 0x000fc400078cc0ff */
[----:B------:R-:W-:Y:S01]  /*33a0*/  FSEL R62, R62, RZ, P5 ;  /* 0x000000ff3e3e7208 */ /* 0x000fe20002800000 */
[----:B------:R-:W-:Y:S01]  /*33b0*/  FMUL.FTZ R67, R59, UR27 ;  /* 0x0000001b3b437c20 */ /* 0x000fe20008410000 */
        /* <DEDUP_REMOVED lines=19> */
.L_x_1372:
        /* <DEDUP_REMOVED lines=13> */
[----:B------:R-:W-:Y:S01]  /*35c0*/  FMUL.FTZ R64, R63, UR27 ;  /* 0x0000001b3f407c20 */ /* 0x000fe20008410000 */
[----:B------:R-:W-:Y:S01]  /*35d0*/  FMUL.FTZ R61, R61, UR27 ;  /* 0x0000001b3d3d7c20 */ /* 0x000fe20008410000 */
[----:B------:R-:W-:-:S02]  /*35e0*/  FADD.FTZ R96, R81, -R96 ;  /* 0x8000006051607221 */ /* 0x000fc40000010000 */
[C---:B------:R-:W-:Y:S02]  /*35f0*/  FSEL R62, R60.reuse, RZ, P5 ;  /* 0x000000ff3c3e7208 */ /* 0x040fe40002800000 */
[----:B------:R-:W-:Y:S01]  /*3600*/  FSEL R63, R60, RZ, P6 ;  /* 0x000000ff3c3f7208 */ /* 0x000fe20003000000 */
[----:B------:R-:W-:Y:S01]  /*3610*/  FMUL.FTZ R96, R96, UR16 ;  /* 0x0000001060607c20 */ /* 0x000fe20008410000 */
        /* <DEDUP_REMOVED lines=24> */
.L_x_1368:
[----:B------:R-:W-:-:S04]  /*37a0*/  UISETP.NE.U32.AND UP3, UPT, UR30, URZ, UPT ;  /* 0x000000ff1e00728c */ /* 0x000fc8000bf65070 */
[----:B------:R-:W-:-:S09]  /*37b0*/  UISETP.NE.AND.EX UP3, UPT, UR31, URZ, UPT, UP3 ;  /* 0x000000ff1f00728c */ /* 0x000fd2000bf65330 */
[----:B------:R-:W-:Y:S05]  /*37c0*/  BRA.U !UP3, `(.L_x_1373) ;  /* 0x000000050b087547 */ /* 0x000fea000b800000 */
[----:B01----:R-:W0:Y:S02]  /*37d0*/  LDC.64 R60, c[0x0][0x478] ;  /* 0x00011e00ff3c7b82 */ /* 0x003e240000000a00 */
[----:B0-----:R-:W-:-:S04]  /*37e0*/  ISETP.NE.U32.AND P0, PT, R60, RZ, PT ;  /* 0x000000ff3c00720c */ /* 0x001fc80003f05070 */
[----:B------:R-:W-:-:S13]  /*37f0*/  ISETP.NE.AND.EX P0, PT, R61, RZ, PT, P0 ;  /* 0x000000ff3d00720c */ /* 0x000fda0003f05300 */
[----:B------:R-:W-:Y:S05]  /*3800*/  @!P0 BRA `(.L_x_1374) ;  /* 0x00000000007c8947 */ /* 0x000fea0003800000 */
        /* <DEDUP_REMOVED lines=13> */
[----:B------:R-:W-:Y:S01]  /*38e0*/  FMUL.FTZ R61, R57, UR27 ;  /* 0x0000001b393d7c20 */ /* 0x000fe20008410000 */
[----:B------:R-:W-:Y:S01]  /*38f0*/  LOP3.LUT P5, RZ, R15, 0xff00, RZ, 0xc0, !PT ;  /* 0x0000ff000fff7812 */ /* 0x000fe200078ac0ff */
[----:B------:R-:W-:Y:S01]  /*3900*/  FFMA.FTZ R59, R62, UR16, R51 ;  /* 0x000000103e3b7c23 */ /* 0x000fe20008010033 */
        /* <DEDUP_REMOVED lines=15> */
.L_x_1374:
        /* <DEDUP_REMOVED lines=10> */
[----:B------:R-:W-:Y:S01]  /*3aa0*/  LOP3.LUT P6, RZ, R15, 0xff, RZ, 0xc0, !PT ;  /* 0x000000ff0fff7812 */ /* 0x000fe200078cc0ff */
[----:B------:R-:W-:Y:S01]  /*3ab0*/  FFMA.FTZ R63, R63, UR16, R50 ;  /* 0x000000103f3f7c23 */ /* 0x000fe20008010032 */
        /* <DEDUP_REMOVED lines=19> */
.L_x_1373:
        /* <DEDUP_REMOVED lines=18> */
[C---:B-----5:R-:W-:Y:S01]  /*3d10*/  LOP3.LUT P6, RZ, R15.reuse, 0xff, RZ, 0xc0, !PT ;  /* 0x000000ff0fff7812 */ /* 0x060fe200078cc0ff */
[----:B------:R-:W-:Y:S01]  /*3d20*/  FMUL.FTZ R62, R58, UR27 ;  /* 0x0000001b3a3e7c20 */ /* 0x000fe20008410000 */
[----:B------:R-:W-:Y:S01]  /*3d30*/  LOP3.LUT P5, RZ, R15, 0xff00, RZ, 0xc0, !PT ;  /* 0x0000ff000fff7812 */ /* 0x000fe200078ac0ff */
[----:B------:R-:W-:Y:S01]  /*3d40*/  FMUL.FTZ R63, R59, UR27 ;  /* 0x0000001b3b3f7c20 */ /* 0x000fe20008410000 */
[----:B------:R-:W-:-:S02]  /*3d50*/  FSEL R60, R60, RZ, P6 ;  /* 0x000000ff3c3c7208 */ /* 0x000fc40003000000 */
        /* <DEDUP_REMOVED lines=12> */
.L_x_1375:
        /* <DEDUP_REMOVED lines=30> */
.L_x_1371:
        /* <DEDUP_REMOVED lines=20> */
.L_x_1376:
[----:B------:R-:W-:-:S07]  /*4140*/  VIADD R19, R19, 0x80 ;  /* 0x0000008013137836 */ /* 0x000fce0000000000 */
.L_x_1367:
[----:B------:R-:W-:Y:S05]  /*4150*/  BSYNC.RECONVERGENT B0 ;  /* 0x0000000000007941 */ /* 0x000fea0003800200 */
.L_x_1366:
        /* <DEDUP_REMOVED lines=14> */
[----:B-1----:R-:W-:Y:S01]  /*4240*/  FFMA.FTZ R61, R89, UR9, R66 ;  /* 0x00000009593d7c23 */ /* 0x002fe20008010042 */
[----:B-----5:R-:W-:Y:S01]  /*4250*/  ISETP.GE.U32.AND P6, PT, R14, 0x1000000, PT ;  /* 0x010000000e00780c */ /* 0x020fe20003fc6070 */
[----:B------:R-:W-:Y:S01]  /*4260*/  FADD.FTZ R58, R91, -R56 ;  /* 0x800000385b3a7221 */ /* 0x000fe20000010000 */
[----:B------:R-:W-:Y:S01]  /*4270*/  FFMA.FTZ R56, R90, UR9, R66 ;  /* 0x000000095a387c23 */ /* 0x000fe20008010042 */
[----:B------:R-:W-:Y:S01]  /*4280*/  FADD.FTZ R57, R88, -R57 ;  /* 0x8000003958397221 */ /* 0x000fe20000010000 */
[----:B------:R-:W-:Y:S01]  /*4290*/  FADD.FTZ R61, R92, -R61 ;  /* 0x8000003d5c3d7221 */ /* 0x000fe20000010000 */
[----:B------:R-:W-:Y:S01]  /*42a0*/  FFMA.FTZ R59, R58, UR16, R55 ;  /* 0x000000103a3b7c23 */ /* 0x000fe20008010037 */
[----:B------:R-:W-:Y:S01]  /*42b0*/  FADD.FTZ R58, R87, -R56 ;  /* 0x80000038573a7221 */ /* 0x000fe20000010000 */
[----:B------:R-:W-:Y:S01]  /*42c0*/  FFMA.FTZ R56, R57, UR16, R52 ;  /* 0x0000001039387c23 */ /* 0x000fe20008010034 */
[----:B------:R-:W-:Y:S01]  /*42d0*/  LOP3.LUT P5, RZ, R14, 0xff, RZ, 0xc0, !PT ;  /* 0x000000ff0eff7812 */ /* 0x000fe200078ac0ff */
[----:B------:R-:W-:Y:S01]  /*42e0*/  FMUL.FTZ R66, R59, UR27 ;  /* 0x0000001b3b427c20 */ /* 0x000fe20008410000 */
[----:B------:R-:W-:Y:S01]  /*42f0*/  FFMA.FTZ R57, R58, UR16, R53 ;  /* 0x000000103a397c23 */ /* 0x000fe20008010035 */
[----:B------:R-:W-:Y:S01]  /*4300*/  FMUL.FTZ R60, R56, UR27 ;  /* 0x0000001b383c7c20 */ /* 0x000fe20008410000 */
[----:B------:R-:W-:-:S02]  /*4310*/  FFMA.FTZ R58, R61, UR16, R54 ;  /* 0x000000103d3a7c23 */ /* 0x000fc40008010036 */
[----:B------:R-:W-:Y:S01]  /*4320*/  FSEL R95, R66, RZ, P6 ;  /* 0x000000ff425f7208 */ /* 0x000fe20003000000 */
[----:B------:R-:W-:Y:S01]  /*4330*/  FMUL.FTZ R62, R57, UR27 ;  /* 0x0000001b393e7c20 */ /* 0x000fe20008410000 */
[----:B------:R-:W-:Y:S01]  /*4340*/  FSEL R61, R60, RZ, P5 ;  /* 0x000000ff3c3d7208 */ /* 0x000fe20002800000 */
[----:B------:R-:W-:Y:S01]  /*4350*/  FMUL.FTZ R64, R58, UR27 ;  /* 0x0000001b3a407c20 */ /* 0x000fe20008410000 */
[----:B------:R-:W-:Y:S02]  /*4360*/  LOP3.LUT P6, RZ, R13, 0xff, RZ, 0xc0, !PT ;  /* 0x000000ff0dff7812 */ /* 0x000fe400078cc0ff */
[----:B------:R-:W-:Y:S02]  /*4370*/  LOP3.LUT P5, RZ, R14, 0xff00, RZ, 0xc0, !PT ;  /* 0x0000ff000eff7812 */ /* 0x000fe400078ac0ff */
[----:B------:R-:W-:Y:S02]  /*4380*/  FSEL R60, R60, RZ, P6 ;  /* 0x000000ff3c3c7208 */ /* 0x000fe40003000000 */
[----:B------:R-:W-:-:S02]  /*4390*/  FSEL R63, R62, RZ, P5 ;  /* 0x000000ff3e3f7208 */ /* 0x000fc40002800000 */
[C---:B------:R-:W-:Y:S02]  /*43a0*/  LOP3.LUT P6, RZ, R13.reuse, 0xff00, RZ, 0xc0, !PT ;  /* 0x0000ff000dff7812 */ /* 0x040fe400078cc0ff */
[----:B------:R-:W-:Y:S02]  /*43b0*/  LOP3.LUT P5, RZ, R14, 0xff0000, RZ, 0xc0, !PT ;  /* 0x00ff00000eff7812 */ /* 0x000fe400078ac0ff */
[----:B------:R-:W-:Y:S02]  /*43c0*/  FSEL R62, R62, RZ, P6 ;  /* 0x000000ff3e3e7208 */ /* 0x000fe40003000000 */
[----:B------:R-:W-:Y:S02]  /*43d0*/  FSEL R65, R64, RZ, P5 ;  /* 0x000000ff40417208 */ /* 0x000fe40002800000 */
[C---:B------:R-:W-:Y:S02]  /*43e0*/  LOP3.LUT P6, RZ, R13.reuse, 0xff0000, RZ, 0xc0, !PT ;  /* 0x00ff00000dff7812 */ /* 0x040fe400078cc0ff */
[----:B------:R-:W-:-:S02]  /*43f0*/  ISETP.GE.U32.AND P5, PT, R13, 0x1000000, PT ;  /* 0x010000000d00780c */ /* 0x000fc40003fa6070 */
[----:B------:R-:W-:Y:S02]  /*4400*/  FSEL R64, R64, RZ, P6 ;  /* 0x000000ff40407208 */ /* 0x000fe40003000000 */
[----:B------:R-:W-:Y:S02]  /*4410*/  FSEL R66, R66, RZ, P5 ;  /* 0x000000ff42427208 */ /* 0x000fe40002800000 */
[----:B------:R-:W-:Y:S02]  /*4420*/  F2FP.BF16.F32.PACK_AB R60, R60, R61 ;  /* 0x0000003d3c3c723e */ /* 0x000fe400000010ff */
        /* <DEDUP_REMOVED lines=9> */
[----:B------:R-:W-:Y:S01]  /*44c0*/  PRMT R97, R99, 0x7632, R97 ;  /* 0x0000763263617816 */ /* 0x000fe20000000061 */
[----:B------:R-:W-:Y:S06]  /*44d0*/  BRA `(.L_x_1382) ;  /* 0x0000001000387947 */ /* 0x000fec0003800000 */
.L_x_1381:
        /* <DEDUP_REMOVED lines=44> */
.L_x_1380:
[----:B01----:R-:W0:Y:S02]  /*47a0*/  LDC.64 R60, c[0x0][0x478] ;  /* 0x00011e00ff3c7b82 */ /* 0x003e240000000a00 */
[----:B0-----:R-:W-:-:S04]  /*47b0*/  ISETP.NE.U32.AND P0, PT, R60, RZ, PT ;  /* 0x000000ff3c00720c */ /* 0x001fc80003f05070 */
[----:B------:R-:W-:-:S13]  /*47c0*/  ISETP.NE.AND.EX P0, PT, R61, RZ, PT, P0 ;  /* 0x000000ff3d00720c */ /* 0x000fda0003f05300 */
[----:B------:R-:W-:Y:S05]  /*47d0*/  @!P0 BRA `(.L_x_1383) ;  /* 0x0000000000b08947 */ /* 0x000fea0003800000 */
[--C-:B------:R-:W-:Y:S01]  /*47e0*/  FFMA.FTZ R56, R94, UR9, R66.reuse ;  /* 0x000000095e387c23 */ /* 0x100fe20008010042 */
[--C-:B------:R-:W-:Y:S01]  /*47f0*/  FFMA.FTZ R57, R85, UR9, R66.reuse ;  /* 0x0000000955397c23 */ /* 0x100fe20008010042 */
[----:B------:R-:W-:Y:S01]  /*4800*/  FFMA.FTZ R61, R89, UR9, R66 ;  /* 0x00000009593d7c23 */ /* 0x000fe20008010042 */
[----:B-----5:R-:W-:Y:S01]  /*4810*/  ISETP.GE.U32.AND P6, PT, R14, 0x1000000, PT ;  /* 0x010000000e00780c */ /* 0x020fe20003fc6070 */
[----:B------:R-:W-:Y:S01]  /*4820*/  FADD.FTZ R59, R91, -R56 ;  /* 0x800000385b3b7221 */ /* 0x000fe20000010000 */
[----:B------:R-:W-:Y:S01]  /*4830*/  FFMA.FTZ R56, R90, UR9, R66 ;  /* 0x000000095a387c23 */ /* 0x000fe20008010042 */
[----:B------:R-:W-:Y:S01]  /*4840*/  FADD.FTZ R57, R88, -R57 ;  /* 0x8000003958397221 */ /* 0x000fe20000010000 */
[----:B------:R-:W-:Y:S01]  /*4850*/  FADD.FTZ R61, R92, -R61 ;  /* 0x8000003d5c3d7221 */ /* 0x000fe20000010000 */
[----:B------:R-:W-:Y:S01]  /*4860*/  FMUL.FTZ R59, R59, UR16 ;  /* 0x000000103b3b7c20 */ /* 0x000fe20008410000 */
[----:B------:R-:W-:Y:S01]  /*4870*/  FADD.FTZ R58, R87, -R56 ;  /* 0x80000038573a7221 */ /* 0x000fe20000010000 */
[----:B------:R-:W-:Y:S01]  /*4880*/  FMUL.FTZ R56, R57, UR16 ;  /* 0x0000001039387c20 */ /* 0x000fe20008410000 */
[----:B------:R-:W-:Y:S01]  /*4890*/  LOP3.LUT P5, RZ, R14, 0xff, RZ, 0xc0, !PT ;  /* 0x000000ff0eff7812 */ /* 0x000fe200078ac0ff */
[----:B------:R-:W-:Y:S01]  /*48a0*/  FMUL.FTZ R66, R59, UR27 ;  /* 0x0000001b3b427c20 */ /* 0x000fe20008410000 */
[----:B------:R-:W-:Y:S01]  /*48b0*/  FMUL.FTZ R57, R58, UR16 ;  /* 0x000000103a397c20 */ /* 0x000fe20008410000 */
[----:B------:R-:W-:Y:S01]  /*48c0*/  FMUL.FTZ R60, R56, UR27 ;  /* 0x0000001b383c7c20 */ /* 0x000fe20008410000 */
[----:B------:R-:W-:-:S02]  /*48d0*/  FMUL.FTZ R58, R61, UR16 ;  /* 0x000000103d3a7c20 */ /* 0x000fc40008410000 */
        /* <DEDUP_REMOVED lines=28> */
.L_x_1383:
        /* <DEDUP_REMOVED lines=44> */
.L_x_1379:
        /* <DEDUP_REMOVED lines=38> */
.L_x_1385:
[--C-:B------:R-:W-:Y:S01]  /*4fc0*/  FFMA.FTZ R60, R94, UR9, R66.reuse ;  /* 0x000000095e3c7c23 */ /* 0x100fe20008010042 */
[--C-:B------:R-:W-:Y:S01]  /*4fd0*/  FFMA.FTZ R61, R85, UR9, R66.reuse ;  /* 0x00000009553d7c23 */ /* 0x100fe20008010042 */
[----:B------:R-:W-:Y:S01]  /*4fe0*/  FFMA.FTZ R63, R89, UR9, R66 ;  /* 0x00000009593f7c23 */ /* 0x000fe20008010042 */
[----:B-----5:R-:W-:Y:S01]  /*4ff0*/  LOP3.LUT P6, RZ, R14, 0xff, RZ, 0xc0, !PT ;  /* 0x000000ff0eff7812 */ /* 0x020fe200078cc0ff */
[----:B------:R-:W-:Y:S01]  /*5000*/  FADD.FTZ R62, R91, -R60 ;  /* 0x8000003c5b3e7221 */ /* 0x000fe20000010000 */
[----:B------:R-:W-:Y:S01]  /*5010*/  FADD.FTZ R61, R88, -R61 ;  /* 0x8000003d583d7221 */ /* 0x000fe20000010000 */
[----:B------:R-:W-:Y:S01]  /*5020*/  FFMA.FTZ R60, R90, UR9, R66 ;  /* 0x000000095a3c7c23 */ /* 0x000fe20008010042 */
[----:B------:R-:W-:Y:S01]  /*5030*/  FADD.FTZ R63, R92, -R63 ;  /* 0x8000003f5c3f7221 */ /* 0x000fe20000010000 */
[----:B------:R-:W-:Y:S01]  /*5040*/  FFMA.FTZ R62, R62, UR16, R55 ;  /* 0x000000103e3e7c23 */ /* 0x000fe20008010037 */
[----:B------:R-:W-:Y:S01]  /*5050*/  FFMA.FTZ R61, R61, UR16, R52 ;  /* 0x000000103d3d7c23 */ /* 0x000fe20008010034 */
[----:B------:R-:W-:Y:S01]  /*5060*/  FADD.FTZ R60, R87, -R60 ;  /* 0x8000003c573c7221 */ /* 0x000fe20000010000 */
[----:B------:R-:W-:Y:S01]  /*5070*/  ISETP.GE.U32.AND P5, PT, R14, 0x1000000, PT ;  /* 0x010000000e00780c */ /* 0x000fe20003fa6070 */
[----:B------:R-:W-:Y:S01]  /*5080*/  FMUL.FTZ R62, R62, UR27 ;  /* 0x0000001b3e3e7c20 */ /* 0x000fe20008410000 */
[----:B------:R-:W-:Y:S01]  /*5090*/  FMUL.FTZ R61, R61, UR27 ;  /* 0x0000001b3d3d7c20 */ /* 0x000fe20008410000 */
[----:B------:R-:W-:Y:S01]  /*50a0*/  FFMA.FTZ R60, R60, UR16, R53 ;  /* 0x000000103c3c7c23 */ /* 0x000fe20008010035 */
[----:B------:R-:W-:-:S02]  /*50b0*/  FFMA.FTZ R63, R63, UR16, R54 ;  /* 0x000000103f3f7c23 */ /* 0x000fc40008010036 */
[----:B------:R-:W-:Y:S01]  /*50c0*/  FSEL R62, R62, RZ, P5 ;  /* 0x000000ff3e3e7208 */ /* 0x000fe20002800000 */
[----:B------:R-:W-:Y:S01]  /*50d0*/  FMUL.FTZ R60, R60, UR27 ;  /* 0x0000001b3c3c7c20 */ /* 0x000fe20008410000 */
[----:B------:R-:W-:Y:S01]  /*50e0*/  FMUL.FTZ R63, R63, UR27 ;  /* 0x0000001b3f3f7c20 */ /* 0x000fe20008410000 */
[----:B------:R-:W-:Y:S02]  /*50f0*/  FSEL R61, R61, RZ, P6 ;  /* 0x000000ff3d3d7208 */ /* 0x000fe40003000000 */
[C---:B------:R-:W-:Y:S02]  /*5100*/  LOP3.LUT P5, RZ, R14.reuse, 0xff00, RZ, 0xc0, !PT ;  /* 0x0000ff000eff7812 */ /* 0x040fe400078ac0ff */
[----:B------:R-:W-:Y:S02]  /*5110*/  LOP3.LUT P6, RZ, R14, 0xff0000, RZ, 0xc0, !PT ;  /* 0x00ff00000eff7812 */ /* 0x000fe400078cc0ff */
        /* <DEDUP_REMOVED lines=9> */
.L_x_1384:
        /* <DEDUP_REMOVED lines=15> */
[----:B-----5:R-:W-:Y:S01]  /*52a0*/  LOP3.LUT P6, RZ, R14, 0xff, RZ, 0xc0, !PT ;  /* 0x000000ff0eff7812 */ /* 0x020fe200078cc0ff */
        /* <DEDUP_REMOVED lines=19> */
.L_x_1386:
        /* <DEDUP_REMOVED lines=8> */
[----:B------:R-:W-:Y:S01]  /*5460*/  FMUL.FTZ R62, R62, UR16 ;  /* 0x000000103e3e7c20 */ /* 0x000fe20008410000 */
[----:B------:R-:W-:Y:S01]  /*5470*/  FMUL.FTZ R61, R61, UR16 ;  /* 0x000000103d3d7c20 */ /* 0x000fe20008410000 */
[----:B------:R-:W-:Y:S01]  /*5480*/  FADD.FTZ R60, R87, -R60 ;  /* 0x8000003c573c7221 */ /* 0x000fe20000010000 */
[----:B------:R-:W-:Y:S01]  /*5490*/  ISETP.GE.U32.AND P5, PT, R14, 0x1000000, PT ;  /* 0x010000000e00780c */ /* 0x000fe20003fa6070 */
[----:B------:R-:W-:Y:S01]  /*54a0*/  FMUL.FTZ R62, R62, UR27 ;  /* 0x0000001b3e3e7c20 */ /* 0x000fe20008410000 */
[----:B------:R-:W-:Y:S01]  /*54b0*/  FMUL.FTZ R61, R61, UR27 ;  /* 0x0000001b3d3d7c20 */ /* 0x000fe20008410000 */
[----:B------:R-:W-:Y:S01]  /*54c0*/  FMUL.FTZ R60, R60, UR16 ;  /* 0x000000103c3c7c20 */ /* 0x000fe20008410000 */
[----:B------:R-:W-:-:S02]  /*54d0*/  FMUL.FTZ R63, R63, UR16 ;  /* 0x000000103f3f7c20 */ /* 0x000fc40008410000 */
        /* <DEDUP_REMOVED lines=13> */
[----:B------:R-:W-:-:S07]  /*55b0*/  PRMT R66, R62, 0x7610, R66 ;  /* 0x000076103e427816 */ /* 0x000fce0000000042 */
.L_x_1382:
        /* <DEDUP_REMOVED lines=20> */
.L_x_1378:
[----:B------:R-:W-:Y:S05]  /*5700*/  BSYNC.RECONVERGENT B0 ;  /* 0x0000000000007941 */ /* 0x000fea0003800200 */
.L_x_1377:
[----:B------:R-:W-:Y:S01]  /*5710*/  UPLOP3.LUT UP1, UPT, UPT, UPT, UP1, 0x40, 0x4 ;  /* 0x000000000004789c */ /* 0x000fe20003f2e810 */
[----:B------:R-:W-:Y:S10]  /*5720*/  BRA.U !UP2, `(.L_x_1387) ;  /* 0xffffffad0a647547 */ /* 0x000ff4000b83ffff */
.L_x_1346:
[----:B------:R-:W4:Y:S01]  /*5730*/  LDC.64 R2, c[0x0][0x440] ;  /* 0x00011000ff027b82 */ /* 0x000f220000000a00 */
[----:B------:R-:W-:-:S06]  /*5740*/  UIMAD UR5, UR7, UR8, URZ ;  /* 0x00000008070572a4 */ /* 0x000fcc000f8e02ff */
[----:B-----5:R-:W-:Y:S01]  /*5750*/  IMAD.U32 R11, RZ, RZ, UR5 ;  /* 0x00000005ff0b7e24 */ /* 0x020fe2000f8e00ff */
[----:B------:R-:W0:Y:S04]  /*5760*/  LDC.64 R4, c[0x0][0x448] ;  /* 0x00011200ff047b82 */ /* 0x000e280000000a00 */
[----:B------:R-:W-:-:S04]  /*5770*/  LEA.HI R11, R11, R68, RZ, 0x1e ;  /* 0x000000440b0b7211 */ /* 0x000fc800078ff0ff */
[----:B------:R-:W1:Y:S08]  /*5780*/  LDC.64 R6, c[0x0][0x440] ;  /* 0x00011000ff067b82 */ /* 0x000e700000000a00 */
[----:B------:R-:W2:Y:S01]  /*5790*/  LDC.64 R8, c[0x0][0x448] ;  /* 0x00011200ff087b82 */ /* 0x000ea20000000a00 */
[----:B----4-:R-:W-:-:S05]  /*57a0*/  @P1 IMAD.WIDE.U32 R2, R11, 0x10, R2 ;  /* 0x000000100b021825 */ /* 0x010fca00078e0002 */
[----:B------:R4:W-:Y:S01]  /*57b0*/  @P1 STG.E.128 desc[UR20][R2.64], R28 ;  /* 0x0000001c02001986 */ /* 0x0009e2000c101d14 */
[----:B0-----:R-:W-:-:S04]  /*57c0*/  @P1 IMAD.WIDE.U32 R4, R11, 0x10, R4 ;  /* 0x000000100b041825 */ /* 0x001fc800078e0004 */
[----:B------:R-:W-:Y:S01]  /*57d0*/  @P1 VIADD R11, R11, 0x80 ;  /* 0x000000800b0b1836 */ /* 0x000fe20000000000 */
[----:B------:R4:W-:Y:S03]  /*57e0*/  @P1 STG.E.128 desc[UR20][R4.64], R40 ;  /* 0x0000002804001986 */ /* 0x0009e6000c101d14 */
[----:B-1----:R-:W-:-:S05]  /*57f0*/  @P2 IMAD.WIDE.U32 R6, R11, 0x10, R6 ;  /* 0x000000100b062825 */ /* 0x002fca00078e0006 */
[----:B------:R4:W-:Y:S01]  /*5800*/  @P2 STG.E.128 desc[UR20][R6.64], R24 ;  /* 0x0000001806002986 */ /* 0x0009e2000c101d14 */
[----:B--2---:R-:W-:-:S05]  /*5810*/  @P2 IMAD.WIDE.U32 R8, R11, 0x10, R8 ;  /* 0x000000100b082825 */ /* 0x004fca00078e0008 */
[----:B------:R4:W-:Y:S01]  /*5820*/  @P2 STG.E.128 desc[UR20][R8.64], R36 ;  /* 0x0000002408002986 */ /* 0x0009e2000c101d14 */
[----:B------:R-:W-:Y:S05]  /*5830*/  @!P3 EXIT ;  /* 0x000000000000b94d */ /* 0x000fea0003800000 */
[----:B----4-:R-:W0:Y:S01]  /*5840*/  LDC.64 R2, c[0x0][0x440] ;  /* 0x00011000ff027b82 */ /* 0x010e220000000a00 */
[----:B------:R-:W-:-:S07]  /*5850*/  @P2 VIADD R11, R11, 0x80 ;  /* 0x000000800b0b2836 */ /* 0x000fce0000000000 */
[----:B------:R-:W1:Y:S01]  /*5860*/  LDC.64 R4, c[0x0][0x448] ;  /* 0x00011200ff047b82 */ /* 0x000e620000000a00 */
[----:B0-----:R-:W-:-:S05]  /*5870*/  IMAD.WIDE.U32 R2, R11, 0x10, R2 ;  /* 0x000000100b027825 */ /* 0x001fca00078e0002 */
[----:B------:R-:W-:Y:S01]  /*5880*/  STG.E.128 desc[UR20][R2.64], R20 ;  /* 0x0000001402007986 */ /* 0x000fe2000c101d14 */
[----:B-1----:R-:W-:-:S05]  /*5890*/  IMAD.WIDE.U32 R4, R11, 0x10, R4 ;  /* 0x000000100b047825 */ /* 0x002fca00078e0004 */
[----:B------:R-:W-:Y:S01]  /*58a0*/  STG.E.128 desc[UR20][R4.64], R32 ;  /* 0x0000002004007986 */ /* 0x000fe2000c101d14 */
[----:B------:R-:W-:Y:S05]  /*58b0*/  EXIT ;  /* 0x000000000000794d */ /* 0x000fea0003800000 */
.L_x_1388:
        /* <DEDUP_REMOVED lines=12> */
.L_x_3540:


//--------------------- .text._ZN10layer_norm22ln_bwd_finalize_kernelINS_22Kernel_traits_finalizeILj1536E13__nv_bfloat16S2_fS2_fjLb0ELj1024ELj4ENS_18Kernel_traits_baseILj1536ES2_S2_fS2_fjLj1024EEEEELb0ELb1EEEvNS_9BwdParamsE --------------------------
	.section	.text._ZN10layer_norm22ln_bwd_finalize_kernelINS_22Kernel_traits_finalizeILj1536E13__nv_bfloat16S2_fS2_fjLb0ELj1024ELj4ENS_18Kernel_traits_baseILj1536ES2_S2_fS2_fjLj1024EEEEELb0ELb1EEEvNS_9BwdParamsE,"ax",@progbits
	.align	128
        .global         _ZN10layer_norm22ln_bwd_finalize_kernelINS_22Kernel_traits_finalizeILj1536E13__nv_bfloat16S2_fS2_fjLb0ELj1024ELj4ENS_18Kernel_traits_baseILj1536ES2_S2_fS2_fjLj1024EEEEELb0ELb1EEEvNS_9BwdParamsE
        .type           _ZN10layer_norm22ln_bwd_finalize_kernelINS_22Kernel_traits_finalizeILj1536E13__nv_bfloat16S2_fS2_fjLb0ELj1024ELj4ENS_18Kernel_traits_baseILj1536ES2_S2_fS2_fjLj1024EEEEELb0ELb1EEEvNS_9BwdParamsE,@function
        .size           _ZN10layer_norm22ln_bwd_finalize_kernelINS_22Kernel_traits_finalizeILj1536E13__nv_bfloat16S2_fS2_fjLb0ELj1024ELj4ENS_18Kernel_traits_baseILj1536ES2_S2_fS2_fjLj1024EEEEELb0ELb1EEEvNS_9BwdParamsE,(.L_x_3541 - _ZN10layer_norm22ln_bwd_finalize_kernelINS_22Kernel_traits_finalizeILj1536E13__nv_bfloat16S2_fS2_fjLb0ELj1024ELj4ENS_18Kernel_traits_baseILj1536ES2_S2_fS2_fjLj1024EEEEELb0ELb1EEEvNS_9BwdParamsE)
        .other          _ZN10layer_norm22ln_bwd_finalize_kernelINS_22Kernel_traits_finalizeILj1536E13__nv_bfloat16S2_fS2_fjLb0ELj1024ELj4ENS_18Kernel_traits_baseILj1536ES2_S2_fS2_fjLj1024EEEEELb0ELb1EEEvNS_9BwdParamsE,@"STO_CUDA_ENTRY STV_DEFAULT"
_ZN10layer_norm22ln_bwd_finalize_kernelINS_22Kernel_traits_finalizeILj1536E13__nv_bfloat16S2_fS2_fjLb0ELj1024ELj4ENS_18Kernel_traits_baseILj1536ES2_S2_fS2_fjLj1024EEEEELb0ELb1EEEvNS_9BwdParamsE:
.text._ZN10layer_norm22ln_bwd_finalize_kernelINS_22Kernel_traits_finalizeILj1536E13__nv_bfloat16S2_fS2_fjLb0ELj1024ELj4ENS_18Kernel_traits_baseILj1536ES2_S2_fS2_fjLj1024EEEEELb0ELb1EEEvNS_9BwdParamsE:
        /* <DEDUP_REMOVED lines=81> */
.L_x_1393:
        /* <DEDUP_REMOVED lines=118> */
.L_x_1392:
[----:B------:R-:W-:Y:S05]  /*0c70*/  BSYNC.RECONVERGENT B1 ;  /* 0x0000000000017941 */ /* 0x000fea0003800200 */
.L_x_1391:
        /* <DEDUP_REMOVED lines=77> */
.L_x_1395:
[----:B------:R-:W-:Y:S05]  /*1150*/  BSYNC.RECONVERGENT B1 ;  /* 0x0000000000017941 */ /* 0x000fea0003800200 */
.L_x_1394:
        /* <DEDUP_REMOVED lines=38> */
.L_x_1397:
[----:B------:R-:W-:Y:S05]  /*13c0*/  BSYNC.RECONVERGENT B1 ;  /* 0x0000000000017941 */ /* 0x000fea0003800200 */
.L_x_1396:
        /* <DEDUP_REMOVED lines=8> */
.L_x_1398:
        /* <DEDUP_REMOVED lines=10> */
.L_x_1390:
[----:B------:R-:W-:Y:S05]  /*14f0*/  BSYNC.RECONVERGENT B0 ;  /* 0x0000000000007941 */ /* 0x000fea0003800200 */
.L_x_1389:
        /* <DEDUP_REMOVED lines=57> */
.L_x_1399:
        /* <DEDUP_REMOVED lines=15> */
.L_x_3541:


//--------------------- .text._ZN10layer_norm40ln_parallel_residual_bwd_finalize_kernelINS_22Kernel_traits_finalizeILj1536E13__nv_bfloat16S2_fS2_fjLb0ELj1024ELj4ENS_18Kernel_traits_baseILj1536ES2_S2_fS2_fjLj1024EEEEELb1EEEvNS_9BwdParamsE --------------------------
	.section	.text._ZN10layer_norm40ln_parallel_residual_bwd_finalize_kernelINS_22Kernel_traits_finalizeILj1536E13__nv_bfloat16S2_fS2_fjLb0ELj1024ELj4ENS_18Kernel_traits_baseILj1536ES2_S2_fS2_fjLj1024EEEEELb1EEEvNS_9BwdParamsE,"ax",@progbits
	.align	128
        .global         _ZN10layer_norm40ln_parallel_residual_bwd_finalize_kernelINS_22Kernel_traits_finalizeILj1536E13__nv_bfloat16S2_fS2_fjLb0ELj1024ELj4ENS_18Kernel_traits_baseILj1536ES2_S2_fS2_fjLj1024EEEEELb1EEEvNS_9BwdParamsE
        .type           _ZN10layer_norm40ln_parallel_residual_bwd_finalize_kernelINS_22Kernel_traits_finalizeILj1536E13__nv_bfloat16S2_fS2_fjLb0ELj1024ELj4ENS_18Kernel_traits_baseILj1536ES2_S2_fS2_fjLj1024EEEEELb1EEEvNS_9BwdParamsE,@function
        .size           _ZN10layer_norm40ln_parallel_residual_bwd_finalize_kernelINS_22Kernel_traits_finalizeILj1536E13__nv_bfloat16S2_fS2_fjLb0ELj1024ELj4ENS_18Kernel_traits_baseILj1536ES2_S2_fS2_fjLj1024EEEEELb1EEEvNS_9BwdParamsE,(.L_x_3542 - _ZN10layer_norm40ln_parallel_residual_bwd_finalize_kernelINS_22Kernel_traits_finalizeILj1536E13__nv_bfloat16S2_fS2_fjLb0ELj1024ELj4ENS_18Kernel_traits_baseILj1536ES2_S2_fS2_fjLj1024EEEEELb1EEEvNS_9BwdParamsE)
        .other          _ZN10layer_norm40ln_parallel_residual_bwd_finalize_kernelINS_22Kernel_traits_finalizeILj1536E13__nv_bfloat16S2_fS2_fjLb0ELj1024ELj4ENS_18Kernel_traits_baseILj1536ES2_S2_fS2_fjLj1024EEEEELb1EEEvNS_9BwdParamsE,@"STO_CUDA_ENTRY STV_DEFAULT"
_ZN10layer_norm40ln_parallel_residual_bwd_finalize_kernelINS_22Kernel_traits_finalizeILj1536E13__nv_bfloat16S2_fS2_fjLb0ELj1024ELj4ENS_18Kernel_traits_baseILj1536ES2_S2_fS2_fjLj1024EEEEELb1EEEvNS_9BwdParamsE:
.text._ZN10layer_norm40ln_parallel_residual_bwd_finalize_kernelINS_22Kernel_traits_finalizeILj1536E13__nv_bfloat16S2_fS2_fjLb0ELj1024ELj4ENS_18Kernel_traits_baseILj1536ES2_S2_fS2_fjLj1024EEEEELb1EEEvNS_9BwdParamsE:
        /* <DEDUP_REMOVED lines=60> */
.L_x_1404:
        /* <DEDUP_REMOVED lines=112> */
.L_x_1403:
[----:B------:R-:W-:Y:S05]  /*0ac0*/  BSYNC.RECONVERGENT B1 ;  /* 0x0000000000017941 */ /* 0x000fea0003800200 */
.L_x_1402:
        /* <DEDUP_REMOVED lines=66> */
.L_x_1406:
[----:B------:R-:W-:Y:S05]  /*0ef0*/  BSYNC.RECONVERGENT B1 ;  /* 0x0000000000017941 */ /* 0x000fea0003800200 */
.L_x_1405:
        /* <DEDUP_REMOVED lines=37> */
.L_x_1408:
[----:B------:R-:W-:Y:S05]  /*1150*/  BSYNC.RECONVERGENT B1 ;  /* 0x0000000000017941 */ /* 0x000fea0003800200 */
.L_x_1407:
        /* <DEDUP_REMOVED lines=19> */
.L_x_1401:
[----:B------:R-:W-:Y:S05]  /*1290*/  BSYNC.RECONVERGENT B0 ;  /* 0x0000000000007941 */ /* 0x000fea0003800200 */
.L_x_1400:
        /* <DEDUP_REMOVED lines=92> */
.L_x_1409:
        /* <DEDUP_REMOVED lines=10> */
.L_x_3542:


//--------------------- .text._ZN10layer_norm31ln_parallel_residual_bwd_kernelINS_13Kernel_traitsI13__nv_bfloat16S2_fS2_fjLj1536ELj1ELj1ELj4ELj8ENS_18Kernel_traits_baseILj1536ES2_S2_fS2_fjLj128EEEEELb1ELb1ELb1EEEvNS_9BwdParamsE --------------------------
	.section	.text._ZN10layer_norm31ln_parallel_residual_bwd_kernelINS_13Kernel_traitsI13__nv_bfloat16S2_fS2_fjLj1536ELj1ELj1ELj4ELj8ENS_18Kernel_traits_baseILj1536ES2_S2_fS2_fjLj128EEEEELb1ELb1ELb1EEEvNS_9BwdParamsE,"ax",@progbits
	.align	128
        .global         _ZN10layer_norm31ln_parallel_residual_bwd_kernelINS_13Kernel_traitsI13__nv_bfloat16S2_fS2_fjLj1536ELj1ELj1ELj4ELj8ENS_18Kernel_traits_baseILj1536ES2_S2_fS2_fjLj128EEEEELb1ELb1ELb1EEEvNS_9BwdParamsE
        .type           _ZN10layer_norm31ln_parallel_residual_bwd_kernelINS_13Kernel_traitsI13__nv_bfloat16S2_fS2_fjLj1536ELj1ELj1ELj4ELj8ENS_18Kernel_traits_baseILj1536ES2_S2_fS2_fjLj128EEEEELb1ELb1ELb1EEEvNS_9BwdParamsE,@function
        .size           _ZN10layer_norm31ln_parallel_residual_bwd_kernelINS_13Kernel_traitsI13__nv_bfloat16S2_fS2_fjLj1536ELj1ELj1ELj4ELj8ENS_18Kernel_traits_baseILj1536ES2_S2_fS2_fjLj128EEEEELb1ELb1ELb1EEEvNS_9BwdParamsE,(.L_x_3543 - _ZN10layer_norm31ln_parallel_residual_bwd_kernelINS_13Kernel_traitsI13__nv_bfloat16S2_fS2_fjLj1536ELj1ELj1ELj4ELj8ENS_18Kernel_traits_baseILj1536ES2_S2_fS2_fjLj128EEEEELb1ELb1ELb1EEEvNS_9BwdParamsE)
        .other          _ZN10layer_norm31ln_parallel_residual_bwd_kernelINS_13Kernel_traitsI13__nv_bfloat16S2_fS2_fjLj1536ELj1ELj1ELj4ELj8ENS_18Kernel_traits_baseILj1536ES2_S2_fS2_fjLj128EEEEELb1ELb1ELb1EEEvNS_9BwdParamsE,@"STO_CUDA_ENTRY STV_DEFAULT"
_ZN10layer_norm31ln_parallel_residual_bwd_kernelINS_13Kernel_traitsI13__nv_bfloat16S2_fS2_fjLj1536ELj1ELj1ELj4ELj8ENS_18Kernel_traits_baseILj1536ES2_S2_fS2_fjLj128EEEEELb1ELb1ELb1EEEvNS_9BwdParamsE:
.text._ZN10layer_norm31ln_parallel_residual_bwd_kernelINS_13Kernel_traitsI13__nv_bfloat16S2_fS2_fjLj1536ELj1ELj1ELj4ELj8ENS_18Kernel_traits_baseILj1536ES2_S2_fS2_fjLj128EEEEELb1ELb1ELb1EEEvNS_9BwdParamsE:
        /* <DEDUP_REMOVED lines=20> */
[----:B------:R-:W-:Y:S02]  /*0140*/  PLOP3.LUT P3, PT, PT, PT, PT, 0x8, 0x80 ;  /* 0x000000000080781c */ /* 0x000fe40003f6e170 */
[----:B------:R-:W-:Y:S02]  /*0150*/  CS2R R20, SRZ ;  /* 0x0000000000147805 */ /* 0x000fe4000001ff00 */
[----:B------:R-:W-:Y:S02]  /*0160*/  SHF.R.U32.HI R10, RZ, 0x5, R3 ;  /* 0x00000005ff0a7819 */ /* 0x000fe40000011603 */
[----:B------:R-:W-:Y:S02]  /*0170*/  CS2R R22, SRZ ;  /* 0x0000000000167805 */ /* 0x000fe4000001ff00 */
[----:B------:R-:W-:Y:S02]  /*0180*/  CS2R R12, SRZ ;  /* 0x00000000000c7805 */ /* 0x000fe4000001ff00 */
[----:B------:R-:W-:-:S02]  /*0190*/  CS2R R52, SRZ ;  /* 0x0000000000347805 */ /* 0x000fc4000001ff00 */
[----:B------:R-:W-:Y:S02]  /*01a0*/  CS2R R54, SRZ ;  /* 0x0000000000367805 */ /* 0x000fe4000001ff00 */
[----:B------:R-:W-:Y:S02]  /*01b0*/  CS2R R56, SRZ ;  /* 0x0000000000387805 */ /* 0x000fe4000001ff00 */
[----:B------:R-:W-:Y:S02]  /*01c0*/  CS2R R16, SRZ ;  /* 0x0000000000107805 */ /* 0x000fe4000001ff00 */
[----:B------:R-:W-:Y:S01]  /*01d0*/  CS2R R58, SRZ ;  /* 0x00000000003a7805 */ /* 0x000fe2000001ff00 */
[----:B------:R-:W-:Y:S01]  /*01e0*/  IMAD.MOV.U32 R11, RZ, RZ, RZ ;  /* 0x000000ffff0b7224 */ /* 0x000fe200078e00ff */
[----:B------:R-:W-:Y:S02]  /*01f0*/  CS2R R88, SRZ ;  /* 0x0000000000587805 */ /* 0x000fe4000001ff00 */
[----:B------:R-:W-:Y:S01]  /*0200*/  CS2R R14, SRZ ;  /* 0x00000000000e7805 */ /* 0x000fe2000001ff00 */
[----:B------:R-:W-:Y:S01]  /*0210*/  IMAD.MOV.U32 R87, RZ, RZ, RZ ;  /* 0x000000ffff577224 */ /* 0x000fe200078e00ff */
[----:B------:R-:W1:Y:S01]  /*0220*/  LDCU.U8 UR9, c[0x0][0x410] ;  /* 0x00008200ff0977ac */ /* 0x000e620008000000 */
[----:B------:R-:W3:Y:S01]  /*0230*/  LDCU UR8, c[0x0][0x408] ;  /* 0x00008100ff0877ac */ /* 0x000ee20008000800 */
[----:B------:R-:W4:Y:S01]  /*0240*/  LDCU UR24, c[0x0][0x388] ;  /* 0x00007100ff1877ac */ /* 0x000f220008000800 */
[----:B0-----:R-:W-:Y:S01]  /*0250*/  IMAD.WIDE.U32 R8, R3, 0x8, R8 ;  /* 0x0000000803087825 */ /* 0x001fe200078e0008 */
[----:B------:R-:W0:Y:S04]  /*0260*/  LDCU UR25, c[0x0][0x400] ;  /* 0x00008000ff1977ac */ /* 0x000e280008000800 */
[----:B--2---:R-:W2:Y:S01]  /*0270*/  LDG.E.64 R60, desc[UR20][R8.64+0x800] ;  /* 0x00080014083c7981 */ /* 0x004ea2000c1e1b00 */
[----:B------:R-:W0:Y:S03]  /*0280*/  LDCU.64 UR10, c[0x0][0x478] ;  /* 0x00008f00ff0a77ac */ /* 0x000e260008000a00 */
[----:B------:R-:W5:Y:S01]  /*0290*/  LDG.E.64 R62, desc[UR20][R8.64+0x400] ;  /* 0x00040014083e7981 */ /* 0x000f62000c1e1b00 */
[----:B------:R-:W0:Y:S03]  /*02a0*/  LDCU.128 UR12, c[0x0][0x3c0] ;  /* 0x00007800ff0c77ac */ /* 0x000e260008000c00 */
[----:B------:R-:W3:Y:S01]  /*02b0*/  LDG.E.64 R64, desc[UR20][R8.64] ;  /* 0x0000001408407981 */ /* 0x000ee2000c1e1b00 */
[----:B------:R-:W-:Y:S01]  /*02c0*/  CS2R R18, SRZ ;  /* 0x0000000000127805 */ /* 0x000fe2000001ff00 */
[----:B------:R-:W0:Y:S01]  /*02d0*/  LDCU.64 UR22, c[0x0][0x438] ;  /* 0x00008700ff1677ac */ /* 0x000e220008000a00 */
[----:B------:R-:W0:Y:S01]  /*02e0*/  LDCU.64 UR26, c[0x0][0x380] ;  /* 0x00007000ff1a77ac */ /* 0x000e220008000a00 */
[----:B------:R-:W0:Y:S01]  /*02f0*/  LDCU.64 UR28, c[0x0][0x470] ;  /* 0x00008e00ff1c77ac */ /* 0x000e220008000a00 */
        /* <DEDUP_REMOVED lines=9> */
[C---:B---3--:R-:W-:Y:S01]  /*0390*/  IMAD.U32 R8, R64.reuse, 0x10000, RZ ;  /* 0x0001000040087824 */ /* 0x048fe200078e00ff */
[--C-:B------:R-:W-:Y:S01]  /*03a0*/  SHF.R.U64 R64, R64, 0x10, R65.reuse ;  /* 0x0000001040407819 */ /* 0x100fe20000001241 */
[----:B------:R-:W-:Y:S01]  /*03b0*/  IMAD.U32 R60, R60, 0x10000, RZ ;  /* 0x000100003c3c7824 */ /* 0x000fe200078e00ff */
[----:B------:R-:W-:Y:S01]  /*03c0*/  SHF.L.U32 R9, R65, 0x10, RZ ;  /* 0x0000001041097819 */ /* 0x000fe200000006ff */
[----:B------:R-:W-:Y:S01]  /*03d0*/  IMAD.U32 R61, R61, 0x10000, RZ ;  /* 0x000100003d3d7824 */ /* 0x000fe200078e00ff */
[----:B------:R-:W-:Y:S01]  /*03e0*/  SHF.R.U32.HI R65, RZ, 0x10, R65 ;  /* 0x00000010ff417819 */ /* 0x000fe20000011641 */
[----:B------:R-:W-:Y:S01]  /*03f0*/  IMAD.U32 R63, R63, 0x10000, RZ ;  /* 0x000100003f3f7824 */ /* 0x000fe200078e00ff */
[----:B------:R-:W-:Y:S01]  /*0400*/  SHF.L.U32 R62, R62, 0x10, RZ ;  /* 0x000000103e3e7819 */ /* 0x000fe200000006ff */
[----:B------:R-:W-:-:S02]  /*0410*/  IMAD.U32 R64, R64, 0x10000, RZ ;  /* 0x0001000040407824 */ /* 0x000fc400078e00ff */
[----:B01--4-:R-:W-:-:S07]  /*0420*/  IMAD.U32 R65, R65, 0x10000, RZ ;  /* 0x0001000041417824 */ /* 0x013fce00078e00ff */
.L_x_1438:
[----:B0-----:R-:W0:Y:S01]  /*0430*/  LDC.64 R48, c[0x0][0x3a8] ;  /* 0x0000ea00ff307b82 */ /* 0x001e220000000a00 */
[----:B------:R-:W-:Y:S02]  /*0440*/  UIMAD UR5, UR4, UR24, URZ ;  /* 0x00000018040572a4 */ /* 0x000fe4000f8e02ff */
[----:B------:R-:W-:Y:S02]  /*0450*/  UIMAD.WIDE UR16, UR4, 0x4, UR12 ;  /* 0x00000004041078a5 */ /* 0x000fe4000f8e020c */
[----:B------:R-:W-:Y:S02]  /*0460*/  USHF.R.S32.HI UR6, URZ, 0x1f, UR5 ;  /* 0x0000001fff067899 */ /* 0x000fe40008011405 */
[----:B------:R-:W-:Y:S01]  /*0470*/  UIMAD.WIDE UR18, UR4, 0x4, UR14 ;  /* 0x00000004041278a5 */ /* 0x000fe2000f8e020e */
[----:B-1----:R-:W1:Y:S01]  /*0480*/  LDC.64 R76, c[0x0][0x428] ;  /* 0x00010a00ff4c7b82 */ /* 0x002e620000000a00 */
[----:B------:R-:W-:Y:S01]  /*0490*/  ULEA.HI UR6, UR6, UR5, URZ, 0x2 ;  /* 0x0000000506067291 */ /* 0x000fe2000f8f10ff */
[----:B------:R-:W-:Y:S01]  /*04a0*/  MOV R50, UR16 ;  /* 0x0000001000327c02 */ /* 0x000fe20008000f00 */
[----:B------:R-:W-:-:S04]  /*04b0*/  IMAD.U32 R51, RZ, RZ, UR17 ;  /* 0x00000011ff337e24 */ /* 0x000fc8000f8e00ff */
[----:B------:R-:W-:Y:S01]  /*04c0*/  IMAD.U32 R66, RZ, RZ, UR6 ;  /* 0x00000006ff427e24 */ /* 0x000fe2000f8e00ff */
[----:B------:R-:W2:Y:S04]  /*04d0*/  LDG.E R92, desc[UR20][R50.64] ;  /* 0x00000014325c7981 */ /* 0x000ea8000c1e1900 */
[----:B------:R-:W-:-:S05]  /*04e0*/  LEA.HI.SX32 R66, R66, R3, 0x1e ;  /* 0x0000000342427211 */ /* 0x000fca00078ff2ff */
[----:B0-----:R-:W-:-:S06]  /*04f0*/  IMAD.WIDE.U32 R40, R66, 0x10, R48 ;  /* 0x0000001042287825 */ /* 0x001fcc00078e0030 */
[----:B------:R-:W3:Y:S01]  /*0500*/  LDG.E.128 R40, desc[UR20][R40.64] ;  /* 0x0000001428287981 */ /* 0x000ee2000c1e1d00 */
[C---:B------:R-:W-:Y:S02]  /*0510*/  VIADD R67, R66.reuse, 0x80 ;  /* 0x0000008042437836 */ /* 0x040fe40000000000 */
[----:B------:R-:W-:Y:S02]  /*0520*/  IMAD.U32 R70, RZ, RZ, UR18 ;  /* 0x00000012ff467e24 */ /* 0x000fe4000f8e00ff */
[----:B------:R-:W-:Y:S02]  /*0530*/  IMAD.U32 R71, RZ, RZ, UR19 ;  /* 0x00000013ff477e24 */ /* 0x000fe4000f8e00ff */
[----:B------:R-:W-:Y:S01]  /*0540*/  IMAD.WIDE.U32 R44, R67, 0x10, R48 ;  /* 0x00000010432c7825 */ /* 0x000fe200078e0030 */
[C---:B------:R-:W-:Y:S02]  /*0550*/  IADD3 R68, PT, PT, R66.reuse, 0x100, RZ ;  /* 0x0000010042447810 */ /* 0x040fe40007ffe0ff */
[----:B------:R0:W4:Y:S01]  /*0560*/  LDG.E R80, desc[UR20][R70.64] ;  /* 0x0000001446507981 */ /* 0x000122000c1e1900 */
[----:B-1----:R-:W-:-:S03]  /*0570*/  IMAD.WIDE.U32 R78, R66, 0x8, R76 ;  /* 0x00000008424e7825 */ /* 0x002fc600078e004c */
[----:B------:R-:W4:Y:S01]  /*0580*/  LDG.E.128 R44, desc[UR20][R44.64] ;  /* 0x000000142c2c7981 */ /* 0x000f22000c1e1d00 */
[----:B------:R-:W-:-:S03]  /*0590*/  IMAD.WIDE.U32 R74, R67, 0x8, R76 ;  /* 0x00000008434a7825 */ /* 0x000fc600078e004c */
[----:B------:R-:W4:Y:S01]  /*05a0*/  LDG.E.64 R78, desc[UR20][R78.64] ;  /* 0x000000144e4e7981 */ /* 0x000f22000c1e1b00 */
[C---:B------:R-:W-:Y:S01]  /*05b0*/  IMAD.WIDE.U32 R48, R68.reuse, 0x10, R48 ;  /* 0x0000001044307825 */ /* 0x040fe200078e0030 */
[----:B------:R-:W-:Y:S01]  /*05c0*/  ISETP.NE.U32.AND P2, PT, RZ, UR22, PT ;  /* 0x00000016ff007c0c */ /* 0x000fe2000bf45070 */
[----:B0-----:R-:W0:Y:S01]  /*05d0*/  LDC.64 R70, c[0x0][0x3b0] ;  /* 0x0000ec00ff467b82 */ /* 0x001e220000000a00 */
[----:B------:R-:W4:Y:S04]  /*05e0*/  LDG.E.64 R74, desc[UR20][R74.64] ;  /* 0x000000144a4a7981 */ /* 0x000f28000c1e1b00 */
[----:B------:R-:W4:Y:S01]  /*05f0*/  LDG.E.128 R48, desc[UR20][R48.64] ;  /* 0x0000001430307981 */ /* 0x000f22000c1e1d00 */
[----:B------:R-:W-:-:S06]  /*0600*/  IMAD.WIDE.U32 R76, R68, 0x8, R76 ;  /* 0x00000008444c7825 */ /* 0x000fcc00078e004c */
[----:B------:R-:W4:Y:S01]  /*0610*/  LDG.E.64 R76, desc[UR20][R76.64] ;  /* 0x000000144c4c7981 */ /* 0x000f22000c1e1b00 */
[----:B------:R-:W-:Y:S02]  /*0620*/  ISETP.NE.AND.EX P2, PT, RZ, UR23, PT, P2 ;  /* 0x00000017ff007c0c */ /* 0x000fe4000bf45320 */
[----:B------:R-:W-:Y:S02]  /*0630*/  ISETP.NE.AND P5, PT, RZ, UR9, PT ;  /* 0x00000009ff007c0c */ /* 0x000fe4000bfa5270 */
[----:B------:R-:W-:-:S04]  /*0640*/  ISETP.NE.U32.AND P1, PT, RZ, UR28, PT ;  /* 0x0000001cff007c0c */ /* 0x000fc8000bf25070 */
[----:B------:R-:W-:-:S05]  /*0650*/  ISETP.NE.AND.EX P1, PT, RZ, UR29, PT, P1 ;  /* 0x0000001dff007c0c */ /* 0x000fca000bf25310 */
[----:B------:R-:W1:Y:S08]  /*0660*/  @P2 LDC.64 R82, c[0x0][0x438] ;  /* 0x00010e00ff522b82 */ /* 0x000e700000000a00 */
[----:B------:R-:W0:Y:S08]  /*0670*/  @P2 LDC.64 R84, c[0x0][0x438] ;  /* 0x00010e00ff542b82 */ /* 0x000e300000000a00 */
[----:B------:R-:W0:Y:S01]  /*0680*/  @P1 LDC.64 R72, c[0x0][0x3b8] ;  /* 0x0000ee00ff481b82 */ /* 0x000e220000000a00 */
[----:B-1----:R-:W-:-:S05]  /*0690*/  @P2 IMAD.WIDE.U32 R82, R67, 0x10, R82 ;  /* 0x0000001043522825 */ /* 0x002fca00078e0052 */
[----:B------:R-:W5:Y:S01]  /*06a0*/  @P2 LDG.E.128 R28, desc[UR20][R82.64] ;  /* 0x00000014521c2981 */ /* 0x000f62000c1e1d00 */
[----:B0-----:R-:W-:-:S05]  /*06b0*/  @P2 IMAD.WIDE.U32 R84, R68, 0x10, R84 ;  /* 0x0000001044542825 */ /* 0x001fca00078e0054 */
[----:B------:R-:W5:Y:S01]  /*06c0*/  @P2 LDG.E.128 R32, desc[UR20][R84.64] ;  /* 0x0000001454202981 */ /* 0x000f62000c1e1d00 */
[----:B------:R-:W-:-:S05]  /*06d0*/  @P1 IMAD.WIDE.U32 R72, R66, 0x4, R72 ;  /* 0x0000000442481825 */ /* 0x000fca00078e0048 */
[----:B------:R-:W5:Y:S01]  /*06e0*/  @P1 LDG.E R69, desc[UR20][R72.64] ;  /* 0x0000001448451981 */ /* 0x000f62000c1e1900 */
[----:B------:R-:W0:Y:S01]  /*06f0*/  S2R R112, SR_CgaCtaId ;  /* 0x0000000000707919 */ /* 0x000e220000008800 */
[----:B--2---:R-:W-:-:S05]  /*0700*/  FSEL R92, R92, RZ, !P5 ;  /* 0x000000ff5c5c7208 */ /* 0x004fca0006800000 */
[C---:B---3--:R-:W-:Y:S01]  /*0710*/  FADD.FTZ R95, -R92.reuse, R40 ;  /* 0x000000285c5f7221 */ /* 0x048fe20000010100 */
[----:B------:R-:W-:Y:S02]  /*0720*/  FADD.FTZ R94, -R92, R41 ;  /* 0x000000295c5e7221 */ /* 0x000fe40000010100 */
[----:B------:R-:W1:Y:S01]  /*0730*/  @P2 LDC.64 R40, c[0x0][0x438] ;  /* 0x00010e00ff282b82 */ /* 0x000e620000000a00 */
[----:B----4-:R-:W-:-:S07]  /*0740*/  R2UR UR16, R80 ;  /* 0x00000000501072ca */ /* 0x010fce00000e0000 */
[----:B------:R-:W2:Y:S01]  /*0750*/  @P1 LDC.64 R80, c[0x0][0x3b8] ;  /* 0x0000ee00ff501b82 */ /* 0x000ea20000000a00 */
[C---:B------:R-:W-:Y:S01]  /*0760*/  FADD.FTZ R100, -R92.reuse, R44 ;  /* 0x0000002c5c647221 */ /* 0x040fe20000010100 */
[C---:B------:R-:W-:Y:S01]  /*0770*/  FADD.FTZ R101, -R92.reuse, R45 ;  /* 0x0000002d5c657221 */ /* 0x040fe20000010100 */
[C---:B------:R-:W-:Y:S01]  /*0780*/  FADD.FTZ R102, -R92.reuse, R46 ;  /* 0x0000002e5c667221 */ /* 0x040fe20000010100 */
[----:B------:R-:W-:Y:S01]  /*0790*/  FADD.FTZ R103, -R92, R47 ;  /* 0x0000002f5c677221 */ /* 0x000fe20000010100 */
[----:B------:R-:W-:-:S04]  /*07a0*/  IMAD.WIDE.U32 R44, R66, 0x4, R70 ;  /* 0x00000004422c7825 */ /* 0x000fc800078e0046 */
[----:B------:R-:W-:-:S04]  /*07b0*/  IMAD.WIDE.U32 R46, R67, 0x4, R70 ;  /* 0x00000004432e7825 */ /* 0x000fc800078e0046 */
[----:B------:R-:W-:-:S04]  /*07c0*/  IMAD.WIDE.U32 R70, R68, 0x4, R70 ;  /* 0x0000000444467825 */ /* 0x000fc800078e0046 */
[----:B------:R-:W-:Y:S01]  /*07d0*/  IMAD.MOV.U32 R97, RZ, RZ, R78 ;  /* 0x000000ffff617224 */ /* 0x000fe200078e004e */
[--C-:B------:R-:W-:Y:S01]  /*07e0*/  SHF.R.U64 R78, R78, 0x10, R79.reuse ;  /* 0x000000104e4e7819 */ /* 0x100fe2000000124f */
[----:B------:R-:W-:Y:S01]  /*07f0*/  IMAD.MOV.U32 R99, RZ, RZ, R79 ;  /* 0x000000ffff637224 */ /* 0x000fe200078e004f */
[----:B------:R-:W-:Y:S01]  /*0800*/  SHF.R.U64 R105, R74, 0x10, R75 ;  /* 0x000000104a697819 */ /* 0x000fe2000000124b */
[----:B------:R-:W-:Y:S01]  /*0810*/  IMAD.MOV.U32 R104, RZ, RZ, R74 ;  /* 0x000000ffff687224 */ /* 0x000fe200078e004a */
[----:B------:R3:W5:Y:S01]  /*0820*/  LDG.E R70, desc[UR20][R70.64] ;  /* 0x0000001446467981 */ /* 0x000762000c1e1900 */
[----:B------:R-:W-:Y:S02]  /*0830*/  IMAD.U32 R97, R97, 0x10000, RZ ;  /* 0x0001000061617824 */ /* 0x000fe400078e00ff */
[C---:B------:R-:W-:Y:S01]  /*0840*/  FADD.FTZ R96, -R92.reuse, R42 ;  /* 0x0000002a5c607221 */ /* 0x040fe20000010100 */
[----:B------:R-:W-:Y:S01]  /*0850*/  FADD.FTZ R98, -R92, R43 ;  /* 0x0000002b5c627221 */ /* 0x000fe20000010100 */
[----:B------:R4:W5:Y:S01]  /*0860*/  LDG.E R74, desc[UR20][R46.64] ;  /* 0x000000142e4a7981 */ /* 0x000962000c1e1900 */
[----:B-1----:R-:W-:-:S04]  /*0870*/  @P2 IMAD.WIDE.U32 R40, R66, 0x10, R40 ;  /* 0x0000001042282825 */ /* 0x002fc800078e0028 */
[C---:B------:R-:W-:Y:S01]  /*0880*/  FADD.FTZ R50, -R92.reuse, R50 ;  /* 0x000000325c327221 */ /* 0x040fe20000010100 */
[C---:B------:R-:W-:Y:S01]  /*0890*/  FADD.FTZ R51, -R92.reuse, R51 ;  /* 0x000000335c337221 */ /* 0x040fe20000010100 */
[----:B------:R-:W1:Y:S01]  /*08a0*/  @P1 LDC.64 R42, c[0x0][0x3b8] ;  /* 0x0000ee00ff2a1b82 */ /* 0x000e620000000a00 */
[C---:B---3--:R-:W-:Y:S01]  /*08b0*/  FADD.FTZ R71, -R92.reuse, R49 ;  /* 0x000000315c477221 */ /* 0x048fe20000010100 */
[----:B------:R-:W-:Y:S01]  /*08c0*/  SHF.R.U32.HI R79, RZ, 0x10, R79 ;  /* 0x00000010ff4f7819 */ /* 0x000fe2000001164f */
[----:B------:R3:W5:Y:S01]  /*08d0*/  @P2 LDG.E.128 R24, desc[UR20][R40.64] ;  /* 0x0000001428182981 */ /* 0x000762000c1e1d00 */
[----:B----4-:R-:W-:Y:S01]  /*08e0*/  FADD.FTZ R46, -R92, R48 ;  /* 0x000000305c2e7221 */ /* 0x010fe20000010100 */
[----:B------:R-:W-:Y:S01]  /*08f0*/  FMUL.FTZ R48, R95, UR16 ;  /* 0x000000105f307c20 */ /* 0x000fe20008410000 */
[----:B------:R-:W-:Y:S02]  /*0900*/  IMAD.U32 R92, R99, 0x10000, RZ ;  /* 0x00010000635c7824 */ /* 0x000fe400078e00ff */
[----:B------:R-:W-:Y:S01]  /*0910*/  FMUL.FTZ R99, R8, R97 ;  /* 0x0000006108637220 */ /* 0x000fe20000410000 */
[----:B------:R-:W-:-:S02]  /*0920*/  IMAD.U32 R95, R78, 0x10000, RZ ;  /* 0x000100004e5f7824 */ /* 0x000fc400078e00ff */
[----:B------:R-:W-:Y:S02]  /*0930*/  FMUL.FTZ R94, R94, UR16 ;  /* 0x000000105e5e7c20 */ /* 0x000fe40008410000 */
[----:B------:R-:W-:Y:S01]  /*0940*/  FMUL.FTZ R109, R64, R95 ;  /* 0x0000005f406d7220 */ /* 0x000fe20000410000 */
[----:B---3--:R-:W-:Y:S01]  /*0950*/  FADD.FTZ R40, RZ, R99 ;  /* 0x00000063ff287221 */ /* 0x008fe20000010000 */
[----:B------:R-:W-:Y:S01]  /*0960*/  FFMA.FTZ R41, R48, R99, RZ ;  /* 0x0000006330297223 */ /* 0x000fe200000100ff */
[----:B------:R-:W-:Y:S01]  /*0970*/  SHF.L.U32 R115, R79, 0x10, RZ ;  /* 0x000000104f737819 */ /* 0x000fe200000006ff */
[----:B------:R-:W-:Y:S01]  /*0980*/  FMUL.FTZ R111, R9, R92 ;  /* 0x0000005c096f7220 */ /* 0x000fe20000410000 */
[----:B------:R-:W-:Y:S01]  /*0990*/  FADD.FTZ R40, R40, R109 ;  /* 0x0000006d28287221 */ /* 0x000fe20000010000 */
[----:B------:R-:W-:Y:S01]  /*09a0*/  FMUL.FTZ R96, R96, UR16 ;  /* 0x0000001060607c20 */ /* 0x000fe20008410000 */
[----:B------:R-:W-:Y:S01]  /*09b0*/  FFMA.FTZ R41, R94, R109, R41 ;  /* 0x0000006d5e297223 */ /* 0x000fe20000010029 */
[----:B------:R-:W-:Y:S01]  /*09c0*/  FMUL.FTZ R82, R101, UR16 ;  /* 0x0000001065527c20 */ /* 0x000fe20008410000 */
[----:B------:R-:W-:Y:S01]  /*09d0*/  FMUL.FTZ R113, R65, R115 ;  /* 0x0000007341717220 */ /* 0x000fe20000410000 */
[----:B------:R-:W-:-:S02]  /*09e0*/  IMAD.U32 R101, R104, 0x10000, RZ ;  /* 0x0001000068657824 */ /* 0x000fc400078e00ff */
[----:B------:R-:W-:Y:S01]  /*09f0*/  FADD.FTZ R40, R40, R111 ;  /* 0x0000006f28287221 */ /* 0x000fe20000010000 */
[----:B------:R-:W-:Y:S01]  /*0a00*/  FMUL.FTZ R98, R98, UR16 ;  /* 0x0000001062627c20 */ /* 0x000fe20008410000 */
[----:B------:R-:W-:Y:S01]  /*0a10*/  FFMA.FTZ R41, R96, R111, R41 ;  /* 0x0000006f60297223 */ /* 0x000fe20000010029 */
[----:B------:R-:W-:Y:S02]  /*0a20*/  IMAD.MOV.U32 R106, RZ, RZ, R75 ;  /* 0x000000ffff6a7224 */ /* 0x000fe400078e004b */
[----:B------:R-:W-:Y:S01]  /*0a30*/  FMUL.FTZ R85, R6, R101 ;  /* 0x0000006506557220 */ /* 0x000fe20000410000 */
[----:B------:R-:W-:Y:S02]  /*0a40*/  IMAD.U32 R105, R105, 0x10000, RZ ;  /* 0x0001000069697824 */ /* 0x000fe400078e00ff */
[----:B------:R-:W-:Y:S01]  /*0a50*/  FADD.FTZ R40, R40, R113 ;  /* 0x0000007128287221 */ /* 0x000fe20000010000 */
[----:B------:R-:W-:Y:S01]  /*0a60*/  FMUL.FTZ R100, R100, UR16 ;  /* 0x0000001064647c20 */ /* 0x000fe20008410000 */
[----:B------:R-:W-:Y:S01]  /*0a70*/  FFMA.FTZ R41, R98, R113, R41 ;  /* 0x0000007162297223 */ /* 0x000fe20000010029 */
[----:B--2---:R-:W-:Y:S01]  /*0a80*/  @P1 IMAD.WIDE.U32 R80, R68, 0x4, R80 ;  /* 0x0000000444501825 */ /* 0x004fe200078e0050 */
[----:B------:R-:W-:-:S03]  /*0a90*/  SHF.R.U32.HI R107, RZ, 0x10, R75 ;  /* 0x00000010ff6b7819 */ /* 0x000fc6000001164b */
[----:B------:R-:W-:Y:S01]  /*0aa0*/  FMUL.FTZ R83, R62, R105 ;  /* 0x000000693e537220 */ /* 0x000fe20000410000 */
[----:B------:R-:W-:Y:S01]  /*0ab0*/  FADD.FTZ R40, R40, R85 ;  /* 0x0000005528287221 */ /* 0x000fe20000010000 */
[----:B------:R-:W-:Y:S02]  /*0ac0*/  IMAD.U32 R106, R106, 0x10000, RZ ;  /* 0x000100006a6a7824 */ /* 0x000fe400078e00ff */
[----:B------:R-:W-:Y:S01]  /*0ad0*/  FFMA.FTZ R41, R100, R85, R41 ;  /* 0x0000005564297223 */ /* 0x000fe20000010029 */
[----:B------:R2:W5:Y:S01]  /*0ae0*/  LDG.E R75, desc[UR20][R44.64] ;  /* 0x000000142c4b7981 */ /* 0x000562000c1e1900 */
[----:B------:R-:W-:Y:S02]  /*0af0*/  IMAD.U32 R107, R107, 0x10000, RZ ;  /* 0x000100006b6b7824 */ /* 0x000fe400078e00ff */
[----:B------:R-:W-:Y:S01]  /*0b00*/  FADD.FTZ R40, R40, R83 ;  /* 0x0000005328287221 */ /* 0x000fe20000010000 */
[----:B------:R3:W5:Y:S01]  /*0b10*/  @P1 LDG.E R0, desc[UR20][R80.64] ;  /* 0x0000001450001981 */ /* 0x000762000c1e1900 */
[----:B------:R-:W-:Y:S01]  /*0b20*/  FMUL.FTZ R102, R102, UR16 ;  /* 0x0000001066667c20 */ /* 0x000fe20008410000 */
[----:B------:R-:W-:Y:S01]  /*0b30*/  FFMA.FTZ R41, R82, R83, R41 ;  /* 0x0000005352297223 */ /* 0x000fe20000010029 */
[----:B------:R-:W-:Y:S01]  /*0b40*/  FMUL.FTZ R84, R103, UR16 ;  /* 0x0000001067547c20 */ /* 0x000fe20008410000 */
[----:B--2---:R-:W-:Y:S01]  /*0b50*/  MOV R45, R76 ;  /* 0x0000004c002d7202 */ /* 0x004fe20000000f00 */
[----:B-1----:R-:W-:-:S04]  /*0b60*/  @P1 IMAD.WIDE.U32 R42, R67, 0x4, R42 ;  /* 0x00000004432a1825 */ /* 0x002fc800078e002a */
[----:B---3--:R-:W-:Y:S01]  /*0b70*/  FMUL.FTZ R81, R7, R106 ;  /* 0x0000006a07517220 */ /* 0x008fe20000410000 */
[----:B------:R-:W-:Y:S01]  /*0b80*/  SHF.R.U64 R44, R76, 0x10, R77 ;  /* 0x000000104c2c7819 */ /* 0x000fe2000000124d */
[----:B------:R-:W-:Y:S01]  /*0b90*/  FMUL.FTZ R79, R63, R107 ;  /* 0x0000006b3f4f7220 */ /* 0x000fe20000410000 */
[----:B------:R-:W-:Y:S01]  /*0ba0*/  SHF.L.U32 R103, R45, 0x10, RZ ;  /* 0x000000102d677819 */ /* 0x000fe200000006ff */
[----:B------:R-:W-:Y:S01]  /*0bb0*/  FADD.FTZ R40, R40, R81 ;  /* 0x0000005128287221 */ /* 0x000fe20000010000 */
[----:B------:R-:W-:Y:S01]  /*0bc0*/  FFMA.FTZ R41, R102, R81, R41 ;  /* 0x0000005166297223 */ /* 0x000fe20000010029 */
[----:B------:R1:W5:Y:S01]  /*0bd0*/  @P1 LDG.E R2, desc[UR20][R42.64] ;  /* 0x000000142a021981 */ /* 0x000362000c1e1900 */
[----:B------:R-:W-:Y:S02]  /*0be0*/  IMAD.U32 R104, R44, 0x10000, RZ ;  /* 0x000100002c687824 */ /* 0x000fe400078e00ff */
[----:B------:R-:W-:Y:S01]  /*0bf0*/  FMUL.FTZ R76, R4, R103 ;  /* 0x00000067044c7220 */ /* 0x000fe20000410000 */
[----:B------:R-:W-:Y:S01]  /*0c00*/  FADD.FTZ R45, R40, R79 ;  /* 0x0000004f282d7221 */ /* 0x000fe20000010000 */
[----:B------:R-:W-:Y:S01]  /*0c10*/  FMUL.FTZ R49, R46, UR16 ;  /* 0x000000102e317c20 */ /* 0x000fe20008410000 */
[----:B------:R-:W-:Y:S01]  /*0c20*/  FFMA.FTZ R40, R84, R79, R41 ;  /* 0x0000004f54287223 */ /* 0x000fe20000010029 */
[----:B------:R-:W-:Y:S01]  /*0c30*/  FMUL.FTZ R78, R60, R104 ;  /* 0x000000683c4e7220 */ /* 0x000fe20000410000 */
[----:B------:R-:W-:Y:S01]  /*0c40*/  FADD.FTZ R41, R45, R76 ;  /* 0x0000004c2d297221 */ /* 0x000fe20000010000 */
[--C-:B-1----:R-:W-:Y:S01]  /*0c50*/  IMAD.MOV.U32 R42, RZ, RZ, R77.reuse ;  /* 0x000000ffff2a7224 */ /* 0x102fe200078e004d */
[----:B------:R-:W-:Y:S01]  /*0c60*/  SHF.R.U32.HI R43, RZ, 0x10, R77 ;  /* 0x00000010ff2b7819 */ /* 0x000fe2000001164d */
[----:B------:R-:W-:Y:S01]  /*0c70*/  FMUL.FTZ R71, R71, UR16 ;  /* 0x0000001047477c20 */ /* 0x000fe20008410000 */
[----:B------:R-:W-:Y:S01]  /*0c80*/  FFMA.FTZ R40, R49, R76, R40 ;  /* 0x0000004c31287223 */ /* 0x000fe20000010028 */
[----:B------:R-:W-:-:S02]  /*0c90*/  IMAD.U32 R108, R42, 0x10000, RZ ;  /* 0x000100002a6c7824 */ /* 0x000fc400078e00ff */
[----:B------:R-:W-:Y:S01]  /*0ca0*/  FADD.FTZ R42, R41, R78 ;  /* 0x0000004e292a7221 */ /* 0x000fe20000010000 */
[----:B------:R-:W-:Y:S01]  /*0cb0*/  FMUL.FTZ R72, R50, UR16 ;  /* 0x0000001032487c20 */ /* 0x000fe20008410000 */
[----:B------:R-:W-:Y:S02]  /*0cc0*/  IMAD.U32 R110, R43, 0x10000, RZ ;  /* 0x000100002b6e7824 */ /* 0x000fe400078e00ff */
[----:B------:R-:W-:Y:S01]  /*0cd0*/  FMUL.FTZ R73, R5, R108 ;  /* 0x0000006c05497220 */ /* 0x000fe20000410000 */
[----:B------:R-:W-:Y:S01]  /*0ce0*/  FFMA.FTZ R41, R71, R78, R40 ;  /* 0x0000004e47297223 */ /* 0x000fe20000010028 */
[----:B------:R-:W-:Y:S01]  /*0cf0*/  FMUL.FTZ R77, R51, UR16 ;  /* 0x00000010334d7c20 */ /* 0x000fe20008410000 */
[----:B------:R-:W-:Y:S01]  /*0d00*/  FMUL.FTZ R80, R61, R110 ;  /* 0x0000006e3d507220 */ /* 0x000fe20000410000 */
[----:B------:R-:W-:Y:S01]  /*0d10*/  FADD.FTZ R43, R42, R73 ;  /* 0x000000492a2b7221 */ /* 0x000fe20000010000 */
[----:B------:R-:W-:-:S03]  /*0d20*/  FFMA.FTZ R40, R72, R73, R41 ;  /* 0x0000004948287223 */ /* 0x000fc60000010029 */
[----:B------:R-:W-:Y:S01]  /*0d30*/  FADD.FTZ R43, R43, R80 ;  /* 0x000000502b2b7221 */ /* 0x000fe20000010000 */
[----:B------:R-:W-:-:S04]  /*0d40*/  FFMA.FTZ R40, R77, R80, R40 ;  /* 0x000000504d287223 */ /* 0x000fc80000010028 */
        /* <DEDUP_REMOVED lines=14> */
[----:B------:R-:W-:Y:S02]  /*0e30*/  LOP3.LUT P4, RZ, R3, 0x1f, RZ, 0xc0, !PT ;  /* 0x0000001f03ff7812 */ /* 0x000fe4000788c0ff */
[----:B------:R-:W-:Y:S02]  /*0e40*/  MOV R41, 0x400 ;  /* 0x0000040000297802 */ /* 0x000fe40000000f00 */
[----:B------:R-:W-:Y:S01]  /*0e50*/  PLOP3.LUT P0, PT, PT, PT, PT, 0x80, 0x8 ;  /* 0x000000000008781c */ /* 0x000fe20003f0f070 */
[----:B-1----:R-:W-:Y:S01]  /*0e60*/  FADD.FTZ R43, R46, R43 ;  /* 0x0000002b2e2b7221 */ /* 0x002fe20000010000 */
[----:B--2---:R-:W-:-:S04]  /*0e70*/  FADD.FTZ R40, R47, R40 ;  /* 0x000000282f287221 */ /* 0x004fc80000010000 */
[----:B------:R-:W1:Y:S04]  /*0e80*/  SHFL.DOWN PT, R50, R43, 0x1, 0x1f ;  /* 0x08201f002b327f89 */ /* 0x000e6800000e0000 */
[----:B------:R-:W2:Y:S01]  /*0e90*/  SHFL.DOWN PT, R51, R40, 0x1, 0x1f ;  /* 0x08201f0028337f89 */ /* 0x000ea200000e0000 */
[----:B------:R-:W-:Y:S02]  /*0ea0*/  @!P4 PLOP3.LUT P0, PT, P3, PT, PT, 0x80, 0x8 ;  /* 0x000000000008c81c */ /* 0x000fe40001f0f070 */
[----:B0-----:R-:W-:-:S05]  /*0eb0*/  LEA R44, R112, R41, 0x18 ;  /* 0x00000029702c7211 */ /* 0x001fca00078ec0ff */
[----:B------:R-:W-:-:S05]  /*0ec0*/  VIADD R42, R44, 0x1820 ;  /* 0x000018202c2a7836 */ /* 0x000fca0000000000 */
[----:B------:R-:W-:Y:S01]  /*0ed0*/  @!P4 MOV R41, R42 ;  /* 0x0000002a0029c202 */ /* 0x000fe20000000f00 */
[----:B------:R-:W-:-:S04]  /*0ee0*/  @!P0 VIADD R41, R44, 0x1800 ;  /* 0x000018002c298836 */ /* 0x000fc80000000000 */
[----:B------:R-:W-:Y:S02]  /*0ef0*/  @!P4 IMAD R112, R10, 0x8, R41 ;  /* 0x000000080a70c824 */ /* 0x000fe400078e0229 */
[----:B-1----:R-:W-:Y:S01]  /*0f00*/  FADD.FTZ R50, R43, R50 ;  /* 0x000000322b327221 */ /* 0x002fe20000010000 */
[----:B--2---:R-:W-:-:S05]  /*0f10*/  FADD.FTZ R51, R40, R51 ;  /* 0x0000003328337221 */ /* 0x004fca0000010000 */
[----:B------:R-:W-:Y:S01]  /*0f20*/  @!P4 STS.64 [R112], R50 ;  /* 0x000000327000c388 */ /* 0x000fe20000000a00 */
[C---:B------:R-:W-:Y:S01]  /*0f30*/  @!P3 VIADD R42, R44.reuse, 0x1800 ;  /* 0x000018002c2ab836 */ /* 0x040fe20000000000 */
[----:B------:R-:W-:Y:S01]  /*0f40*/  BAR.SYNC.DEFER_BLOCKING 0x0 ;  /* 0x0000000000007b1d */ /* 0x000fe20000010000 */
[C---:B------:R-:W-:Y:S01]  /*0f50*/  VIADD R45, R44.reuse, 0x1830 ;  /* 0x000018302c2d7836 */ /* 0x040fe20000000000 */
[----:B------:R-:W-:-:S04]  /*0f60*/  @!P3 IADD3 R45, PT, PT, R44, 0x1810, RZ ;  /* 0x000018102c2db810 */ /* 0x000fc80007ffe0ff */
[----:B------:R-:W0:Y:S04]  /*0f70*/  LDS.128 R40, [R42] ;  /* 0x000000002a287984 */ /* 0x000e280000000c00 */
[----:B------:R-:W1:Y:S01]  /*0f80*/  LDS.128 R44, [R45] ;  /* 0x000000002d2c7984 */ /* 0x000e620000000c00 */
[----:B------:R-:W-:-:S04]  /*0f90*/  UISETP.NE.U32.AND UP0, UPT, UR28, URZ, UPT ;  /* 0x000000ff1c00728c */ /* 0x000fc8000bf05070 */
[----:B------:R-:W-:Y:S01]  /*0fa0*/  UISETP.NE.AND.EX UP0, UPT, UR29, URZ, UPT, UP0 ;  /* 0x000000ff1d00728c */ /* 0x000fe2000bf05300 */
[----:B------:R-:W-:Y:S01]  /*0fb0*/  FFMA.FTZ R15, R48, R97, R15 ;  /* 0x00000061300f7223 */ /* 0x000fe2000001000f */
[----:B------:R-:W-:Y:S01]  /*0fc0*/  UIADD3 UR4, UPT, UPT, UR4, UR26, URZ ;  /* 0x0000001a04047290 */ /* 0x000fe2000fffe0ff */
        /* <DEDUP_REMOVED lines=34> */
[----:B------:R-:W-:Y:S01]  /*11f0*/  FSEL R51, R41, RZ, !P5 ;  /* 0x000000ff29337208 */ /* 0x000fe20006800000 */
[----:B------:R-:W-:Y:S01]  /*1200*/  UISETP.GE.AND UP1, UPT, UR4, UR27, UPT ;  /* 0x0000001b0400728c */ /* 0x000fe2000bf26270 */
[----:B------:R-:W-:Y:S10]  /*1210*/  BRA.U UP0, `(.L_x_1411) ;  /* 0x0000000900247547 */ /* 0x000ff4000b800000 */
        /* <DEDUP_REMOVED lines=39> */
.L_x_1413:
        /* <DEDUP_REMOVED lines=31> */
.L_x_1412:
        /* <DEDUP_REMOVED lines=36> */
.L_x_1415:
        /* <DEDUP_REMOVED lines=31> */
.L_x_1411:
        /* <DEDUP_REMOVED lines=52> */
.L_x_1417:
[--C-:B------:R-:W-:Y:S01]  /*1df0*/  FFMA.FTZ R94, R94, UR17, R51.reuse ;  /* 0x000000115e5e7c23 */ /* 0x100fe20008010033 */
[----:B-----5:R-:W-:Y:S01]  /*1e00*/  LOP3.LUT P6, RZ, R75, 0xff00, RZ, 0xc0, !PT ;  /* 0x0000ff004bff7812 */ /* 0x020fe200078cc0ff */
[--C-:B------:R-:W-:Y:S01]  /*1e10*/  FFMA.FTZ R48, R48, UR17, R51.reuse ;  /* 0x0000001130307c23 */ /* 0x100fe20008010033 */
[--C-:B------:R-:W-:Y:S01]  /*1e20*/  FFMA.FTZ R96, R96, UR17, R51.reuse ;  /* 0x0000001160607c23 */ /* 0x100fe20008010033 */
        /* <DEDUP_REMOVED lines=9> */
[C---:B------:R-:W-:Y:S01]  /*1ec0*/  LOP3.LUT P0, RZ, R75.reuse, 0xff0000, RZ, 0xc0, !PT ;  /* 0x00ff00004bff7812 */ /* 0x040fe2000780c0ff */
[----:B------:R-:W-:Y:S01]  /*1ed0*/  FMUL.FTZ R40, R36, UR8 ;  /* 0x0000000824287c20 */ /* 0x000fe20008410000 */
[----:B------:R-:W-:-:S02]  /*1ee0*/  ISETP.GE.U32.AND P5, PT, R75, 0x1000000, PT ;  /* 0x010000004b00780c */ /* 0x000fc40003fa6070 */
[----:B------:R-:W-:Y:S02]  /*1ef0*/  FSEL R39, R38, RZ, P6 ;  /* 0x000000ff26277208 */ /* 0x000fe40003000000 */
[C---:B------:R-:W-:Y:S02]  /*1f00*/  LOP3.LUT P6, RZ, R69.reuse, 0xff00, RZ, 0xc0, !PT ;  /* 0x0000ff0045ff7812 */ /* 0x040fe400078cc0ff */
[----:B------:R-:W-:Y:S02]  /*1f10*/  FSEL R41, R40, RZ, P4 ;  /* 0x000000ff28297208 */ /* 0x000fe40002000000 */
[----:B------:R-:W-:Y:S02]  /*1f20*/  FSEL R38, R38, RZ, P6 ;  /* 0x000000ff26267208 */ /* 0x000fe40003000000 */
[----:B------:R-:W-:Y:S02]  /*1f30*/  LOP3.LUT P6, RZ, R69, 0xff, RZ, 0xc0, !PT ;  /* 0x000000ff45ff7812 */ /* 0x000fe400078cc0ff */
[----:B------:R-:W-:Y:S01]  /*1f40*/  F2FP.BF16.F32.PACK_AB R44, R38, R39 ;  /* 0x00000027262c723e */ /* 0x000fe200000010ff */
[----:B------:R-:W-:Y:S01]  /*1f50*/  FMUL.FTZ R38, R96, UR16 ;  /* 0x0000001060267c20 */ /* 0x000fe20008410000 */
[----:B------:R-:W-:Y:S01]  /*1f60*/  FMUL.FTZ R39, R98, UR16 ;  /* 0x0000001062277c20 */ /* 0x000fe20008410000 */
[----:B------:R-:W-:-:S02]  /*1f70*/  FSEL R40, R40, RZ, P6 ;  /* 0x000000ff28287208 */ /* 0x000fc40003000000 */
[----:B------:R-:W-:Y:S01]  /*1f80*/  FMUL.FTZ R42, R38, UR8 ;  /* 0x00000008262a7c20 */ /* 0x000fe20008410000 */
[----:B------:R-:W-:Y:S01]  /*1f90*/  LOP3.LUT P4, RZ, R69, 0xff0000, RZ, 0xc0, !PT ;  /* 0x00ff000045ff7812 */ /* 0x000fe2000788c0ff */
        /* <DEDUP_REMOVED lines=17> */
.L_x_1416:
        /* <DEDUP_REMOVED lines=13> */
[----:B------:R-:W-:Y:S01]  /*2180*/  FFMA.FTZ R94, R94, UR16, R25 ;  /* 0x000000105e5e7c23 */ /* 0x000fe20008010019 */
[----:B------:R-:W-:Y:S01]  /*2190*/  FFMA.FTZ R99, R99, UR16, R24 ;  /* 0x0000001063637c23 */ /* 0x000fe20008010018 */
[----:B------:R-:W-:Y:S01]  /*21a0*/  FADD.FTZ R98, R113, -R98 ;  /* 0x8000006271627221 */ /* 0x000fe20000010000 */
[----:B------:R-:W-:Y:S01]  /*21b0*/  LOP3.LUT P4, RZ, R75, 0xff, RZ, 0xc0, !PT ;  /* 0x000000ff4bff7812 */ /* 0x000fe2000788c0ff */
[----:B------:R-:W-:Y:S01]  /*21c0*/  FMUL.FTZ R94, R94, UR8 ;  /* 0x000000085e5e7c20 */ /* 0x000fe20008410000 */
[----:B------:R-:W-:Y:S01]  /*21d0*/  FMUL.FTZ R99, R99, UR8 ;  /* 0x0000000863637c20 */ /* 0x000fe20008410000 */
[----:B------:R-:W-:Y:S01]  /*21e0*/  FFMA.FTZ R111, R111, UR16, R26 ;  /* 0x000000106f6f7c23 */ /* 0x000fe2000801001a */
[----:B------:R-:W-:Y:S01]  /*21f0*/  FFMA.FTZ R98, R98, UR16, R27 ;  /* 0x0000001062627c23 */ /* 0x000fe2000801001b */
        /* <DEDUP_REMOVED lines=28> */
.L_x_1418:
        /* <DEDUP_REMOVED lines=22> */
[----:B------:R-:W-:Y:S01]  /*2520*/  FFMA.FTZ R38, R111, UR16, R26 ;  /* 0x000000106f267c23 */ /* 0x000fe2000801001a */
[----:B------:R-:W-:Y:S01]  /*2530*/  FFMA.FTZ R39, R98, UR16, R27 ;  /* 0x0000001062277c23 */ /* 0x000fe2000801001b */
        /* <DEDUP_REMOVED lines=18> */
[----:B------:R-:W-:-:S07]  /*2660*/  PRMT R75, R43, 0x7610, R75 ;  /* 0x000076102b4b7816 */ /* 0x000fce000000004b */
.L_x_1414:
        /* <DEDUP_REMOVED lines=22> */
.L_x_1419:
[----:B------:R-:W-:Y:S05]  /*27d0*/  @!P1 BRA `(.L_x_1420) ;  /* 0x0000000800b89947 */ /* 0x000fea0003800000 */
[----:B------:R-:W-:Y:S05]  /*27e0*/  @!P2 BRA `(.L_x_1421) ;  /* 0x000000040060a947 */ /* 0x000fea0003800000 */
        /* <DEDUP_REMOVED lines=9> */
[----:B0-----:R-:W-:Y:S01]  /*2880*/  FFMA.FTZ R37, R82, UR16, R29 ;  /* 0x0000001052257c23 */ /* 0x001fe2000801001d */
[----:B------:R-:W-:Y:S01]  /*2890*/  FFMA.FTZ R38, R81, UR16, R30 ;  /* 0x0000001051267c23 */ /* 0x000fe2000801001e */
[----:B------:R-:W-:Y:S01]  /*28a0*/  FFMA.FTZ R36, R85, UR16, R28 ;  /* 0x0000001055247c23 */ /* 0x000fe2000801001c */
[----:B------:R-:W-:Y:S01]  /*28b0*/  LOP3.LUT P4, RZ, R2, 0xff00, RZ, 0xc0, !PT ;  /* 0x0000ff0002ff7812 */ /* 0x000fe2000788c0ff */
[----:B------:R-:W-:Y:S01]  /*28c0*/  FMUL.FTZ R39, R37, UR8 ;  /* 0x0000000825277c20 */ /* 0x000fe20008410000 */
[----:B------:R-:W-:Y:S01]  /*28d0*/  FMUL.FTZ R46, R38, UR8 ;  /* 0x00000008262e7c20 */ /* 0x000fe20008410000 */
[----:B------:R-:W-:Y:S01]  /*28e0*/  LOP3.LUT P6, RZ, R74, 0xff0000, RZ, 0xc0, !PT ;  /* 0x00ff00004aff7812 */ /* 0x000fe200078cc0ff */
[----:B------:R-:W-:Y:S01]  /*28f0*/  FADD.FTZ R84, R79, -R84 ;  /* 0x800000544f547221 */ /* 0x000fe20000010000 */
[----:B-1----:R-:W-:Y:S01]  /*2900*/  FMUL.FTZ R42, R36, UR8 ;  /* 0x00000008242a7c20 */ /* 0x002fe20008410000 */
[----:B------:R-:W-:-:S02]  /*2910*/  FSEL R44, R39, RZ, P5 ;  /* 0x000000ff272c7208 */ /* 0x000fc40002800000 */
[----:B------:R-:W-:Y:S02]  /*2920*/  LOP3.LUT P5, RZ, R74, 0xff, RZ, 0xc0, !PT ;  /* 0x000000ff4aff7812 */ /* 0x000fe400078ac0ff */
[----:B------:R-:W-:Y:S01]  /*2930*/  FSEL R45, R39, RZ, P4 ;  /* 0x000000ff272d7208 */ /* 0x000fe20002000000 */
[----:B------:R-:W-:Y:S01]  /*2940*/  FFMA.FTZ R39, R84, UR16, R31 ;  /* 0x0000001054277c23 */ /* 0x000fe2000801001f */
[----:B------:R-:W-:Y:S02]  /*2950*/  FSEL R47, R46, RZ, P6 ;  /* 0x000000ff2e2f7208 */ /* 0x000fe40003000000 */
[----:B------:R-:W-:Y:S01]  /*2960*/  LOP3.LUT P6, RZ, R2, 0xff, RZ, 0xc0, !PT ;  /* 0x000000ff02ff7812 */ /* 0x000fe200078cc0ff */
[----:B------:R-:W-:Y:S01]  /*2970*/  FMUL.FTZ R48, R39, UR8 ;  /* 0x0000000827307c20 */ /* 0x000fe20008410000 */
[C---:B------:R-:W-:Y:S02]  /*2980*/  FSEL R43, R42.reuse, RZ, P5 ;  /* 0x000000ff2a2b7208 */ /* 0x040fe40002800000 */
        /* <DEDUP_REMOVED lines=11> */
[----:B------:R-:W-:Y:S02]  /*2a40*/  PRMT R90, R75, 0x7632, R90 ;  /* 0x000076324b5a7816 */ /* 0x000fe4000000005a */
[----:B------:R-:W-:-:S02]  /*2a50*/  PRMT R91, R44, 0x7632, R91 ;  /* 0x000076322c5b7816 */ /* 0x000fc4000000005b */
[----:B------:R-:W-:Y:S02]  /*2a60*/  PRMT R86, R46, 0x7632, R86 ;  /* 0x000076322e567816 */ /* 0x000fe40000000056 */
[C---:B------:R-:W-:Y:S02]  /*2a70*/  PRMT R93, R42.reuse, 0x7632, R93 ;  /* 0x000076322a5d7816 */ /* 0x040fe4000000005d */
[----:B------:R-:W-:Y:S01]  /*2a80*/  PRMT R47, R42, 0x7610, R47 ;  /* 0x000076102a2f7816 */ /* 0x000fe2000000002f */
[----:B------:R-:W-:Y:S06]  /*2a90*/  BRA `(.L_x_1423) ;  /* 0x0000001000007947 */ /* 0x000fec0003800000 */
.L_x_1422:
        /* <DEDUP_REMOVED lines=8> */
[----:B------:R-:W-:Y:S01]  /*2b20*/  FFMA.FTZ R82, R82, UR16, R29 ;  /* 0x0000001052527c23 */ /* 0x000fe2000801001d */
[----:B------:R-:W-:Y:S01]  /*2b30*/  FFMA.FTZ R81, R81, UR16, R30 ;  /* 0x0000001051517c23 */ /* 0x000fe2000801001e */
[----:B------:R-:W-:Y:S01]  /*2b40*/  FFMA.FTZ R85, R85, UR16, R28 ;  /* 0x0000001055557c23 */ /* 0x000fe2000801001c */
[----:B------:R-:W-:Y:S01]  /*2b50*/  LOP3.LUT P6, RZ, R74, 0xff0000, RZ, 0xc0, !PT ;  /* 0x00ff00004aff7812 */ /* 0x000fe200078cc0ff */
[----:B------:R-:W-:Y:S01]  /*2b60*/  FMUL.FTZ R82, R82, UR8 ;  /* 0x0000000852527c20 */ /* 0x000fe20008410000 */
[----:B------:R-:W-:Y:S01]  /*2b70*/  FMUL.FTZ R81, R81, UR8 ;  /* 0x0000000851517c20 */ /* 0x000fe20008410000 */
[----:B------:R-:W-:Y:S01]  /*2b80*/  FADD.FTZ R84, R79, -R84 ;  /* 0x800000544f547221 */ /* 0x000fe20000010000 */
[----:B------:R-:W-:Y:S01]  /*2b90*/  FMUL.FTZ R85, R85, UR8 ;  /* 0x0000000855557c20 */ /* 0x000fe20008410000 */
[----:B------:R-:W-:-:S02]  /*2ba0*/  LOP3.LUT P4, RZ, R2, 0xff00, RZ, 0xc0, !PT ;  /* 0x0000ff0002ff7812 */ /* 0x000fc4000788c0ff */
[----:B01----:R-:W-:Y:S01]  /*2bb0*/  FSEL R43, R82, RZ, P5 ;  /* 0x000000ff522b7208 */ /* 0x003fe20002800000 */
[----:B------:R-:W-:Y:S01]  /*2bc0*/  FFMA.FTZ R84, R84, UR16, R31 ;  /* 0x0000001054547c23 */ /* 0x000fe2000801001f */
[----:B------:R-:W-:Y:S02]  /*2bd0*/  LOP3.LUT P5, RZ, R74, 0xff, RZ, 0xc0, !PT ;  /* 0x000000ff4aff7812 */ /* 0x000fe400078ac0ff */
[----:B------:R-:W-:Y:S01]  /*2be0*/  FSEL R44, R81, RZ, P6 ;  /* 0x000000ff512c7208 */ /* 0x000fe20003000000 */
        /* <DEDUP_REMOVED lines=24> */
.L_x_1421:
        /* <DEDUP_REMOVED lines=9> */
[----:B0-----:R-:W-:Y:S01]  /*2e00*/  FMUL.FTZ R37, R82, UR16 ;  /* 0x0000001052257c20 */ /* 0x001fe20008410000 */
[----:B------:R-:W-:Y:S01]  /*2e10*/  FMUL.FTZ R38, R102, UR16 ;  /* 0x0000001066267c20 */ /* 0x000fe20008410000 */
[----:B------:R-:W-:Y:S01]  /*2e20*/  FMUL.FTZ R36, R100, UR16 ;  /* 0x0000001064247c20 */ /* 0x000fe20008410000 */
        /* <DEDUP_REMOVED lines=9> */
[----:B------:R-:W-:Y:S01]  /*2ec0*/  FMUL.FTZ R39, R84, UR16 ;  /* 0x0000001054277c20 */ /* 0x000fe20008410000 */
        /* <DEDUP_REMOVED lines=21> */
.L_x_1424:
        /* <DEDUP_REMOVED lines=15> */
[----:B------:R-:W-:Y:S01]  /*3110*/  FMUL.FTZ R100, R100, UR8 ;  /* 0x0000000864647c20 */ /* 0x000fe20008410000 */
[----:B------:R-:W-:-:S02]  /*3120*/  LOP3.LUT P4, RZ, R2, 0xff00, RZ, 0xc0, !PT ;  /* 0x0000ff0002ff7812 */ /* 0x000fc4000788c0ff */
[----:B01----:R-:W-:Y:S01]  /*3130*/  FSEL R44, R82, RZ, P5 ;  /* 0x000000ff522c7208 */ /* 0x003fe20002800000 */
[----:B------:R-:W-:Y:S01]  /*3140*/  FMUL.FTZ R84, R84, UR16 ;  /* 0x0000001054547c20 */ /* 0x000fe20008410000 */
        /* <DEDUP_REMOVED lines=21> */
[----:B------:R-:W-:Y:S01]  /*32a0*/  PRMT R47, R42, 0x7610, R47 ;  /* 0x000076102a2f7816 */ /* 0x000fe2000000002f */
[----:B------:R-:W-:Y:S06]  /*32b0*/  BRA `(.L_x_1423) ;  /* 0x0000000400f87947 */ /* 0x000fec0003800000 */
.L_x_1420:
        /* <DEDUP_REMOVED lines=10> */
[----:B0-----:R-:W-:Y:S01]  /*3360*/  FFMA.FTZ R36, R85, UR16, R28 ;  /* 0x0000001055247c23 */ /* 0x001fe2000801001c */
[----:B------:R-:W-:Y:S01]  /*3370*/  LOP3.LUT P6, RZ, R74, 0xff, RZ, 0xc0, !PT ;  /* 0x000000ff4aff7812 */ /* 0x000fe200078cc0ff */
[----:B------:R-:W-:Y:S01]  /*3380*/  FFMA.FTZ R37, R82, UR16, R29 ;  /* 0x0000001052257c23 */ /* 0x000fe2000801001d */
[----:B------:R-:W-:Y:S01]  /*3390*/  FFMA.FTZ R38, R81, UR16, R30 ;  /* 0x0000001051267c23 */ /* 0x000fe2000801001e */
[----:B-1----:R-:W-:Y:S01]  /*33a0*/  FMUL.FTZ R42, R36, UR8 ;  /* 0x00000008242a7c20 */ /* 0x002fe20008410000 */
        /* <DEDUP_REMOVED lines=18> */
.L_x_1426:
        /* <DEDUP_REMOVED lines=8> */
[----:B------:R-:W-:Y:S01]  /*3550*/  FFMA.FTZ R85, R85, UR16, R28 ;  /* 0x0000001055557c23 */ /* 0x000fe2000801001c */
[----:B------:R-:W-:Y:S01]  /*3560*/  LOP3.LUT P6, RZ, R74, 0xff, RZ, 0xc0, !PT ;  /* 0x000000ff4aff7812 */ /* 0x000fe200078cc0ff */
        /* <DEDUP_REMOVED lines=16> */
[C---:B01----:R-:W-:Y:S02]  /*3670*/  PRMT R44, R82.reuse, 0x7632, R44 ;  /* 0x00007632522c7816 */ /* 0x043fe4000000002c */
[----:B------:R-:W-:Y:S02]  /*3680*/  PRMT R75, R82, 0x7610, R75 ;  /* 0x00007610524b7816 */ /* 0x000fe4000000004b */
[C---:B------:R-:W-:Y:S02]  /*3690*/  PRMT R47, R81.reuse, 0x7632, R47 ;  /* 0x00007632512f7816 */ /* 0x040fe4000000002f */
[----:B------:R-:W-:Y:S01]  /*36a0*/  PRMT R46, R81, 0x7610, R46 ;  /* 0x00007610512e7816 */ /* 0x000fe2000000002e */
[----:B------:R-:W-:Y:S06]  /*36b0*/  BRA `(.L_x_1423) ;  /* 0x0000000000f87947 */ /* 0x000fec0003800000 */
.L_x_1425:
        /* <DEDUP_REMOVED lines=10> */
[----:B------:R-:W-:Y:S01]  /*3760*/  LOP3.LUT P6, RZ, R74, 0xff, RZ, 0xc0, !PT ;  /* 0x000000ff4aff7812 */ /* 0x000fe200078cc0ff */
[----:B------:R-:W-:Y:S01]  /*3770*/  FMUL.FTZ R37, R82, UR16 ;  /* 0x0000001052257c20 */ /* 0x000fe20008410000 */
[----:B------:R-:W-:Y:S01]  /*3780*/  FMUL.FTZ R38, R102, UR16 ;  /* 0x0000001066267c20 */ /* 0x000fe20008410000 */
[----:B-1----:R-:W-:Y:S01]  /*3790*/  FMUL.FTZ R42, R36, UR8 ;  /* 0x00000008242a7c20 */ /* 0x002fe20008410000 */
        /* <DEDUP_REMOVED lines=18> */
.L_x_1427:
        /* <DEDUP_REMOVED lines=21> */
[----:B01----:R-:W-:Y:S02]  /*3a10*/  FSEL R43, R82, RZ, P5 ;  /* 0x000000ff522b7208 */ /* 0x003fe40002800000 */
        /* <DEDUP_REMOVED lines=8> */
.L_x_1423:
        /* <DEDUP_REMOVED lines=19> */
.L_x_1428:
[----:B------:R-:W-:Y:S05]  /*3bd0*/  @!P1 BRA `(.L_x_1429) ;  /* 0x0000000800d09947 */ /* 0x000fea0003800000 */
[----:B------:R-:W-:Y:S05]  /*3be0*/  @!P2 BRA `(.L_x_1430) ;  /* 0x000000040064a947 */ /* 0x000fea0003800000 */
[----:B------:R-:W-:Y:S05]  /*3bf0*/  @!P0 BRA `(.L_x_1431) ;  /* 0x0000000000b08947 */ /* 0x000fea0003800000 */
        /* <DEDUP_REMOVED lines=8> */
[----:B0-----:R-:W-:Y:S01]  /*3c80*/  FFMA.FTZ R37, R78, UR16, R33 ;  /* 0x000000104e257c23 */ /* 0x001fe20008010021 */
[----:B------:R-:W-:Y:S01]  /*3c90*/  FFMA.FTZ R36, R49, UR16, R32 ;  /* 0x0000001031247c23 */ /* 0x000fe20008010020 */
[----:B------:R-:W-:Y:S01]  /*3ca0*/  FADD.FTZ R73, R73, -R72 ;  /* 0x8000004849497221 */ /* 0x000fe20000010000 */
[----:B------:R-:W-:Y:S01]  /*3cb0*/  FADD.FTZ R80, R80, -R51 ;  /* 0x8000003350507221 */ /* 0x000fe20000010000 */
[----:B------:R-:W-:Y:S01]  /*3cc0*/  FMUL.FTZ R38, R37, UR8 ;  /* 0x0000000825267c20 */ /* 0x000fe20008410000 */
[----:B-1----:R-:W-:Y:S01]  /*3cd0*/  FMUL.FTZ R42, R36, UR8 ;  /* 0x00000008242a7c20 */ /* 0x002fe20008410000 */
[----:B------:R-:W-:-:S02]  /*3ce0*/  LOP3.LUT P5, RZ, R70, 0xff, RZ, 0xc0, !PT ;  /* 0x000000ff46ff7812 */ /* 0x000fc400078ac0ff */
[----:B------:R-:W-:Y:S02]  /*3cf0*/  LOP3.LUT P2, RZ, R70, 0xff0000, RZ, 0xc0, !PT ;  /* 0x00ff000046ff7812 */ /* 0x000fe4000784c0ff */
[C---:B------:R-:W-:Y:S02]  /*3d00*/  FSEL R39, R38.reuse, RZ, P4 ;  /* 0x000000ff26277208 */ /* 0x040fe40002000000 */
[----:B------:R-:W-:Y:S02]  /*3d10*/  FSEL R38, R38, RZ, P6 ;  /* 0x000000ff26267208 */ /* 0x000fe40003000000 */
[----:B------:R-:W-:Y:S02]  /*3d20*/  LOP3.LUT P6, RZ, R0, 0xff, RZ, 0xc0, !PT ;  /* 0x000000ff00ff7812 */ /* 0x000fe400078cc0ff */
[----:B------:R-:W-:Y:S01]  /*3d30*/  F2FP.BF16.F32.PACK_AB R46, R38, R39 ;  /* 0x00000027262e723e */ /* 0x000fe200000010ff */
[----:B------:R-:W-:Y:S01]  /*3d40*/  FFMA.FTZ R38, R73, UR16, R34 ;  /* 0x0000001049267c23 */ /* 0x000fe20008010022 */
[----:B------:R-:W-:Y:S01]  /*3d50*/  FFMA.FTZ R39, R80, UR16, R35 ;  /* 0x0000001050277c23 */ /* 0x000fe20008010023 */
[----:B------:R-:W-:-:S02]  /*3d60*/  FSEL R43, R42, RZ, P5 ;  /* 0x000000ff2a2b7208 */ /* 0x000fc40002800000 */
[----:B------:R-:W-:Y:S01]  /*3d70*/  FSEL R42, R42, RZ, P6 ;  /* 0x000000ff2a2a7208 */ /* 0x000fe20003000000 */
[----:B------:R-:W-:Y:S01]  /*3d80*/  FMUL.FTZ R44, R38, UR8 ;  /* 0x00000008262c7c20 */ /* 0x000fe20008410000 */
[----:B------:R-:W-:Y:S01]  /*3d90*/  LOP3.LUT P5, RZ, R0, 0xff0000, RZ, 0xc0, !PT ;  /* 0x00ff000000ff7812 */ /* 0x000fe200078ac0ff */
[----:B------:R-:W-:Y:S01]  /*3da0*/  FMUL.FTZ R45, R39, UR8 ;  /* 0x00000008272d7c20 */ /* 0x000fe20008410000 */
[----:B------:R-:W-:Y:S02]  /*3db0*/  ISETP.GE.U32.AND P4, PT, R70, 0x1000000, PT ;  /* 0x010000004600780c */ /* 0x000fe40003f86070 */
        /* <DEDUP_REMOVED lines=16> */
.L_x_1431:
[--C-:B------:R-:W-:Y:S01]  /*3ec0*/  FFMA.FTZ R71, R71, UR17, R51.reuse ;  /* 0x0000001147477c23 */ /* 0x100fe20008010033 */
[--C-:B------:R-:W-:Y:S01]  /*3ed0*/  FFMA.FTZ R49, R49, UR17, R51.reuse ;  /* 0x0000001131317c23 */ /* 0x100fe20008010033 */
[--C-:B------:R-:W-:Y:S01]  /*3ee0*/  FFMA.FTZ R72, R72, UR17, R51.reuse ;  /* 0x0000001148487c23 */ /* 0x100fe20008010033 */
[----:B------:R-:W-:Y:S01]  /*3ef0*/  FFMA.FTZ R51, R77, UR17, R51 ;  /* 0x000000114d337c23 */ /* 0x000fe20008010033 */
[----:B------:R-:W-:Y:S01]  /*3f00*/  FADD.FTZ R78, R78, -R71 ;  /* 0x800000474e4e7221 */ /* 0x000fe20000010000 */
[----:B------:R-:W-:Y:S01]  /*3f10*/  FADD.FTZ R49, R76, -R49 ;  /* 0x800000314c317221 */ /* 0x000fe20000010000 */
[----:B------:R-:W-:Y:S01]  /*3f20*/  LOP3.LUT P4, RZ, R70, 0xff00, RZ, 0xc0, !PT ;  /* 0x0000ff0046ff7812 */ /* 0x000fe2000788c0ff */
[----:B------:R-:W-:Y:S01]  /*3f30*/  FADD.FTZ R73, R73, -R72 ;  /* 0x8000004849497221 */ /* 0x000fe20000010000 */
[----:B------:R-:W-:Y:S01]  /*3f40*/  FFMA.FTZ R78, R78, UR16, R33 ;  /* 0x000000104e4e7c23 */ /* 0x000fe20008010021 */
[----:B------:R-:W-:Y:S01]  /*3f50*/  LOP3.LUT P6, RZ, R0, 0xff00, RZ, 0xc0, !PT ;  /* 0x0000ff0000ff7812 */ /* 0x000fe200078cc0ff */
[----:B------:R-:W-:Y:S01]  /*3f60*/  FFMA.FTZ R49, R49, UR16, R32 ;  /* 0x0000001031317c23 */ /* 0x000fe20008010020 */
[----:B------:R-:W-:Y:S01]  /*3f70*/  FADD.FTZ R80, R80, -R51 ;  /* 0x8000003350507221 */ /* 0x000fe20000010000 */
[----:B------:R-:W-:Y:S01]  /*3f80*/  FMUL.FTZ R78, R78, UR8 ;  /* 0x000000084e4e7c20 */ /* 0x000fe20008410000 */
[----:B------:R-:W-:Y:S01]  /*3f90*/  LOP3.LUT P5, RZ, R70, 0xff, RZ, 0xc0, !PT ;  /* 0x000000ff46ff7812 */ /* 0x000fe200078ac0ff */
[----:B------:R-:W-:Y:S01]  /*3fa0*/  FMUL.FTZ R49, R49, UR8 ;  /* 0x0000000831317c20 */ /* 0x000fe20008410000 */
[----:B------:R-:W-:Y:S01]  /*3fb0*/  FFMA.FTZ R73, R73, UR16, R34 ;  /* 0x0000001049497c23 */ /* 0x000fe20008010022 */
[----:B------:R-:W-:Y:S01]  /*3fc0*/  FFMA.FTZ R80, R80, UR16, R35 ;  /* 0x0000001050507c23 */ /* 0x000fe20008010023 */
[----:B01----:R-:W-:-:S02]  /*3fd0*/  FSEL R42, R78, RZ, P4 ;  /* 0x000000ff4e2a7208 */ /* 0x003fc40002000000 */
[----:B------:R-:W-:Y:S01]  /*3fe0*/  FSEL R43, R78, RZ, P6 ;  /* 0x000000ff4e2b7208 */ /* 0x000fe20003000000 */
[----:B------:R-:W-:Y:S01]  /*3ff0*/  FMUL.FTZ R73, R73, UR8 ;  /* 0x0000000849497c20 */ /* 0x000fe20008410000 */
[----:B------:R-:W-:Y:S01]  /*4000*/  LOP3.LUT P6, RZ, R0, 0xff, RZ, 0xc0, !PT ;  /* 0x000000ff00ff7812 */ /* 0x000fe200078cc0ff */
[----:B------:R-:W-:Y:S01]  /*4010*/  FMUL.FTZ R80, R80, UR8 ;  /* 0x0000000850507c20 */ /* 0x000fe20008410000 */
[----:B------:R-:W-:Y:S02]  /*4020*/  F2FP.BF16.F32.PACK_AB R44, R43, R42 ;  /* 0x0000002a2b2c723e */ /* 0x000fe400000010ff */
[C---:B------:R-:W-:Y:S02]  /*4030*/  FSEL R42, R49.reuse, RZ, P5 ;  /* 0x000000ff312a7208 */ /* 0x040fe40002800000 */
[----:B------:R-:W-:Y:S02]  /*4040*/  FSEL R49, R49, RZ, P6 ;  /* 0x000000ff31317208 */ /* 0x000fe40003000000 */
[----:B------:R-:W-:-:S02]  /*4050*/  LOP3.LUT P2, RZ, R70, 0xff0000, RZ, 0xc0, !PT ;  /* 0x00ff000046ff7812 */ /* 0x000fc4000784c0ff */
[----:B------:R-:W-:Y:S02]  /*4060*/  ISETP.GE.U32.AND P4, PT, R70, 0x1000000, PT ;  /* 0x010000004600780c */ /* 0x000fe40003f86070 */
[C---:B------:R-:W-:Y:S02]  /*4070*/  LOP3.LUT P5, RZ, R0.reuse, 0xff0000, RZ, 0xc0, !PT ;  /* 0x00ff000000ff7812 */ /* 0x040fe400078ac0ff */
[----:B------:R-:W-:Y:S02]  /*4080*/  ISETP.GE.U32.AND P6, PT, R0, 0x1000000, PT ;  /* 0x010000000000780c */ /* 0x000fe40003fc6070 */
[----:B------:R-:W-:Y:S02]  /*4090*/  F2FP.BF16.F32.PACK_AB R49, R49, R42 ;  /* 0x0000002a3131723e */ /* 0x000fe400000010ff */
[----:B------:R-:W-:Y:S02]  /*40a0*/  FSEL R42, R73, RZ, P2 ;  /* 0x000000ff492a7208 */ /* 0x000fe40001000000 */
        /* <DEDUP_REMOVED lines=13> */
.L_x_1430:
        /* <DEDUP_REMOVED lines=9> */
[----:B0-----:R-:W-:Y:S01]  /*4210*/  FMUL.FTZ R37, R71, UR16 ;  /* 0x0000001047257c20 */ /* 0x001fe20008410000 */
[----:B------:R-:W-:Y:S01]  /*4220*/  FMUL.FTZ R36, R49, UR16 ;  /* 0x0000001031247c20 */ /* 0x000fe20008410000 */
        /* <DEDUP_REMOVED lines=10> */
[----:B------:R-:W-:Y:S01]  /*42d0*/  FMUL.FTZ R38, R72, UR16 ;  /* 0x0000001048267c20 */ /* 0x000fe20008410000 */
[----:B------:R-:W-:Y:S01]  /*42e0*/  FMUL.FTZ R39, R51, UR16 ;  /* 0x0000001033277c20 */ /* 0x000fe20008410000 */
        /* <DEDUP_REMOVED lines=22> */
.L_x_1433:
        /* <DEDUP_REMOVED lines=8> */
[----:B------:R-:W-:Y:S01]  /*44d0*/  FMUL.FTZ R71, R71, UR16 ;  /* 0x0000001047477c20 */ /* 0x000fe20008410000 */
[----:B------:R-:W-:Y:S01]  /*44e0*/  LOP3.LUT P6, RZ, R0, 0xff00, RZ, 0xc0, !PT ;  /* 0x0000ff0000ff7812 */ /* 0x000fe200078cc0ff */
[----:B------:R-:W-:Y:S01]  /*44f0*/  FMUL.FTZ R49, R49, UR16 ;  /* 0x0000001031317c20 */ /* 0x000fe20008410000 */
[----:B------:R-:W-:Y:S01]  /*4500*/  FADD.FTZ R72, R73, -R72 ;  /* 0x8000004849487221 */ /* 0x000fe20000010000 */
[----:B------:R-:W-:Y:S01]  /*4510*/  FMUL.FTZ R71, R71, UR8 ;  /* 0x0000000847477c20 */ /* 0x000fe20008410000 */
[----:B------:R-:W-:Y:S01]  /*4520*/  LOP3.LUT P5, RZ, R70, 0xff, RZ, 0xc0, !PT ;  /* 0x000000ff46ff7812 */ /* 0x000fe200078ac0ff */
[----:B------:R-:W-:Y:S01]  /*4530*/  FMUL.FTZ R49, R49, UR8 ;  /* 0x0000000831317c20 */ /* 0x000fe20008410000 */
[----:B------:R-:W-:Y:S01]  /*4540*/  FMUL.FTZ R51, R51, UR16 ;  /* 0x0000001033337c20 */ /* 0x000fe20008410000 */
[----:B------:R-:W-:Y:S01]  /*4550*/  FMUL.FTZ R72, R72, UR16 ;  /* 0x0000001048487c20 */ /* 0x000fe20008410000 */
[----:B01----:R-:W-:-:S02]  /*4560*/  FSEL R42, R71, RZ, P4 ;  /* 0x000000ff472a7208 */ /* 0x003fc40002000000 */
[----:B------:R-:W-:Y:S01]  /*4570*/  FSEL R71, R71, RZ, P6 ;  /* 0x000000ff47477208 */ /* 0x000fe20003000000 */
[----:B------:R-:W-:Y:S01]  /*4580*/  FMUL.FTZ R51, R51, UR8 ;  /* 0x0000000833337c20 */ /* 0x000fe20008410000 */
[----:B------:R-:W-:Y:S01]  /*4590*/  LOP3.LUT P6, RZ, R0, 0xff, RZ, 0xc0, !PT ;  /* 0x000000ff00ff7812 */ /* 0x000fe200078cc0ff */
[----:B------:R-:W-:Y:S01]  /*45a0*/  FMUL.FTZ R72, R72, UR8 ;  /* 0x0000000848487c20 */ /* 0x000fe20008410000 */
[----:B------:R-:W-:Y:S02]  /*45b0*/  F2FP.BF16.F32.PACK_AB R71, R71, R42 ;  /* 0x0000002a4747723e */ /* 0x000fe400000010ff */
[C---:B------:R-:W-:Y:S02]  /*45c0*/  FSEL R42, R49.reuse, RZ, P5 ;  /* 0x000000ff312a7208 */ /* 0x040fe40002800000 */
[----:B------:R-:W-:Y:S02]  /*45d0*/  ISETP.GE.U32.AND P4, PT, R70, 0x1000000, PT ;  /* 0x010000004600780c */ /* 0x000fe40003f86070 */
[----:B------:R-:W-:-:S02]  /*45e0*/  FSEL R49, R49, RZ, P6 ;  /* 0x000000ff31317208 */ /* 0x000fc40003000000 */
[----:B------:R-:W-:Y:S02]  /*45f0*/  LOP3.LUT P2, RZ, R70, 0xff0000, RZ, 0xc0, !PT ;  /* 0x00ff000046ff7812 */ /* 0x000fe4000784c0ff */
        /* <DEDUP_REMOVED lines=18> */
.L_x_1429:
        /* <DEDUP_REMOVED lines=11> */
[----:B------:R-:W-:Y:S01]  /*47d0*/  FFMA.FTZ R37, R78, UR16, R33 ;  /* 0x000000104e257c23 */ /* 0x000fe20008010021 */
[----:B------:R-:W-:Y:S01]  /*47e0*/  FFMA.FTZ R38, R73, UR16, R34 ;  /* 0x0000001049267c23 */ /* 0x000fe20008010022 */
[----:B------:R-:W-:Y:S01]  /*47f0*/  FFMA.FTZ R39, R80, UR16, R35 ;  /* 0x0000001050277c23 */ /* 0x000fe20008010023 */
[----:B-1----:R-:W-:Y:S01]  /*4800*/  FMUL.FTZ R42, R36, UR8 ;  /* 0x00000008242a7c20 */ /* 0x002fe20008410000 */
        /* <DEDUP_REMOVED lines=18> */
.L_x_1435:
        /* <DEDUP_REMOVED lines=9> */
[----:B------:R-:W-:Y:S01]  /*49c0*/  FFMA.FTZ R78, R78, UR16, R33 ;  /* 0x000000104e4e7c23 */ /* 0x000fe20008010021 */
[----:B------:R-:W-:Y:S01]  /*49d0*/  FFMA.FTZ R73, R73, UR16, R34 ;  /* 0x0000001049497c23 */ /* 0x000fe20008010022 */
[----:B------:R-:W-:Y:S01]  /*49e0*/  FFMA.FTZ R80, R80, UR16, R35 ;  /* 0x0000001050507c23 */ /* 0x000fe20008010023 */
[----:B------:R-:W-:Y:S01]  /*49f0*/  FMUL.FTZ R49, R49, UR8 ;  /* 0x0000000831317c20 */ /* 0x000fe20008410000 */
[----:B------:R-:W-:Y:S01]  /*4a00*/  FMUL.FTZ R78, R78, UR8 ;  /* 0x000000084e4e7c20 */ /* 0x000fe20008410000 */
[C---:B------:R-:W-:Y:S01]  /*4a10*/  LOP3.LUT P2, RZ, R70.reuse, 0xff, RZ, 0xc0, !PT ;  /* 0x000000ff46ff7812 */ /* 0x040fe2000784c0ff */
        /* <DEDUP_REMOVED lines=16> */
.L_x_1434:
        /* <DEDUP_REMOVED lines=12> */
[----:B------:R-:W-:Y:S01]  /*4be0*/  FMUL.FTZ R39, R51, UR16 ;  /* 0x0000001033277c20 */ /* 0x000fe20008410000 */
        /* <DEDUP_REMOVED lines=19> */
.L_x_1436:
        /* <DEDUP_REMOVED lines=21> */
[----:B01----:R-:W-:Y:S02]  /*4e70*/  FSEL R42, R71, RZ, P4 ;  /* 0x000000ff472a7208 */ /* 0x003fe40002000000 */
[----:B------:R-:W-:-:S02]  /*4e80*/  FSEL R72, R72, RZ, P5 ;  /* 0x000000ff48487208 */ /* 0x000fc40002800000 */
[----:B------:R-:W-:Y:S02]  /*4e90*/  FSEL R51, R51, RZ, P6 ;  /* 0x000000ff33337208 */ /* 0x000fe40003000000 */
[----:B------:R-:W-:Y:S02]  /*4ea0*/  F2FP.BF16.F32.PACK_AB R42, R42, R49 ;  /* 0x000000312a2a723e */ /* 0x000fe400000010ff */
[----:B------:R-:W-:Y:S02]  /*4eb0*/  F2FP.BF16.F32.PACK_AB R51, R51, R72 ;  /* 0x000000483333723e */ /* 0x000fe400000010ff */
[C---:B------:R-:W-:Y:S02]  /*4ec0*/  PRMT R44, R42.reuse, 0x7632, R44 ;  /* 0x000076322a2c7816 */ /* 0x040fe4000000002c */
[----:B------:R-:W-:Y:S02]  /*4ed0*/  PRMT R47, R42, 0x7610, R47 ;  /* 0x000076102a2f7816 */ /* 0x000fe4000000002f */
[----:B------:R-:W-:-:S02]  /*4ee0*/  PRMT R49, R51, 0x7632, R49 ;  /* 0x0000763233317816 */ /* 0x000fc40000000031 */
[----:B------:R-:W-:-:S07]  /*4ef0*/  PRMT R46, R51, 0x7610, R46 ;  /* 0x00007610332e7816 */ /* 0x000fce000000002e */
.L_x_1432:
        /* <DEDUP_REMOVED lines=19> */
.L_x_1437:
[----:B------:R-:W-:Y:S01]  /*5030*/  PLOP3.LUT P3, PT, P3, PT, PT, 0x8, 0x80 ;  /* 0x000000000080781c */ /* 0x000fe20001f6e170 */
[----:B------:R-:W-:-:S12]  /*5040*/  BRA.U !UP1, `(.L_x_1438) ;  /* 0xffffffb109f87547 */ /* 0x000fd8000b83ffff */
        /* <DEDUP_REMOVED lines=22> */
[----:B------:R-:W-:-:S07]  /*51b0*/  IMAD.MOV.U32 R19, RZ, RZ, R21 ;  /* 0x000000ffff137224 */ /* 0x000fce00078e0015 */
.L_x_1410:
[----:B------:R-:W3:Y:S08]  /*51c0*/  LDC R0, c[0x0][0x388] ;  /* 0x0000e200ff007b82 */ /* 0x000ef00000000800 */
[----:B------:R-:W4:Y:S08]  /*51d0*/  LDC.64 R8, c[0x0][0x440] ;  /* 0x00011000ff087b82 */ /* 0x000f300000000a00 */
[----:B------:R-:W5:Y:S01]  /*51e0*/  LDC.64 R10, c[0x0][0x448] ;  /* 0x00011200ff0a7b82 */ /* 0x000f620000000a00 */
[----:B---3--:R-:W-:-:S05]  /*51f0*/  IMAD R0, R0, UR7, RZ ;  /* 0x0000000700007c24 */ /* 0x008fca000f8e02ff */
        /* <DEDUP_REMOVED lines=10> */
.L_x_1439:
        /* <DEDUP_REMOVED lines=14> */
.L_x_3543:


//--------------------- .text._ZN10layer_norm31ln_parallel_residual_bwd_kernelINS_13Kernel_traitsIf13__nv_bfloat16fS2_fjLj1536ELj1ELj1ELj4ELj8ENS_18Kernel_traits_baseILj1536EfS2_fS2_fjLj128EEEEELb0ELb0ELb0EEEvNS_9BwdParamsE --------------------------
	.section	.text._ZN10layer_norm31ln_parallel_residual_bwd_kernelINS_13Kernel_traitsIf13__nv_bfloat16fS2_fjLj1536ELj1ELj1ELj4ELj8ENS_18Kernel_traits_baseILj1536EfS2_fS2_fjLj128EEEEELb0ELb0ELb0EEEvNS_9BwdParamsE,"ax",@progbits
	.align	128
        .global         _ZN10layer_norm31ln_parallel_residual_bwd_kernelINS_13Kernel_traitsIf13__nv_bfloat16fS2_fjLj1536ELj1ELj1ELj4ELj8ENS_18Kernel_traits_baseILj1536EfS2_fS2_fjLj128EEEEELb0ELb0ELb0EEEvNS_9BwdParamsE
        .type           _ZN10layer_norm31ln_parallel_residual_bwd_kernelINS_13Kernel_traitsIf13__nv_bfloat16fS2_fjLj1536ELj1ELj1ELj4ELj8ENS_18Kernel_traits_baseILj1536EfS2_fS2_fjLj128EEEEELb0ELb0ELb0EEEvNS_9BwdParamsE,@function
        .size           _ZN10layer_norm31ln_parallel_residual_bwd_kernelINS_13Kernel_traitsIf13__nv_bfloat16fS2_fjLj1536ELj1ELj1ELj4ELj8ENS_18Kernel_traits_baseILj1536EfS2_fS2_fjLj128EEEEELb0ELb0ELb0EEEvNS_9BwdParamsE,(.L_x_3544 - _ZN10layer_norm31ln_parallel_residual_bwd_kernelINS_13Kernel_traitsIf13__nv_bfloat16fS2_fjLj1536ELj1ELj1ELj4ELj8ENS_18Kernel_traits_baseILj1536EfS2_fS2_fjLj128EEEEELb0ELb0ELb0EEEvNS_9BwdParamsE)
        .other          _ZN10layer_norm31ln_parallel_residual_bwd_kernelINS_13Kernel_traitsIf13__nv_bfloat16fS2_fjLj1536ELj1ELj1ELj4ELj8ENS_18Kernel_traits_baseILj1536EfS2_fS2_fjLj128EEEEELb0ELb0ELb0EEEvNS_9BwdParamsE,@"STO_CUDA_ENTRY STV_DEFAULT"
_ZN10layer_norm31ln_parallel_residual_bwd_kernelINS_13Kernel_traitsIf13__nv_bfloat16fS2_fjLj1536ELj1ELj1ELj4ELj8ENS_18Kernel_traits_baseILj1536EfS2_fS2_fjLj128EEEEELb0ELb0ELb0EEEvNS_9BwdParamsE:
.text._ZN10layer_norm31ln_parallel_residual_bwd_kernelINS_13Kernel_traitsIf13__nv_bfloat16fS2_fjLj1536ELj1ELj1ELj4ELj8ENS_18Kernel_traits_baseILj1536EfS2_fS2_fjLj128EEEEELb0ELb0ELb0EEEvNS_9BwdParamsE:
        /* <DEDUP_REMOVED lines=29> */
[----:B------:R2:W5:Y:S03]  /*01d0*/  @P1 LDG.E.128 R68, desc[UR20][R12.64] ;  /* 0x000000140c441981 */ /* 0x000566000c1e1d00 */
        /* <DEDUP_REMOVED lines=30> */
[----:B---3--:R-:W-:Y:S06]  /*03c0*/  BRA.U UP0, `(.L_x_1440) ;  /* 0x0000003d00047547 */ /* 0x008fec000b800000 */
        /* <DEDUP_REMOVED lines=36> */
.L_x_1481:
[----:B0-----:R-:W-:Y:S02]  /*0610*/  UIMAD.WIDE UR14, UR9, 0x4, UR18 ;  /* 0x00000004090e78a5 */ /* 0x001fe4000f8e0212 */
[----:B------:R-:W-:-:S04]  /*0620*/  UIMAD.WIDE UR4, UR9, 0x4, UR16 ;  /* 0x00000004090478a5 */ /* 0x000fc8000f8e0210 */
[----:B-12---:R-:W-:Y:S02]  /*0630*/  MOV R94, UR14 ;  /* 0x0000000e005e7c02 */ /* 0x006fe40008000f00 */
[----:B------:R-:W-:Y:S02]  /*0640*/  MOV R95, UR15 ;  /* 0x0000000f005f7c02 */ /* 0x000fe40008000f00 */
[----:B---3--:R-:W-:Y:S02]  /*0650*/  MOV R92, UR4 ;  /* 0x00000004005c7c02 */ /* 0x008fe40008000f00 */
[----:B------:R-:W-:Y:S01]  /*0660*/  MOV R93, UR5 ;  /* 0x00000005005d7c02 */ /* 0x000fe20008000f00 */
[----:B------:R-:W2:Y:S04]  /*0670*/  LDG.E R94, desc[UR20][R94.64] ;  /* 0x000000145e5e7981 */ /* 0x000ea8000c1e1900 */
[----:B------:R-:W3:Y:S01]  /*0680*/  LDG.E R92, desc[UR20][R92.64] ;  /* 0x000000145c5c7981 */ /* 0x000ee2000c1e1900 */
[----:B------:R-:W-:Y:S01]  /*0690*/  UIMAD UR4, UR9, UR6, URZ ;  /* 0x00000006090472a4 */ /* 0x000fe2000f8e02ff */
[----:B------:R-:W-:Y:S01]  /*06a0*/  BSSY.RECONVERGENT B0, `(.L_x_1441) ;  /* 0x0000054000007945 */ /* 0x000fe20003800200 */
[----:B------:R-:W-:Y:S01]  /*06b0*/  HFMA2 R97, -RZ, RZ, 0, 0 ;  /* 0x00000000ff617431 */ /* 0x000fe200000001ff */
[C---:B------:R-:W-:Y:S01]  /*06c0*/  ISETP.GE.U32.AND P1, PT, R0.reuse, 0x100, PT ;  /* 0x000001000000780c */ /* 0x040fe20003f26070 */
[----:B------:R-:W-:Y:S01]  /*06d0*/  USHF.R.S32.HI UR5, URZ, 0x1f, UR4 ;  /* 0x0000001fff057899 */ /* 0x000fe20008011404 */
[----:B------:R-:W-:-:S02]  /*06e0*/  ISETP.GE.U32.AND P2, PT, R0, 0x180, PT ;  /* 0x000001800000780c */ /* 0x000fc40003f46070 */
[----:B------:R-:W-:Y:S01]  /*06f0*/  MOV R98, RZ ;  /* 0x000000ff00627202 */ /* 0x000fe20000000f00 */
[----:B------:R-:W-:-:S06]  /*0700*/  ULEA.HI UR5, UR5, UR4, URZ, 0x2 ;  /* 0x0000000405057291 */ /* 0x000fcc000f8f10ff */
[----:B------:R-:W-:-:S04]  /*0710*/  MOV R2, UR5 ;  /* 0x0000000500027c02 */ /* 0x000fc80008000f00 */
[----:B------:R-:W-:-:S04]  /*0720*/  LEA.HI.SX32 R2, R2, R125, 0x1e ;  /* 0x0000007d02027211 */ /* 0x000fc800078ff2ff */
[----:B------:R-:W-:Y:S02]  /*0730*/  MOV R99, R2 ;  /* 0x0000000200637202 */ /* 0x000fe40000000f00 */
[----:B--2---:R-:W-:Y:S02]  /*0740*/  R2UR UR14, R94 ;  /* 0x000000005e0e72ca */ /* 0x004fe400000e0000 */
[----:B---3--:R-:W-:Y:S01]  /*0750*/  FSEL R96, R92, RZ, !P4 ;  /* 0x000000ff5c607208 */ /* 0x008fe20006000000 */
[----:B------:R-:W-:-:S12]  /*0760*/  @!P3 BRA `(.L_x_1442) ;  /* 0x00000004001cb947 */ /* 0x000fd80003800000 */
        /* <DEDUP_REMOVED lines=8> */
[----:B------:R-:W3:Y:S01]  /*07f0*/  LDG.E.128 R92, desc[UR20][R92.64] ;  /* 0x000000145c5c7981 */ /* 0x000ee2000c1e1d00 */
[----:B----4-:R-:W-:-:S04]  /*0800*/  ISETP.NE.U32.AND P0, PT, RZ, UR24, PT ;  /* 0x00000018ff007c0c */ /* 0x010fc8000bf05070 */
[----:B------:R-:W-:-:S13]  /*0810*/  ISETP.NE.AND.EX P0, PT, RZ, UR25, PT, P0 ;  /* 0x00000019ff007c0c */ /* 0x000fda000bf05300 */
[----:B------:R-:W0:Y:S02]  /*0820*/  @P0 LDC.64 R122, c[0x0][0x438] ;  /* 0x00010e00ff7a0b82 */ /* 0x000e240000000a00 */
[----:B0-----:R-:W-:-:S05]  /*0830*/  @P0 IMAD.WIDE.U32 R122, R2, 0x10, R122 ;  /* 0x00000010027a0825 */ /* 0x001fca00078e007a */
[----:B------:R0:W5:Y:S01]  /*0840*/  @P0 LDG.E.128 R8, desc[UR20][R122.64] ;  /* 0x000000147a080981 */ /* 0x000162000c1e1d00 */
[----:B------:R-:W-:Y:S02]  /*0850*/  MOV R97, R98 ;  /* 0x0000006200617202 */ /* 0x000fe40000000f00 */
[----:B------:R-:W-:Y:S02]  /*0860*/  SHF.R.U64 R130, R98, 0x10, R99 ;  /* 0x0000001062827819 */ /* 0x000fe40000001263 */
[----:B------:R-:W-:Y:S02]  /*0870*/  MOV R124, R99 ;  /* 0x00000063007c7202 */ /* 0x000fe40000000f00 */
[----:B--2---:R-:W-:Y:S02]  /*0880*/  MOV R98, R120 ;  /* 0x0000007800627202 */ /* 0x004fe40000000f00 */
[----:B------:R-:W-:Y:S02]  /*0890*/  SHF.R.U64 R119, R120, 0x10, R121 ;  /* 0x0000001078777819 */ /* 0x000fe40000001279 */
[----:B------:R-:W-:-:S02]  /*08a0*/  SHF.R.U32.HI R129, RZ, 0x10, R99 ;  /* 0x00000010ff817819 */ /* 0x000fc40000011663 */
[----:B------:R-:W-:Y:S02]  /*08b0*/  MOV R125, R121 ;  /* 0x00000079007d7202 */ /* 0x000fe40000000f00 */
[----:B------:R-:W-:Y:S01]  /*08c0*/  SHF.R.U32.HI R128, RZ, 0x10, R121 ;  /* 0x00000010ff807819 */ /* 0x000fe20000011679 */
[----:B---3--:R-:W-:Y:S01]  /*08d0*/  FADD.FTZ R121, -R96, R94 ;  /* 0x0000005e60797221 */ /* 0x008fe20000010100 */
[----:B------:R-:W-:Y:S01]  /*08e0*/  SHF.L.U32 R99, R98, 0x10, RZ ;  /* 0x0000001062637819 */ /* 0x000fe200000006ff */
[C---:B0-----:R-:W-:Y:S01]  /*08f0*/  FADD.FTZ R122, -R96.reuse, R93 ;  /* 0x0000005d607a7221 */ /* 0x041fe20000010100 */
[----:B------:R-:W-:Y:S01]  /*0900*/  SHF.L.U32 R94, R119, 0x10, RZ ;  /* 0x00000010775e7819 */ /* 0x000fe200000006ff */
[----:B------:R-:W-:Y:S01]  /*0910*/  FADD.FTZ R3, -R96, R92 ;  /* 0x0000005c60037221 */ /* 0x000fe20000010100 */
[----:B------:R-:W-:Y:S01]  /*0920*/  SHF.L.U32 R97, R97, 0x10, RZ ;  /* 0x0000001061617819 */ /* 0x000fe200000006ff */
[----:B-----5:R-:W-:Y:S01]  /*0930*/  FMUL.FTZ R93, R76, R99 ;  /* 0x000000634c5d7220 */ /* 0x020fe20000410000 */
[----:B------:R-:W-:Y:S01]  /*0940*/  SHF.L.U32 R92, R130, 0x10, RZ ;  /* 0x00000010825c7819 */ /* 0x000fe200000006ff */
[----:B------:R-:W-:Y:S01]  /*0950*/  FMUL.FTZ R122, R122, UR14 ;  /* 0x0000000e7a7a7c20 */ /* 0x000fe20008410000 */
[----:B------:R-:W-:Y:S01]  /*0960*/  FMUL.FTZ R98, R77, R94 ;  /* 0x0000005e4d627220 */ /* 0x000fe20000410000 */
[----:B------:R-:W-:-:S02]  /*0970*/  SHF.L.U32 R125, R125, 0x10, RZ ;  /* 0x000000107d7d7819 */ /* 0x000fc400000006ff */
[----:B------:R-:W-:Y:S01]  /*0980*/  SHF.L.U32 R128, R128, 0x10, RZ ;  /* 0x0000001080807819 */ /* 0x000fe200000006ff */
[----:B------:R-:W-:Y:S01]  /*0990*/  FFMA.FTZ R120, R80, R97, R93 ;  /* 0x0000006150787223 */ /* 0x000fe2000001005d */
[----:B------:R-:W-:Y:S01]  /*09a0*/  FADD.FTZ R21, R21, R94 ;  /* 0x0000005e15157221 */ /* 0x000fe20000010000 */
[----:B------:R-:W-:Y:S01]  /*09b0*/  FFMA.FTZ R33, R122, R94, R33 ;  /* 0x0000005e7a217223 */ /* 0x000fe20000010021 */
[----:B------:R-:W-:Y:S01]  /*09c0*/  FADD.FTZ R126, -R96, R95 ;  /* 0x0000005f607e7221 */ /* 0x000fe20000010100 */
[----:B------:R-:W-:Y:S01]  /*09d0*/  FADD.FTZ R45, R45, R92 ;  /* 0x0000005c2d2d7221 */ /* 0x000fe20000010000 */
[-C--:B------:R-:W-:Y:S01]  /*09e0*/  FFMA.FTZ R119, R81, R92.reuse, R98 ;  /* 0x0000005c51777223 */ /* 0x080fe20000010062 */
[----:B------:R-:W-:Y:S01]  /*09f0*/  FFMA.FTZ R57, R122, R92, R57 ;  /* 0x0000005c7a397223 */ /* 0x000fe20000010039 */
[----:B------:R-:W-:Y:S01]  /*0a00*/  SHF.L.U32 R93, R124, 0x10, RZ ;  /* 0x000000107c5d7819 */ /* 0x000fe200000006ff */
[----:B------:R-:W-:Y:S01]  /*0a10*/  FMUL.FTZ R95, R78, R125 ;  /* 0x0000007d4e5f7220 */ /* 0x000fe20000410000 */
[----:B------:R-:W-:Y:S01]  /*0a20*/  SHF.L.U32 R94, R129, 0x10, RZ ;  /* 0x00000010815e7819 */ /* 0x000fe200000006ff */
[----:B------:R-:W-:Y:S01]  /*0a30*/  FMUL.FTZ R121, R121, UR14 ;  /* 0x0000000e79797c20 */ /* 0x000fe20008410000 */
[----:B------:R-:W-:Y:S01]  /*0a40*/  FMUL.FTZ R92, R79, R128 ;  /* 0x000000804f5c7220 */ /* 0x000fe20000410000 */
[----:B------:R-:W-:Y:S01]  /*0a50*/  FMUL.FTZ R3, R3, UR14 ;  /* 0x0000000e03037c20 */ /* 0x000fe20008410000 */
[----:B------:R-:W-:Y:S01]  /*0a60*/  FADD.FTZ R46, R46, R93 ;  /* 0x0000005d2e2e7221 */ /* 0x000fe20000010000 */
[-C--:B------:R-:W-:Y:S01]  /*0a70*/  FFMA.FTZ R124, R82, R93.reuse, R95 ;  /* 0x0000005d527c7223 */ /* 0x080fe2000001005f */
[----:B------:R-:W-:Y:S01]  /*0a80*/  FFMA.FTZ R58, R121, R93, R58 ;  /* 0x0000005d793a7223 */ /* 0x000fe2000001003a */
[----:B------:R-:W-:Y:S01]  /*0a90*/  FFMA.FTZ R123, R83, R94, R92 ;  /* 0x0000005e537b7223 */ /* 0x000fe2000001005c */
[----:B------:R-:W-:Y:S01]  /*0aa0*/  FADD.FTZ R92, RZ, R120 ;  /* 0x00000078ff5c7221 */ /* 0x000fe20000010000 */
[----:B------:R-:W-:-:S03]  /*0ab0*/  FFMA.FTZ R93, R3, R120, RZ ;  /* 0x00000078035d7223 */ /* 0x000fc600000100ff */
[----:B------:R-:W-:Y:S01]  /*0ac0*/  FADD.FTZ R95, R92, R119 ;  /* 0x000000775c5f7221 */ /* 0x000fe20000010000 */
[----:B------:R-:W-:Y:S01]  /*0ad0*/  FFMA.FTZ R93, R122, R119, R93 ;  /* 0x000000777a5d7223 */ /* 0x000fe2000001005d */
[----:B------:R-:W-:Y:S02]  /*0ae0*/  FMUL.FTZ R126, R126, UR14 ;  /* 0x0000000e7e7e7c20 */ /* 0x000fe40008410000 */
        /* <DEDUP_REMOVED lines=15> */
.L_x_1442:
[----:B-1--4-:R-:W-:Y:S05]  /*0be0*/  BSYNC.RECONVERGENT B0 ;  /* 0x0000000000007941 */ /* 0x012fea0003800200 */
.L_x_1441:
        /* <DEDUP_REMOVED lines=13> */
[----:B------:R-:W0:Y:S02]  /*0cc0*/  @P0 LDC.64 R108, c[0x0][0x438] ;  /* 0x00010e00ff6c0b82 */ /* 0x000e240000000a00 */
[----:B0-----:R-:W-:-:S05]  /*0cd0*/  @P0 IMAD.WIDE.U32 R108, R99, 0x10, R108 ;  /* 0x00000010636c0825 */ /* 0x001fca00078e006c */
[----:B------:R0:W5:Y:S01]  /*0ce0*/  @P0 LDG.E.128 R4, desc[UR20][R108.64] ;  /* 0x000000146c040981 */ /* 0x000162000c1e1d00 */
[----:B------:R-:W-:Y:S02]  /*0cf0*/  IADD3 R99, PT, PT, R99, 0x80, RZ ;  /* 0x0000008063637810 */ /* 0x000fe40007ffe0ff */
[----:B---3--:R-:W-:Y:S02]  /*0d00*/  MOV R110, R106 ;  /* 0x0000006a006e7202 */ /* 0x008fe40000000f00 */
[----:B------:R-:W-:Y:S02]  /*0d10*/  SHF.R.U64 R130, R106, 0x10, R107 ;  /* 0x000000106a827819 */ /* 0x000fe4000000126b */
[----:B------:R-:W-:Y:S02]  /*0d20*/  MOV R111, R107 ;  /* 0x0000006b006f7202 */ /* 0x000fe40000000f00 */
[----:B----4-:R-:W-:Y:S02]  /*0d30*/  MOV R106, R104 ;  /* 0x00000068006a7202 */ /* 0x010fe40000000f00 */
[----:B------:R-:W-:-:S02]  /*0d40*/  SHF.R.U64 R104, R104, 0x10, R105 ;  /* 0x0000001068687819 */ /* 0x000fc40000001269 */
[----:B------:R-:W-:Y:S02]  /*0d50*/  SHF.R.U32.HI R129, RZ, 0x10, R107 ;  /* 0x00000010ff817819 */ /* 0x000fe4000001166b */
[----:B------:R-:W-:Y:S01]  /*0d60*/  SHF.L.U32 R107, R106, 0x10, RZ ;  /* 0x000000106a6b7819 */ /* 0x000fe200000006ff */
[C---:B--2---:R-:W-:Y:S01]  /*0d70*/  FADD.FTZ R92, -R96.reuse, R92 ;  /* 0x0000005c605c7221 */ /* 0x044fe20000010100 */
[C---:B0-----:R-:W-:Y:S01]  /*0d80*/  FADD.FTZ R109, -R96.reuse, R94 ;  /* 0x0000005e606d7221 */ /* 0x041fe20000010100 */
[----:B------:R-:W-:Y:S01]  /*0d90*/  MOV R125, R105 ;  /* 0x00000069007d7202 */ /* 0x000fe20000000f00 */
[----:B------:R-:W-:Y:S01]  /*0da0*/  FADD.FTZ R106, -R96, R93 ;  /* 0x0000005d606a7221 */ /* 0x000fe20000010100 */
[----:B------:R-:W-:Y:S02]  /*0db0*/  SHF.L.U32 R94, R104, 0x10, RZ ;  /* 0x00000010685e7819 */ /* 0x000fe400000006ff */
[----:B------:R-:W-:Y:S01]  /*0dc0*/  SHF.R.U32.HI R128, RZ, 0x10, R105 ;  /* 0x00000010ff807819 */ /* 0x000fe20000011669 */
[----:B------:R-:W-:Y:S01]  /*0dd0*/  FMUL.FTZ R105, R92, UR14 ;  /* 0x0000000e5c697c20 */ /* 0x000fe20008410000 */
[----:B------:R-:W-:Y:S01]  /*0de0*/  SHF.L.U32 R93, R110, 0x10, RZ ;  /* 0x000000106e5d7819 */ /* 0x000fe200000006ff */
[----:B------:R-:W-:Y:S01]  /*0df0*/  FADD.FTZ R110, -R96, R95 ;  /* 0x0000005f606e7221 */ /* 0x000fe20000010100 */
[----:B-----5:R-:W-:Y:S01]  /*0e00*/  FMUL.FTZ R95, R68, R107 ;  /* 0x0000006b445f7220 */ /* 0x020fe20000410000 */
[----:B------:R-:W-:Y:S01]  /*0e10*/  SHF.L.U32 R92, R130, 0x10, RZ ;  /* 0x00000010825c7819 */ /* 0x000fe200000006ff */
[----:B------:R-:W-:Y:S01]  /*0e20*/  FMUL.FTZ R106, R106, UR14 ;  /* 0x0000000e6a6a7c20 */ /* 0x000fe20008410000 */
[----:B------:R-:W-:Y:S01]  /*0e30*/  SHF.L.U32 R125, R125, 0x10, RZ ;  /* 0x000000107d7d7819 */ /* 0x000fe200000006ff */
[-C--:B------:R-:W-:Y:S01]  /*0e40*/  FMUL.FTZ R108, R69, R94.reuse ;  /* 0x0000005e456c7220 */ /* 0x080fe20000410000 */
[----:B------:R-:W-:Y:S01]  /*0e50*/  SHF.L.U32 R128, R128, 0x10, RZ ;  /* 0x0000001080807819 */ /* 0x000fe200000006ff */
[----:B------:R-:W-:Y:S01]  /*0e60*/  FADD.FTZ R40, R40, R93 ;  /* 0x0000005d28287221 */ /* 0x000fe20000010000 */
[-C--:B------:R-:W-:Y:S01]  /*0e70*/  FFMA.FTZ R104, R72, R93.reuse, R95 ;  /* 0x0000005d48687223 */ /* 0x080fe2000001005f */
[C---:B------:R-:W-:Y:S01]  /*0e80*/  FFMA.FTZ R52, R105.reuse, R93, R52 ;  /* 0x0000005d69347223 */ /* 0x040fe20000010034 */
[----:B------:R-:W-:Y:S01]  /*0e90*/  FADD.FTZ R16, R16, R107 ;  /* 0x0000006b10107221 */ /* 0x000fe20000010000 */
[----:B------:R-:W-:Y:S01]  /*0ea0*/  FFMA.FTZ R28, R105, R107, R28 ;  /* 0x0000006b691c7223 */ /* 0x000fe2000001001c */
[----:B------:R-:W-:Y:S01]  /*0eb0*/  FADD.FTZ R17, R17, R94 ;  /* 0x0000005e11117221 */ /* 0x000fe20000010000 */
[C---:B------:R-:W-:Y:S01]  /*0ec0*/  FFMA.FTZ R29, R106.reuse, R94, R29 ;  /* 0x0000005e6a1d7223 */ /* 0x040fe2000001001d */
[----:B------:R-:W-:Y:S01]  /*0ed0*/  SHF.L.U32 R111, R111, 0x10, RZ ;  /* 0x000000106f6f7819 */ /* 0x000fe200000006ff */
[----:B------:R-:W-:Y:S01]  /*0ee0*/  FADD.FTZ R41, R41, R92 ;  /* 0x0000005c29297221 */ /* 0x000fe20000010000 */
[-C--:B------:R-:W-:Y:S01]  /*0ef0*/  FFMA.FTZ R107, R73, R92.reuse, R108 ;  /* 0x0000005c496b7223 */ /* 0x080fe2000001006c */
[----:B------:R-:W-:Y:S01]  /*0f00*/  FFMA.FTZ R53, R106, R92, R53 ;  /* 0x0000005c6a357223 */ /* 0x000fe20000010035 */
[----:B------:R-:W-:Y:S01]  /*0f10*/  SHF.L.U32 R94, R129, 0x10, RZ ;  /* 0x00000010815e7819 */ /* 0x000fe200000006ff */
[----:B------:R-:W-:Y:S01]  /*0f20*/  FMUL.FTZ R93, R70, R125 ;  /* 0x0000007d465d7220 */ /* 0x000fe20000410000 */
[----:B------:R-:W-:Y:S01]  /*0f30*/  FMUL.FTZ R109, R109, UR14 ;  /* 0x0000000e6d6d7c20 */ /* 0x000fe20008410000 */
[----:B------:R-:W-:Y:S01]  /*0f40*/  FMUL.FTZ R92, R71, R128 ;  /* 0x00000080475c7220 */ /* 0x000fe20000410000 */
[----:B------:R-:W-:Y:S01]  /*0f50*/  FADD.FTZ R42, R42, R111 ;  /* 0x0000006f2a2a7221 */ /* 0x000fe20000010000 */
[-C--:B------:R-:W-:Y:S01]  /*0f60*/  FFMA.FTZ R108, R74, R111.reuse, R93 ;  /* 0x0000006f4a6c7223 */ /* 0x080fe2000001005d */
[----:B------:R-:W-:Y:S01]  /*0f70*/  FFMA.FTZ R54, R109, R111, R54 ;  /* 0x0000006f6d367223 */ /* 0x000fe20000010036 */
[----:B------:R-:W-:Y:S01]  /*0f80*/  FFMA.FTZ R111, R75, R94, R92 ;  /* 0x0000005e4b6f7223 */ /* 0x000fe2000001005c */
[----:B------:R-:W-:Y:S01]  /*0f90*/  FADD.FTZ R92, R97, R104 ;  /* 0x00000068615c7221 */ /* 0x000fe20000010000 */
[----:B------:R-:W-:-:S03]  /*0fa0*/  FFMA.FTZ R93, R105, R104, R98 ;  /* 0x00000068695d7223 */ /* 0x000fc60000010062 */
        /* <DEDUP_REMOVED lines=13> */
.L_x_1444:
[----:B------:R-:W-:Y:S05]  /*1080*/  BSYNC.RECONVERGENT B0 ;  /* 0x0000000000007941 */ /* 0x000fea0003800200 */
.L_x_1443:
        /* <DEDUP_REMOVED lines=16> */
[----:B---3--:R-:W-:Y:S02]  /*1190*/  MOV R103, R112 ;  /* 0x0000007000677202 */ /* 0x008fe40000000f00 */
[----:B------:R-:W-:Y:S02]  /*11a0*/  SHF.R.U64 R112, R112, 0x10, R113 ;  /* 0x0000001070707819 */ /* 0x000fe40000001271 */
[----:B------:R-:W-:Y:S02]  /*11b0*/  SHF.L.U32 R103, R103, 0x10, RZ ;  /* 0x0000001067677819 */ /* 0x000fe400000006ff */
[----:B------:R-:W-:Y:S02]  /*11c0*/  MOV R125, R113 ;  /* 0x00000071007d7202 */ /* 0x000fe40000000f00 */
[----:B----4-:R-:W-:Y:S02]  /*11d0*/  MOV R99, R114 ;  /* 0x0000007200637202 */ /* 0x010fe40000000f00 */
[----:B------:R-:W-:-:S02]  /*11e0*/  SHF.R.U64 R131, R114, 0x10, R115 ;  /* 0x0000001072837819 */ /* 0x000fc40000001273 */
[----:B------:R-:W-:Y:S02]  /*11f0*/  SHF.L.U32 R99, R99, 0x10, RZ ;  /* 0x0000001063637819 */ /* 0x000fe400000006ff */
[----:B------:R-:W-:Y:S01]  /*1200*/  MOV R118, R115 ;  /* 0x0000007300767202 */ /* 0x000fe20000000f00 */
[C---:B--2---:R-:W-:Y:S01]  /*1210*/  FADD.FTZ R92, -R96.reuse, R92 ;  /* 0x0000005c605c7221 */ /* 0x044fe20000010100 */
[C---:B------:R-:W-:Y:S01]  /*1220*/  FADD.FTZ R114, -R96.reuse, R93 ;  /* 0x0000005d60727221 */ /* 0x040fe20000010100 */
[----:B0-----:R-:W-:Y:S01]  /*1230*/  FADD.FTZ R117, -R96, R94 ;  /* 0x0000005e60757221 */ /* 0x001fe20000010100 */
[----:B-----5:R-:W-:Y:S01]  /*1240*/  FMUL.FTZ R93, R60, R103 ;  /* 0x000000673c5d7220 */ /* 0x020fe20000410000 */
[----:B------:R-:W-:Y:S02]  /*1250*/  SHF.L.U32 R94, R112, 0x10, RZ ;  /* 0x00000010705e7819 */ /* 0x000fe400000006ff */
[----:B------:R-:W-:Y:S02]  /*1260*/  SHF.L.U32 R125, R125, 0x10, RZ ;  /* 0x000000107d7d7819 */ /* 0x000fe400000006ff */
[----:B------:R-:W-:Y:S01]  /*1270*/  SHF.R.U32.HI R129, RZ, 0x10, R113 ;  /* 0x00000010ff817819 */ /* 0x000fe20000011671 */
[----:B------:R-:W-:Y:S01]  /*1280*/  FMUL.FTZ R113, R92, UR14 ;  /* 0x0000000e5c717c20 */ /* 0x000fe20008410000 */
[----:B------:R-:W-:Y:S01]  /*1290*/  FADD.FTZ R128, -R96, R95 ;  /* 0x0000005f60807221 */ /* 0x000fe20000010100 */
[----:B------:R-:W-:Y:S01]  /*12a0*/  FFMA.FTZ R112, R64, R99, R93 ;  /* 0x0000006340707223 */ /* 0x000fe2000001005d */
[----:B------:R-:W-:Y:S01]  /*12b0*/  SHF.L.U32 R92, R131, 0x10, RZ ;  /* 0x00000010835c7819 */ /* 0x000fe200000006ff */
[----:B------:R-:W-:Y:S01]  /*12c0*/  FMUL.FTZ R96, R61, R94 ;  /* 0x0000005e3d607220 */ /* 0x000fe20000410000 */
[----:B------:R-:W-:Y:S01]  /*12d0*/  SHF.L.U32 R93, R118, 0x10, RZ ;  /* 0x00000010765d7819 */ /* 0x000fe200000006ff */
[----:B------:R-:W-:Y:S01]  /*12e0*/  FMUL.FTZ R114, R114, UR14 ;  /* 0x0000000e72727c20 */ /* 0x000fe20008410000 */
[----:B------:R-:W-:Y:S01]  /*12f0*/  FMUL.FTZ R95, R62, R125 ;  /* 0x0000007d3e5f7220 */ /* 0x000fe20000410000 */
[----:B------:R-:W-:Y:S01]  /*1300*/  FMUL.FTZ R117, R117, UR14 ;  /* 0x0000000e75757c20 */ /* 0x000fe20008410000 */
[----:B------:R-:W-:Y:S01]  /*1310*/  SHF.R.U32.HI R130, RZ, 0x10, R115 ;  /* 0x00000010ff827819 */ /* 0x000fe20000011673 */
[-C--:B------:R-:W-:Y:S01]  /*1320*/  FFMA.FTZ R115, R65, R92.reuse, R96 ;  /* 0x0000005c41737223 */ /* 0x080fe20000010060 */
[----:B------:R-:W-:Y:S01]  /*1330*/  FADD.FTZ R37, R37, R92 ;  /* 0x0000005c25257221 */ /* 0x000fe20000010000 */
[----:B------:R-:W-:Y:S01]  /*1340*/  FFMA.FTZ R49, R114, R92, R49 ;  /* 0x0000005c72317223 */ /* 0x000fe20000010031 */
[----:B------:R-:W-:Y:S01]  /*1350*/  SHF.L.U32 R96, R129, 0x10, RZ ;  /* 0x0000001081607819 */ /* 0x000fe200000006ff */
[----:B------:R-:W-:Y:S01]  /*1360*/  FADD.FTZ R38, R38, R93 ;  /* 0x0000005d26267221 */ /* 0x000fe20000010000 */
[-C--:B------:R-:W-:Y:S01]  /*1370*/  FFMA.FTZ R116, R66, R93.reuse, R95 ;  /* 0x0000005d42747223 */ /* 0x080fe2000001005f */
[----:B------:R-:W-:Y:S01]  /*1380*/  FFMA.FTZ R50, R117, R93, R50 ;  /* 0x0000005d75327223 */ /* 0x000fe20000010032 */
[----:B------:R-:W-:Y:S01]  /*1390*/  FADD.FTZ R92, R97, R112 ;  /* 0x00000070615c7221 */ /* 0x000fe20000010000 */
[----:B------:R-:W-:Y:S01]  /*13a0*/  FFMA.FTZ R93, R113, R112, R98 ;  /* 0x00000070715d7223 */ /* 0x000fe20000010062 */
[----:B------:R-:W-:Y:S01]  /*13b0*/  FADD.FTZ R13, R13, R94 ;  /* 0x0000005e0d0d7221 */ /* 0x000fe20000010000 */
[----:B------:R-:W-:Y:S01]  /*13c0*/  FFMA.FTZ R25, R114, R94, R25 ;  /* 0x0000005e72197223 */ /* 0x000fe20000010019 */
[----:B------:R-:W-:Y:S01]  /*13d0*/  SHF.L.U32 R94, R130, 0x10, RZ ;  /* 0x00000010825e7819 */ /* 0x000fe200000006ff */
[----:B------:R-:W-:Y:S01]  /*13e0*/  FMUL.FTZ R118, R128, UR14 ;  /* 0x0000000e80767c20 */ /* 0x000fe20008410000 */
[----:B------:R-:W-:Y:S01]  /*13f0*/  FMUL.FTZ R128, R63, R96 ;  /* 0x000000603f807220 */ /* 0x000fe20000410000 */
[----:B------:R-:W-:Y:S01]  /*1400*/  FADD.FTZ R95, R92, R115 ;  /* 0x000000735c5f7221 */ /* 0x000fe20000010000 */
[----:B------:R-:W-:Y:S01]  /*1410*/  FFMA.FTZ R93, R114, R115, R93 ;  /* 0x00000073725d7223 */ /* 0x000fe2000001005d */
[----:B------:R-:W-:Y:S01]  /*1420*/  FADD.FTZ R12, R12, R103 ;  /* 0x000000670c0c7221 */ /* 0x000fe20000010000 */
[----:B------:R-:W-:Y:S01]  /*1430*/  FFMA.FTZ R24, R113, R103, R24 ;  /* 0x0000006771187223 */ /* 0x000fe20000010018 */
        /* <DEDUP_REMOVED lines=13> */
.L_x_1446:
[----:B------:R-:W-:Y:S05]  /*1510*/  BSYNC.RECONVERGENT B0 ;  /* 0x0000000000007941 */ /* 0x000fea0003800200 */
.L_x_1445:
        /* <DEDUP_REMOVED lines=32> */
.L_x_1448:
[----:B------:R-:W-:Y:S05]  /*1720*/  BSYNC.RECONVERGENT B0 ;  /* 0x0000000000007941 */ /* 0x000fea0003800200 */
.L_x_1447:
        /* <DEDUP_REMOVED lines=57> */
[----:B------:R-:W-:Y:S01]  /*1ac0*/  PRMT R128, R95, 0x7610, R128 ;  /* 0x000076105f807816 */ /* 0x000fe20000000080 */
[----:B------:R-:W-:Y:S06]  /*1ad0*/  BRA `(.L_x_1454) ;  /* 0x0000000800747947 */ /* 0x000fec0003800000 */
.L_x_1453:
        /* <DEDUP_REMOVED lines=22> */
.L_x_1452:
        /* <DEDUP_REMOVED lines=22> */
.L_x_1455:
        /* <DEDUP_REMOVED lines=21> */
.L_x_1451:
        /* <DEDUP_REMOVED lines=26> */
[----:B------:R-:W-:Y:S01]  /*2090*/  PRMT R128, R95, 0x7610, R128 ;  /* 0x000076105f807816 */ /* 0x000fe20000000080 */
[----:B------:R-:W-:Y:S06]  /*20a0*/  BRA `(.L_x_1454) ;  /* 0x0000000400007947 */ /* 0x000fec0003800000 */
.L_x_1457:
        /* <DEDUP_REMOVED lines=22> */
.L_x_1456:
        /* <DEDUP_REMOVED lines=22> */
.L_x_1458:
        /* <DEDUP_REMOVED lines=20> */
.L_x_1454:
        /* <DEDUP_REMOVED lines=24> */
.L_x_1459:
[----:B------:R-:W-:-:S07]  /*2630*/  IADD3 R2, PT, PT, R2, 0x80, RZ ;  /* 0x0000008002027810 */ /* 0x000fce0007ffe0ff */
.L_x_1450:
[----:B------:R-:W-:Y:S05]  /*2640*/  BSYNC.RECONVERGENT B0 ;  /* 0x0000000000007941 */ /* 0x000fea0003800200 */
.L_x_1449:
        /* <DEDUP_REMOVED lines=16> */
[----:B------:R-:W-:Y:S01]  /*2750*/  FADD.FTZ R91, R108, -R91 ;  /* 0x8000005b6c5b7221 */ /* 0x000fe20000010000 */
[----:B------:R-:W-:Y:S01]  /*2760*/  FADD.FTZ R89, R104, -R89 ;  /* 0x8000005968597221 */ /* 0x000fe20000010000 */
[----:B-1----:R-:W-:Y:S01]  /*2770*/  FADD.FTZ R96, R111, -R90 ;  /* 0x8000005a6f607221 */ /* 0x002fe20000010000 */
        /* <DEDUP_REMOVED lines=14> */
.L_x_1464:
[--C-:B0-----:R-:W-:Y:S01]  /*2860*/  FFMA.FTZ R89, R105, UR15, R92.reuse ;  /* 0x0000000f69597c23 */ /* 0x101fe2000801005c */
[--C-:B------:R-:W-:Y:S01]  /*2870*/  FFMA.FTZ R88, R106, UR15, R92.reuse ;  /* 0x0000000f6a587c23 */ /* 0x100fe2000801005c */
[--C-:B------:R-:W-:Y:S01]  /*2880*/  FFMA.FTZ R91, R109, UR15, R92.reuse ;  /* 0x0000000f6d5b7c23 */ /* 0x100fe2000801005c */
[----:B-1----:R-:W-:Y:S01]  /*2890*/  FFMA.FTZ R94, R110, UR15, R92 ;  /* 0x0000000f6e5e7c23 */ /* 0x002fe2000801005c */
        /* <DEDUP_REMOVED lines=13> */
.L_x_1463:
        /* <DEDUP_REMOVED lines=25> */
.L_x_1466:
        /* <DEDUP_REMOVED lines=18> */
.L_x_1462:
        /* <DEDUP_REMOVED lines=28> */
.L_x_1468:
        /* <DEDUP_REMOVED lines=17> */
.L_x_1467:
        /* <DEDUP_REMOVED lines=25> */
.L_x_1469:
        /* <DEDUP_REMOVED lines=16> */
[----:B------:R-:W-:-:S07]  /*3180*/  PRMT R128, R95, 0x7610, R128 ;  /* 0x000076105f807816 */ /* 0x000fce0000000080 */
.L_x_1465:
        /* <DEDUP_REMOVED lines=20> */
.L_x_1470:
[----:B------:R-:W-:-:S07]  /*32d0*/  IADD3 R2, PT, PT, R2, 0x80, RZ ;  /* 0x0000008002027810 */ /* 0x000fce0007ffe0ff */
.L_x_1461:
[----:B------:R-:W-:Y:S05]  /*32e0*/  BSYNC.RECONVERGENT B0 ;  /* 0x0000000000007941 */ /* 0x000fea0003800200 */
.L_x_1460:
        /* <DEDUP_REMOVED lines=33> */
.L_x_1475:
        /* <DEDUP_REMOVED lines=17> */
.L_x_1474:
        /* <DEDUP_REMOVED lines=26> */
.L_x_1477:
        /* <DEDUP_REMOVED lines=19> */
.L_x_1473:
        /* <DEDUP_REMOVED lines=28> */
.L_x_1479:
        /* <DEDUP_REMOVED lines=17> */
.L_x_1478:
        /* <DEDUP_REMOVED lines=26> */
.L_x_1480:
        /* <DEDUP_REMOVED lines=18> */
.L_x_1476:
        /* <DEDUP_REMOVED lines=20> */
.L_x_1472:
[----:B------:R-:W-:Y:S05]  /*3fb0*/  BSYNC.RECONVERGENT B0 ;  /* 0x0000000000007941 */ /* 0x000fea0003800200 */
.L_x_1471:
[----:B------:R-:W-:Y:S01]  /*3fc0*/  UPLOP3.LUT UP1, UPT, UPT, UPT, UP1, 0x40, 0x4 ;  /* 0x000000000004789c */ /* 0x000fe20003f2e810 */
[----:B------:R-:W-:Y:S10]  /*3fd0*/  BRA.U !UP2, `(.L_x_1481) ;  /* 0xffffffc50a8c7547 */ /* 0x000ff4000b83ffff */
.L_x_1440:
[----:B------:R-:W4:Y:S01]  /*3fe0*/  S2UR UR4, SR_CTAID.X ;  /* 0x00000000000479c3 */ /* 0x000f220000002500 */
[----:B------:R-:W-:Y:S01]  /*3ff0*/  BSSY.RECONVERGENT B0, `(.L_x_1482) ;  /* 0x0000012000007945 */ /* 0x000fe20003800200 */
[----:B----4-:R-:W-:-:S06]  /*4000*/  UIMAD UR4, UR4, UR6, URZ ;  /* 0x00000006040472a4 */ /* 0x010fcc000f8e02ff */
[----:B------:R-:W-:-:S04]  /*4010*/  MOV R0, UR4 ;  /* 0x0000000400007c02 */ /* 0x000fc80008000f00 */
[----:B------:R-:W-:Y:S01]  /*4020*/  LEA.HI R125, R0, R125, RZ, 0x1e ;  /* 0x0000007d007d7211 */ /* 0x000fe200078ff0ff */
[----:B------:R-:W-:Y:S06]  /*4030*/  @!P3 BRA `(.L_x_1483) ;  /* 0x000000000034b947 */ /* 0x000fec0003800000 */
[----:B------:R-:W4:Y:S08]  /*4040*/  LDC.64 R2, c[0x0][0x440] ;  /* 0x00011000ff027b82 */ /* 0x000f300000000a00 */
[----:B------:R-:W0:Y:S08]  /*4050*/  LDC.64 R4, c[0x0][0x448] ;  /* 0x00011200ff047b82 */ /* 0x000e300000000a00 */
        /* <DEDUP_REMOVED lines=11> */
.L_x_1483:
[----:B------:R-:W-:Y:S05]  /*4110*/  BSYNC.RECONVERGENT B0 ;  /* 0x0000000000007941 */ /* 0x000fea0003800200 */
.L_x_1482:
[----:B------:R-:W-:Y:S04]  /*4120*/  BSSY.RECONVERGENT B0, `(.L_x_1484) ;  /* 0x000000f000007945 */ /* 0x000fe80003800200 */
[----:B------:R-:W-:Y:S05]  /*4130*/  @!P1 BRA `(.L_x_1485) ;  /* 0x0000000000349947 */ /* 0x000fea0003800000 */
[----:B----4-:R-:W4:Y:S08]  /*4140*/  LDC.64 R2, c[0x0][0x440] ;  /* 0x00011000ff027b82 */ /* 0x010f300000000a00 */
        /* <DEDUP_REMOVED lines=12> */
.L_x_1485:
[----:B------:R-:W-:Y:S05]  /*4210*/  BSYNC.RECONVERGENT B0 ;  /* 0x0000000000007941 */ /* 0x000fea0003800200 */
.L_x_1484:
[----:B------:R-:W-:Y:S05]  /*4220*/  @!P2 EXIT ;  /* 0x000000000000a94d */ /* 0x000fea0003800000 */
[----:B----4-:R-:W4:Y:S08]  /*4230*/  LDC.64 R2, c[0x0][0x440] ;  /* 0x00011000ff027b82 */ /* 0x010f300000000a00 */
[----:B------:R-:W0:Y:S08]  /*4240*/  LDC.64 R4, c[0x0][0x448] ;  /* 0x00011200ff047b82 */ /* 0x000e300000000a00 */
        /* <DEDUP_REMOVED lines=11> */
.L_x_1486:
        /* <DEDUP_REMOVED lines=16> */
.L_x_3544:


//--------------------- .text._ZN10layer_norm31ln_parallel_residual_bwd_kernelINS_13Kernel_traitsIf13__nv_bfloat16fS2_fjLj1536ELj1ELj1ELj4ELj8ENS_18Kernel_traits_baseILj1536EfS2_fS2_fjLj128EEEEELb0ELb0ELb1EEEvNS_9BwdParamsE --------------------------
	.section	.text._ZN10layer_norm31ln_parallel_residual_bwd_kernelINS_13Kernel_traitsIf13__nv_bfloat16fS2_fjLj1536ELj1ELj1ELj4ELj8ENS_18Kernel_traits_baseILj1536EfS2_fS2_fjLj128EEEEELb0ELb0ELb1EEEvNS_9BwdParamsE,"ax",@progbits
	.align	128
        .global         _ZN10layer_norm31ln_parallel_residual_bwd_kernelINS_13Kernel_traitsIf13__nv_bfloat16fS2_fjLj1536ELj1ELj1ELj4ELj8ENS_18Kernel_traits_baseILj1536EfS2_fS2_fjLj128EEEEELb0ELb0ELb1EEEvNS_9BwdParamsE
        .type           _ZN10layer_norm31ln_parallel_residual_bwd_kernelINS_13Kernel_traitsIf13__nv_bfloat16fS2_fjLj1536ELj1ELj1ELj4ELj8ENS_18Kernel_traits_baseILj1536EfS2_fS2_fjLj128EEEEELb0ELb0ELb1EEEvNS_9BwdParamsE,@function
        .size           _ZN10layer_norm31ln_parallel_residual_bwd_kernelINS_13Kernel_traitsIf13__nv_bfloat16fS2_fjLj1536ELj1ELj1ELj4ELj8ENS_18Kernel_traits_baseILj1536EfS2_fS2_fjLj128EEEEELb0ELb0ELb1EEEvNS_9BwdParamsE,(.L_x_3545 - _ZN10layer_norm31ln_parallel_residual_bwd_kernelINS_13Kernel_traitsIf13__nv_bfloat16fS2_fjLj1536ELj1ELj1ELj4ELj8ENS_18Kernel_traits_baseILj1536EfS2_fS2_fjLj128EEEEELb0ELb0ELb1EEEvNS_9BwdParamsE)
        .other          _ZN10layer_norm31ln_parallel_residual_bwd_kernelINS_13Kernel_traitsIf13__nv_bfloat16fS2_fjLj1536ELj1ELj1ELj4ELj8ENS_18Kernel_traits_baseILj1536EfS2_fS2_fjLj128EEEEELb0ELb0ELb1EEEvNS_9BwdParamsE,@"STO_CUDA_ENTRY STV_DEFAULT"
_ZN10layer_norm31ln_parallel_residual_bwd_kernelINS_13Kernel_traitsIf13__nv_bfloat16fS2_fjLj1536ELj1ELj1ELj4ELj8ENS_18Kernel_traits_baseILj1536EfS2_fS2_fjLj128EEEEELb0ELb0ELb1EEEvNS_9BwdParamsE:
.text._ZN10layer_norm31ln_parallel_residual_bwd_kernelINS_13Kernel_traitsIf13__nv_bfloat16fS2_fjLj1536ELj1ELj1ELj4ELj8ENS_18Kernel_traits_baseILj1536EfS2_fS2_fjLj128EEEEELb0ELb0ELb1EEEvNS_9BwdParamsE:
        /* <DEDUP_REMOVED lines=53> */
[----:B0-----:R0:W5:Y:S01]  /*0350*/  LDG.E.128 R24, desc[UR14][R2.64] ;  /* 0x0000000e02187981 */ /* 0x001162000c1e1d00 */
[----:B------:R-:W-:-:S02]  /*0360*/  CS2R R120, SRZ ;  /* 0x0000000000787805 */ /* 0x000fc4000001ff00 */
[----:B------:R-:W-:Y:S01]  /*0370*/  CS2R R96, SRZ ;  /* 0x0000000000607805 */ /* 0x000fe2000001ff00 */
[----:B--2---:R-:W-:Y:S01]  /*0380*/  IMAD.WIDE.U32 R28, R56, 0x10, R28 ;  /* 0x00000010381c7825 */ /* 0x004fe200078e001c */
[----:B------:R0:W5:Y:S01]  /*0390*/  LDG.E.128 R20, desc[UR14][R2.64+0x800] ;  /* 0x0008000e02147981 */ /* 0x000162000c1e1d00 */
[----:B------:R-:W-:Y:S01]  /*03a0*/  UPLOP3.LUT UP1, UPT, UPT, UPT, UPT, 0x40, 0x4 ;  /* 0x000000000004789c */ /* 0x000fe20003f2e870 */
[----:B------:R-:W1:Y:S02]  /*03b0*/  LDCU UR21, c[0x0][0x388] ;  /* 0x00007100ff1577ac */ /* 0x000e640008000800 */
[----:B------:R0:W5:Y:S01]  /*03c0*/  LDG.E.128 R16, desc[UR14][R2.64+0x1000] ;  /* 0x0010000e02107981 */ /* 0x000162000c1e1d00 */
[----:B------:R-:W2:Y:S03]  /*03d0*/  LDCU.U8 UR20, c[0x0][0x410] ;  /* 0x00008200ff1477ac */ /* 0x000ea60008000000 */
[----:B------:R0:W5:Y:S01]  /*03e0*/  LDG.E.128 R12, desc[UR14][R28.64] ;  /* 0x0000000e1c0c7981 */ /* 0x000162000c1e1d00 */
[----:B------:R-:W3:Y:S03]  /*03f0*/  LDCU UR26, c[0x0][0x400] ;  /* 0x00008000ff1a77ac */ /* 0x000ee60008000800 */
[----:B------:R0:W5:Y:S01]  /*0400*/  LDG.E.128 R8, desc[UR14][R28.64+0x800] ;  /* 0x0008000e1c087981 */ /* 0x000162000c1e1d00 */
[----:B------:R-:W4:Y:S03]  /*0410*/  LDCU.64 UR12, c[0x0][0x470] ;  /* 0x00008e00ff0c77ac */ /* 0x000f260008000a00 */
[----:B------:R0:W5:Y:S01]  /*0420*/  LDG.E.128 R4, desc[UR14][R28.64+0x1000] ;  /* 0x0010000e1c047981 */ /* 0x000162000c1e1d00 */
[----:B------:R-:W-:-:S02]  /*0430*/  CS2R R98, SRZ ;  /* 0x0000000000627805 */ /* 0x000fc4000001ff00 */
[----:B------:R-:W-:Y:S02]  /*0440*/  CS2R R100, SRZ ;  /* 0x0000000000647805 */ /* 0x000fe4000001ff00 */
[----:B------:R-:W-:Y:S01]  /*0450*/  CS2R R102, SRZ ;  /* 0x0000000000667805 */ /* 0x000fe2000001ff00 */
[----:B------:R-:W0:Y:S01]  /*0460*/  LDCU.64 UR10, c[0x0][0x478] ;  /* 0x00008f00ff0a77ac */ /* 0x000e220008000a00 */
[----:B------:R-:W0:Y:S01]  /*0470*/  LDCU.128 UR16, c[0x0][0x3c0] ;  /* 0x00007800ff1077ac */ /* 0x000e220008000c00 */
[----:B------:R-:W0:Y:S01]  /*0480*/  LDCU.64 UR22, c[0x0][0x438] ;  /* 0x00008700ff1677ac */ /* 0x000e220008000a00 */
[----:B-12---:R-:W0:Y:S03]  /*0490*/  LDCU.64 UR24, c[0x0][0x380] ;  /* 0x00007000ff1877ac */ /* 0x006e260008000a00 */
.L_x_1517:
[----:B-1----:R-:W1:Y:S01]  /*04a0*/  LDC.64 R54, c[0x0][0x430] ;  /* 0x00010c00ff367b82 */ /* 0x002e620000000a00 */
[----:B------:R-:W-:Y:S02]  /*04b0*/  UIMAD UR5, UR4, UR21, URZ ;  /* 0x00000015040572a4 */ /* 0x000fe4000f8e02ff */
[----:B0-----:R-:W-:Y:S02]  /*04c0*/  UIMAD.WIDE UR8, UR4, 0x4, UR16 ;  /* 0x00000004040878a5 */ /* 0x001fe4000f8e0210 */
[----:B------:R-:W-:-:S03]  /*04d0*/  USHF.R.S32.HI UR6, URZ, 0x1f, UR5 ;  /* 0x0000001fff067899 */ /* 0x000fc60008011405 */
[----:B------:R-:W0:Y:S01]  /*04e0*/  LDC.64 R52, c[0x0][0x3a8] ;  /* 0x0000ea00ff347b82 */ /* 0x000e220000000a00 */
[----:B------:R-:W-:Y:S01]  /*04f0*/  ULEA.HI UR6, UR6, UR5, URZ, 0x2 ;  /* 0x0000000506067291 */ /* 0x000fe2000f8f10ff */
[----:B------:R-:W-:Y:S02]  /*0500*/  MOV R50, UR8 ;  /* 0x0000000800327c02 */ /* 0x000fe40008000f00 */
[----:B------:R-:W-:-:S03]  /*0510*/  MOV R51, UR9 ;  /* 0x0000000900337c02 */ /* 0x000fc60008000f00 */
[----:B------:R-:W-:Y:S01]  /*0520*/  MOV R123, UR6 ;  /* 0x00000006007b7c02 */ /* 0x000fe20008000f00 */
[----:B------:R-:W2:Y:S01]  /*0530*/  LDC.64 R60, c[0x0][0x428] ;  /* 0x00010a00ff3c7b82 */ /* 0x000ea20000000a00 */
[----:B------:R-:W-:Y:S01]  /*0540*/  UIMAD.WIDE UR6, UR4, 0x4, UR18 ;  /* 0x00000004040678a5 */ /* 0x000fe2000f8e0212 */
[----:B------:R-:W3:Y:S01]  /*0550*/  LDG.E R0, desc[UR14][R50.64] ;  /* 0x0000000e32007981 */ /* 0x000ee2000c1e1900 */
[----:B------:R-:W-:-:S04]  /*0560*/  LEA.HI.SX32 R123, R123, R56, 0x1e ;  /* 0x000000387b7b7211 */ /* 0x000fc800078ff2ff */
[----:B------:R-:W-:Y:S01]  /*0570*/  MOV R62, UR6 ;  /* 0x00000006003e7c02 */ /* 0x000fe20008000f00 */
[C---:B-1----:R-:W-:Y:S01]  /*0580*/  IMAD.WIDE.U32 R56, R123.reuse, 0x8, R54 ;  /* 0x000000087b387825 */ /* 0x042fe200078e0036 */
[----:B------:R-:W-:Y:S02]  /*0590*/  MOV R63, UR7 ;  /* 0x00000007003f7c02 */ /* 0x000fe40008000f00 */
[----:B------:R-:W-:-:S03]  /*05a0*/  IADD3 R125, PT, PT, R123, 0x80, RZ ;  /* 0x000000807b7d7810 */ /* 0x000fc60007ffe0ff */
[----:B------:R-:W4:Y:S01]  /*05b0*/  LDG.E.64 R56, desc[UR14][R56.64] ;  /* 0x0000000e38387981 */ /* 0x000f22000c1e1b00 */
[----:B0-----:R-:W-:-:S03]  /*05c0*/  IMAD.WIDE.U32 R44, R123, 0x10, R52 ;  /* 0x000000107b2c7825 */ /* 0x001fc600078e0034 */
[----:B------:R0:W4:Y:S01]  /*05d0*/  LDG.E R128, desc[UR14][R62.64] ;  /* 0x0000000e3e807981 */ /* 0x000122000c1e1900 */
[----:B------:R-:W-:-:S03]  /*05e0*/  IMAD.WIDE.U32 R48, R125, 0x10, R52 ;  /* 0x000000107d307825 */ /* 0x000fc600078e0034 */
[----:B------:R-:W4:Y:S01]  /*05f0*/  LDG.E.128 R44, desc[UR14][R44.64] ;  /* 0x0000000e2c2c7981 */ /* 0x000f22000c1e1d00 */
[C---:B--2---:R-:W-:Y:S01]  /*0600*/  IMAD.WIDE.U32 R2, R123.reuse, 0x8, R60 ;  /* 0x000000087b027825 */ /* 0x044fe200078e003c */
[----:B------:R-:W-:Y:S02]  /*0610*/  IADD3 R129, PT, PT, R123, 0x100, RZ ;  /* 0x000001007b817810 */ /* 0x000fe40007ffe0ff */
[----:B------:R-:W2:Y:S04]  /*0620*/  LDG.E.128 R48, desc[UR14][R48.64] ;  /* 0x0000000e30307981 */ /* 0x000ea8000c1e1d00 */
[----:B------:R-:W2:Y:S01]  /*0630*/  LDG.E.64 R2, desc[UR14][R2.64] ;  /* 0x0000000e02027981 */ /* 0x000ea2000c1e1b00 */
[----:B------:R-:W-:-:S04]  /*0640*/  IMAD.WIDE.U32 R64, R129, 0x8, R54 ;  /* 0x0000000881407825 */ /* 0x000fc800078e0036 */
[C---:B------:R-:W-:Y:S02]  /*0650*/  IMAD.WIDE.U32 R108, R125.reuse, 0x8, R54 ;  /* 0x000000087d6c7825 */ /* 0x040fe400078e0036 */
[----:B------:R-:W2:Y:S02]  /*0660*/  LDG.E.64 R64, desc[UR14][R64.64] ;  /* 0x0000000e40407981 */ /* 0x000ea4000c1e1b00 */
[----:B------:R-:W-:-:S04]  /*0670*/  IMAD.WIDE.U32 R58, R125, 0x8, R60 ;  /* 0x000000087d3a7825 */ /* 0x000fc800078e003c */
[C---:B0-----:R-:W-:Y:S02]  /*0680*/  IMAD.WIDE.U32 R62, R129.reuse, 0x8, R60 ;  /* 0x00000008813e7825 */ /* 0x041fe400078e003c */
[----:B------:R3:W2:Y:S02]  /*0690*/  LDG.E.64 R60, desc[UR14][R108.64] ;  /* 0x0000000e6c3c7981 */ /* 0x0006a4000c1e1b00 */
[----:B------:R-:W-:Y:S02]  /*06a0*/  IMAD.WIDE.U32 R52, R129, 0x10, R52 ;  /* 0x0000001081347825 */ /* 0x000fe400078e0034 */
[----:B------:R-:W2:Y:S04]  /*06b0*/  LDG.E.64 R58, desc[UR14][R58.64] ;  /* 0x0000000e3a3a7981 */ /* 0x000ea8000c1e1b00 */
[----:B------:R-:W2:Y:S04]  /*06c0*/  LDG.E.128 R52, desc[UR14][R52.64] ;  /* 0x0000000e34347981 */ /* 0x000ea8000c1e1d00 */
[----:B------:R-:W2:Y:S01]  /*06d0*/  LDG.E.64 R62, desc[UR14][R62.64] ;  /* 0x0000000e3e3e7981 */ /* 0x000ea2000c1e1b00 */
[----:B------:R-:W-:-:S04]  /*06e0*/  ISETP.NE.U32.AND P0, PT, RZ, UR22, PT ;  /* 0x00000016ff007c0c */ /* 0x000fc8000bf05070 */
[----:B------:R-:W-:Y:S02]  /*06f0*/  ISETP.NE.AND.EX P0, PT, RZ, UR23, PT, P0 ;  /* 0x00000017ff007c0c */ /* 0x000fe4000bf05300 */
[----:B------:R-:W-:-:S11]  /*0700*/  ISETP.NE.AND P2, PT, RZ, UR20, PT ;  /* 0x00000014ff007c0c */ /* 0x000fd6000bf45270 */
[----:B------:R-:W0:Y:S08]  /*0710*/  @P0 LDC.64 R70, c[0x0][0x438] ;  /* 0x00010e00ff460b82 */ /* 0x000e300000000a00 */
        /* <DEDUP_REMOVED lines=9> */
[----:B----4-:R-:W-:Y:S02]  /*07b0*/  MOV R137, R56 ;  /* 0x0000003800897202 */ /* 0x010fe40000000f00 */
[----:B------:R-:W-:Y:S02]  /*07c0*/  SHF.R.U64 R136, R56, 0x10, R57 ;  /* 0x0000001038887819 */ /* 0x000fe40000001239 */
[----:B------:R-:W-:Y:S02]  /*07d0*/  R2UR UR9, R128 ;  /* 0x00000000800972ca */ /* 0x000fe400000e0000 */
[----:B------:R-:W-:Y:S01]  /*07e0*/  SHF.L.U32 R137, R137, 0x10, RZ ;  /* 0x0000001089897819 */ /* 0x000fe200000006ff */
[----:B------:R-:W-:Y:S01]  /*07f0*/  FADD.FTZ R0, -R108, R44 ;  /* 0x0000002c6c007221 */ /* 0x000fe20000010100 */
[----:B------:R-:W-:-:S02]  /*0800*/  SHF.L.U32 R136, R136, 0x10, RZ ;  /* 0x0000001088887819 */ /* 0x000fc400000006ff */
[----:B------:R-:W-:Y:S01]  /*0810*/  MOV R135, R57 ;  /* 0x0000003900877202 */ /* 0x000fe20000000f00 */
[----:B--2---:R-:W-:Y:S01]  /*0820*/  FADD.FTZ R56, -R108, R49 ;  /* 0x000000316c387221 */ /* 0x004fe20000010100 */
[----:B------:R-:W-:Y:S02]  /*0830*/  MOV R44, R2 ;  /* 0x00000002002c7202 */ /* 0x000fe40000000f00 */
[--C-:B------:R-:W-:Y:S01]  /*0840*/  SHF.R.U64 R2, R2, 0x10, R3.reuse ;  /* 0x0000001002027819 */ /* 0x100fe20000001203 */
[----:B------:R-:W-:Y:S01]  /*0850*/  FMUL.FTZ R149, R12, R137 ;  /* 0x000000890c957220 */ /* 0x000fe20000410000 */
[----:B------:R-:W-:Y:S02]  /*0860*/  SHF.L.U32 R49, R44, 0x10, RZ ;  /* 0x000000102c317819 */ /* 0x000fe400000006ff */
[----:B------:R-:W-:Y:S02]  /*0870*/  MOV R139, R3 ;  /* 0x00000003008b7202 */ /* 0x000fe40000000f00 */
[----:B------:R-:W-:Y:S01]  /*0880*/  SHF.R.U32.HI R133, RZ, 0x10, R3 ;  /* 0x00000010ff857819 */ /* 0x000fe20000011603 */
[----:B------:R-:W-:Y:S01]  /*0890*/  FADD.FTZ R3, -R108, R48 ;  /* 0x000000306c037221 */ /* 0x000fe20000010100 */
[----:B------:R-:W-:Y:S01]  /*08a0*/  SHF.L.U32 R48, R2, 0x10, RZ ;  /* 0x0000001002307819 */ /* 0x000fe200000006ff */
[----:B------:R-:W-:Y:S01]  /*08b0*/  FMUL.FTZ R2, R13, R136 ;  /* 0x000000880d027220 */ /* 0x000fe20000410000 */
[----:B------:R-:W-:Y:S01]  /*08c0*/  SHF.R.U32.HI R134, RZ, 0x10, R57 ;  /* 0x00000010ff867819 */ /* 0x000fe20000011639 */
[----:B------:R-:W-:Y:S01]  /*08d0*/  FFMA.FTZ R149, R24, R49, R149 ;  /* 0x0000003118957223 */ /* 0x000fe20000010095 */
[----:B------:R-:W-:Y:S01]  /*08e0*/  SHF.L.U32 R135, R135, 0x10, RZ ;  /* 0x0000001087877819 */ /* 0x000fe200000006ff */
[----:B------:R-:W-:Y:S01]  /*08f0*/  FADD.FTZ R45, -R108, R45 ;  /* 0x0000002d6c2d7221 */ /* 0x000fe20000010100 */
[----:B------:R-:W-:Y:S01]  /*0900*/  FMUL.FTZ R0, R0, UR9 ;  /* 0x0000000900007c20 */ /* 0x000fe20008410000 */
[----:B0-----:R-:W-:Y:S01]  /*0910*/  MOV R71, R60 ;  /* 0x0000003c00477202 */ /* 0x001fe20000000f00 */
[----:B------:R-:W-:Y:S01]  /*0920*/  FFMA.FTZ R151, R25, R48, R2 ;  /* 0x0000003019977223 */ /* 0x000fe20000010002 */
[----:B------:R-:W-:Y:S01]  /*0930*/  MOV R146, R64 ;  /* 0x0000004000927202 */ /* 0x000fe20000000f00 */
[----:B------:R-:W-:Y:S01]  /*0940*/  FMUL.FTZ R153, R14, R135 ;  /* 0x000000870e997220 */ /* 0x000fe20000410000 */
[----:B------:R-:W-:Y:S01]  /*0950*/  SHF.R.U64 R145, R64, 0x10, R65 ;  /* 0x0000001040917819 */ /* 0x000fe20000001241 */
[----:B------:R-:W-:Y:S01]  /*0960*/  FMUL.FTZ R64, R3, UR9 ;  /* 0x0000000903407c20 */ /* 0x000fe20008410000 */
[----:B------:R-:W-:Y:S01]  /*0970*/  SHF.L.U32 R139, R139, 0x10, RZ ;  /* 0x000000108b8b7819 */ /* 0x000fe200000006ff */
[----:B------:R-:W-:Y:S01]  /*0980*/  FADD.FTZ R2, RZ, R149 ;  /* 0x00000095ff027221 */ /* 0x000fe20000010000 */
[----:B------:R-:W-:Y:S01]  /*0990*/  SHF.L.U32 R134, R134, 0x10, RZ ;  /* 0x0000001086867819 */ /* 0x000fe200000006ff */
[----:B------:R-:W-:Y:S01]  /*09a0*/  FADD.FTZ R46, -R108, R46 ;  /* 0x0000002e6c2e7221 */ /* 0x000fe20000010100 */
[----:B------:R-:W-:Y:S01]  /*09b0*/  FMUL.FTZ R128, R45, UR9 ;  /* 0x000000092d807c20 */ /* 0x000fe20008410000 */
[----:B------:R-:W-:Y:S01]  /*09c0*/  FFMA.FTZ R3, R0, R149, RZ ;  /* 0x0000009500037223 */ /* 0x000fe200000100ff */
[----:B------:R-:W-:Y:S01]  /*09d0*/  MOV R132, R58 ;  /* 0x0000003a00847202 */ /* 0x000fe20000000f00 */
[----:B------:R-:W-:Y:S01]  /*09e0*/  FADD.FTZ R47, -R108, R47 ;  /* 0x0000002f6c2f7221 */ /* 0x000fe20000010100 */
[----:B------:R-:W-:Y:S01]  /*09f0*/  SHF.R.U64 R131, R58, 0x10, R59 ;  /* 0x000000103a837819 */ /* 0x000fe2000000123b */
[C---:B------:R-:W-:Y:S01]  /*0a00*/  FADD.FTZ R50, -R108.reuse, R50 ;  /* 0x000000326c327221 */ /* 0x040fe20000010100 */
[----:B------:R-:W-:Y:S01]  /*0a10*/  MOV R130, R59 ;  /* 0x0000003b00827202 */ /* 0x000fe20000000f00 */
[C---:B------:R-:W-:Y:S01]  /*0a20*/  FADD.FTZ R51, -R108.reuse, R51 ;  /* 0x000000336c337221 */ /* 0x040fe20000010100 */
[----:B------:R-:W-:Y:S01]  /*0a30*/  SHF.R.U32.HI R109, RZ, 0x10, R59 ;  /* 0x00000010ff6d7819 */ /* 0x000fe2000001163b */
[----:B------:R-:W-:Y:S01]  /*0a40*/  FADD.FTZ R52, -R108, R52 ;  /* 0x000000346c347221 */ /* 0x000fe20000010100 */
[----:B-1----:R-:W-:Y:S01]  /*0a50*/  SHF.R.U64 R69, R60, 0x10, R61 ;  /* 0x000000103c457819 */ /* 0x002fe2000000123d */
[C---:B------:R-:W-:Y:S01]  /*0a60*/  FADD.FTZ R53, -R108.reuse, R53 ;  /* 0x000000356c357221 */ /* 0x040fe20000010100 */
[----:B------:R-:W-:Y:S01]  /*0a70*/  SHF.L.U32 R133, R133, 0x10, RZ ;  /* 0x0000001085857819 */ /* 0x000fe200000006ff */
[C---:B------:R-:W-:Y:S01]  /*0a80*/  FADD.FTZ R54, -R108.reuse, R54 ;  /* 0x000000366c367221 */ /* 0x040fe20000010100 */
[----:B------:R-:W-:Y:S01]  /*0a90*/  SHF.L.U32 R71, R71, 0x10, RZ ;  /* 0x0000001047477819 */ /* 0x000fe200000006ff */
[----:B------:R-:W-:Y:S01]  /*0aa0*/  FADD.FTZ R59, -R108, R55 ;  /* 0x000000376c3b7221 */ /* 0x000fe20000010100 */
[----:B------:R-:W-:Y:S01]  /*0ab0*/  FMUL.FTZ R44, R15, R134 ;  /* 0x000000860f2c7220 */ /* 0x000fe20000410000 */
[----:B------:R-:W-:Y:S01]  /*0ac0*/  FFMA.FTZ R153, R26, R139, R153 ;  /* 0x0000008b1a997223 */ /* 0x000fe20000010099 */
[----:B------:R-:W-:Y:S01]  /*0ad0*/  FADD.FTZ R2, R151, R2 ;  /* 0x0000000297027221 */ /* 0x000fe20000010000 */
[----:B------:R-:W-:Y:S01]  /*0ae0*/  FMUL.FTZ R108, R46, UR9 ;  /* 0x000000092e6c7c20 */ /* 0x000fe20008410000 */
[----:B------:R-:W-:Y:S01]  /*0af0*/  FFMA.FTZ R3, R128, R151, R3 ;  /* 0x0000009780037223 */ /* 0x000fe20000010003 */
[----:B------:R-:W-:Y:S01]  /*0b00*/  MOV R140, R61 ;  /* 0x0000003d008c7202 */ /* 0x000fe20000000f00 */
[----:B------:R-:W-:Y:S01]  /*0b10*/  FFMA.FTZ R155, R27, R133, R44 ;  /* 0x000000851b9b7223 */ /* 0x000fe2000001002c */
[----:B------:R-:W-:Y:S01]  /*0b20*/  MOV R147, R65 ;  /* 0x0000004100937202 */ /* 0x000fe20000000f00 */
[----:B------:R-:W-:Y:S01]  /*0b30*/  FADD.FTZ R2, R153, R2 ;  /* 0x0000000299027221 */ /* 0x000fe20000010000 */
[----:B------:R-:W-:Y:S01]  /*0b40*/  SHF.R.U32.HI R148, RZ, 0x10, R65 ;  /* 0x00000010ff947819 */ /* 0x000fe20000011641 */
[----:B------:R-:W-:Y:S01]  /*0b50*/  FMUL.FTZ R65, R8, R71 ;  /* 0x0000004708417220 */ /* 0x000fe20000410000 */
[----:B------:R-:W-:-:S02]  /*0b60*/  SHF.L.U32 R132, R132, 0x10, RZ ;  /* 0x0000001084847819 */ /* 0x000fc400000006ff */
[----:B------:R-:W-:Y:S01]  /*0b70*/  SHF.L.U32 R69, R69, 0x10, RZ ;  /* 0x0000001045457819 */ /* 0x000fe200000006ff */
[----:B------:R-:W-:Y:S01]  /*0b80*/  FMUL.FTZ R70, R47, UR9 ;  /* 0x000000092f467c20 */ /* 0x000fe20008410000 */
[----:B------:R-:W-:Y:S01]  /*0b90*/  FFMA.FTZ R3, R108, R153, R3 ;  /* 0x000000996c037223 */ /* 0x000fe20000010003 */
[----:B------:R-:W-:Y:S01]  /*0ba0*/  SHF.R.U32.HI R138, RZ, 0x10, R61 ;  /* 0x00000010ff8a7819 */ /* 0x000fe2000001163d */
        /* <DEDUP_REMOVED lines=8> */
[----:B------:R-:W-:Y:S01]  /*0c30*/  SHF.L.U32 R138, R138, 0x10, RZ ;  /* 0x000000108a8a7819 */ /* 0x000fe200000006ff */
[----:B------:R-:W-:Y:S01]  /*0c40*/  FMUL.FTZ R67, R10, R140 ;  /* 0x0000008c0a437220 */ /* 0x000fe20000410000 */
[----:B------:R-:W-:Y:S01]  /*0c50*/  SHF.R.U64 R142, R62, 0x10, R63 ;  /* 0x000000103e8e7819 */ /* 0x000fe2000000123f */
[----:B------:R-:W-:Y:S01]  /*0c60*/  FADD.FTZ R3, R65, R2 ;  /* 0x0000000241037221 */ /* 0x000fe20000010000 */
[----:B------:R-:W-:Y:S01]  /*0c70*/  MOV R143, R63 ;  /* 0x0000003f008f7202 */ /* 0x000fe20000000f00 */
[----:B------:R-:W-:Y:S01]  /*0c80*/  FFMA.FTZ R44, R64, R65, R45 ;  /* 0x00000041402c7223 */ /* 0x000fe2000001002d */
[----:B------:R-:W-:Y:S01]  /*0c90*/  SHF.R.U32.HI R144, RZ, 0x10, R63 ;  /* 0x00000010ff907819 */ /* 0x000fe2000001163f */
[----:B------:R-:W-:Y:S01]  /*0ca0*/  FMUL.FTZ R63, R56, UR9 ;  /* 0x00000009383f7c20 */ /* 0x000fe20008410000 */
[----:B------:R-:W-:Y:S01]  /*0cb0*/  MOV R141, R62 ;  /* 0x0000003e008d7202 */ /* 0x000fe20000000f00 */
[----:B------:R-:W-:Y:S01]  /*0cc0*/  FMUL.FTZ R68, R11, R138 ;  /* 0x0000008a0b447220 */ /* 0x000fe20000410000 */
[----:B------:R-:W-:Y:S01]  /*0cd0*/  SHF.L.U32 R109, R109, 0x10, RZ ;  /* 0x000000106d6d7819 */ /* 0x000fe200000006ff */
[----:B------:R-:W-:Y:S01]  /*0ce0*/  FFMA.FTZ R67, R22, R130, R67 ;  /* 0x0000008216437223 */ /* 0x000fe20000010043 */
        /* <DEDUP_REMOVED lines=19> */
[----:B------:R-:W-:Y:S01]  /*0e20*/  FFMA.FTZ R58, R17, R142, R58 ;  /* 0x0000008e113a7223 */ /* 0x000fe2000001003a */
[----:B------:R-:W-:Y:S01]  /*0e30*/  SHF.L.U32 R148, R148, 0x10, RZ ;  /* 0x0000001094947819 */ /* 0x000fe200000006ff */
[----:B------:R-:W-:Y:S01]  /*0e40*/  FADD.FTZ R3, R55, R2 ;  /* 0x0000000237037221 */ /* 0x000fe20000010000 */
[----:B------:R-:W-:Y:S01]  /*0e50*/  FMUL.FTZ R53, R53, UR9 ;  /* 0x0000000935357c20 */ /* 0x000fe20008410000 */
[----:B------:R-:W-:Y:S01]  /*0e60*/  FMUL.FTZ R57, R6, R147 ;  /* 0x0000009306397220 */ /* 0x000fe20000410000 */
[----:B------:R-:W-:Y:S01]  /*0e70*/  FFMA.FTZ R2, R52, R55, R45 ;  /* 0x0000003734027223 */ /* 0x000fe2000001002d */
[----:B------:R-:W-:Y:S01]  /*0e80*/  SHF.L.U32 R144, R144, 0x10, RZ ;  /* 0x0000001090907819 */ /* 0x000fe200000006ff */
[----:B------:R-:W-:Y:S01]  /*0e90*/  FADD.FTZ R44, R3, R58 ;  /* 0x0000003a032c7221 */ /* 0x000fe20000010000 */
[----:B------:R-:W-:Y:S01]  /*0ea0*/  FMUL.FTZ R54, R54, UR9 ;  /* 0x0000000936367c20 */ /* 0x000fe20008410000 */
[----:B------:R-:W-:Y:S01]  /*0eb0*/  FMUL.FTZ R60, R7, R148 ;  /* 0x00000094073c7220 */ /* 0x000fe20000410000 */
[----:B------:R-:W-:Y:S01]  /*0ec0*/  FFMA.FTZ R57, R18, R143, R57 ;  /* 0x0000008f12397223 */ /* 0x000fe20000010039 */
[----:B------:R-:W-:Y:S01]  /*0ed0*/  FFMA.FTZ R3, R53, R58, R2 ;  /* 0x0000003a35037223 */ /* 0x000fe20000010002 */
[----:B------:R-:W-:Y:S01]  /*0ee0*/  FMUL.FTZ R59, R59, UR9 ;  /* 0x000000093b3b7c20 */ /* 0x000fe20008410000 */
[----:B------:R-:W-:Y:S01]  /*0ef0*/  FFMA.FTZ R60, R19, R144, R60 ;  /* 0x00000090133c7223 */ /* 0x000fe2000001003c */
        /* <DEDUP_REMOVED lines=36> */
.L_x_1489:
[----:B------:R-:W-:Y:S05]  /*1140*/  BSYNC.RECONVERGENT B0 ;  /* 0x0000000000007941 */ /* 0x000fea0003800200 */
.L_x_1488:
[----:B------:R-:W1:Y:S08]  /*1150*/  S2UR UR6, SR_CgaCtaId ;  /* 0x00000000000679c3 */ /* 0x000e700000008800 */
[----:B------:R-:W-:Y:S01]  /*1160*/  BAR.SYNC.DEFER_BLOCKING 0x0 ;  /* 0x0000000000007b1d */ /* 0x000fe20000010000 */
[----:B------:R-:W-:Y:S01]  /*1170*/  FFMA.FTZ R121, R0, R49, R121 ;  /* 0x0000003100797223 */ /* 0x000fe20000010079 */
[----:B------:R-:W-:Y:S01]  /*1180*/  FADD.FTZ R120, R49, R120 ;  /* 0x0000007831787221 */ /* 0x000fe20000010000 */
[----:B------:R-:W-:Y:S01]  /*1190*/  FFMA.FTZ R117, R128, R48, R117 ;  /* 0x0000003080757223 */ /* 0x000fe20000010075 */
[----:B------:R-:W-:Y:S01]  /*11a0*/  FADD.FTZ R116, R48, R116 ;  /* 0x0000007430747221 */ /* 0x000fe20000010000 */
[----:B------:R-:W-:Y:S01]  /*11b0*/  UISETP.NE.U32.AND UP0, UPT, UR22, URZ, UPT ;  /* 0x000000ff1600728c */ /* 0x000fe2000bf05070 */
[----:B------:R-:W-:Y:S01]  /*11c0*/  FFMA.FTZ R113, R108, R139, R113 ;  /* 0x0000008b6c717223 */ /* 0x000fe20000010071 */
[----:B------:R-:W-:Y:S01]  /*11d0*/  UMOV UR5, 0x400 ;  /* 0x0000040000057882 */ /* 0x000fe20000000000 */
        /* <DEDUP_REMOVED lines=95> */
.L_x_1492:
        /* <DEDUP_REMOVED lines=23> */
.L_x_1491:
        /* <DEDUP_REMOVED lines=22> */
.L_x_1494:
        /* <DEDUP_REMOVED lines=21> */
.L_x_1490:
        /* <DEDUP_REMOVED lines=29> */
.L_x_1496:
        /* <DEDUP_REMOVED lines=23> */
.L_x_1495:
        /* <DEDUP_REMOVED lines=22> */
.L_x_1497:
        /* <DEDUP_REMOVED lines=20> */
.L_x_1493:
        /* <DEDUP_REMOVED lines=24> */
.L_x_1498:
        /* <DEDUP_REMOVED lines=24> */
.L_x_1501:
        /* <DEDUP_REMOVED lines=17> */
.L_x_1500:
        /* <DEDUP_REMOVED lines=17> */
[C---:B------:R-:W-:Y:S02]  /*26f0*/  PRMT R0, R65.reuse, 0x7632, R0 ;  /* 0x0000763241007816 */ /* 0x040fe40000000000 */
[----:B------:R-:W-:-:S02]  /*2700*/  PRMT R49, R65, 0x7610, R49 ;  /* 0x0000761041317816 */ /* 0x000fc40000000031 */
[----:B------:R-:W-:Y:S02]  /*2710*/  PRMT R122, R61, 0x7610, R122 ;  /* 0x000076103d7a7816 */ /* 0x000fe4000000007a */
[----:B------:R-:W-:Y:S02]  /*2720*/  PRMT R127, R48, 0x7610, R127 ;  /* 0x00007610307f7816 */ /* 0x000fe4000000007f */
[----:B------:R-:W-:Y:S02]  /*2730*/  PRMT R126, R0, 0x7610, R126 ;  /* 0x00007610007e7816 */ /* 0x000fe4000000007e */
[----:B------:R-:W-:Y:S01]  /*2740*/  PRMT R124, R49, 0x7610, R124 ;  /* 0x00007610317c7816 */ /* 0x000fe2000000007c */
[----:B------:R-:W-:Y:S06]  /*2750*/  BRA `(.L_x_1502) ;  /* 0x0000000400947947 */ /* 0x000fec0003800000 */
.L_x_1503:
        /* <DEDUP_REMOVED lines=17> */
[----:B------:R-:W-:Y:S01]  /*2870*/  PRMT R48, R67, 0x7610, R48 ;  /* 0x0000761043307816 */ /* 0x000fe20000000030 */
[----:B------:R-:W-:Y:S06]  /*2880*/  BRA `(.L_x_1502) ;  /* 0x0000000400487947 */ /* 0x000fec0003800000 */
.L_x_1499:
        /* <DEDUP_REMOVED lines=23> */
.L_x_1505:
        /* <DEDUP_REMOVED lines=17> */
.L_x_1504:
        /* <DEDUP_REMOVED lines=24> */
.L_x_1506:
        /* <DEDUP_REMOVED lines=18> */
.L_x_1502:
[----:B-1----:R-:W0:Y:S01]  /*2db0*/  @P1 LDC.64 R44, c[0x0][0x478] ;  /* 0x00011e00ff2c1b82 */ /* 0x002e220000000a00 */
        /* <DEDUP_REMOVED lines=18> */
.L_x_1507:
        /* <DEDUP_REMOVED lines=24> */
.L_x_1510:
        /* <DEDUP_REMOVED lines=17> */
.L_x_1509:
        /* <DEDUP_REMOVED lines=24> */
.L_x_1512:
        /* <DEDUP_REMOVED lines=19> */
.L_x_1508:
        /* <DEDUP_REMOVED lines=23> */
.L_x_1514:
        /* <DEDUP_REMOVED lines=17> */
.L_x_1513:
        /* <DEDUP_REMOVED lines=24> */
.L_x_1515:
        /* <DEDUP_REMOVED lines=18> */
.L_x_1511:
[----:B-1----:R-:W0:Y:S01]  /*3940*/  @P1 LDC.64 R44, c[0x0][0x478] ;  /* 0x00011e00ff2c1b82 */ /* 0x002e220000000a00 */
        /* <DEDUP_REMOVED lines=18> */
.L_x_1516:
[----:B------:R-:W-:Y:S01]  /*3a70*/  UPLOP3.LUT UP1, UPT, UPT, UPT, UP1, 0x40, 0x4 ;  /* 0x000000000004789c */ /* 0x000fe20003f2e810 */
[----:B------:R-:W-:Y:S10]  /*3a80*/  BRA.U !UP2, `(.L_x_1517) ;  /* 0xffffffc90a847547 */ /* 0x000ff4000b83ffff */
        /* <DEDUP_REMOVED lines=18> */
[----:B-----5:R-:W-:Y:S02]  /*3bb0*/  MOV R28, R87 ;  /* 0x00000057001c7202 */ /* 0x020fe40000000f00 */
        /* <DEDUP_REMOVED lines=16> */
[----:B0-----:R-:W-:-:S02]  /*3cc0*/  MOV R44, R75 ;  /* 0x0000004b002c7202 */ /* 0x001fc40000000f00 */
        /* <DEDUP_REMOVED lines=12> */
.L_x_1487:
        /* <DEDUP_REMOVED lines=25> */
.L_x_1518:
        /* <DEDUP_REMOVED lines=14> */
.L_x_3545:


//--------------------- .text._ZN10layer_norm31ln_parallel_residual_bwd_kernelINS_13Kernel_traitsIf13__nv_bfloat16fS2_fjLj1536ELj1ELj1ELj4ELj8ENS_18Kernel_traits_baseILj1536EfS2_fS2_fjLj128EEEEELb0ELb1ELb0EEEvNS_9BwdParamsE --------------------------
	.section	.text._ZN10layer_norm31ln_parallel_residual_bwd_kernelINS_13Kernel_traitsIf13__nv_bfloat16fS2_fjLj1536ELj1ELj1ELj4ELj8ENS_18Kernel_traits_baseILj1536EfS2_fS2_fjLj128EEEEELb0ELb1ELb0EEEvNS_9BwdParamsE,"ax",@progbits
	.align	128
        .global         _ZN10layer_norm31ln_parallel_residual_bwd_kernelINS_13Kernel_traitsIf13__nv_bfloat16fS2_fjLj1536ELj1ELj1ELj4ELj8ENS_18Kernel_traits_baseILj1536EfS2_fS2_fjLj128EEEEELb0ELb1ELb0EEEvNS_9BwdParamsE
        .type           _ZN10layer_norm31ln_parallel_residual_bwd_kernelINS_13Kernel_traitsIf13__nv_bfloat16fS2_fjLj1536ELj1ELj1ELj4ELj8ENS_18Kernel_traits_baseILj1536EfS2_fS2_fjLj128EEEEELb0ELb1ELb0EEEvNS_9BwdParamsE,@function
        .size           _ZN10layer_norm31ln_parallel_residual_bwd_kernelINS_13Kernel_traitsIf13__nv_bfloat16fS2_fjLj1536ELj1ELj1ELj4ELj8ENS_18Kernel_traits_baseILj1536EfS2_fS2_fjLj128EEEEELb0ELb1ELb0EEEvNS_9BwdParamsE,(.L_x_3546 - _ZN10layer_norm31ln_parallel_residual_bwd_kernelINS_13Kernel_traitsIf13__nv_bfloat16fS2_fjLj1536ELj1ELj1ELj4ELj8ENS_18Kernel_traits_baseILj1536EfS2_fS2_fjLj128EEEEELb0ELb1ELb0EEEvNS_9BwdParamsE)
        .other          _ZN10layer_norm31ln_parallel_residual_bwd_kernelINS_13Kernel_traitsIf13__nv_bfloat16fS2_fjLj1536ELj1ELj1ELj4ELj8ENS_18Kernel_traits_baseILj1536EfS2_fS2_fjLj128EEEEELb0ELb1ELb0EEEvNS_9BwdParamsE,@"STO_CUDA_ENTRY STV_DEFAULT"
_ZN10layer_norm31ln_parallel_residual_bwd_kernelINS_13Kernel_traitsIf13__nv_bfloat16fS2_fjLj1536ELj1ELj1ELj4ELj8ENS_18Kernel_traits_baseILj1536EfS2_fS2_fjLj128EEEEELb0ELb1ELb0EEEvNS_9BwdParamsE:
.text._ZN10layer_norm31ln_parallel_residual_bwd_kernelINS_13Kernel_traitsIf13__nv_bfloat16fS2_fjLj1536ELj1ELj1ELj4ELj8ENS_18Kernel_traits_baseILj1536EfS2_fS2_fjLj128EEEEELb0ELb1ELb0EEEvNS_9BwdParamsE:
        /* <DEDUP_REMOVED lines=64> */
.L_x_1560:
[----:B0-----:R-:W-:-:S06]  /*0400*/  UIMAD.WIDE UR4, UR9, 0x4, UR14 ;  /* 0x00000004090478a5 */ /* 0x001fcc000f8e020e */
[----:B-123--:R-:W-:Y:S02]  /*0410*/  MOV R64, UR4 ;  /* 0x0000000400407c02 */ /* 0x00efe40008000f00 */
[----:B------:R-:W-:Y:S01]  /*0420*/  MOV R65, UR5 ;  /* 0x0000000500417c02 */ /* 0x000fe20008000f00 */
[----:B------:R-:W-:-:S04]  /*0430*/  UIMAD.WIDE UR4, UR9, 0x4, UR12 ;  /* 0x00000004090478a5 */ /* 0x000fc8000f8e020c */
[----:B------:R-:W2:Y:S02]  /*0440*/  LDG.E R64, desc[UR18][R64.64] ;  /* 0x0000001240407981 */ /* 0x000ea4000c1e1900 */
[----:B------:R-:W-:Y:S02]  /*0450*/  MOV R66, UR4 ;  /* 0x0000000400427c02 */ /* 0x000fe40008000f00 */
[----:B------:R-:W-:-:S05]  /*0460*/  MOV R67, UR5 ;  /* 0x0000000500437c02 */ /* 0x000fca0008000f00 */
[----:B------:R-:W3:Y:S01]  /*0470*/  LDG.E R66, desc[UR18][R66.64] ;  /* 0x0000001242427981 */ /* 0x000ee2000c1e1900 */
[----:B-1----:R-:W-:Y:S01]  /*0480*/  UIMAD UR4, UR9, UR6, URZ ;  /* 0x00000006090472a4 */ /* 0x002fe2000f8e02ff */
        /* <DEDUP_REMOVED lines=13> */
[----:B------:R-:W0:Y:S01]  /*0560*/  LDC.64 R80, c[0x0][0x428] ;  /* 0x00010a00ff507b82 */ /* 0x000e220000000a00 */
[----:B----4-:R-:W-:-:S07]  /*0570*/  ISETP.NE.U32.AND P0, PT, RZ, UR22, PT ;  /* 0x00000016ff007c0c */ /* 0x010fce000bf05070 */
[----:B------:R-:W1:Y:S01]  /*0580*/  LDC.64 R64, c[0x0][0x3a8] ;  /* 0x0000ea00ff407b82 */ /* 0x000e620000000a00 */
[----:B0-----:R-:W-:-:S06]  /*0590*/  IMAD.WIDE.U32 R80, R2, 0x8, R80 ;  /* 0x0000000802507825 */ /* 0x001fcc00078e0050 */
[----:B------:R-:W2:Y:S01]  /*05a0*/  LDG.E.64 R80, desc[UR18][R80.64] ;  /* 0x0000001250507981 */ /* 0x000ea2000c1e1b00 */
[----:B-1----:R-:W-:-:S06]  /*05b0*/  IMAD.WIDE.U32 R64, R2, 0x10, R64 ;  /* 0x0000001002407825 */ /* 0x002fcc00078e0040 */
[----:B------:R-:W3:Y:S01]  /*05c0*/  LDG.E.128 R64, desc[UR18][R64.64] ;  /* 0x0000001240407981 */ /* 0x000ee2000c1e1d00 */
[----:B------:R-:W-:-:S13]  /*05d0*/  ISETP.NE.AND.EX P0, PT, RZ, UR23, PT, P0 ;  /* 0x00000017ff007c0c */ /* 0x000fda000bf05300 */
[----:B------:R-:W0:Y:S02]  /*05e0*/  @P0 LDC.64 R82, c[0x0][0x438] ;  /* 0x00010e00ff520b82 */ /* 0x000e240000000a00 */
[----:B0-----:R-:W-:-:S05]  /*05f0*/  @P0 IMAD.WIDE.U32 R82, R2, 0x10, R82 ;  /* 0x0000001002520825 */ /* 0x001fca00078e0052 */
[----:B------:R0:W5:Y:S01]  /*0600*/  @P0 LDG.E.128 R48, desc[UR18][R82.64] ;  /* 0x0000001252300981 */ /* 0x000162000c1e1d00 */
[----:B--2---:R-:W-:Y:S02]  /*0610*/  MOV R78, R80 ;  /* 0x00000050004e7202 */ /* 0x004fe40000000f00 */
[----:B------:R-:W-:Y:S02]  /*0620*/  SHF.R.U64 R90, R80, 0x10, R81 ;  /* 0x00000010505a7819 */ /* 0x000fe40000001251 */
[----:B------:R-:W-:Y:S01]  /*0630*/  SHF.L.U32 R85, R78, 0x10, RZ ;  /* 0x000000104e557819 */ /* 0x000fe200000006ff */
[----:B---3--:R-:W-:Y:S01]  /*0640*/  FADD.FTZ R87, -R86, R64 ;  /* 0x0000004056577221 */ /* 0x008fe20000010100 */
[----:B------:R-:W-:-:S03]  /*0650*/  MOV R88, R81 ;  /* 0x0000005100587202 */ /* 0x000fc60000000f00 */
[----:B------:R-:W-:Y:S01]  /*0660*/  FMUL.FTZ R87, R87, UR25 ;  /* 0x0000001957577c20 */ /* 0x000fe20008410000 */
[C---:B------:R-:W-:Y:S01]  /*0670*/  FADD.FTZ R84, -R86.reuse, R65 ;  /* 0x0000004156547221 */ /* 0x040fe20000010100 */
[C---:B------:R-:W-:Y:S01]  /*0680*/  FADD.FTZ R66, -R86.reuse, R66 ;  /* 0x0000004256427221 */ /* 0x040fe20000010100 */
[----:B------:R-:W-:Y:S01]  /*0690*/  FADD.FTZ R67, -R86, R67 ;  /* 0x0000004356437221 */ /* 0x000fe20000010100 */
[----:B------:R-:W-:Y:S01]  /*06a0*/  SHF.L.U32 R64, R90, 0x10, RZ ;  /* 0x000000105a407819 */ /* 0x000fe200000006ff */
[----:B------:R-:W-:Y:S01]  /*06b0*/  FADD.FTZ R36, R36, R85 ;  /* 0x0000005524247221 */ /* 0x000fe20000010000 */
[-C--:B------:R-:W-:Y:S01]  /*06c0*/  FFMA.FTZ R28, R87, R85.reuse, R28 ;  /* 0x00000055571c7223 */ /* 0x080fe2000001001c */
[----:B-----5:R-:W-:Y:S01]  /*06d0*/  FMUL.FTZ R85, R16, R85 ;  /* 0x0000005510557220 */ /* 0x020fe20000410000 */
[----:B------:R-:W-:Y:S01]  /*06e0*/  SHF.R.U32.HI R89, RZ, 0x10, R81 ;  /* 0x00000010ff597819 */ /* 0x000fe20000011651 */
[----:B------:R-:W-:Y:S01]  /*06f0*/  FMUL.FTZ R84, R84, UR25 ;  /* 0x0000001954547c20 */ /* 0x000fe20008410000 */
[----:B------:R-:W-:Y:S01]  /*0700*/  SHF.L.U32 R81, R88, 0x10, RZ ;  /* 0x0000001058517819 */ /* 0x000fe200000006ff */
[----:B0-----:R-:W-:Y:S01]  /*0710*/  FMUL.FTZ R83, R66, UR25 ;  /* 0x0000001942537c20 */ /* 0x001fe20008410000 */
[----:B------:R-:W-:Y:S01]  /*0720*/  FMUL.FTZ R80, R67, UR25 ;  /* 0x0000001943507c20 */ /* 0x000fe20008410000 */
[-C--:B------:R-:W-:Y:S01]  /*0730*/  FMUL.FTZ R82, R17, R64.reuse ;  /* 0x0000004011527220 */ /* 0x080fe20000410000 */
[----:B------:R-:W-:Y:S01]  /*0740*/  FADD.FTZ R65, RZ, R85 ;  /* 0x00000055ff417221 */ /* 0x000fe20000010000 */
[----:B------:R-:W-:Y:S01]  /*0750*/  FFMA.FTZ R67, R87, R85, RZ ;  /* 0x0000005557437223 */ /* 0x000fe200000100ff */
        /* <DEDUP_REMOVED lines=9> */
[-C--:B------:R-:W-:Y:S01]  /*07f0*/  FFMA.FTZ R31, R80, R78.reuse, R31 ;  /* 0x0000004e501f7223 */ /* 0x080fe2000001001f */
[----:B------:R-:W-:Y:S01]  /*0800*/  FMUL.FTZ R78, R19, R78 ;  /* 0x0000004e134e7220 */ /* 0x000fe20000410000 */
[----:B------:R-:W-:Y:S01]  /*0810*/  FADD.FTZ R65, R64, R81 ;  /* 0x0000005140417221 */ /* 0x000fe20000010000 */
[----:B------:R-:W-:Y:S01]  /*0820*/  FFMA.FTZ R67, R83, R81, R66 ;  /* 0x0000005153437223 */ /* 0x000fe20000010042 */
[----:B------:R-:W-:-:S02]  /*0830*/  IADD3 R89, PT, PT, R2, 0x80, RZ ;  /* 0x0000008002597810 */ /* 0x000fc40007ffe0ff */
[----:B------:R-:W-:Y:S01]  /*0840*/  FADD.FTZ R90, R65, R78 ;  /* 0x0000004e415a7221 */ /* 0x000fe20000010000 */
[----:B------:R-:W-:-:S07]  /*0850*/  FFMA.FTZ R88, R80, R78, R67 ;  /* 0x0000004e50587223 */ /* 0x000fce0000010043 */
.L_x_1521:
[----:B----4-:R-:W-:Y:S05]  /*0860*/  BSYNC.RECONVERGENT B0 ;  /* 0x0000000000007941 */ /* 0x010fea0003800200 */
.L_x_1520:
[----:B------:R-:W-:Y:S04]  /*0870*/  BSSY.RECONVERGENT B0, `(.L_x_1522) ;  /* 0x0000032000007945 */ /* 0x000fe80003800200 */
[----:B------:R-:W-:Y:S05]  /*0880*/  @!P1 BRA `(.L_x_1523) ;  /* 0x0000000000c09947 */ /* 0x000fea0003800000 */
[----:B------:R-:W0:Y:S01]  /*0890*/  LDC.64 R66, c[0x0][0x428] ;  /* 0x00010a00ff427b82 */ /* 0x000e220000000a00 */
[----:B------:R-:W-:-:S07]  /*08a0*/  ISETP.NE.U32.AND P0, PT, RZ, UR22, PT ;  /* 0x00000016ff007c0c */ /* 0x000fce000bf05070 */
        /* <DEDUP_REMOVED lines=9> */
[----:B------:R-:W-:Y:S02]  /*0940*/  IADD3 R89, PT, PT, R89, 0x80, RZ ;  /* 0x0000008059597810 */ /* 0x000fe40007ffe0ff */
[----:B--2---:R-:W-:Y:S02]  /*0950*/  MOV R76, R66 ;  /* 0x00000042004c7202 */ /* 0x004fe40000000f00 */
[----:B------:R-:W-:Y:S02]  /*0960*/  SHF.R.U64 R92, R66, 0x10, R67 ;  /* 0x00000010425c7819 */ /* 0x000fe40000001243 */
[----:B------:R-:W-:Y:S01]  /*0970*/  SHF.L.U32 R77, R76, 0x10, RZ ;  /* 0x000000104c4d7819 */ /* 0x000fe200000006ff */
[----:B---3--:R-:W-:Y:S01]  /*0980*/  FADD.FTZ R79, -R86, R8 ;  /* 0x00000008564f7221 */ /* 0x008fe20000010100 */
[----:B------:R-:W-:-:S03]  /*0990*/  MOV R7, R67 ;  /* 0x0000004300077202 */ /* 0x000fc60000000f00 */
[----:B------:R-:W-:Y:S01]  /*09a0*/  FMUL.FTZ R79, R79, UR25 ;  /* 0x000000194f4f7c20 */ /* 0x000fe20008410000 */
[----:B------:R-:W-:Y:S01]  /*09b0*/  SHF.R.U32.HI R91, RZ, 0x10, R67 ;  /* 0x00000010ff5b7819 */ /* 0x000fe20000011643 */
[C---:B------:R-:W-:Y:S01]  /*09c0*/  FADD.FTZ R67, -R86.reuse, R10 ;  /* 0x0000000a56437221 */ /* 0x040fe20000010100 */
[----:B------:R-:W-:Y:S01]  /*09d0*/  FADD.FTZ R66, -R86, R9 ;  /* 0x0000000956427221 */ /* 0x000fe20000010100 */
[----:B------:R-:W-:Y:S01]  /*09e0*/  SHF.L.U32 R10, R92, 0x10, RZ ;  /* 0x000000105c0a7819 */ /* 0x000fe200000006ff */
[----:B------:R-:W-:Y:S01]  /*09f0*/  FADD.FTZ R40, R40, R77 ;  /* 0x0000004d28287221 */ /* 0x000fe20000010000 */
[-C--:B------:R-:W-:Y:S01]  /*0a00*/  FFMA.FTZ R32, R79, R77.reuse, R32 ;  /* 0x0000004d4f207223 */ /* 0x080fe20000010020 */
[----:B-----5:R-:W-:Y:S01]  /*0a10*/  FMUL.FTZ R77, R20, R77 ;  /* 0x0000004d144d7220 */ /* 0x020fe20000410000 */
[----:B------:R-:W-:Y:S01]  /*0a20*/  FADD.FTZ R8, -R86, R11 ;  /* 0x0000000b56087221 */ /* 0x000fe20000010100 */
[----:B------:R-:W-:Y:S01]  /*0a30*/  SHF.L.U32 R11, R7, 0x10, RZ ;  /* 0x00000010070b7819 */ /* 0x000fe200000006ff */
[----:B------:R-:W-:Y:S01]  /*0a40*/  FMUL.FTZ R76, R66, UR25 ;  /* 0x00000019424c7c20 */ /* 0x000fe20008410000 */
[-C--:B------:R-:W-:Y:S01]  /*0a50*/  FMUL.FTZ R9, R21, R10.reuse ;  /* 0x0000000a15097220 */ /* 0x080fe20000410000 */
[----:B------:R-:W-:Y:S01]  /*0a60*/  FADD.FTZ R90, R90, R77 ;  /* 0x0000004d5a5a7221 */ /* 0x000fe20000010000 */
[----:B0-----:R-:W-:Y:S01]  /*0a70*/  FFMA.FTZ R65, R79, R77, R88 ;  /* 0x0000004d4f417223 */ /* 0x001fe20000010058 */
[----:B------:R-:W-:Y:S01]  /*0a80*/  SHF.L.U32 R64, R91, 0x10, RZ ;  /* 0x000000105b407819 */ /* 0x000fe200000006ff */
[----:B------:R-:W-:Y:S01]  /*0a90*/  FMUL.FTZ R7, R67, UR25 ;  /* 0x0000001943077c20 */ /* 0x000fe20008410000 */
[----:B------:R-:W-:Y:S01]  /*0aa0*/  FADD.FTZ R41, R41, R10 ;  /* 0x0000000a29297221 */ /* 0x000fe20000010000 */
[----:B------:R-:W-:Y:S01]  /*0ab0*/  FFMA.FTZ R33, R76, R10, R33 ;  /* 0x0000000a4c217223 */ /* 0x000fe20000010021 */
[----:B------:R-:W-:Y:S01]  /*0ac0*/  FMUL.FTZ R10, R22, R11 ;  /* 0x0000000b160a7220 */ /* 0x000fe20000410000 */
[----:B------:R-:W-:Y:S01]  /*0ad0*/  FADD.FTZ R67, R90, R9 ;  /* 0x000000095a437221 */ /* 0x000fe20000010000 */
[----:B------:R-:W-:Y:S01]  /*0ae0*/  FFMA.FTZ R66, R76, R9, R65 ;  /* 0x000000094c427223 */ /* 0x000fe20000010041 */
        /* <DEDUP_REMOVED lines=10> */
.L_x_1523:
[----:B------:R-:W-:Y:S05]  /*0b90*/  BSYNC.RECONVERGENT B0 ;  /* 0x0000000000007941 */ /* 0x000fea0003800200 */
.L_x_1522:
        /* <DEDUP_REMOVED lines=14> */
[--C-:B------:R-:W-:Y:S02]  /*0c80*/  SHF.R.U64 R89, R70, 0x10, R71.reuse ;  /* 0x0000001046597819 */ /* 0x100fe40000001247 */
[----:B------:R-:W-:Y:S02]  /*0c90*/  SHF.L.U32 R73, R73, 0x10, RZ ;  /* 0x0000001049497819 */ /* 0x000fe400000006ff */
[----:B------:R-:W-:Y:S01]  /*0ca0*/  MOV R74, R71 ;  /* 0x00000047004a7202 */ /* 0x000fe20000000f00 */
[C---:B---3--:R-:W-:Y:S01]  /*0cb0*/  FADD.FTZ R72, -R86.reuse, R64 ;  /* 0x0000004056487221 */ /* 0x048fe20000010100 */
[----:B------:R-:W-:Y:S01]  /*0cc0*/  SHF.R.U32.HI R75, RZ, 0x10, R71 ;  /* 0x00000010ff4b7819 */ /* 0x000fe20000011647 */
[C---:B------:R-:W-:Y:S01]  /*0cd0*/  FADD.FTZ R71, -R86.reuse, R66 ;  /* 0x0000004256477221 */ /* 0x040fe20000010100 */
[----:B------:R-:W-:Y:S01]  /*0ce0*/  FADD.FTZ R70, -R86, R65 ;  /* 0x0000004156467221 */ /* 0x000fe20000010100 */
[----:B------:R-:W-:Y:S01]  /*0cf0*/  SHF.L.U32 R66, R89, 0x10, RZ ;  /* 0x0000001059427819 */ /* 0x000fe200000006ff */
[----:B0-----:R-:W-:Y:S01]  /*0d00*/  FMUL.FTZ R69, R72, UR25 ;  /* 0x0000001948457c20 */ /* 0x001fe20008410000 */
[-C--:B-----5:R-:W-:Y:S01]  /*0d10*/  FMUL.FTZ R72, R24, R73.reuse ;  /* 0x0000004918487220 */ /* 0x0a0fe20000410000 */
[----:B------:R-:W-:Y:S01]  /*0d20*/  FADD.FTZ R86, -R86, R67 ;  /* 0x0000004356567221 */ /* 0x000fe20000010100 */
[----:B------:R-:W-:Y:S01]  /*0d30*/  SHF.L.U32 R67, R74, 0x10, RZ ;  /* 0x000000104a437819 */ /* 0x000fe200000006ff */
[----:B------:R-:W-:Y:S01]  /*0d40*/  FMUL.FTZ R68, R70, UR25 ;  /* 0x0000001946447c20 */ /* 0x000fe20008410000 */
[----:B------:R-:W-:Y:S01]  /*0d50*/  FMUL.FTZ R71, R71, UR25 ;  /* 0x0000001947477c20 */ /* 0x000fe20008410000 */
[----:B------:R-:W-:Y:S01]  /*0d60*/  FADD.FTZ R56, R56, R73 ;  /* 0x0000004938387221 */ /* 0x000fe20000010000 */
[----:B------:R-:W-:Y:S01]  /*0d70*/  FFMA.FTZ R44, R69, R73, R44 ;  /* 0x00000049452c7223 */ /* 0x000fe2000001002c */
[----:B------:R-:W-:Y:S01]  /*0d80*/  FMUL.FTZ R73, R25, R66 ;  /* 0x0000004219497220 */ /* 0x000fe20000410000 */
[----:B------:R-:W-:Y:S01]  /*0d90*/  FADD.FTZ R90, R90, R72 ;  /* 0x000000485a5a7221 */ /* 0x000fe20000010000 */
[----:B------:R-:W-:Y:S01]  /*0da0*/  FFMA.FTZ R65, R69, R72, R88 ;  /* 0x0000004845417223 */ /* 0x000fe20000010058 */
        /* <DEDUP_REMOVED lines=16> */
.L_x_1525:
[----:B------:R-:W-:Y:S05]  /*0eb0*/  BSYNC.RECONVERGENT B0 ;  /* 0x0000000000007941 */ /* 0x000fea0003800200 */
.L_x_1524:
        /* <DEDUP_REMOVED lines=32> */
.L_x_1527:
[----:B------:R-:W-:Y:S05]  /*10c0*/  BSYNC.RECONVERGENT B0 ;  /* 0x0000000000007941 */ /* 0x000fea0003800200 */
.L_x_1526:
        /* <DEDUP_REMOVED lines=59> */
.L_x_1532:
        /* <DEDUP_REMOVED lines=23> */
.L_x_1531:
        /* <DEDUP_REMOVED lines=22> */
.L_x_1534:
        /* <DEDUP_REMOVED lines=21> */
.L_x_1530:
        /* <DEDUP_REMOVED lines=12> */
[----:B------:R-:W-:Y:S02]  /*1960*/  FFMA.FTZ R89, R80, UR26, R88 ;  /* 0x0000001a50597c23 */ /* 0x000fe40008010058 */
[----:B------:R-:W-:Y:S01]  /*1970*/  FADD.FTZ R65, R85, -R64 ;  /* 0x8000004055417221 */ /* 0x000fe20000010000 */
[----:B------:R-:W-:Y:S01]  /*1980*/  FFMA.FTZ R64, R83, UR26, R88 ;  /* 0x0000001a53407c23 */ /* 0x000fe20008010058 */
[----:B------:R-:W-:Y:S01]  /*1990*/  FADD.FTZ R66, R82, -R67 ;  /* 0x8000004352427221 */ /* 0x000fe20000010000 */
[----:B------:R-:W-:Y:S02]  /*19a0*/  FADD.FTZ R90, R78, -R89 ;  /* 0x800000594e5a7221 */ /* 0x000fe40000010000 */
[----:B------:R-:W-:Y:S01]  /*19b0*/  FADD.FTZ R67, R81, -R64 ;  /* 0x8000004051437221 */ /* 0x000fe20000010000 */
[----:B------:R-:W-:Y:S01]  /*19c0*/  FFMA.FTZ R64, R65, UR25, R48 ;  /* 0x0000001941407c23 */ /* 0x000fe20008010030 */
[----:B------:R-:W-:-:S02]  /*19d0*/  FFMA.FTZ R65, R66, UR25, R49 ;  /* 0x0000001942417c23 */ /* 0x000fc40008010031 */
[----:B------:R-:W-:Y:S01]  /*19e0*/  FFMA.FTZ R66, R67, UR25, R50 ;  /* 0x0000001943427c23 */ /* 0x000fe20008010032 */
[----:B------:R-:W-:Y:S02]  /*19f0*/  FFMA.FTZ R67, R90, UR25, R51 ;  /* 0x000000195a437c23 */ /* 0x000fe40008010033 */
[----:B------:R-:W-:-:S03]  /*1a00*/  F2FP.BF16.F32.PACK_AB R65, R65, R64 ;  /* 0x000000404141723e */ /* 0x000fc600000010ff */
[----:B------:R-:W-:Y:S02]  /*1a10*/  F2FP.BF16.F32.PACK_AB R66, R67, R66 ;  /* 0x000000424342723e */ /* 0x000fe400000010ff */
[C---:B------:R-:W-:Y:S02]  /*1a20*/  PRMT R64, R65.reuse, 0x7632, R64 ;  /* 0x0000763241407816 */ /* 0x040fe40000000040 */
[----:B------:R-:W-:Y:S02]  /*1a30*/  PRMT R89, R65, 0x7610, R89 ;  /* 0x0000761041597816 */ /* 0x000fe40000000059 */
[----:B------:R-:W-:Y:S01]  /*1a40*/  PRMT R65, R66, 0x7632, R65 ;  /* 0x0000763242417816 */ /* 0x000fe20000000041 */
[----:B------:R-:W-:Y:S06]  /*1a50*/  BRA `(.L_x_1533) ;  /* 0x0000000400047947 */ /* 0x000fec0003800000 */
.L_x_1536:
        /* <DEDUP_REMOVED lines=23> */
.L_x_1535:
        /* <DEDUP_REMOVED lines=22> */
.L_x_1537:
        /* <DEDUP_REMOVED lines=20> */
.L_x_1533:
        /* <DEDUP_REMOVED lines=24> */
.L_x_1538:
[----:B------:R-:W-:-:S07]  /*1ff0*/  IADD3 R2, PT, PT, R2, 0x80, RZ ;  /* 0x0000008002027810 */ /* 0x000fce0007ffe0ff */
.L_x_1529:
[----:B------:R-:W-:Y:S05]  /*2000*/  BSYNC.RECONVERGENT B0 ;  /* 0x0000000000007941 */ /* 0x000fea0003800200 */
.L_x_1528:
        /* <DEDUP_REMOVED lines=12> */
[--C-:B------:R-:W-:Y:S01]  /*20d0*/  FFMA.FTZ R3, R7, UR26, R88.reuse ;  /* 0x0000001a07037c23 */ /* 0x100fe20008010058 */
[--C-:B-1----:R-:W-:Y:S01]  /*20e0*/  FFMA.FTZ R60, R8, UR26, R88.reuse ;  /* 0x0000001a083c7c23 */ /* 0x102fe20008010058 */
        /* <DEDUP_REMOVED lines=10> */
[----:B0-----:R-:W-:Y:S02]  /*2190*/  F2FP.BF16.F32.PACK_AB R67, R63, R62 ;  /* 0x0000003e3f43723e */ /* 0x001fe400000010ff */
        /* <DEDUP_REMOVED lines=8> */
.L_x_1543:
        /* <DEDUP_REMOVED lines=17> */
.L_x_1542:
        /* <DEDUP_REMOVED lines=26> */
.L_x_1545:
[--C-:B01----:R-:W-:Y:S01]  /*24d0*/  FFMA.FTZ R64, R79, UR26, R88.reuse ;  /* 0x0000001a4f407c23 */ /* 0x103fe20008010058 */
[--C-:B------:R-:W-:Y:S01]  /*24e0*/  FFMA.FTZ R67, R7, UR26, R88.reuse ;  /* 0x0000001a07437c23 */ /* 0x100fe20008010058 */
[----:B------:R-:W-:Y:S02]  /*24f0*/  FFMA.FTZ R66, R8, UR26, R88 ;  /* 0x0000001a08427c23 */ /* 0x000fe40008010058 */
[----:B------:R-:W-:Y:S01]  /*2500*/  FADD.FTZ R65, R77, -R64 ;  /* 0x800000404d417221 */ /* 0x000fe20000010000 */
[----:B------:R-:W-:Y:S01]  /*2510*/  FFMA.FTZ R64, R76, UR26, R88 ;  /* 0x0000001a4c407c23 */ /* 0x000fe20008010058 */
[----:B------:R-:W-:Y:S01]  /*2520*/  FADD.FTZ R67, R10, -R67 ;  /* 0x800000430a437221 */ /* 0x000fe20000010000 */
[----:B------:R-:W-:Y:S01]  /*2530*/  FADD.FTZ R66, R11, -R66 ;  /* 0x800000420b427221 */ /* 0x000fe20000010000 */
[----:B------:R-:W-:Y:S01]  /*2540*/  FFMA.FTZ R65, R65, UR25, R52 ;  /* 0x0000001941417c23 */ /* 0x000fe20008010034 */
[----:B------:R-:W-:Y:S01]  /*2550*/  FADD.FTZ R64, R9, -R64 ;  /* 0x8000004009407221 */ /* 0x000fe20000010000 */
[----:B------:R-:W-:Y:S01]  /*2560*/  FFMA.FTZ R67, R67, UR25, R54 ;  /* 0x0000001943437c23 */ /* 0x000fe20008010036 */
[----:B------:R-:W-:-:S02]  /*2570*/  FFMA.FTZ R66, R66, UR25, R55 ;  /* 0x0000001942427c23 */ /* 0x000fc40008010037 */
[----:B------:R-:W-:-:S03]  /*2580*/  FFMA.FTZ R64, R64, UR25, R53 ;  /* 0x0000001940407c23 */ /* 0x000fc60008010035 */
[----:B------:R-:W-:Y:S02]  /*2590*/  F2FP.BF16.F32.PACK_AB R67, R66, R67 ;  /* 0x000000434243723e */ /* 0x000fe400000010ff */
[----:B------:R-:W-:-:S04]  /*25a0*/  F2FP.BF16.F32.PACK_AB R64, R64, R65 ;  /* 0x000000414040723e */ /* 0x000fc800000010ff */
[C---:B------:R-:W-:Y:S02]  /*25b0*/  PRMT R65, R64.reuse, 0x7632, R65 ;  /* 0x0000763240417816 */ /* 0x040fe40000000041 */
[----:B------:R-:W-:Y:S02]  /*25c0*/  PRMT R89, R64, 0x7610, R89 ;  /* 0x0000761040597816 */ /* 0x000fe40000000059 */
[----:B------:R-:W-:Y:S01]  /*25d0*/  PRMT R64, R67, 0x7632, R64 ;  /* 0x0000763243407816 */ /* 0x000fe20000000040 */
[----:B------:R-:W-:Y:S06]  /*25e0*/  BRA `(.L_x_1544) ;  /* 0x0000000400607947 */ /* 0x000fec0003800000 */
.L_x_1541:
        /* <DEDUP_REMOVED lines=28> */
.L_x_1547:
        /* <DEDUP_REMOVED lines=15> */
[----:B------:R-:W-:Y:S01]  /*28a0*/  PRMT R64, R67, 0x7632, R64 ;  /* 0x0000763243407816 */ /* 0x000fe20000000040 */
[----:B------:R-:W-:Y:S06]  /*28b0*/  BRA `(.L_x_1544) ;  /* 0x0000000000ac7947 */ /* 0x000fec0003800000 */
.L_x_1546:
        /* <DEDUP_REMOVED lines=26> */
.L_x_1548:
        /* <DEDUP_REMOVED lines=17> */
.L_x_1544:
        /* <DEDUP_REMOVED lines=20> */
.L_x_1549:
[----:B------:R-:W-:-:S07]  /*2cb0*/  IADD3 R2, PT, PT, R2, 0x80, RZ ;  /* 0x0000008002027810 */ /* 0x000fce0007ffe0ff */
.L_x_1540:
[----:B------:R-:W-:Y:S05]  /*2cc0*/  BSYNC.RECONVERGENT B0 ;  /* 0x0000000000007941 */ /* 0x000fea0003800200 */
.L_x_1539:
        /* <DEDUP_REMOVED lines=20> */
[----:B01----:R-:W-:Y:S01]  /*2e10*/  FFMA.FTZ R63, R4, UR25, R15 ;  /* 0x00000019043f7c23 */ /* 0x003fe2000801000f */
        /* <DEDUP_REMOVED lines=12> */
.L_x_1554:
        /* <DEDUP_REMOVED lines=17> */
.L_x_1553:
        /* <DEDUP_REMOVED lines=26> */
.L_x_1556:
        /* <DEDUP_REMOVED lines=19> */
.L_x_1552:
        /* <DEDUP_REMOVED lines=28> */
.L_x_1558:
        /* <DEDUP_REMOVED lines=17> */
.L_x_1557:
        /* <DEDUP_REMOVED lines=26> */
.L_x_1559:
        /* <DEDUP_REMOVED lines=18> */
.L_x_1555:
        /* <DEDUP_REMOVED lines=20> */
.L_x_1551:
[----:B------:R-:W-:Y:S05]  /*3990*/  BSYNC.RECONVERGENT B0 ;  /* 0x0000000000007941 */ /* 0x000fea0003800200 */
.L_x_1550:
[----:B------:R-:W-:Y:S01]  /*39a0*/  UPLOP3.LUT UP1, UPT, UPT, UPT, UP1, 0x40, 0x4 ;  /* 0x000000000004789c */ /* 0x000fe20003f2e810 */
[----:B------:R-:W-:Y:S10]  /*39b0*/  BRA.U !UP2, `(.L_x_1560) ;  /* 0xffffffc90a907547 */ /* 0x000ff4000b83ffff */
.L_x_1519:
[----:B------:R-:W4:Y:S08]  /*39c0*/  S2UR UR4, SR_CTAID.X ;  /* 0x00000000000479c3 */ /* 0x000f300000002500 */
[----:B------:R-:W0:Y:S08]  /*39d0*/  LDC.64 R2, c[0x0][0x440] ;  /* 0x00011000ff027b82 */ /* 0x000e300000000a00 */
[----:B------:R-:W1:Y:S08]  /*39e0*/  LDC.64 R4, c[0x0][0x448] ;  /* 0x00011200ff047b82 */ /* 0x000e700000000a00 */
        /* <DEDUP_REMOVED lines=23> */
.L_x_1561:
        /* <DEDUP_REMOVED lines=10> */
.L_x_3546:


//--------------------- .text._ZN10layer_norm31ln_parallel_residual_bwd_kernelINS_13Kernel_traitsIf13__nv_bfloat16fS2_fjLj1536ELj1ELj1ELj4ELj8ENS_18Kernel_traits_baseILj1536EfS2_fS2_fjLj128EEEEELb0ELb1ELb1EEEvNS_9BwdParamsE --------------------------
	.section	.text._ZN10layer_norm31ln_parallel_residual_bwd_kernelINS_13Kernel_traitsIf13__nv_bfloat16fS2_fjLj1536ELj1ELj1ELj4ELj8ENS_18Kernel_traits_baseILj1536EfS2_fS2_fjLj128EEEEELb0ELb1ELb1EEEvNS_9BwdParamsE,"ax",@progbits
	.align	128
        .global         _ZN10layer_norm31ln_parallel_residual_bwd_kernelINS_13Kernel_traitsIf13__nv_bfloat16fS2_fjLj1536ELj1ELj1ELj4ELj8ENS_18Kernel_traits_baseILj1536EfS2_fS2_fjLj128EEEEELb0ELb1ELb1EEEvNS_9BwdParamsE
        .type           _ZN10layer_norm31ln_parallel_residual_bwd_kernelINS_13Kernel_traitsIf13__nv_bfloat16fS2_fjLj1536ELj1ELj1ELj4ELj8ENS_18Kernel_traits_baseILj1536EfS2_fS2_fjLj128EEEEELb0ELb1ELb1EEEvNS_9BwdParamsE,@function
        .size           _ZN10layer_norm31ln_parallel_residual_bwd_kernelINS_13Kernel_traitsIf13__nv_bfloat16fS2_fjLj1536ELj1ELj1ELj4ELj8ENS_18Kernel_traits_baseILj1536EfS2_fS2_fjLj128EEEEELb0ELb1ELb1EEEvNS_9BwdParamsE,(.L_x_3547 - _ZN10layer_norm31ln_parallel_residual_bwd_kernelINS_13Kernel_traitsIf13__nv_bfloat16fS2_fjLj1536ELj1ELj1ELj4ELj8ENS_18Kernel_traits_baseILj1536EfS2_fS2_fjLj128EEEEELb0ELb1ELb1EEEvNS_9BwdParamsE)
        .other          _ZN10layer_norm31ln_parallel_residual_bwd_kernelINS_13Kernel_traitsIf13__nv_bfloat16fS2_fjLj1536ELj1ELj1ELj4ELj8ENS_18Kernel_traits_baseILj1536EfS2_fS2_fjLj128EEEEELb0ELb1ELb1EEEvNS_9BwdParamsE,@"STO_CUDA_ENTRY STV_DEFAULT"
_ZN10layer_norm31ln_parallel_residual_bwd_kernelINS_13Kernel_traitsIf13__nv_bfloat16fS2_fjLj1536ELj1ELj1ELj4ELj8ENS_18Kernel_traits_baseILj1536EfS2_fS2_fjLj128EEEEELb0ELb1ELb1EEEvNS_9BwdParamsE:
.text._ZN10layer_norm31ln_parallel_residual_bwd_kernelINS_13Kernel_traitsIf13__nv_bfloat16fS2_fjLj1536ELj1ELj1ELj4ELj8ENS_18Kernel_traits_baseILj1536EfS2_fS2_fjLj128EEEEELb0ELb1ELb1EEEvNS_9BwdParamsE:
        /* <DEDUP_REMOVED lines=32> */
[----:B------:R-:W-:Y:S01]  /*0200*/  UPLOP3.LUT UP1, UPT, UPT, UPT, UPT, 0x40, 0x4 ;  /* 0x000000000004789c */ /* 0x000fe20003f2e870 */
[----:B------:R-:W4:Y:S01]  /*0210*/  LDCU UR20, c[0x0][0x388] ;  /* 0x00007100ff1477ac */ /* 0x000f220008000800 */
[----:B-1----:R-:W-:Y:S01]  /*0220*/  UISETP.NE.U32.AND UP0, UPT, UR6, URZ, UPT ;  /* 0x000000ff0600728c */ /* 0x002fe2000bf05070 */
[----:B0-----:R-:W-:Y:S01]  /*0230*/  IMAD.WIDE.U32 R2, R48, 0x10, R2 ;  /* 0x0000001030027825 */ /* 0x001fe200078e0002 */
[----:B---3--:R-:W-:-:S02]  /*0240*/  UISETP.NE.AND UP2, UPT, UR5, URZ, UPT ;  /* 0x000000ff0500728c */ /* 0x008fc4000bf45270 */
[----:B------:R-:W-:Y:S01]  /*0250*/  UISETP.NE.AND.EX UP0, UPT, UR7, URZ, UPT, UP0 ;  /* 0x000000ff0700728c */ /* 0x000fe2000bf05300 */
[----:B------:R-:W-:Y:S01]  /*0260*/  CS2R R4, SRZ ;  /* 0x0000000000047805 */ /* 0x000fe2000001ff00 */
[----:B--2---:R-:W5:Y:S01]  /*0270*/  LDG.E.128 R24, desc[UR14][R2.64] ;  /* 0x0000000e02187981 */ /* 0x004f62000c1e1d00 */
[----:B------:R-:W-:Y:S01]  /*0280*/  MOV R67, RZ ;  /* 0x000000ff00437202 */ /* 0x000fe20000000f00 */
[----:B------:R-:W0:Y:S01]  /*0290*/  LDCU.U8 UR25, c[0x0][0x410] ;  /* 0x00008200ff1977ac */ /* 0x000e220008000000 */
[----:B------:R-:W-:Y:S01]  /*02a0*/  PLOP3.LUT P2, PT, PT, PT, UP2, 0x80, 0x8 ;  /* 0x000000000008781c */ /* 0x000fe20003f4f028 */
[----:B------:R-:W5:Y:S01]  /*02b0*/  LDG.E.128 R20, desc[UR14][R2.64+0x800] ;  /* 0x0008000e02147981 */ /* 0x000f62000c1e1d00 */
[----:B------:R-:W-:Y:S01]  /*02c0*/  PLOP3.LUT P0, PT, PT, PT, UP0, 0x80, 0x8 ;  /* 0x000000000008781c */ /* 0x000fe20003f0f008 */
[----:B------:R-:W1:Y:S02]  /*02d0*/  LDCU UR21, c[0x0][0x400] ;  /* 0x00008000ff1577ac */ /* 0x000e640008000800 */
[----:B------:R2:W5:Y:S01]  /*02e0*/  LDG.E.128 R16, desc[UR14][R2.64+0x1000] ;  /* 0x0010000e02107981 */ /* 0x000562000c1e1d00 */
[----:B------:R-:W3:Y:S01]  /*02f0*/  LDCU.64 UR12, c[0x0][0x470] ;  /* 0x00008e00ff0c77ac */ /* 0x000ee20008000a00 */
[----:B------:R-:W0:Y:S01]  /*0300*/  LDCU.64 UR26, c[0x0][0x438] ;  /* 0x00008700ff1a77ac */ /* 0x000e220008000a00 */
[----:B--2---:R-:W-:Y:S01]  /*0310*/  CS2R R2, SRZ ;  /* 0x0000000000027805 */ /* 0x004fe2000001ff00 */
[----:B------:R-:W2:Y:S01]  /*0320*/  LDCU.64 UR10, c[0x0][0x478] ;  /* 0x00008f00ff0a77ac */ /* 0x000ea20008000a00 */
[----:B------:R-:W0:Y:S01]  /*0330*/  LDCU.128 UR16, c[0x0][0x3c0] ;  /* 0x00007800ff1077ac */ /* 0x000e220008000c00 */
[----:B----4-:R-:W0:Y:S04]  /*0340*/  LDCU.64 UR22, c[0x0][0x380] ;  /* 0x00007000ff1677ac */ /* 0x010e280008000a00 */
.L_x_1592:
[----:B------:R-:W4:Y:S01]  /*0350*/  LDC.64 R84, c[0x0][0x428] ;  /* 0x00010a00ff547b82 */ /* 0x000f220000000a00 */
[----:B------:R-:W-:Y:S02]  /*0360*/  UIMAD UR5, UR4, UR20, URZ ;  /* 0x00000014040572a4 */ /* 0x000fe4000f8e02ff */
[----:B0-----:R-:W-:Y:S02]  /*0370*/  UIMAD.WIDE UR8, UR4, 0x4, UR18 ;  /* 0x00000004040878a5 */ /* 0x001fe4000f8e0212 */
[----:B------:R-:W-:-:S03]  /*0380*/  USHF.R.S32.HI UR6, URZ, 0x1f, UR5 ;  /* 0x0000001fff067899 */ /* 0x000fc60008011405 */
[----:B------:R-:W0:Y:S01]  /*0390*/  LDC.64 R52, c[0x0][0x3a8] ;  /* 0x0000ea00ff347b82 */ /* 0x000e220000000a00 */
[----:B------:R-:W-:Y:S01]  /*03a0*/  ULEA.HI UR6, UR6, UR5, URZ, 0x2 ;  /* 0x0000000506067291 */ /* 0x000fe2000f8f10ff */
[----:B------:R-:W-:Y:S02]  /*03b0*/  MOV R76, UR8 ;  /* 0x00000008004c7c02 */ /* 0x000fe40008000f00 */
[----:B------:R-:W-:-:S03]  /*03c0*/  MOV R77, UR9 ;  /* 0x00000009004d7c02 */ /* 0x000fc60008000f00 */
[----:B-1----:R-:W-:Y:S01]  /*03d0*/  MOV R45, UR6 ;  /* 0x00000006002d7c02 */ /* 0x002fe20008000f00 */
[----:B------:R-:W-:Y:S01]  /*03e0*/  UIMAD.WIDE UR6, UR4, 0x4, UR16 ;  /* 0x00000004040678a5 */ /* 0x000fe2000f8e0210 */
[----:B------:R-:W3:Y:S01]  /*03f0*/  LDG.E R76, desc[UR14][R76.64] ;  /* 0x0000000e4c4c7981 */ /* 0x000ee2000c1e1900 */
[----:B------:R-:W1:Y:S01]  /*0400*/  @P0 LDC.64 R74, c[0x0][0x438] ;  /* 0x00010e00ff4a0b82 */ /* 0x000e620000000a00 */
[----:B------:R-:W-:-:S03]  /*0410*/  LEA.HI.SX32 R66, R45, R48, 0x1e ;  /* 0x000000302d427211 */ /* 0x000fc600078ff2ff */
[----:B------:R-:W-:Y:S02]  /*0420*/  MOV R80, UR6 ;  /* 0x0000000600507c02 */ /* 0x000fe40008000f00 */
[----:B------:R-:W-:Y:S01]  /*0430*/  MOV R81, UR7 ;  /* 0x0000000700517c02 */ /* 0x000fe20008000f00 */
[C---:B----4-:R-:W-:Y:S01]  /*0440*/  IMAD.WIDE.U32 R72, R66.reuse, 0x8, R84 ;  /* 0x0000000842487825 */ /* 0x050fe200078e0054 */
[----:B------:R-:W-:-:S03]  /*0450*/  IADD3 R65, PT, PT, R66, 0x80, RZ ;  /* 0x0000008042417810 */ /* 0x000fc60007ffe0ff */
[----:B------:R-:W4:Y:S01]  /*0460*/  LDG.E R87, desc[UR14][R80.64] ;  /* 0x0000000e50577981 */ /* 0x000f22000c1e1900 */
[C---:B0-----:R-:W-:Y:S01]  /*0470*/  IMAD.WIDE.U32 R44, R66.reuse, 0x10, R52 ;  /* 0x00000010422c7825 */ /* 0x041fe200078e0034 */
[----:B------:R-:W-:Y:S02]  /*0480*/  IADD3 R64, PT, PT, R66, 0x100, RZ ;  /* 0x0000010042407810 */ /* 0x000fe40007ffe0ff */
[----:B------:R-:W2:Y:S01]  /*0490*/  LDG.E.64 R72, desc[UR14][R72.64] ;  /* 0x0000000e48487981 */ /* 0x000ea2000c1e1b00 */
[----:B------:R-:W-:-:S03]  /*04a0*/  IMAD.WIDE.U32 R78, R65, 0x8, R84 ;  /* 0x00000008414e7825 */ /* 0x000fc600078e0054 */
[----:B------:R-:W2:Y:S01]  /*04b0*/  LDG.E.128 R44, desc[UR14][R44.64] ;  /* 0x0000000e2c2c7981 */ /* 0x000ea2000c1e1d00 */
[----:B------:R-:W-:-:S03]  /*04c0*/  IMAD.WIDE.U32 R48, R65, 0x10, R52 ;  /* 0x0000001041307825 */ /* 0x000fc600078e0034 */
[----:B------:R-:W2:Y:S01]  /*04d0*/  LDG.E.64 R78, desc[UR14][R78.64] ;  /* 0x0000000e4e4e7981 */ /* 0x000ea2000c1e1b00 */
[----:B------:R-:W-:-:S03]  /*04e0*/  IMAD.WIDE.U32 R84, R64, 0x8, R84 ;  /* 0x0000000840547825 */ /* 0x000fc600078e0054 */
[----:B------:R-:W2:Y:S01]  /*04f0*/  LDG.E.128 R48, desc[UR14][R48.64] ;  /* 0x0000000e30307981 */ /* 0x000ea2000c1e1d00 */
[----:B------:R-:W-:-:S03]  /*0500*/  IMAD.WIDE.U32 R52, R64, 0x10, R52 ;  /* 0x0000001040347825 */ /* 0x000fc600078e0034 */
[----:B------:R-:W2:Y:S04]  /*0510*/  LDG.E.64 R84, desc[UR14][R84.64] ;  /* 0x0000000e54547981 */ /* 0x000ea8000c1e1b00 */
[----:B------:R-:W2:Y:S01]  /*0520*/  LDG.E.128 R52, desc[UR14][R52.64] ;  /* 0x0000000e34347981 */ /* 0x000ea2000c1e1d00 */
[----:B-1----:R-:W-:Y:S01]  /*0530*/  @P0 IMAD.WIDE.U32 R92, R66, 0x10, R74 ;  /* 0x00000010425c0825 */ /* 0x002fe200078e004a */
[----:B------:R-:W-:-:S04]  /*0540*/  ISETP.NE.U32.AND P1, PT, RZ, UR26, PT ;  /* 0x0000001aff007c0c */ /* 0x000fc8000bf25070 */
[----:B-----5:R-:W5:Y:S01]  /*0550*/  @P0 LDG.E.128 R28, desc[UR14][R92.64] ;  /* 0x0000000e5c1c0981 */ /* 0x020f62000c1e1d00 */
[----:B------:R-:W-:-:S13]  /*0560*/  ISETP.NE.AND.EX P0, PT, RZ, UR27, PT, P1 ;  /* 0x0000001bff007c0c */ /* 0x000fda000bf05310 */
[----:B------:R-:W0:Y:S08]  /*0570*/  @P0 LDC.64 R74, c[0x0][0x438] ;  /* 0x00010e00ff4a0b82 */ /* 0x000e300000000a00 */
[----:B------:R-:W1:Y:S01]  /*0580*/  @P0 LDC.64 R90, c[0x0][0x438] ;  /* 0x00010e00ff5a0b82 */ /* 0x000e620000000a00 */
[----:B0-----:R-:W-:-:S05]  /*0590*/  @P0 IMAD.WIDE.U32 R88, R65, 0x10, R74 ;  /* 0x0000001041580825 */ /* 0x001fca00078e004a */
[----:B------:R0:W5:Y:S01]  /*05a0*/  @P0 LDG.E.128 R32, desc[UR14][R88.64] ;  /* 0x0000000e58200981 */ /* 0x000162000c1e1d00 */
[----:B-1----:R-:W-:-:S05]  /*05b0*/  @P0 IMAD.WIDE.U32 R90, R64, 0x10, R90 ;  /* 0x00000010405a0825 */ /* 0x002fca00078e005a */
[----:B------:R1:W5:Y:S01]  /*05c0*/  @P0 LDG.E.128 R36, desc[UR14][R90.64] ;  /* 0x0000000e5a240981 */ /* 0x000362000c1e1d00 */
[----:B---3--:R-:W-:Y:S02]  /*05d0*/  R2UR UR9, R76 ;  /* 0x000000004c0972ca */ /* 0x008fe400000e0000 */
[----:B----4-:R-:W-:Y:S02]  /*05e0*/  FSEL R87, R87, RZ, !P2 ;  /* 0x000000ff57577208 */ /* 0x010fe40005000000 */
[----:B--2---:R-:W-:Y:S02]  /*05f0*/  MOV R82, R72 ;  /* 0x0000004800527202 */ /* 0x004fe40000000f00 */
[----:B------:R-:W-:Y:S01]  /*0600*/  SHF.R.U64 R80, R72, 0x10, R73 ;  /* 0x0000001048507819 */ /* 0x000fe20000001249 */
[C---:B0-----:R-:W-:Y:S01]  /*0610*/  FADD.FTZ R88, -R87.reuse, R44 ;  /* 0x0000002c57587221 */ /* 0x041fe20000010100 */
[----:B------:R-:W-:Y:S01]  /*0620*/  SHF.L.U32 R82, R82, 0x10, RZ ;  /* 0x0000001052527819 */ /* 0x000fe200000006ff */
[----:B-1----:R-:W-:Y:S01]  /*0630*/  FADD.FTZ R90, -R87, R45 ;  /* 0x0000002d575a7221 */ /* 0x002fe20000010100 */
[----:B------:R-:W-:-:S03]  /*0640*/  MOV R77, R73 ;  /* 0x00000049004d7202 */ /* 0x000fc60000000f00 */
[----:B------:R-:W-:Y:S01]  /*0650*/  FMUL.FTZ R88, R88, UR9 ;  /* 0x0000000958587c20 */ /* 0x000fe20008410000 */
[----:B------:R-:W-:Y:S02]  /*0660*/  SHF.R.U32.HI R72, RZ, 0x10, R73 ;  /* 0x00000010ff487819 */ /* 0x000fe40000011649 */
[----:B------:R-:W-:Y:S01]  /*0670*/  SHF.R.U64 R73, R78, 0x10, R79 ;  /* 0x000000104e497819 */ /* 0x000fe2000000124f */
[C---:B------:R-:W-:Y:S01]  /*0680*/  FADD.FTZ R45, -R87.reuse, R50 ;  /* 0x00000032572d7221 */ /* 0x040fe20000010100 */
[----:B------:R-:W-:Y:S01]  /*0690*/  SHF.L.U32 R80, R80, 0x10, RZ ;  /* 0x0000001050507819 */ /* 0x000fe200000006ff */
[----:B------:R-:W-:Y:S01]  /*06a0*/  FMUL.FTZ R50, R24, R82 ;  /* 0x0000005218327220 */ /* 0x000fe20000410000 */
[----:B------:R-:W-:Y:S01]  /*06b0*/  MOV R74, R78 ;  /* 0x0000004e004a7202 */ /* 0x000fe20000000f00 */
[----:B------:R-:W-:Y:S01]  /*06c0*/  FFMA.FTZ R67, R88, R82, R67 ;  /* 0x0000005258437223 */ /* 0x000fe20000010043 */
[----:B------:R-:W-:Y:S01]  /*06d0*/  MOV R75, R79 ;  /* 0x0000004f004b7202 */ /* 0x000fe20000000f00 */
[----:B------:R-:W-:Y:S01]  /*06e0*/  FADD.FTZ R63, R82, R63 ;  /* 0x0000003f523f7221 */ /* 0x000fe20000010000 */
[----:B------:R-:W-:Y:S01]  /*06f0*/  SHF.R.U32.HI R76, RZ, 0x10, R79 ;  /* 0x00000010ff4c7819 */ /* 0x000fe2000001164f */
[----:B------:R-:W-:Y:S01]  /*0700*/  FADD.FTZ R47, -R87, R47 ;  /* 0x0000002f572f7221 */ /* 0x000fe20000010100 */
[----:B------:R-:W-:-:S02]  /*0710*/  MOV R78, R84 ;  /* 0x00000054004e7202 */ /* 0x000fc40000000f00 */
[--C-:B------:R-:W-:Y:S01]  /*0720*/  SHF.R.U64 R79, R84, 0x10, R85.reuse ;  /* 0x00000010544f7819 */ /* 0x100fe20000001255 */
[----:B------:R-:W-:Y:S01]  /*0730*/  FADD.FTZ R84, -R87, R52 ;  /* 0x0000003457547221 */ /* 0x000fe20000010100 */
[----:B------:R-:W-:Y:S01]  /*0740*/  SHF.L.U32 R77, R77, 0x10, RZ ;  /* 0x000000104d4d7819 */ /* 0x000fe200000006ff */
[----:B------:R-:W-:Y:S01]  /*0750*/  FMUL.FTZ R52, R25, R80 ;  /* 0x0000005019347220 */ /* 0x000fe20000410000 */
[----:B------:R-:W-:Y:S01]  /*0760*/  SHF.L.U32 R82, R73, 0x10, RZ ;  /* 0x0000001049527819 */ /* 0x000fe200000006ff */
[----:B------:R-:W-:Y:S01]  /*0770*/  FADD.FTZ R73, RZ, R50 ;  /* 0x00000032ff497221 */ /* 0x000fe20000010000 */
[----:B------:R-:W-:Y:S01]  /*0780*/  MOV R81, R85 ;  /* 0x0000005500517202 */ /* 0x000fe20000000f00 */
[C---:B------:R-:W-:Y:S01]  /*0790*/  FADD.FTZ R83, -R87.reuse, R46 ;  /* 0x0000002e57537221 */ /* 0x040fe20000010100 */
[----:B------:R-:W-:Y:S01]  /*07a0*/  SHF.R.U32.HI R89, RZ, 0x10, R85 ;  /* 0x00000010ff597819 */ /* 0x000fe20000011655 */
[C---:B------:R-:W-:Y:S01]  /*07b0*/  FADD.FTZ R85, -R87.reuse, R53 ;  /* 0x0000003557557221 */ /* 0x040fe20000010100 */
[----:B------:R-:W-:Y:S01]  /*07c0*/  SHF.L.U32 R72, R72, 0x10, RZ ;  /* 0x0000001048487819 */ /* 0x000fe200000006ff */
[----:B------:R-:W-:Y:S01]  /*07d0*/  FADD.FTZ R86, -R87, R54 ;  /* 0x0000003657567221 */ /* 0x000fe20000010100 */
[----:B------:R-:W-:Y:S01]  /*07e0*/  FMUL.FTZ R53, R47, UR9 ;  /* 0x000000092f357c20 */ /* 0x000fe20008410000 */
[----:B------:R-:W-:Y:S01]  /*07f0*/  FMUL.FTZ R54, R26, R77 ;  /* 0x0000004d1a367220 */ /* 0x000fe20000410000 */
[----:B------:R-:W-:Y:S01]  /*0800*/  FADD.FTZ R91, R52, R73 ;  /* 0x00000049345b7221 */ /* 0x000fe20000010000 */
[C---:B------:R-:W-:Y:S01]  /*0810*/  FADD.FTZ R44, -R87.reuse, R49 ;  /* 0x00000031572c7221 */ /* 0x040fe20000010100 */
[----:B------:R-:W-:Y:S01]  /*0820*/  FADD.FTZ R46, -R87, R51 ;  /* 0x00000033572e7221 */ /* 0x000fe20000010100 */
[----:B------:R-:W-:Y:S01]  /*0830*/  FMUL.FTZ R49, R90, UR9 ;  /* 0x000000095a317c20 */ /* 0x000fe20008410000 */
[----:B------:R-:W-:Y:S01]  /*0840*/  FMUL.FTZ R51, R83, UR9 ;  /* 0x0000000953337c20 */ /* 0x000fe20008410000 */
        /* <DEDUP_REMOVED lines=18> */
[----:B------:R-:W-:Y:S01]  /*0970*/  FMUL.FTZ R75, R46, UR9 ;  /* 0x000000092e4b7c20 */ /* 0x000fe20008410000 */
[----:B------:R-:W-:Y:S01]  /*0980*/  FADD.FTZ R11, R77, R11 ;  /* 0x0000000b4d0b7221 */ /* 0x000fe20000010000 */
[-C--:B------:R-:W-:Y:S01]  /*0990*/  FFMA.FTZ R3, R74, R77.reuse, R3 ;  /* 0x0000004d4a037223 */ /* 0x080fe20000010003 */
[----:B------:R-:W-:Y:S01]  /*09a0*/  FMUL.FTZ R77, R22, R77 ;  /* 0x0000004d164d7220 */ /* 0x000fe20000410000 */
[----:B------:R-:W-:Y:S01]  /*09b0*/  FADD.FTZ R44, R78, R91 ;  /* 0x0000005b4e2c7221 */ /* 0x000fe20000010000 */
[----:B------:R-:W-:Y:S01]  /*09c0*/  FADD.FTZ R48, -R87, R48 ;  /* 0x0000003057307221 */ /* 0x000fe20000010100 */
[----:B------:R-:W-:Y:S01]  /*09d0*/  FADD.FTZ R12, R80, R12 ;  /* 0x0000000c500c7221 */ /* 0x000fe20000010000 */
[----:B------:R-:W-:Y:S01]  /*09e0*/  FFMA.FTZ R4, R75, R80, R4 ;  /* 0x000000504b047223 */ /* 0x000fe20000010004 */
[----:B------:R-:W-:Y:S01]  /*09f0*/  FFMA.FTZ R46, R88, R50, RZ ;  /* 0x00000032582e7223 */ /* 0x000fe200000100ff */
[----:B------:R-:W-:Y:S01]  /*0a00*/  FMUL.FTZ R80, R23, R80 ;  /* 0x0000005017507220 */ /* 0x000fe20000410000 */
[----:B------:R-:W-:Y:S01]  /*0a10*/  FADD.FTZ R45, R77, R44 ;  /* 0x0000002c4d2d7221 */ /* 0x000fe20000010000 */
[----:B------:R-:W-:Y:S01]  /*0a20*/  FADD.FTZ R87, -R87, R55 ;  /* 0x0000003757577221 */ /* 0x000fe20000010100 */
[----:B------:R-:W-:Y:S01]  /*0a30*/  FADD.FTZ R10, R82, R10 ;  /* 0x0000000a520a7221 */ /* 0x000fe20000010000 */
[----:B------:R-:W-:Y:S01]  /*0a40*/  FFMA.FTZ R2, R73, R82, R2 ;  /* 0x0000005249027223 */ /* 0x000fe20000010002 */
        /* <DEDUP_REMOVED lines=9> */
[----:B------:R-:W-:Y:S01]  /*0ae0*/  SHF.L.U32 R89, R89, 0x10, RZ ;  /* 0x0000001059597819 */ /* 0x000fe200000006ff */
[----:B------:R-:W-:Y:S01]  /*0af0*/  FFMA.FTZ R90, R53, R72, R82 ;  /* 0x00000048355a7223 */ /* 0x000fe20000010052 */
[----:B------:R-:W-:Y:S01]  /*0b00*/  FMUL.FTZ R82, R18, R46 ;  /* 0x0000002e12527220 */ /* 0x000fe20000410000 */
[----:B------:R-:W-:Y:S01]  /*0b10*/  FADD.FTZ R45, R48, R81 ;  /* 0x00000051302d7221 */ /* 0x000fe20000010000 */
[----:B------:R-:W-:Y:S01]  /*0b20*/  FADD.FTZ R9, R83, R9 ;  /* 0x0000000953097221 */ /* 0x000fe20000010000 */
[----:B------:R-:W-:Y:S01]  /*0b30*/  FFMA.FTZ R0, R55, R83, R0 ;  /* 0x0000005337007223 */ /* 0x000fe20000010000 */
[----:B------:R-:W-:Y:S01]  /*0b40*/  FMUL.FTZ R83, R19, R89 ;  /* 0x0000005913537220 */ /* 0x000fe20000410000 */
[----:B------:R-:W-:Y:S01]  /*0b50*/  FADD.FTZ R48, R45, R82 ;  /* 0x000000522d307221 */ /* 0x000fe20000010000 */
[----:B------:R-:W-:-:S03]  /*0b60*/  FFMA.FTZ R90, R55, R76, R90 ;  /* 0x0000004c375a7223 */ /* 0x000fc6000001005a */
[----:B------:R-:W-:Y:S01]  /*0b70*/  FADD.FTZ R45, R48, R83 ;  /* 0x00000053302d7221 */ /* 0x000fe20000010000 */
[----:B------:R-:W-:Y:S01]  /*0b80*/  FFMA.FTZ R91, R73, R78, R90 ;  /* 0x0000004e495b7223 */ /* 0x000fe2000001005a */
[----:B------:R-:W-:-:S03]  /*0b90*/  FMUL.FTZ R84, R84, UR9 ;  /* 0x0000000954547c20 */ /* 0x000fc60008410000 */
[----:B------:R-:W-:Y:S01]  /*0ba0*/  FFMA.FTZ R90, R74, R77, R91 ;  /* 0x0000004d4a5a7223 */ /* 0x000fe2000001005b */
[----:B------:R-:W0:Y:S01]  /*0bb0*/  SHFL.DOWN PT, R48, R45, 0x10, 0x1f ;  /* 0x0a001f002d307f89 */ /* 0x000e2200000e0000 */
[----:B------:R-:W-:Y:S01]  /*0bc0*/  FADD.FTZ R13, R47, R13 ;  /* 0x0000000d2f0d7221 */ /* 0x000fe20000010000 */
[----:B------:R-:W-:Y:S01]  /*0bd0*/  FFMA.FTZ R5, R84, R47, R5 ;  /* 0x0000002f54057223 */ /* 0x000fe20000010005 */
        /* <DEDUP_REMOVED lines=19> */
[----:B0-----:R-:W-:-:S05]  /*0d10*/  FADD.FTZ R91, R92, R91 ;  /* 0x0000005b5c5b7221 */ /* 0x001fca0000010000 */
[----:B------:R-:W0:Y:S01]  /*0d20*/  SHFL.DOWN PT, R90, R91, 0x2, 0x1f ;  /* 0x08401f005b5a7f89 */ /* 0x000e2200000e0000 */
[----:B-1----:R-:W-:Y:S02]  /*0d30*/  FADD.FTZ R93, R93, R48 ;  /* 0x000000305d5d7221 */ /* 0x002fe40000010000 */
[----:B------:R-:W1:Y:S01]  /*0d40*/  S2R R48, SR_TID.X ;  /* 0x0000000000307919 */ /* 0x000e620000002100 */
[----:B------:R-:W-:Y:S01]  /*0d50*/  FADD.FTZ R14, R44, R14 ;  /* 0x0000000e2c0e7221 */ /* 0x000fe20000010000 */
[----:B------:R-:W-:Y:S02]  /*0d60*/  FFMA.FTZ R6, R85, R44, R6 ;  /* 0x0000002c55067223 */ /* 0x000fe40000010006 */
[----:B------:R-:W2:Y:S01]  /*0d70*/  SHFL.DOWN PT, R44, R93, 0x1, 0x1f ;  /* 0x08201f005d2c7f89 */ /* 0x000ea200000e0000 */
[----:B0-----:R-:W-:-:S05]  /*0d80*/  FADD.FTZ R90, R91, R90 ;  /* 0x0000005a5b5a7221 */ /* 0x001fca0000010000 */
[----:B------:R-:W0:Y:S01]  /*0d90*/  SHFL.DOWN PT, R45, R90, 0x1, 0x1f ;  /* 0x08201f005a2d7f89 */ /* 0x000e2200000e0000 */
[----:B-1----:R-:W-:Y:S01]  /*0da0*/  LOP3.LUT P1, RZ, R48, 0x1f, RZ, 0xc0, !PT ;  /* 0x0000001f30ff7812 */ /* 0x002fe2000782c0ff */
[----:B------:R-:W-:Y:S01]  /*0db0*/  BSSY.RECONVERGENT B0, `(.L_x_1563) ;  /* 0x000000c000007945 */ /* 0x000fe20003800200 */
[----:B--2---:R-:W-:Y:S01]  /*0dc0*/  FADD.FTZ R44, R93, R44 ;  /* 0x0000002c5d2c7221 */ /* 0x004fe20000010000 */
[----:B0-----:R-:W-:-:S10]  /*0dd0*/  FADD.FTZ R45, R90, R45 ;  /* 0x0000002d5a2d7221 */ /* 0x001fd40000010000 */
        /* <DEDUP_REMOVED lines=9> */
.L_x_1564:
[----:B------:R-:W-:Y:S05]  /*0e70*/  BSYNC.RECONVERGENT B0 ;  /* 0x0000000000007941 */ /* 0x000fea0003800200 */
.L_x_1563:
        /* <DEDUP_REMOVED lines=61> */
.L_x_1567:
        /* <DEDUP_REMOVED lines=23> */
.L_x_1566:
        /* <DEDUP_REMOVED lines=22> */
.L_x_1569:
        /* <DEDUP_REMOVED lines=21> */
.L_x_1565:
        /* <DEDUP_REMOVED lines=29> */
.L_x_1571:
        /* <DEDUP_REMOVED lines=23> */
.L_x_1570:
        /* <DEDUP_REMOVED lines=22> */
.L_x_1572:
        /* <DEDUP_REMOVED lines=20> */
.L_x_1568:
        /* <DEDUP_REMOVED lines=24> */
.L_x_1573:
        /* <DEDUP_REMOVED lines=24> */
.L_x_1576:
        /* <DEDUP_REMOVED lines=17> */
.L_x_1575:
        /* <DEDUP_REMOVED lines=24> */
.L_x_1578:
        /* <DEDUP_REMOVED lines=19> */
.L_x_1574:
        /* <DEDUP_REMOVED lines=23> */
.L_x_1580:
        /* <DEDUP_REMOVED lines=17> */
.L_x_1579:
        /* <DEDUP_REMOVED lines=24> */
.L_x_1581:
        /* <DEDUP_REMOVED lines=18> */
.L_x_1577:
        /* <DEDUP_REMOVED lines=19> */
.L_x_1582:
        /* <DEDUP_REMOVED lines=24> */
.L_x_1585:
        /* <DEDUP_REMOVED lines=17> */
.L_x_1584:
        /* <DEDUP_REMOVED lines=24> */
.L_x_1587:
        /* <DEDUP_REMOVED lines=19> */
.L_x_1583:
        /* <DEDUP_REMOVED lines=23> */
.L_x_1589:
        /* <DEDUP_REMOVED lines=17> */
.L_x_1588:
        /* <DEDUP_REMOVED lines=24> */
.L_x_1590:
        /* <DEDUP_REMOVED lines=18> */
.L_x_1586:
        /* <DEDUP_REMOVED lines=19> */
.L_x_1591:
[----:B------:R-:W-:Y:S01]  /*34f0*/  UPLOP3.LUT UP1, UPT, UPT, UPT, UP1, 0x40, 0x4 ;  /* 0x000000000004789c */ /* 0x000fe20003f2e810 */
[----:B------:R-:W-:Y:S10]  /*3500*/  BRA.U !UP2, `(.L_x_1592) ;  /* 0xffffffcd0a907547 */ /* 0x000ff4000b83ffff */
        /* <DEDUP_REMOVED lines=23> */
[----:B------:R-:W-:-:S07]  /*3680*/  MOV R15, R56 ;  /* 0x00000038000f7202 */ /* 0x000fce0000000f00 */
.L_x_1562:
[----:B------:R-:W3:Y:S08]  /*3690*/  S2UR UR4, SR_CTAID.X ;  /* 0x00000000000479c3 */ /* 0x000ef00000002500 */
        /* <DEDUP_REMOVED lines=14> */
.L_x_1593:
        /* <DEDUP_REMOVED lines=16> */
.L_x_3547:


//--------------------- .text._ZN10layer_norm31ln_parallel_residual_bwd_kernelINS_13Kernel_traitsIf13__nv_bfloat16fS2_fjLj1536ELj1ELj1ELj4ELj8ENS_18Kernel_traits_baseILj1536EfS2_fS2_fjLj128EEEEELb1ELb0ELb0EEEvNS_9BwdParamsE --------------------------
	.section	.text._ZN10layer_norm31ln_parallel_residual_bwd_kernelINS_13Kernel_traitsIf13__nv_bfloat16fS2_fjLj1536ELj1ELj1ELj4ELj8ENS_18Kernel_traits_baseILj1536EfS2_fS2_fjLj128EEEEELb1ELb0ELb0EEEvNS_9BwdParamsE,"ax",@progbits
	.align	128
        .global         _ZN10layer_norm31ln_parallel_residual_bwd_kernelINS_13Kernel_traitsIf13__nv_bfloat16fS2_fjLj1536ELj1ELj1ELj4ELj8ENS_18Kernel_traits_baseILj1536EfS2_fS2_fjLj128EEEEELb1ELb0ELb0EEEvNS_9BwdParamsE
        .type           _ZN10layer_norm31ln_parallel_residual_bwd_kernelINS_13Kernel_traitsIf13__nv_bfloat16fS2_fjLj1536ELj1ELj1ELj4ELj8ENS_18Kernel_traits_baseILj1536EfS2_fS2_fjLj128EEEEELb1ELb0ELb0EEEvNS_9BwdParamsE,@function
        .size           _ZN10layer_norm31ln_parallel_residual_bwd_kernelINS_13Kernel_traitsIf13__nv_bfloat16fS2_fjLj1536ELj1ELj1ELj4ELj8ENS_18Kernel_traits_baseILj1536EfS2_fS2_fjLj128EEEEELb1ELb0ELb0EEEvNS_9BwdParamsE,(.L_x_3548 - _ZN10layer_norm31ln_parallel_residual_bwd_kernelINS_13Kernel_traitsIf13__nv_bfloat16fS2_fjLj1536ELj1ELj1ELj4ELj8ENS_18Kernel_traits_baseILj1536EfS2_fS2_fjLj128EEEEELb1ELb0ELb0EEEvNS_9BwdParamsE)
        .other          _ZN10layer_norm31ln_parallel_residual_bwd_kernelINS_13Kernel_traitsIf13__nv_bfloat16fS2_fjLj1536ELj1ELj1ELj4ELj8ENS_18Kernel_traits_baseILj1536EfS2_fS2_fjLj128EEEEELb1ELb0ELb0EEEvNS_9BwdParamsE,@"STO_CUDA_ENTRY STV_DEFAULT"
_ZN10layer_norm31ln_parallel_residual_bwd_kernelINS_13Kernel_traitsIf13__nv_bfloat16fS2_fjLj1536ELj1ELj1ELj4ELj8ENS_18Kernel_traits_baseILj1536EfS2_fS2_fjLj128EEEEELb1ELb0ELb0EEEvNS_9BwdParamsE:
.text._ZN10layer_norm31ln_parallel_residual_bwd_kernelINS_13Kernel_traitsIf13__nv_bfloat16fS2_fjLj1536ELj1ELj1ELj4ELj8ENS_18Kernel_traits_baseILj1536EfS2_fS2_fjLj128EEEEELb1ELb0ELb0EEEvNS_9BwdParamsE:
        /* <DEDUP_REMOVED lines=62> */
[----:B------:R-:W-:Y:S01]  /*03e0*/  IMAD.U32 R10, RZ, RZ, UR9 ;  /* 0x00000009ff0a7e24 */ /* 0x000fe2000f8e00ff */
        /* <DEDUP_REMOVED lines=24> */
[----:B------:R-:W-:Y:S02]  /*0570*/  CS2R R60, SRZ ;  /* 0x00000000003c7805 */ /* 0x000fe4000001ff00 */
[----:B------:R-:W-:Y:S01]  /*0580*/  CS2R R62, SRZ ;  /* 0x00000000003e7805 */ /* 0x000fe2000001ff00 */
[----:B------:R-:W-:Y:S01]  /*0590*/  UPLOP3.LUT UP1, UPT, UPT, UPT, UPT, 0x40, 0x4 ;  /* 0x000000000004789c */ /* 0x000fe20003f2e870 */
[----:B------:R-:W0:Y:S01]  /*05a0*/  LDCU UR16, c[0x0][0x408] ;  /* 0x00008100ff1077ac */ /* 0x000e220008000800 */
[----:B------:R-:W1:Y:S01]  /*05b0*/  LDCU UR13, c[0x0][0x400] ;  /* 0x00008000ff0d77ac */ /* 0x000e620008000800 */
[----:B------:R-:W2:Y:S01]  /*05c0*/  LDCU.64 UR6, c[0x0][0x478] ;  /* 0x00008f00ff0677ac */ /* 0x000ea20008000a00 */
[----:B------:R-:W3:Y:S01]  /*05d0*/  LDCU.64 UR18, c[0x0][0x438] ;  /* 0x00008700ff1277ac */ /* 0x000ee20008000a00 */
[----:B------:R-:W4:Y:S06]  /*05e0*/  LDCU.64 UR14, c[0x0][0x470] ;  /* 0x00008e00ff0e77ac */ /* 0x000f2c0008000a00 */
.L_x_1635:
[----:B0123--:R-:W0:Y:S08]  /*05f0*/  LDC.64 R110, c[0x0][0x3c0] ;  /* 0x0000f000ff6e7b82 */ /* 0x00fe300000000a00 */
[----:B-----5:R-:W1:Y:S08]  /*0600*/  LDC.64 R8, c[0x0][0x3c8] ;  /* 0x0000f200ff087b82 */ /* 0x020e700000000a00 */
[----:B------:R-:W2:Y:S01]  /*0610*/  LDC R13, c[0x0][0x388] ;  /* 0x0000e200ff0d7b82 */ /* 0x000ea20000000800 */
[----:B0-----:R-:W-:-:S06]  /*0620*/  IMAD.WIDE R110, R10, 0x4, R110 ;  /* 0x000000040a6e7825 */ /* 0x001fcc00078e026e */
[----:B------:R-:W3:Y:S01]  /*0630*/  LDG.E R110, desc[UR10][R110.64] ;  /* 0x0000000a6e6e7981 */ /* 0x000ee2000c1e1900 */
[----:B-1----:R-:W-:-:S05]  /*0640*/  IMAD.WIDE R108, R10, 0x4, R8 ;  /* 0x000000040a6c7825 */ /* 0x002fca00078e0208 */
[----:B-----5:R0:W5:Y:S01]  /*0650*/  LDG.E R9, desc[UR10][R108.64] ;  /* 0x0000000a6c097981 */ /* 0x020162000c1e1900 */
[----:B------:R-:W-:Y:S01]  /*0660*/  BSSY.RECONVERGENT B0, `(.L_x_1595) ;  /* 0x000005b000007945 */ /* 0x000fe20003800200 */
[C---:B------:R-:W-:Y:S01]  /*0670*/  ISETP.GE.U32.AND P3, PT, R11.reuse, 0x100, PT ;  /* 0x000001000b00780c */ /* 0x040fe20003f66070 */
[----:B--2---:R-:W-:Y:S01]  /*0680*/  IMAD R8, R10, R13, RZ ;  /* 0x0000000d0a087224 */ /* 0x004fe200078e02ff */
[----:B------:R-:W-:Y:S01]  /*0690*/  ISETP.GE.U32.AND P2, PT, R11, 0x180, PT ;  /* 0x000001800b00780c */ /* 0x000fe20003f46070 */
[----:B------:R-:W-:Y:S02]  /*06a0*/  IMAD.MOV.U32 R143, RZ, RZ, RZ ;  /* 0x000000ffff8f7224 */ /* 0x000fe400078e00ff */
[----:B------:R-:W-:Y:S01]  /*06b0*/  IMAD.MOV.U32 R140, RZ, RZ, RZ ;  /* 0x000000ffff8c7224 */ /* 0x000fe200078e00ff */
[----:B------:R-:W-:-:S04]  /*06c0*/  SHF.R.S32.HI R113, RZ, 0x1f, R8 ;  /* 0x0000001fff717819 */ /* 0x000fc80000011408 */
[----:B------:R-:W-:-:S04]  /*06d0*/  LEA.HI R113, R113, R8, RZ, 0x2 ;  /* 0x0000000871717211 */ /* 0x000fc800078f10ff */
[----:B------:R-:W-:-:S05]  /*06e0*/  LEA.HI.SX32 R8, R113, R12, 0x1e ;  /* 0x0000000c71087211 */ /* 0x000fca00078ff2ff */
[----:B------:R-:W-:Y:S01]  /*06f0*/  IMAD.MOV.U32 R141, RZ, RZ, R8 ;  /* 0x000000ffff8d7224 */ /* 0x000fe200078e0008 */
[----:B---3--:R-:W-:Y:S01]  /*0700*/  FSEL R139, R110, RZ, !P4 ;  /* 0x000000ff6e8b7208 */ /* 0x008fe20006000000 */
[----:B0-----:R-:W-:Y:S06]  /*0710*/  @!P1 BRA `(.L_x_1596) ;  /* 0x00000004003c9947 */ /* 0x001fec0003800000 */
        /* <DEDUP_REMOVED lines=10> */
[----:B------:R-:W2:Y:S01]  /*07c0*/  LDG.E.128 R108, desc[UR10][R108.64] ;  /* 0x0000000a6c6c7981 */ /* 0x000ea2000c1e1d00 */
[----:B----4-:R-:W-:Y:S02]  /*07d0*/  ISETP.NE.U32.AND P1, PT, RZ, UR14, PT ;  /* 0x0000000eff007c0c */ /* 0x010fe4000bf25070 */
[----:B------:R-:W-:Y:S02]  /*07e0*/  ISETP.NE.AND.EX P0, PT, RZ, UR19, PT, P0 ;  /* 0x00000013ff007c0c */ /* 0x000fe4000bf05300 */
[----:B------:R-:W-:-:S11]  /*07f0*/  ISETP.NE.AND.EX P1, PT, RZ, UR15, PT, P1 ;  /* 0x0000000fff007c0c */ /* 0x000fd6000bf25310 */
[----:B------:R-:W1:Y:S08]  /*0800*/  @P0 LDC.64 R114, c[0x0][0x438] ;  /* 0x00010e00ff720b82 */ /* 0x000e700000000a00 */
[----:B------:R-:W4:Y:S01]  /*0810*/  @P1 LDC.64 R116, c[0x0][0x3b8] ;  /* 0x0000ee00ff741b82 */ /* 0x000f220000000a00 */
[----:B-1----:R-:W-:-:S05]  /*0820*/  @P0 IMAD.WIDE.U32 R114, R8, 0x10, R114 ;  /* 0x0000001008720825 */ /* 0x002fca00078e0072 */
[----:B------:R1:W5:Y:S01]  /*0830*/  @P0 LDG.E.128 R56, desc[UR10][R114.64] ;  /* 0x0000000a72380981 */ /* 0x000362000c1e1d00 */
[----:B----4-:R-:W-:-:S05]  /*0840*/  @P1 IMAD.WIDE.U32 R116, R8, 0x4, R116 ;  /* 0x0000000408741825 */ /* 0x010fca00078e0074 */
[----:B------:R4:W5:Y:S01]  /*0850*/  @P1 LDG.E R7, desc[UR10][R116.64] ;  /* 0x0000000a74071981 */ /* 0x000962000c1e1900 */
[----:B0-----:R-:W-:-:S05]  /*0860*/  IMAD.WIDE.U32 R118, R8, 0x4, R118 ;  /* 0x0000000408767825 */ /* 0x001fca00078e0076 */
[----:B------:R0:W5:Y:S01]  /*0870*/  LDG.E R6, desc[UR10][R118.64] ;  /* 0x0000000a76067981 */ /* 0x000162000c1e1900 */
[----:B---3--:R-:W-:Y:S01]  /*0880*/  IMAD.MOV.U32 R3, RZ, RZ, R112 ;  /* 0x000000ffff037224 */ /* 0x008fe200078e0070 */
[--C-:B------:R-:W-:Y:S01]  /*0890*/  SHF.R.U64 R142, R112, 0x10, R113.reuse ;  /* 0x00000010708e7819 */ /* 0x100fe20000001271 */
[--C-:B------:R-:W-:Y:S01]  /*08a0*/  IMAD.MOV.U32 R120, RZ, RZ, R113.reuse ;  /* 0x000000ffff787224 */ /* 0x100fe200078e0071 */
[----:B------:R-:W-:Y:S01]  /*08b0*/  SHF.R.U32.HI R141, RZ, 0x10, R113 ;  /* 0x00000010ff8d7819 */ /* 0x000fe20000011671 */
[----:B------:R-:W-:Y:S01]  /*08c0*/  IMAD.MOV.U32 R112, RZ, RZ, R18 ;  /* 0x000000ffff707224 */ /* 0x000fe200078e0012 */
[--C-:B------:R-:W-:Y:S01]  /*08d0*/  SHF.R.U64 R18, R18, 0x10, R19.reuse ;  /* 0x0000001012127819 */ /* 0x100fe20000001213 */
[--C-:B------:R-:W-:Y:S02]  /*08e0*/  IMAD.MOV.U32 R130, RZ, RZ, R19.reuse ;  /* 0x000000ffff827224 */ /* 0x100fe400078e0013 */
[----:B------:R-:W-:Y:S01]  /*08f0*/  IMAD.U32 R113, R112, 0x10000, RZ ;  /* 0x0001000070717824 */ /* 0x000fe200078e00ff */
[----:B------:R-:W-:Y:S01]  /*0900*/  SHF.R.U32.HI R131, RZ, 0x10, R19 ;  /* 0x00000010ff837819 */ /* 0x000fe20000011613 */
[C---:B--2---:R-:W-:Y:S01]  /*0910*/  FADD.FTZ R108, -R139.reuse, R108 ;  /* 0x0000006c8b6c7221 */ /* 0x044fe20000010100 */
[----:B-1----:R-:W-:Y:S01]  /*0920*/  FADD.FTZ R114, -R139, R110 ;  /* 0x0000006e8b727221 */ /* 0x002fe20000010100 */
[----:B------:R-:W-:-:S02]  /*0930*/  IMAD.U32 R110, R18, 0x10000, RZ ;  /* 0x00010000126e7824 */ /* 0x000fc400078e00ff */
[----:B----4-:R-:W-:Y:S01]  /*0940*/  FADD.FTZ R116, -R139, R109 ;  /* 0x0000006d8b747221 */ /* 0x010fe20000010100 */
[----:B------:R-:W-:Y:S02]  /*0950*/  IMAD.U32 R19, R3, 0x10000, RZ ;  /* 0x0001000003137824 */ /* 0x000fe400078e00ff */
[----:B------:R-:W-:Y:S01]  /*0960*/  FMUL.FTZ R109, R40, R113 ;  /* 0x00000071286d7220 */ /* 0x000fe20000410000 */
[----:B-----5:R-:W-:Y:S01]  /*0970*/  FMUL.FTZ R3, R9, R108 ;  /* 0x0000006c09037220 */ /* 0x020fe20000410000 */
[----:B------:R-:W-:Y:S02]  /*0980*/  IMAD.U32 R108, R142, 0x10000, RZ ;  /* 0x000100008e6c7824 */ /* 0x000fe400078e00ff */
[----:B------:R-:W-:Y:S01]  /*0990*/  FMUL.FTZ R112, R41, R110 ;  /* 0x0000006e29707220 */ /* 0x000fe20000410000 */
[----:B------:R-:W-:Y:S01]  /*09a0*/  FADD.FTZ R92, R92, R19 ;  /* 0x000000135c5c7221 */ /* 0x000fe20000010000 */
[-C--:B------:R-:W-:Y:S01]  /*09b0*/  FFMA.FTZ R18, R36, R19.reuse, R109 ;  /* 0x0000001324127223 */ /* 0x080fe2000001006d */
[----:B------:R-:W-:Y:S01]  /*09c0*/  FFMA.FTZ R104, R3, R19, R104 ;  /* 0x0000001303687223 */ /* 0x000fe20000010068 */
[----:B------:R-:W-:Y:S01]  /*09d0*/  FMUL.FTZ R116, R9, R116 ;  /* 0x0000007409747220 */ /* 0x000fe20000410000 */
[----:B------:R-:W-:Y:S01]  /*09e0*/  FADD.FTZ R68, R68, R113 ;  /* 0x0000007144447221 */ /* 0x000fe20000010000 */
[----:B------:R-:W-:Y:S01]  /*09f0*/  FFMA.FTZ R80, R3, R113, R80 ;  /* 0x0000007103507223 */ /* 0x000fe20000010050 */
[----:B------:R-:W-:Y:S01]  /*0a00*/  FFMA.FTZ R19, R37, R108, R112 ;  /* 0x0000006c25137223 */ /* 0x000fe20000010070 */
[----:B------:R-:W-:-:S02]  /*0a10*/  IMAD.U32 R113, R130, 0x10000, RZ ;  /* 0x0001000082717824 */ /* 0x000fc400078e00ff */
[----:B------:R-:W-:Y:S02]  /*0a20*/  IMAD.U32 R112, R131, 0x10000, RZ ;  /* 0x0001000083707824 */ /* 0x000fe400078e00ff */
[----:B------:R-:W-:Y:S01]  /*0a30*/  FADD.FTZ R140, -R139, R111 ;  /* 0x0000006f8b8c7221 */ /* 0x000fe20000010100 */
[----:B------:R-:W-:Y:S01]  /*0a40*/  FADD.FTZ R93, R93, R108 ;  /* 0x0000006c5d5d7221 */ /* 0x000fe20000010000 */
[C---:B------:R-:W-:Y:S01]  /*0a50*/  FFMA.FTZ R105, R116.reuse, R108, R105 ;  /* 0x0000006c74697223 */ /* 0x040fe20000010069 */
[----:B------:R-:W-:Y:S01]  /*0a60*/  FADD.FTZ R69, R69, R110 ;  /* 0x0000006e45457221 */ /* 0x000fe20000010000 */
[----:B------:R-:W-:Y:S01]  /*0a70*/  FFMA.FTZ R81, R116, R110, R81 ;  /* 0x0000006e74517223 */ /* 0x000fe20000010051 */
[----:B------:R-:W-:Y:S02]  /*0a80*/  IMAD.U32 R109, R120, 0x10000, RZ ;  /* 0x00010000786d7824 */ /* 0x000fe400078e00ff */
[----:B------:R-:W-:Y:S01]  /*0a90*/  FMUL.FTZ R111, R42, R113 ;  /* 0x000000712a6f7220 */ /* 0x000fe20000410000 */
[----:B------:R-:W-:-:S02]  /*0aa0*/  IMAD.U32 R110, R141, 0x10000, RZ ;  /* 0x000100008d6e7824 */ /* 0x000fc400078e00ff */
[----:B------:R-:W-:Y:S01]  /*0ab0*/  FMUL.FTZ R117, R9, R114 ;  /* 0x0000007209757220 */ /* 0x000fe20000410000 */
[----:B------:R-:W-:Y:S01]  /*0ac0*/  FMUL.FTZ R108, R43, R112 ;  /* 0x000000702b6c7220 */ /* 0x000fe20000410000 */
[----:B------:R-:W-:Y:S01]  /*0ad0*/  FADD.FTZ R94, R94, R109 ;  /* 0x0000006d5e5e7221 */ /* 0x000fe20000010000 */
[-C--:B0-----:R-:W-:Y:S01]  /*0ae0*/  FFMA.FTZ R118, R38, R109.reuse, R111 ;  /* 0x0000006d26767223 */ /* 0x081fe2000001006f */
[----:B------:R-:W-:Y:S01]  /*0af0*/  FFMA.FTZ R106, R117, R109, R106 ;  /* 0x0000006d756a7223 */ /* 0x000fe2000001006a */
[----:B------:R-:W-:Y:S01]  /*0b00*/  FFMA.FTZ R119, R39, R110, R108 ;  /* 0x0000006e27777223 */ /* 0x000fe2000001006c */
[----:B------:R-:W-:Y:S01]  /*0b10*/  FADD.FTZ R108, RZ, R18 ;  /* 0x00000012ff6c7221 */ /* 0x000fe20000010000 */
[----:B------:R-:W-:-:S03]  /*0b20*/  FFMA.FTZ R109, R3, R18, RZ ;  /* 0x00000012036d7223 */ /* 0x000fc600000100ff */
[----:B------:R-:W-:Y:S01]  /*0b30*/  FADD.FTZ R111, R108, R19 ;  /* 0x000000136c6f7221 */ /* 0x000fe20000010000 */
[----:B------:R-:W-:Y:S01]  /*0b40*/  FFMA.FTZ R109, R116, R19, R109 ;  /* 0x00000013746d7223 */ /* 0x000fe2000001006d */
[----:B------:R-:W-:Y:S02]  /*0b50*/  FMUL.FTZ R120, R9, R140 ;  /* 0x0000008c09787220 */ /* 0x000fe40000410000 */
        /* <DEDUP_REMOVED lines=8> */
[----:B------:R-:W-:-:S02]  /*0be0*/  VIADD R141, R8, 0x80 ;  /* 0x00000080088d7836 */ /* 0x000fc40000000000 */
[----:B------:R-:W-:Y:S01]  /*0bf0*/  FADD.FTZ R143, R108, R119 ;  /* 0x000000776c8f7221 */ /* 0x000fe20000010000 */
[----:B------:R-:W-:-:S07]  /*0c00*/  FFMA.FTZ R140, R120, R119, R140 ;  /* 0x00000077788c7223 */ /* 0x000fce000001008c */
.L_x_1596:
[----:B----4-:R-:W-:Y:S05]  /*0c10*/  BSYNC.RECONVERGENT B0 ;  /* 0x0000000000007941 */ /* 0x010fea0003800200 */
.L_x_1595:
        /* <DEDUP_REMOVED lines=17> */
[----:B------:R-:W0:Y:S01]  /*0d30*/  @P0 LDC.64 R122, c[0x0][0x438] ;  /* 0x00010e00ff7a0b82 */ /* 0x000e220000000a00 */
[----:B-1----:R-:W-:-:S05]  /*0d40*/  @P1 IMAD.WIDE.U32 R124, R141, 0x4, R124 ;  /* 0x000000048d7c1825 */ /* 0x002fca00078e007c */
[----:B------:R1:W5:Y:S01]  /*0d50*/  @P1 LDG.E R5, desc[UR10][R124.64] ;  /* 0x0000000a7c051981 */ /* 0x000362000c1e1900 */
[----:B0-----:R-:W-:-:S05]  /*0d60*/  @P0 IMAD.WIDE.U32 R122, R141, 0x10, R122 ;  /* 0x000000108d7a0825 */ /* 0x001fca00078e007a */
[----:B------:R0:W5:Y:S01]  /*0d70*/  @P0 LDG.E.128 R52, desc[UR10][R122.64] ;  /* 0x0000000a7a340981 */ /* 0x000162000c1e1d00 */
[----:B------:R-:W-:-:S05]  /*0d80*/  IMAD.WIDE.U32 R126, R141, 0x4, R126 ;  /* 0x000000048d7e7825 */ /* 0x000fca00078e007e */
[----:B------:R0:W5:Y:S01]  /*0d90*/  LDG.E R4, desc[UR10][R126.64] ;  /* 0x0000000a7e047981 */ /* 0x000162000c1e1900 */
[----:B------:R-:W-:Y:S01]  /*0da0*/  VIADD R141, R141, 0x80 ;  /* 0x000000808d8d7836 */ /* 0x000fe20000000000 */
[--C-:B---3--:R-:W-:Y:S01]  /*0db0*/  SHF.R.U64 R144, R114, 0x10, R115.reuse ;  /* 0x0000001072907819 */ /* 0x108fe20000001273 */
[----:B------:R-:W-:Y:S02]  /*0dc0*/  IMAD.MOV.U32 R130, RZ, RZ, R115 ;  /* 0x000000ffff827224 */ /* 0x000fe400078e0073 */
[----:B----4-:R-:W-:Y:S01]  /*0dd0*/  IMAD.MOV.U32 R121, RZ, RZ, R112 ;  /* 0x000000ffff797224 */ /* 0x010fe200078e0070 */
[--C-:B------:R-:W-:Y:S01]  /*0de0*/  SHF.R.U64 R145, R112, 0x10, R113.reuse ;  /* 0x0000001070917819 */ /* 0x100fe20000001271 */
[----:B------:R-:W-:Y:S01]  /*0df0*/  IMAD.MOV.U32 R112, RZ, RZ, R114 ;  /* 0x000000ffff707224 */ /* 0x000fe200078e0072 */
[--C-:B------:R-:W-:Y:S01]  /*0e00*/  SHF.R.U32.HI R131, RZ, 0x10, R113.reuse ;  /* 0x00000010ff837819 */ /* 0x100fe20000011671 */
[----:B------:R-:W-:Y:S02]  /*0e10*/  IMAD.MOV.U32 R128, RZ, RZ, R113 ;  /* 0x000000ffff807224 */ /* 0x000fe400078e0071 */
[C---:B--2---:R-:W-:Y:S01]  /*0e20*/  FADD.FTZ R108, -R139.reuse, R108 ;  /* 0x0000006c8b6c7221 */ /* 0x044fe20000010100 */
[----:B------:R-:W-:Y:S01]  /*0e30*/  FADD.FTZ R114, -R139, R110 ;  /* 0x0000006e8b727221 */ /* 0x000fe20000010100 */
[----:B------:R-:W-:-:S02]  /*0e40*/  IMAD.U32 R110, R144, 0x10000, RZ ;  /* 0x00010000906e7824 */ /* 0x000fc400078e00ff */
[----:B-1----:R-:W-:Y:S01]  /*0e50*/  FADD.FTZ R124, -R139, R109 ;  /* 0x0000006d8b7c7221 */ /* 0x002fe20000010100 */
[----:B------:R-:W-:Y:S02]  /*0e60*/  IMAD.U32 R109, R121, 0x10000, RZ ;  /* 0x00010000796d7824 */ /* 0x000fe400078e00ff */
[----:B-----5:R-:W-:Y:S01]  /*0e70*/  FMUL.FTZ R121, R9, R108 ;  /* 0x0000006c09797220 */ /* 0x020fe20000410000 */
[----:B------:R-:W-:Y:S01]  /*0e80*/  IMAD.U32 R113, R112, 0x10000, RZ ;  /* 0x0001000070717824 */ /* 0x000fe200078e00ff */
[----:B------:R-:W-:Y:S01]  /*0e90*/  SHF.R.U32.HI R115, RZ, 0x10, R115 ;  /* 0x00000010ff737819 */ /* 0x000fe20000011673 */
[----:B------:R-:W-:Y:S02]  /*0ea0*/  IMAD.U32 R108, R145, 0x10000, RZ ;  /* 0x00010000916c7824 */ /* 0x000fe400078e00ff */
[----:B------:R-:W-:Y:S01]  /*0eb0*/  FMUL.FTZ R112, R25, R110 ;  /* 0x0000006e19707220 */ /* 0x000fe20000410000 */
[----:B------:R-:W-:Y:S01]  /*0ec0*/  FADD.FTZ R142, -R139, R111 ;  /* 0x0000006f8b8e7221 */ /* 0x000fe20000010100 */
[-C--:B------:R-:W-:Y:S01]  /*0ed0*/  FMUL.FTZ R111, R24, R113.reuse ;  /* 0x00000071186f7220 */ /* 0x080fe20000410000 */
[----:B------:R-:W-:Y:S01]  /*0ee0*/  FMUL.FTZ R124, R9, R124 ;  /* 0x0000007c097c7220 */ /* 0x000fe20000410000 */
[----:B------:R-:W-:Y:S01]  /*0ef0*/  FADD.FTZ R64, R64, R113 ;  /* 0x0000007140407221 */ /* 0x000fe20000010000 */
[----:B------:R-:W-:Y:S01]  /*0f00*/  FFMA.FTZ R76, R121, R113, R76 ;  /* 0x00000071794c7223 */ /* 0x000fe2000001004c */
[----:B0-----:R-:W-:Y:S01]  /*0f10*/  FFMA.FTZ R123, R21, R108, R112 ;  /* 0x0000006c157b7223 */ /* 0x001fe20000010070 */
[----:B------:R-:W-:-:S02]  /*0f20*/  IMAD.U32 R113, R130, 0x10000, RZ ;  /* 0x0001000082717824 */ /* 0x000fc400078e00ff */
[----:B------:R-:W-:Y:S02]  /*0f30*/  IMAD.U32 R112, R115, 0x10000, RZ ;  /* 0x0001000073707824 */ /* 0x000fe400078e00ff */
[----:B------:R-:W-:Y:S01]  /*0f40*/  FADD.FTZ R88, R88, R109 ;  /* 0x0000006d58587221 */ /* 0x000fe20000010000 */
[-C--:B------:R-:W-:Y:S01]  /*0f50*/  FFMA.FTZ R122, R20, R109.reuse, R111 ;  /* 0x0000006d147a7223 */ /* 0x080fe2000001006f */
[----:B------:R-:W-:Y:S01]  /*0f60*/  FFMA.FTZ R100, R121, R109, R100 ;  /* 0x0000006d79647223 */ /* 0x000fe20000010064 */
        /* <DEDUP_REMOVED lines=28> */
.L_x_1598:
[----:B------:R-:W-:Y:S05]  /*1130*/  BSYNC.RECONVERGENT B0 ;  /* 0x0000000000007941 */ /* 0x000fea0003800200 */
.L_x_1597:
[----:B------:R-:W-:Y:S04]  /*1140*/  BSSY.RECONVERGENT B0, `(.L_x_1599) ;  /* 0x0000050000007945 */ /* 0x000fe80003800200 */
[----:B------:R-:W-:Y:S05]  /*1150*/  @!P2 BRA `(.L_x_1600) ;  /* 0x000000040038a947 */ /* 0x000fea0003800000 */
[----:B------:R-:W0:Y:S08]  /*1160*/  LDC.64 R108, c[0x0][0x3a8] ;  /* 0x0000ea00ff6c7b82 */ /* 0x000e300000000a00 */
[----:B------:R-:W1:Y:S08]  /*1170*/  LDC.64 R112, c[0x0][0x430] ;  /* 0x00010c00ff707b82 */ /* 0x000e700000000a00 */
[----:B------:R-:W2:Y:S01]  /*1180*/  LDC.64 R114, c[0x0][0x428] ;  /* 0x00010a00ff727b82 */ /* 0x000ea20000000a00 */
[----:B------:R-:W-:Y:S01]  /*1190*/  ISETP.NE.U32.AND P1, PT, RZ, UR14, PT ;  /* 0x0000000eff007c0c */ /* 0x000fe2000bf25070 */
[----:B0-----:R-:W-:-:S03]  /*11a0*/  IMAD.WIDE.U32 R108, R141, 0x10, R108 ;  /* 0x000000108d6c7825 */ /* 0x001fc600078e006c */
[----:B------:R-:W-:-:S03]  /*11b0*/  ISETP.NE.AND.EX P1, PT, RZ, UR15, PT, P1 ;  /* 0x0000000fff007c0c */ /* 0x000fc6000bf25310 */
[----:B------:R-:W0:Y:S01]  /*11c0*/  LDC.64 R134, c[0x0][0x3b0] ;  /* 0x0000ec00ff867b82 */ /* 0x000e220000000a00 */
[----:B------:R-:W3:Y:S01]  /*11d0*/  LDG.E.128 R108, desc[UR10][R108.64] ;  /* 0x0000000a6c6c7981 */ /* 0x000ee2000c1e1d00 */
[----:B-1----:R-:W-:-:S06]  /*11e0*/  IMAD.WIDE.U32 R112, R141, 0x8, R112 ;  /* 0x000000088d707825 */ /* 0x002fcc00078e0070 */
[----:B------:R-:W4:Y:S02]  /*11f0*/  LDG.E.64 R112, desc[UR10][R112.64] ;  /* 0x0000000a70707981 */ /* 0x000f24000c1e1b00 */
[----:B------:R-:W1:Y:S01]  /*1200*/  @P1 LDC.64 R130, c[0x0][0x3b8] ;  /* 0x0000ee00ff821b82 */ /* 0x000e620000000a00 */
[----:B--2---:R-:W-:-:S06]  /*1210*/  IMAD.WIDE.U32 R114, R141, 0x8, R114 ;  /* 0x000000088d727825 */ /* 0x004fcc00078e0072 */
[----:B------:R-:W2:Y:S01]  /*1220*/  LDG.E.64 R114, desc[UR10][R114.64] ;  /* 0x0000000a72727981 */ /* 0x000ea2000c1e1b00 */
        /* <DEDUP_REMOVED lines=8> */
[----:B------:R0:W5:Y:S01]  /*12b0*/  @P0 LDG.E.128 R48, desc[UR10][R132.64] ;  /* 0x0000000a84300981 */ /* 0x000162000c1e1d00 */
[C---:B---3--:R-:W-:Y:S01]  /*12c0*/  FADD.FTZ R138, -R139.reuse, R110 ;  /* 0x0000006e8b8a7221 */ /* 0x048fe20000010100 */
[C---:B------:R-:W-:Y:S01]  /*12d0*/  FADD.FTZ R136, -R139.reuse, R109 ;  /* 0x0000006d8b887221 */ /* 0x040fe20000010100 */
[C---:B------:R-:W-:Y:S01]  /*12e0*/  FADD.FTZ R142, -R139.reuse, R111 ;  /* 0x0000006f8b8e7221 */ /* 0x040fe20000010100 */
[----:B------:R-:W-:Y:S01]  /*12f0*/  FADD.FTZ R108, -R139, R108 ;  /* 0x0000006c8b6c7221 */ /* 0x000fe20000010100 */
[----:B----4-:R-:W-:Y:S01]  /*1300*/  IMAD.MOV.U32 R110, RZ, RZ, R112 ;  /* 0x000000ffff6e7224 */ /* 0x010fe200078e0070 */
[----:B------:R-:W-:-:S03]  /*1310*/  SHF.R.U64 R112, R112, 0x10, R113 ;  /* 0x0000001070707819 */ /* 0x000fc60000001271 */
[----:B------:R-:W-:Y:S02]  /*1320*/  IMAD.U32 R111, R110, 0x10000, RZ ;  /* 0x000100006e6f7824 */ /* 0x000fe400078e00ff */
[----:B------:R-:W-:Y:S02]  /*1330*/  IMAD.U32 R110, R112, 0x10000, RZ ;  /* 0x00010000706e7824 */ /* 0x000fe400078e00ff */
[----:B--2---:R-:W-:Y:S01]  /*1340*/  IMAD.MOV.U32 R109, RZ, RZ, R114 ;  /* 0x000000ffff6d7224 */ /* 0x004fe200078e0072 */
[--C-:B------:R-:W-:Y:S01]  /*1350*/  SHF.R.U64 R141, R114, 0x10, R115.reuse ;  /* 0x00000010728d7819 */ /* 0x100fe20000001273 */
[--C-:B------:R-:W-:Y:S01]  /*1360*/  IMAD.MOV.U32 R137, RZ, RZ, R115.reuse ;  /* 0x000000ffff897224 */ /* 0x100fe200078e0073 */
[----:B------:R-:W-:Y:S01]  /*1370*/  SHF.R.U32.HI R139, RZ, 0x10, R115 ;  /* 0x00000010ff8b7819 */ /* 0x000fe20000011673 */
[--C-:B------:R-:W-:Y:S01]  /*1380*/  IMAD.MOV.U32 R114, RZ, RZ, R113.reuse ;  /* 0x000000ffff727224 */ /* 0x100fe200078e0071 */
[----:B------:R-:W-:Y:S01]  /*1390*/  SHF.R.U32.HI R115, RZ, 0x10, R113 ;  /* 0x00000010ff737819 */ /* 0x000fe20000011671 */
[----:B-----5:R-:W-:Y:S01]  /*13a0*/  FMUL.FTZ R129, R9, R108 ;  /* 0x0000006c09817220 */ /* 0x020fe20000410000 */
[----:B------:R-:W-:-:S02]  /*13b0*/  IMAD.U32 R109, R109, 0x10000, RZ ;  /* 0x000100006d6d7824 */ /* 0x000fc400078e00ff */
[----:B------:R-:W-:Y:S01]  /*13c0*/  FMUL.FTZ R113, R32, R111 ;  /* 0x0000006f20717220 */ /* 0x000fe20000410000 */
[----:B------:R-:W-:Y:S02]  /*13d0*/  IMAD.U32 R108, R141, 0x10000, RZ ;  /* 0x000100008d6c7824 */ /* 0x000fe400078e00ff */
[----:B------:R-:W-:Y:S01]  /*13e0*/  FMUL.FTZ R112, R33, R110 ;  /* 0x0000006e21707220 */ /* 0x000fe20000410000 */
[----:B0-----:R-:W-:Y:S01]  /*13f0*/  FMUL.FTZ R132, R9, R136 ;  /* 0x0000008809847220 */ /* 0x001fe20000410000 */
[-C--:B------:R-:W-:Y:S01]  /*1400*/  FFMA.FTZ R134, R28, R109.reuse, R113 ;  /* 0x0000006d1c867223 */ /* 0x080fe20000010071 */
[----:B------:R-:W-:Y:S02]  /*1410*/  IMAD.U32 R113, R114, 0x10000, RZ ;  /* 0x0001000072717824 */ /* 0x000fe400078e00ff */
[-C--:B------:R-:W-:Y:S01]  /*1420*/  FFMA.FTZ R133, R29, R108.reuse, R112 ;  /* 0x0000006c1d857223 */ /* 0x080fe20000010070 */
[----:B------:R-:W-:Y:S02]  /*1430*/  IMAD.U32 R112, R115, 0x10000, RZ ;  /* 0x0001000073707824 */ /* 0x000fe400078e00ff */
[----:B------:R-:W-:Y:S01]  /*1440*/  FFMA.FTZ R96, R129, R109, R96 ;  /* 0x0000006d81607223 */ /* 0x000fe20000010060 */
[----:B------:R-:W-:Y:S01]  /*1450*/  FADD.FTZ R84, R84, R109 ;  /* 0x0000006d54547221 */ /* 0x000fe20000010000 */
[----:B------:R-:W-:Y:S01]  /*1460*/  FFMA.FTZ R97, R132, R108, R97 ;  /* 0x0000006c84617223 */ /* 0x000fe20000010061 */
[----:B------:R-:W-:Y:S01]  /*1470*/  FADD.FTZ R85, R85, R108 ;  /* 0x0000006c55557221 */ /* 0x000fe20000010000 */
[----:B------:R-:W-:Y:S01]  /*1480*/  FMUL.FTZ R135, R9, R138 ;  /* 0x0000008a09877220 */ /* 0x000fe20000410000 */
[----:B------:R-:W-:-:S02]  /*1490*/  IMAD.U32 R137, R137, 0x10000, RZ ;  /* 0x0001000089897824 */ /* 0x000fc400078e00ff */
[----:B------:R-:W-:Y:S01]  /*14a0*/  FMUL.FTZ R109, R34, R113 ;  /* 0x00000071226d7220 */ /* 0x000fe20000410000 */
[----:B------:R-:W-:Y:S01]  /*14b0*/  FMUL.FTZ R136, R9, R142 ;  /* 0x0000008e09887220 */ /* 0x000fe20000410000 */
[----:B------:R-:W-:Y:S02]  /*14c0*/  IMAD.U32 R108, R139, 0x10000, RZ ;  /* 0x000100008b6c7824 */ /* 0x000fe400078e00ff */
[----:B------:R-:W-:Y:S01]  /*14d0*/  FMUL.FTZ R114, R35, R112 ;  /* 0x0000007023727220 */ /* 0x000fe20000410000 */
[-C--:B------:R-:W-:Y:S01]  /*14e0*/  FFMA.FTZ R98, R135, R137.reuse, R98 ;  /* 0x0000008987627223 */ /* 0x080fe20000010062 */
[----:B------:R-:W-:Y:S01]  /*14f0*/  FFMA.FTZ R138, R30, R137, R109 ;  /* 0x000000891e8a7223 */ /* 0x000fe2000001006d */
[----:B------:R-:W-:Y:S01]  /*1500*/  FADD.FTZ R86, R86, R137 ;  /* 0x0000008956567221 */ /* 0x000fe20000010000 */
[-C--:B------:R-:W-:Y:S01]  /*1510*/  FFMA.FTZ R99, R136, R108.reuse, R99 ;  /* 0x0000006c88637223 */ /* 0x080fe20000010063 */
[----:B------:R-:W-:Y:S01]  /*1520*/  FFMA.FTZ R137, R31, R108, R114 ;  /* 0x0000006c1f897223 */ /* 0x000fe20000010072 */
[----:B------:R-:W-:Y:S01]  /*1530*/  FADD.FTZ R87, R87, R108 ;  /* 0x0000006c57577221 */ /* 0x000fe20000010000 */
[----:B------:R-:W-:Y:S01]  /*1540*/  FADD.FTZ R108, R143, R134 ;  /* 0x000000868f6c7221 */ /* 0x000fe20000010000 */
[C---:B------:R-:W-:Y:S01]  /*1550*/  FFMA.FTZ R140, R129.reuse, R134, R140 ;  /* 0x00000086818c7223 */ /* 0x040fe2000001008c */
[----:B------:R-:W-:Y:S01]  /*1560*/  FFMA.FTZ R72, R129, R111, R72 ;  /* 0x0000006f81487223 */ /* 0x000fe20000010048 */
[----:B------:R-:W-:Y:S01]  /*1570*/  FADD.FTZ R60, R60, R111 ;  /* 0x0000006f3c3c7221 */ /* 0x000fe20000010000 */
[----:B------:R-:W-:Y:S01]  /*1580*/  FADD.FTZ R109, R108, R133 ;  /* 0x000000856c6d7221 */ /* 0x000fe20000010000 */
[----:B------:R-:W-:-:S03]  /*1590*/  FFMA.FTZ R111, R132, R133, R140 ;  /* 0x00000085846f7223 */ /* 0x000fc6000001008c */
        /* <DEDUP_REMOVED lines=8> */
[----:B------:R-:W-:Y:S01]  /*1620*/  FADD.FTZ R143, R108, R137 ;  /* 0x000000896c8f7221 */ /* 0x000fe20000010000 */
[----:B------:R-:W-:-:S07]  /*1630*/  FFMA.FTZ R140, R136, R137, R140 ;  /* 0x00000089888c7223 */ /* 0x000fce000001008c */
.L_x_1600:
[----:B------:R-:W-:Y:S05]  /*1640*/  BSYNC.RECONVERGENT B0 ;  /* 0x0000000000007941 */ /* 0x000fea0003800200 */
.L_x_1599:
        /* <DEDUP_REMOVED lines=32> */
.L_x_1602:
[----:B------:R-:W-:Y:S05]  /*1850*/  BSYNC.RECONVERGENT B0 ;  /* 0x0000000000007941 */ /* 0x000fea0003800200 */
.L_x_1601:
        /* <DEDUP_REMOVED lines=48> */
[C---:B------:R-:W-:Y:S01]  /*1b60*/  FMUL.FTZ R110, R9.reuse, R110 ;  /* 0x0000006e096e7220 */ /* 0x040fe20000410000 */
        /* <DEDUP_REMOVED lines=21> */
.L_x_1607:
        /* <DEDUP_REMOVED lines=10> */
[C---:B------:R-:W-:Y:S01]  /*1d60*/  FMUL.FTZ R45, R9.reuse, R46 ;  /* 0x0000002e092d7220 */ /* 0x040fe20000410000 */
        /* <DEDUP_REMOVED lines=20> */
.L_x_1606:
        /* <DEDUP_REMOVED lines=16> */
[----:B------:R-:W-:Y:S01]  /*1fb0*/  LOP3.LUT P0, RZ, R6, 0xff00, RZ, 0xc0, !PT ;  /* 0x0000ff0006ff7812 */ /* 0x000fe2000780c0ff */
[----:B------:R-:W-:Y:S01]  /*1fc0*/  FMUL.FTZ R108, R108, UR16 ;  /* 0x000000106c6c7c20 */ /* 0x000fe20008410000 */
[----:B------:R-:W-:Y:S01]  /*1fd0*/  FFMA.FTZ R110, R9, R111, R58 ;  /* 0x0000006f096e7223 */ /* 0x000fe2000001003a */
[----:B------:R-:W-:Y:S01]  /*1fe0*/  FMUL.FTZ R109, R109, UR16 ;  /* 0x000000106d6d7c20 */ /* 0x000fe20008410000 */
[----:B------:R-:W-:-:S02]  /*1ff0*/  FFMA.FTZ R111, R9, R112, R59 ;  /* 0x00000070096f7223 */ /* 0x000fc4000001003b */
        /* <DEDUP_REMOVED lines=15> */
.L_x_1609:
        /* <DEDUP_REMOVED lines=31> */
.L_x_1605:
        /* <DEDUP_REMOVED lines=14> */
[----:B------:R-:W-:Y:S01]  /*23c0*/  LOP3.LUT P0, RZ, R7, 0xff00, RZ, 0xc0, !PT ;  /* 0x0000ff0007ff7812 */ /* 0x000fe2000780c0ff */
[----:B------:R-:W-:Y:S01]  /*23d0*/  FFMA.FTZ R110, R120, R114, R115 ;  /* 0x00000072786e7223 */ /* 0x000fe20000010073 */
[C---:B-----5:R-:W-:Y:S01]  /*23e0*/  FMUL.FTZ R16, R9.reuse, R14 ;  /* 0x0000000e09107220 */ /* 0x060fe20000410000 */
[----:B------:R-:W-:Y:S01]  /*23f0*/  FADD.FTZ R14, R18, -R15 ;  /* 0x8000000f120e7221 */ /* 0x000fe20000010000 */
[----:B------:R-:W-:Y:S01]  /*2400*/  FMUL.FTZ R15, R9, R108 ;  /* 0x0000006c090f7220 */ /* 0x000fe20000410000 */
        /* <DEDUP_REMOVED lines=33> */
.L_x_1611:
[-CC-:B------:R-:W-:Y:S01]  /*2620*/  FFMA.FTZ R15, R3, R114.reuse, R115.reuse ;  /* 0x00000072030f7223 */ /* 0x180fe20000010073 */
[-CC-:B------:R-:W-:Y:S01]  /*2630*/  FFMA.FTZ R14, R116, R114.reuse, R115.reuse ;  /* 0x00000072740e7223 */ /* 0x180fe20000010073 */
[----:B------:R-:W-:Y:S01]  /*2640*/  LOP3.LUT P6, RZ, R6, 0xff, RZ, 0xc0, !PT ;  /* 0x000000ff06ff7812 */ /* 0x000fe200078cc0ff */
[-C--:B------:R-:W-:Y:S01]  /*2650*/  FFMA.FTZ R108, R120, R114.reuse, R115 ;  /* 0x00000072786c7223 */ /* 0x080fe20000010073 */
[----:B------:R-:W-:Y:S01]  /*2660*/  FADD.FTZ R44, R18, -R15 ;  /* 0x8000000f122c7221 */ /* 0x000fe20000010000 */
[----:B------:R-:W-:Y:S01]  /*2670*/  FADD.FTZ R16, R19, -R14 ;  /* 0x8000000e13107221 */ /* 0x000fe20000010000 */
[----:B------:R-:W-:Y:S01]  /*2680*/  FFMA.FTZ R15, R117, R114, R115 ;  /* 0x00000072750f7223 */ /* 0x000fe20000010073 */
[----:B------:R-:W-:Y:S01]  /*2690*/  LOP3.LUT P0, RZ, R7, 0xff, RZ, 0xc0, !PT ;  /* 0x000000ff07ff7812 */ /* 0x000fe2000780c0ff */
[C---:B-----5:R-:W-:Y:S01]  /*26a0*/  FMUL.FTZ R44, R9.reuse, R44 ;  /* 0x0000002c092c7220 */ /* 0x060fe20000410000 */
[----:B------:R-:W-:Y:S01]  /*26b0*/  FMUL.FTZ R45, R9, R16 ;  /* 0x00000010092d7220 */ /* 0x000fe20000410000 */
[----:B------:R-:W-:Y:S01]  /*26c0*/  FADD.FTZ R46, R118, -R15 ;  /* 0x8000000f762e7221 */ /* 0x000fe20000010000 */
[----:B------:R-:W-:Y:S01]  /*26d0*/  FADD.FTZ R110, R119, -R108 ;  /* 0x8000006c776e7221 */ /* 0x000fe20000010000 */
[----:B------:R-:W-:Y:S01]  /*26e0*/  FMUL.FTZ R14, R44, UR16 ;  /* 0x000000102c0e7c20 */ /* 0x000fe20008410000 */
[----:B------:R-:W-:Y:S01]  /*26f0*/  FMUL.FTZ R16, R45, UR16 ;  /* 0x000000102d107c20 */ /* 0x000fe20008410000 */
[C---:B------:R-:W-:Y:S01]  /*2700*/  FMUL.FTZ R46, R9.reuse, R46 ;  /* 0x0000002e092e7220 */ /* 0x040fe20000410000 */
[----:B------:R-:W-:-:S02]  /*2710*/  FMUL.FTZ R47, R9, R110 ;  /* 0x0000006e092f7220 */ /* 0x000fc40000410000 */
        /* <DEDUP_REMOVED lines=9> */
[C---:B------:R-:W-:Y:S02]  /*27b0*/  LOP3.LUT P0, RZ, R7.reuse, 0xff0000, RZ, 0xc0, !PT ;  /* 0x00ff000007ff7812 */ /* 0x040fe4000780c0ff */
[----:B------:R-:W-:Y:S02]  /*27c0*/  FSEL R109, R108, RZ, P6 ;  /* 0x000000ff6c6d7208 */ /* 0x000fe40003000000 */
[----:B------:R-:W-:Y:S02]  /*27d0*/  ISETP.GE.U32.AND P6, PT, R6, 0x1000000, PT ;  /* 0x010000000600780c */ /* 0x000fe40003fc6070 */
[----:B------:R-:W-:Y:S02]  /*27e0*/  FSEL R108, R108, RZ, P0 ;  /* 0x000000ff6c6c7208 */ /* 0x000fe40000000000 */
        /* <DEDUP_REMOVED lines=15> */
.L_x_1610:
        /* <DEDUP_REMOVED lines=15> */
[----:B------:R-:W-:-:S02]  /*29d0*/  FFMA.FTZ R17, R9, R17, R58 ;  /* 0x0000001109117223 */ /* 0x000fc4000001003a */
[----:B------:R-:W-:Y:S01]  /*29e0*/  FMUL.FTZ R16, R14, UR16 ;  /* 0x000000100e107c20 */ /* 0x000fe20008410000 */
[----:B------:R-:W-:Y:S01]  /*29f0*/  FFMA.FTZ R14, R120, R114, R115 ;  /* 0x00000072780e7223 */ /* 0x000fe20000010073 */
[----:B------:R-:W-:-:S03]  /*2a00*/  FMUL.FTZ R109, R17, UR16 ;  /* 0x00000010116d7c20 */ /* 0x000fc60008410000 */
[----:B------:R-:W-:Y:S01]  /*2a10*/  FADD.FTZ R110, R119, -R14 ;  /* 0x8000000e776e7221 */ /* 0x000fe20000010000 */
[----:B------:R-:W-:Y:S01]  /*2a20*/  FMUL.FTZ R14, R15, UR16 ;  /* 0x000000100f0e7c20 */ /* 0x000fe20008410000 */
[C---:B------:R-:W-:Y:S02]  /*2a30*/  FSEL R108, R16.reuse, RZ, P0 ;  /* 0x000000ff106c7208 */ /* 0x040fe40000000000 */
[----:B------:R-:W-:Y:S01]  /*2a40*/  FSEL R15, R16, RZ, P6 ;  /* 0x000000ff100f7208 */ /* 0x000fe20003000000 */
[----:B------:R-:W-:Y:S01]  /*2a50*/  FFMA.FTZ R110, R9, R110, R59 ;  /* 0x0000006e096e7223 */ /* 0x000fe2000001003b */
[C---:B------:R-:W-:Y:S02]  /*2a60*/  LOP3.LUT P0, RZ, R6.reuse, 0xff0000, RZ, 0xc0, !PT ;  /* 0x00ff000006ff7812 */ /* 0x040fe4000780c0ff */
[----:B------:R-:W-:Y:S01]  /*2a70*/  LOP3.LUT P6, RZ, R6, 0xff, RZ, 0xc0, !PT ;  /* 0x000000ff06ff7812 */ /* 0x000fe200078cc0ff */
[----:B------:R-:W-:Y:S01]  /*2a80*/  FMUL.FTZ R110, R110, UR16 ;  /* 0x000000106e6e7c20 */ /* 0x000fe20008410000 */
[----:B------:R-:W-:-:S02]  /*2a90*/  FSEL R111, R109, RZ, P0 ;  /* 0x000000ff6d6f7208 */ /* 0x000fc40000000000 */
[C---:B------:R-:W-:Y:S02]  /*2aa0*/  FSEL R17, R14.reuse, RZ, P6 ;  /* 0x000000ff0e117208 */ /* 0x040fe40003000000 */
[C---:B------:R-:W-:Y:S02]  /*2ab0*/  LOP3.LUT P0, RZ, R7.reuse, 0xff, RZ, 0xc0, !PT ;  /* 0x000000ff07ff7812 */ /* 0x040fe4000780c0ff */
[----:B------:R-:W-:Y:S02]  /*2ac0*/  LOP3.LUT P6, RZ, R7, 0xff0000, RZ, 0xc0, !PT ;  /* 0x00ff000007ff7812 */ /* 0x000fe400078cc0ff */
[----:B------:R-:W-:Y:S02]  /*2ad0*/  FSEL R14, R14, RZ, P0 ;  /* 0x000000ff0e0e7208 */ /* 0x000fe40000000000 */
[----:B------:R-:W-:Y:S02]  /*2ae0*/  FSEL R16, R109, RZ, P6 ;  /* 0x000000ff6d107208 */ /* 0x000fe40003000000 */
[----:B------:R-:W-:-:S02]  /*2af0*/  ISETP.GE.U32.AND P0, PT, R6, 0x1000000, PT ;  /* 0x010000000600780c */ /* 0x000fc40003f06070 */
[----:B------:R-:W-:Y:S02]  /*2b00*/  ISETP.GE.U32.AND P6, PT, R7, 0x1000000, PT ;  /* 0x010000000700780c */ /* 0x000fe40003fc6070 */
[----:B------:R-:W-:Y:S02]  /*2b10*/  F2FP.BF16.F32.PACK_AB R112, R15, R108 ;  /* 0x0000006c0f70723e */ /* 0x000fe400000010ff */
[C---:B------:R-:W-:Y:S02]  /*2b20*/  FSEL R108, R110.reuse, RZ, P0 ;  /* 0x000000ff6e6c7208 */ /* 0x040fe40000000000 */
[----:B------:R-:W-:Y:S02]  /*2b30*/  FSEL R15, R110, RZ, P6 ;  /* 0x000000ff6e0f7208 */ /* 0x000fe40003000000 */
[----:B------:R-:W-:Y:S02]  /*2b40*/  F2FP.BF16.F32.PACK_AB R17, R14, R17 ;  /* 0x000000110e11723e */ /* 0x000fe400000010ff */
[----:B------:R-:W-:-:S02]  /*2b50*/  F2FP.BF16.F32.PACK_AB R111, R16, R111 ;  /* 0x0000006f106f723e */ /* 0x000fc400000010ff */
[----:B------:R-:W-:Y:S02]  /*2b60*/  F2FP.BF16.F32.PACK_AB R108, R15, R108 ;  /* 0x0000006c0f6c723e */ /* 0x000fe400000010ff */
        /* <DEDUP_REMOVED lines=8> */
.L_x_1612:
[-CC-:B------:R-:W-:Y:S01]  /*2bf0*/  FFMA.FTZ R15, R3, R114.reuse, R115.reuse ;  /* 0x00000072030f7223 */ /* 0x180fe20000010073 */
[-CC-:B------:R-:W-:Y:S01]  /*2c00*/  FFMA.FTZ R14, R116, R114.reuse, R115.reuse ;  /* 0x00000072740e7223 */ /* 0x180fe20000010073 */
[----:B------:R-:W-:Y:S01]  /*2c10*/  LOP3.LUT P6, RZ, R6, 0xff, RZ, 0xc0, !PT ;  /* 0x000000ff06ff7812 */ /* 0x000fe200078cc0ff */
[-C--:B------:R-:W-:Y:S01]  /*2c20*/  FFMA.FTZ R108, R120, R114.reuse, R115 ;  /* 0x00000072786c7223 */ /* 0x080fe20000010073 */
[----:B------:R-:W-:Y:S01]  /*2c30*/  FADD.FTZ R15, R18, -R15 ;  /* 0x8000000f120f7221 */ /* 0x000fe20000010000 */
[----:B------:R-:W-:Y:S01]  /*2c40*/  FADD.FTZ R16, R19, -R14 ;  /* 0x8000000e13107221 */ /* 0x000fe20000010000 */
[----:B------:R-:W-:Y:S01]  /*2c50*/  LOP3.LUT P0, RZ, R7, 0xff, RZ, 0xc0, !PT ;  /* 0x000000ff07ff7812 */ /* 0x000fe2000780c0ff */
[----:B------:R-:W-:Y:S01]  /*2c60*/  FADD.FTZ R110, R119, -R108 ;  /* 0x8000006c776e7221 */ /* 0x000fe20000010000 */
[----:B-----5:R-:W-:Y:S01]  /*2c70*/  FFMA.FTZ R44, R9, R15, R56 ;  /* 0x0000000f092c7223 */ /* 0x020fe20000010038 */
[----:B------:R-:W-:Y:S01]  /*2c80*/  FFMA.FTZ R15, R117, R114, R115 ;  /* 0x00000072750f7223 */ /* 0x000fe20000010073 */
[C---:B------:R-:W-:Y:S01]  /*2c90*/  FFMA.FTZ R45, R9.reuse, R16, R57 ;  /* 0x00000010092d7223 */ /* 0x040fe20000010039 */
[----:B------:R-:W-:Y:S01]  /*2ca0*/  FFMA.FTZ R47, R9, R110, R59 ;  /* 0x0000006e092f7223 */ /* 0x000fe2000001003b */
[----:B------:R-:W-:Y:S01]  /*2cb0*/  FMUL.FTZ R14, R44, UR16 ;  /* 0x000000102c0e7c20 */ /* 0x000fe20008410000 */
[----:B------:R-:W-:Y:S01]  /*2cc0*/  FADD.FTZ R46, R118, -R15 ;  /* 0x8000000f762e7221 */ /* 0x000fe20000010000 */
[----:B------:R-:W-:Y:S01]  /*2cd0*/  FMUL.FTZ R16, R45, UR16 ;  /* 0x000000102d107c20 */ /* 0x000fe20008410000 */
[----:B------:R-:W-:-:S02]  /*2ce0*/  FMUL.FTZ R110, R47, UR16 ;  /* 0x000000102f6e7c20 */ /* 0x000fc40008410000 */
[----:B------:R-:W-:Y:S01]  /*2cf0*/  FSEL R15, R14, RZ, P6 ;  /* 0x000000ff0e0f7208 */ /* 0x000fe20003000000 */
[----:B------:R-:W-:Y:S01]  /*2d00*/  FFMA.FTZ R46, R9, R46, R58 ;  /* 0x0000002e092e7223 */ /* 0x000fe2000001003a */
[----:B------:R-:W-:Y:S02]  /*2d10*/  LOP3.LUT P6, RZ, R6, 0xff00, RZ, 0xc0, !PT ;  /* 0x0000ff0006ff7812 */ /* 0x000fe400078cc0ff */
[----:B------:R-:W-:Y:S01]  /*2d20*/  FSEL R14, R14, RZ, P0 ;  /* 0x000000ff0e0e7208 */ /* 0x000fe20000000000 */
[----:B------:R-:W-:Y:S01]  /*2d30*/  FMUL.FTZ R108, R46, UR16 ;  /* 0x000000102e6c7c20 */ /* 0x000fe20008410000 */
        /* <DEDUP_REMOVED lines=21> */
[----:B------:R-:W-:-:S07]  /*2e90*/  PRMT R139, R110, 0x7610, R139 ;  /* 0x000076106e8b7816 */ /* 0x000fce000000008b */
.L_x_1608:
        /* <DEDUP_REMOVED lines=24> */
.L_x_1613:
[----:B------:R-:W-:-:S07]  /*3020*/  VIADD R8, R8, 0x80 ;  /* 0x0000008008087836 */ /* 0x000fce0000000000 */
.L_x_1604:
[----:B------:R-:W-:Y:S05]  /*3030*/  BSYNC.RECONVERGENT B0 ;  /* 0x0000000000007941 */ /* 0x000fea0003800200 */
.L_x_1603:
        /* <DEDUP_REMOVED lines=12> */
[-CC-:B------:R-:W-:Y:S01]  /*3100*/  FFMA.FTZ R15, R121, R114.reuse, R115.reuse ;  /* 0x00000072790f7223 */ /* 0x180fe20000010073 */
[-CC-:B------:R-:W-:Y:S01]  /*3110*/  FFMA.FTZ R14, R124, R114.reuse, R115.reuse ;  /* 0x000000727c0e7223 */ /* 0x180fe20000010073 */
[----:B------:R-:W-:Y:S01]  /*3120*/  LOP3.LUT P6, RZ, R4, 0xff, RZ, 0xc0, !PT ;  /* 0x000000ff04ff7812 */ /* 0x000fe200078cc0ff */
[-C--:B------:R-:W-:Y:S01]  /*3130*/  FFMA.FTZ R17, R125, R114.reuse, R115 ;  /* 0x000000727d117223 */ /* 0x080fe20000010073 */
[----:B------:R-:W-:Y:S01]  /*3140*/  FADD.FTZ R15, R122, -R15 ;  /* 0x8000000f7a0f7221 */ /* 0x000fe20000010000 */
[----:B------:R-:W-:Y:S01]  /*3150*/  FADD.FTZ R16, R123, -R14 ;  /* 0x8000000e7b107221 */ /* 0x000fe20000010000 */
[----:B01----:R-:W-:Y:S01]  /*3160*/  FFMA.FTZ R108, R128, R114, R115 ;  /* 0x00000072806c7223 */ /* 0x003fe20000010073 */
[----:B------:R-:W-:Y:S01]  /*3170*/  FADD.FTZ R17, R126, -R17 ;  /* 0x800000117e117221 */ /* 0x000fe20000010000 */
[C---:B-----5:R-:W-:Y:S01]  /*3180*/  FFMA.FTZ R44, R9.reuse, R15, R52 ;  /* 0x0000000f092c7223 */ /* 0x060fe20000010034 */
[----:B------:R-:W-:Y:S01]  /*3190*/  FFMA.FTZ R45, R9, R16, R53 ;  /* 0x00000010092d7223 */ /* 0x000fe20000010035 */
        /* <DEDUP_REMOVED lines=30> */
[C---:B------:R-:W-:Y:S02]  /*3380*/  PRMT R16, R109.reuse, 0x7632, R16 ;  /* 0x000076326d107816 */ /* 0x040fe40000000010 */
[----:B------:R-:W-:Y:S02]  /*3390*/  PRMT R130, R109, 0x7610, R130 ;  /* 0x000076106d827816 */ /* 0x000fe40000000082 */
[----:B------:R-:W-:-:S02]  /*33a0*/  PRMT R17, R110, 0x7632, R17 ;  /* 0x000076326e117816 */ /* 0x000fc40000000011 */
[----:B------:R-:W-:Y:S01]  /*33b0*/  PRMT R139, R110, 0x7610, R139 ;  /* 0x000076106e8b7816 */ /* 0x000fe2000000008b */
[----:B------:R-:W-:Y:S06]  /*33c0*/  BRA `(.L_x_1619) ;  /* 0x0000001000447947 */ /* 0x000fec0003800000 */
.L_x_1618:
[-CC-:B------:R-:W-:Y:S01]  /*33d0*/  FFMA.FTZ R14, R124, R114.reuse, R115.reuse ;  /* 0x000000727c0e7223 */ /* 0x180fe20000010073 */
[-CC-:B------:R-:W-:Y:S01]  /*33e0*/  FFMA.FTZ R15, R125, R114.reuse, R115.reuse ;  /* 0x000000727d0f7223 */ /* 0x180fe20000010073 */
[----:B------:R-:W-:Y:S01]  /*33f0*/  LOP3.LUT P6, RZ, R4, 0xff00, RZ, 0xc0, !PT ;  /* 0x0000ff0004ff7812 */ /* 0x000fe200078cc0ff */
[----:B01----:R-:W-:Y:S01]  /*3400*/  FFMA.FTZ R108, R128, R114, R115 ;  /* 0x00000072806c7223 */ /* 0x003fe20000010073 */
[----:B------:R-:W-:Y:S01]  /*3410*/  FADD.FTZ R14, R123, -R14 ;  /* 0x8000000e7b0e7221 */ /* 0x000fe20000010000 */
[----:B------:R-:W-:Y:S02]  /*3420*/  FADD.FTZ R15, R126, -R15 ;  /* 0x8000000f7e0f7221 */ /* 0x000fe40000010000 */
[----:B------:R-:W-:Y:S01]  /*3430*/  FADD.FTZ R110, R127, -R108 ;  /* 0x8000006c7f6e7221 */ /* 0x000fe20000010000 */
[C---:B-----5:R-:W-:Y:S01]  /*3440*/  FFMA.FTZ R14, R9.reuse, R14, R53 ;  /* 0x0000000e090e7223 */ /* 0x060fe20000010035 */
[----:B------:R-:W-:Y:S01]  /*3450*/  FFMA.FTZ R17, R9, R15, R54 ;  /* 0x0000000f09117223 */ /* 0x000fe20000010036 */
[----:B------:R-:W-:Y:S01]  /*3460*/  FFMA.FTZ R15, R121, R114, R115 ;  /* 0x00000072790f7223 */ /* 0x000fe20000010073 */
[----:B------:R-:W-:Y:S01]  /*3470*/  FFMA.FTZ R110, R9, R110, R55 ;  /* 0x0000006e096e7223 */ /* 0x000fe20000010037 */
[----:B------:R-:W-:Y:S01]  /*3480*/  FMUL.FTZ R14, R14, UR16 ;  /* 0x000000100e0e7c20 */ /* 0x000fe20008410000 */
[----:B------:R-:W-:Y:S01]  /*3490*/  FMUL.FTZ R108, R17, UR16 ;  /* 0x00000010116c7c20 */ /* 0x000fe20008410000 */
[----:B------:R-:W-:Y:S01]  /*34a0*/  FADD.FTZ R15, R122, -R15 ;  /* 0x8000000f7a0f7221 */ /* 0x000fe20000010000 */
[----:B------:R-:W-:-:S02]  /*34b0*/  FMUL.FTZ R110, R110, UR16 ;  /* 0x000000106e6e7c20 */ /* 0x000fc40008410000 */
[----:B------:R-:W-:Y:S01]  /*34c0*/  FSEL R16, R14, RZ, P6 ;  /* 0x000000ff0e107208 */ /* 0x000fe20003000000 */
[----:B------:R-:W-:Y:S01]  /*34d0*/  FFMA.FTZ R15, R9, R15, R52 ;  /* 0x0000000f090f7223 */ /* 0x000fe20000010034 */
[----:B------:R-:W-:-:S03]  /*34e0*/  LOP3.LUT P6, RZ, R5, 0xff00, RZ, 0xc0, !PT ;  /* 0x0000ff0005ff7812 */ /* 0x000fc600078cc0ff */
[----:B------:R-:W-:Y:S01]  /*34f0*/  FMUL.FTZ R15, R15, UR16 ;  /* 0x000000100f0f7c20 */ /* 0x000fe20008410000 */
[----:B------:R-:W-:Y:S02]  /*3500*/  FSEL R17, R14, RZ, P6 ;  /* 0x000000ff0e117208 */ /* 0x000fe40003000000 */
[----:B------:R-:W-:Y:S02]  /*3510*/  LOP3.LUT P6, RZ, R4, 0xff0000, RZ, 0xc0, !PT ;  /* 0x00ff000004ff7812 */ /* 0x000fe400078cc0ff */
[----:B------:R-:W-:Y:S02]  /*3520*/  F2FP.BF16.F32.PACK_AB R16, R17, R16 ;  /* 0x000000101110723e */ /* 0x000fe400000010ff */
[----:B------:R-:W-:Y:S02]  /*3530*/  FSEL R109, R108, RZ, P6 ;  /* 0x000000ff6c6d7208 */ /* 0x000fe40003000000 */
[----:B------:R-:W-:-:S04]  /*3540*/  LOP3.LUT P6, RZ, R5, 0xff0000, RZ, 0xc0, !PT ;  /* 0x00ff000005ff7812 */ /* 0x000fc800078cc0ff */
[----:B------:R-:W-:Y:S02]  /*3550*/  FSEL R108, R108, RZ, P6 ;  /* 0x000000ff6c6c7208 */ /* 0x000fe40003000000 */
[----:B------:R-:W-:Y:S02]  /*3560*/  ISETP.GE.U32.AND P6, PT, R4, 0x1000000, PT ;  /* 0x010000000400780c */ /* 0x000fe40003fc6070 */
        /* <DEDUP_REMOVED lines=19> */
.L_x_1617:
[----:B------:R-:W2:Y:S02]  /*36a0*/  LDC.64 R14, c[0x0][0x478] ;  /* 0x00011e00ff0e7b82 */ /* 0x000ea40000000a00 */
[----:B--2---:R-:W-:-:S04]  /*36b0*/  ISETP.NE.U32.AND P0, PT, R14, RZ, PT ;  /* 0x000000ff0e00720c */ /* 0x004fc80003f05070 */
[----:B------:R-:W-:-:S13]  /*36c0*/  ISETP.NE.AND.EX P0, PT, R15, RZ, PT, P0 ;  /* 0x000000ff0f00720c */ /* 0x000fda0003f05300 */
[----:B------:R-:W-:Y:S05]  /*36d0*/  @!P0 BRA `(.L_x_1620) ;  /* 0x0000000000b48947 */ /* 0x000fea0003800000 */
[-CC-:B------:R-:W-:Y:S01]  /*36e0*/  FFMA.FTZ R15, R121, R114.reuse, R115.reuse ;  /* 0x00000072790f7223 */ /* 0x180fe20000010073 */
[-CC-:B------:R-:W-:Y:S01]  /*36f0*/  FFMA.FTZ R14, R124, R114.reuse, R115.reuse ;  /* 0x000000727c0e7223 */ /* 0x180fe20000010073 */
[----:B------:R-:W-:Y:S01]  /*3700*/  LOP3.LUT P6, RZ, R4, 0xff, RZ, 0xc0, !PT ;  /* 0x000000ff04ff7812 */ /* 0x000fe200078cc0ff */
[-C--:B------:R-:W-:Y:S01]  /*3710*/  FFMA.FTZ R17, R125, R114.reuse, R115 ;  /* 0x000000727d117223 */ /* 0x080fe20000010073 */
[----:B0-----:R-:W-:Y:S01]  /*3720*/  FADD.FTZ R44, R122, -R15 ;  /* 0x8000000f7a2c7221 */ /* 0x001fe20000010000 */
[----:B------:R-:W-:Y:S01]  /*3730*/  FADD.FTZ R16, R123, -R14 ;  /* 0x8000000e7b107221 */ /* 0x000fe20000010000 */
[----:B-1----:R-:W-:Y:S01]  /*3740*/  FFMA.FTZ R108, R128, R114, R115 ;  /* 0x00000072806c7223 */ /* 0x002fe20000010073 */
[----:B------:R-:W-:Y:S01]  /*3750*/  FADD.FTZ R46, R126, -R17 ;  /* 0x800000117e2e7221 */ /* 0x000fe20000010000 */
[C---:B-----5:R-:W-:Y:S01]  /*3760*/  FMUL.FTZ R44, R9.reuse, R44 ;  /* 0x0000002c092c7220 */ /* 0x060fe20000410000 */
[----:B------:R-:W-:Y:S01]  /*3770*/  FMUL.FTZ R45, R9, R16 ;  /* 0x00000010092d7220 */ /* 0x000fe20000410000 */
[----:B------:R-:W-:Y:S01]  /*3780*/  FADD.FTZ R110, R127, -R108 ;  /* 0x8000006c7f6e7221 */ /* 0x000fe20000010000 */
[----:B------:R-:W-:Y:S01]  /*3790*/  FMUL.FTZ R46, R9, R46 ;  /* 0x0000002e092e7220 */ /* 0x000fe20000410000 */
[----:B------:R-:W-:Y:S01]  /*37a0*/  FMUL.FTZ R14, R44, UR16 ;  /* 0x000000102c0e7c20 */ /* 0x000fe20008410000 */
[----:B------:R-:W-:Y:S01]  /*37b0*/  FMUL.FTZ R16, R45, UR16 ;  /* 0x000000102d107c20 */ /* 0x000fe20008410000 */
[----:B------:R-:W-:Y:S01]  /*37c0*/  FMUL.FTZ R47, R9, R110 ;  /* 0x0000006e092f7220 */ /* 0x000fe20000410000 */
        /* <DEDUP_REMOVED lines=30> */
.L_x_1620:
[-CC-:B------:R-:W-:Y:S01]  /*39b0*/  FFMA.FTZ R14, R124, R114.reuse, R115.reuse ;  /* 0x000000727c0e7223 */ /* 0x180fe20000010073 */
[-CC-:B------:R-:W-:Y:S01]  /*39c0*/  FFMA.FTZ R15, R125, R114.reuse, R115.reuse ;  /* 0x000000727d0f7223 */ /* 0x180fe20000010073 */
[----:B------:R-:W-:Y:S01]  /*39d0*/  LOP3.LUT P6, RZ, R4, 0xff00, RZ, 0xc0, !PT ;  /* 0x0000ff0004ff7812 */ /* 0x000fe200078cc0ff */
[-C--:B01----:R-:W-:Y:S01]  /*39e0*/  FFMA.FTZ R108, R128, R114.reuse, R115 ;  /* 0x00000072806c7223 */ /* 0x083fe20000010073 */
        /* <DEDUP_REMOVED lines=41> */
.L_x_1616:
        /* <DEDUP_REMOVED lines=31> */
[----:B------:R-:W-:Y:S02]  /*3e70*/  PRMT R108, R109, 0x7632, R108 ;  /* 0x000076326d6c7816 */ /* 0x000fe4000000006c */
[----:B------:R-:W-:Y:S02]  /*3e80*/  FSEL R111, R111, RZ, P6 ;  /* 0x000000ff6f6f7208 */ /* 0x000fe40003000000 */
[----:B------:R-:W-:Y:S02]  /*3e90*/  PRMT R131, R109, 0x7610, R131 ;  /* 0x000076106d837816 */ /* 0x000fe40000000083 */
[----:B------:R-:W-:-:S04]  /*3ea0*/  F2FP.BF16.F32.PACK_AB R110, R111, R110 ;  /* 0x0000006e6f6e723e */ /* 0x000fc800000010ff */
[C---:B------:R-:W-:Y:S02]  /*3eb0*/  PRMT R139, R110.reuse, 0x7632, R139 ;  /* 0x000076326e8b7816 */ /* 0x040fe4000000008b */
[----:B------:R-:W-:Y:S01]  /*3ec0*/  PRMT R130, R110, 0x7610, R130 ;  /* 0x000076106e827816 */ /* 0x000fe20000000082 */
[----:B------:R-:W-:Y:S06]  /*3ed0*/  BRA `(.L_x_1619) ;  /* 0x0000000400807947 */ /* 0x000fec0003800000 */
.L_x_1622:
        /* <DEDUP_REMOVED lines=31> */
.L_x_1621:
[----:B01----:R-:W0:Y:S02]  /*40d0*/  LDC.64 R108, c[0x0][0x478] ;  /* 0x00011e00ff6c7b82 */ /* 0x003e240000000a00 */
[----:B0-----:R-:W-:-:S04]  /*40e0*/  ISETP.NE.U32.AND P0, PT, R108, RZ, PT ;  /* 0x000000ff6c00720c */ /* 0x001fc80003f05070 */
[----:B------:R-:W-:-:S13]  /*40f0*/  ISETP.NE.AND.EX P0, PT, R109, RZ, PT, P0 ;  /* 0x000000ff6d00720c */ /* 0x000fda0003f05300 */
[----:B------:R-:W-:Y:S05]  /*4100*/  @!P0 BRA `(.L_x_1623) ;  /* 0x00000000007c8947 */ /* 0x000fea0003800000 */
        /* <DEDUP_REMOVED lines=10> */
[----:B------:R-:W-:-:S02]  /*41b0*/  FMUL.FTZ R45, R9, R46 ;  /* 0x0000002e092d7220 */ /* 0x000fc40000410000 */
[----:B------:R-:W-:Y:S01]  /*41c0*/  FMUL.FTZ R47, R44, UR16 ;  /* 0x000000102c2f7c20 */ /* 0x000fe20008410000 */
[----:B------:R-:W-:Y:S01]  /*41d0*/  FMUL.FTZ R46, R9, R108 ;  /* 0x0000006c092e7220 */ /* 0x000fe20000410000 */
[----:B------:R-:W-:-:S03]  /*41e0*/  FMUL.FTZ R109, R45, UR16 ;  /* 0x000000102d6d7c20 */ /* 0x000fc60008410000 */
        /* <DEDUP_REMOVED lines=17> */
.L_x_1623:
        /* <DEDUP_REMOVED lines=9> */
[C---:B------:R-:W-:Y:S01]  /*4390*/  FMUL.FTZ R110, R9.reuse, R110 ;  /* 0x0000006e096e7220 */ /* 0x040fe20000410000 */
[----:B------:R-:W-:Y:S01]  /*43a0*/  FADD.FTZ R112, R126, -R109 ;  /* 0x8000006d7e707221 */ /* 0x000fe20000010000 */
[C---:B------:R-:W-:Y:S01]  /*43b0*/  FMUL.FTZ R130, R9.reuse, R130 ;  /* 0x0000008209827220 */ /* 0x040fe20000410000 */
        /* <DEDUP_REMOVED lines=17> */
[----:B------:R-:W-:-:S07]  /*44d0*/  PRMT R130, R111, 0x7610, R130 ;  /* 0x000076106f827816 */ /* 0x000fce0000000082 */
.L_x_1619:
        /* <DEDUP_REMOVED lines=20> */
.L_x_1624:
[----:B------:R-:W-:-:S07]  /*4620*/  VIADD R8, R8, 0x80 ;  /* 0x0000008008087836 */ /* 0x000fce0000000000 */
.L_x_1615:
[----:B------:R-:W-:Y:S05]  /*4630*/  BSYNC.RECONVERGENT B0 ;  /* 0x0000000000007941 */ /* 0x000fea0003800200 */
.L_x_1614:
        /* <DEDUP_REMOVED lines=13> */
[----:B------:R-:W-:Y:S01]  /*4710*/  FFMA.FTZ R15, R129, R114, R115 ;  /* 0x00000072810f7223 */ /* 0x000fe20000010073 */
[----:B------:R-:W-:Y:S02]  /*4720*/  ISETP.GE.U32.AND P6, PT, R2, 0x1000000, PT ;  /* 0x010000000200780c */ /* 0x000fe40003fc6070 */
[----:B------:R-:W-:Y:S01]  /*4730*/  FADD.FTZ R14, R137, -R14 ;  /* 0x8000000e890e7221 */ /* 0x000fe20000010000 */
[----:B------:R-:W-:-:S03]  /*4740*/  FADD.FTZ R15, R134, -R15 ;  /* 0x8000000f860f7221 */ /* 0x000fc60000010000 */
[C---:B0----5:R-:W-:Y:S01]  /*4750*/  FFMA.FTZ R47, R9.reuse, R14, R51 ;  /* 0x0000000e092f7223 */ /* 0x061fe20000010033 */
[-CC-:B------:R-:W-:Y:S01]  /*4760*/  FFMA.FTZ R14, R132, R114.reuse, R115.reuse ;  /* 0x00000072840e7223 */ /* 0x180fe20000010073 */
[----:B------:R-:W-:Y:S01]  /*4770*/  FFMA.FTZ R44, R9, R15, R48 ;  /* 0x0000000f092c7223 */ /* 0x000fe20000010030 */
[----:B------:R-:W-:Y:S01]  /*4780*/  FFMA.FTZ R115, R135, R114, R115 ;  /* 0x0000007287737223 */ /* 0x000fe20000010073 */
[----:B------:R-:W-:Y:S01]  /*4790*/  FMUL.FTZ R17, R47, UR16 ;  /* 0x000000102f117c20 */ /* 0x000fe20008410000 */
[----:B------:R-:W-:Y:S01]  /*47a0*/  FADD.FTZ R16, R133, -R14 ;  /* 0x8000000e85107221 */ /* 0x000fe20000010000 */
[----:B------:R-:W-:Y:S01]  /*47b0*/  FMUL.FTZ R14, R44, UR16 ;  /* 0x000000102c0e7c20 */ /* 0x000fe20008410000 */
[----:B------:R-:W-:Y:S02]  /*47c0*/  FADD.FTZ R115, R138, -R115 ;  /* 0x800000738a737221 */ /* 0x000fe40000010000 */
[----:B-1----:R-:W-:Y:S01]  /*47d0*/  FSEL R109, R17, RZ, P6 ;  /* 0x000000ff116d7208 */ /* 0x002fe20003000000 */
[C---:B------:R-:W-:Y:S01]  /*47e0*/  FFMA.FTZ R45, R9.reuse, R16, R49 ;  /* 0x00000010092d7223 */ /* 0x040fe20000010031 */
[----:B------:R-:W-:Y:S01]  /*47f0*/  ISETP.GE.U32.AND P6, PT, R0, 0x1000000, PT ;  /* 0x010000000000780c */ /* 0x000fe20003fc6070 */
[----:B------:R-:W-:-:S02]  /*4800*/  FFMA.FTZ R46, R9, R115, R50 ;  /* 0x00000073092e7223 */ /* 0x000fc40000010032 */
[----:B------:R-:W-:Y:S01]  /*4810*/  FMUL.FTZ R16, R45, UR16 ;  /* 0x000000102d107c20 */ /* 0x000fe20008410000 */
[----:B------:R-:W-:Y:S01]  /*4820*/  FSEL R110, R17, RZ, P6 ;  /* 0x000000ff116e7208 */ /* 0x000fe20003000000 */
[----:B------:R-:W-:Y:S01]  /*4830*/  FMUL.FTZ R17, R46, UR16 ;  /* 0x000000102e117c20 */ /* 0x000fe20008410000 */
        /* <DEDUP_REMOVED lines=18> */
[C---:B------:R-:W-:Y:S02]  /*4960*/  PRMT R15, R16.reuse, 0x7632, R15 ;  /* 0x00007632100f7816 */ /* 0x040fe4000000000f */
[----:B------:R-:W-:Y:S02]  /*4970*/  F2FP.BF16.F32.PACK_AB R17, R17, R108 ;  /* 0x0000006c1111723e */ /* 0x000fe400000010ff */
[----:B------:R-:W-:Y:S02]  /*4980*/  PRMT R112, R16, 0x7610, R112 ;  /* 0x0000761010707816 */ /* 0x000fe40000000070 */
[C---:B------:R-:W-:Y:S02]  /*4990*/  PRMT R16, R17.reuse, 0x7632, R16 ;  /* 0x0000763211107816 */ /* 0x040fe40000000010 */
[----:B------:R-:W-:-:S02]  /*49a0*/  PRMT R114, R17, 0x7610, R114 ;  /* 0x0000761011727816 */ /* 0x000fc40000000072 */
[----:B------:R-:W-:Y:S01]  /*49b0*/  PRMT R17, R109, 0x7632, R17 ;  /* 0x000076326d117816 */ /* 0x000fe20000000011 */
[----:B------:R-:W-:Y:S06]  /*49c0*/  BRA `(.L_x_1630) ;  /* 0x0000001000387947 */ /* 0x000fec0003800000 */
.L_x_1629:
        /* <DEDUP_REMOVED lines=44> */
.L_x_1628:
[----:B------:R-:W2:Y:S02]  /*4c90*/  LDC.64 R14, c[0x0][0x478] ;  /* 0x00011e00ff0e7b82 */ /* 0x000ea40000000a00 */
[----:B--2---:R-:W-:-:S04]  /*4ca0*/  ISETP.NE.U32.AND P0, PT, R14, RZ, PT ;  /* 0x000000ff0e00720c */ /* 0x004fc80003f05070 */
[----:B------:R-:W-:-:S13]  /*4cb0*/  ISETP.NE.AND.EX P0, PT, R15, RZ, PT, P0 ;  /* 0x000000ff0f00720c */ /* 0x000fda0003f05300 */
[----:B------:R-:W-:Y:S05]  /*4cc0*/  @!P0 BRA `(.L_x_1631) ;  /* 0x0000000000b48947 */ /* 0x000fea0003800000 */
[-CC-:B------:R-:W-:Y:S01]  /*4cd0*/  FFMA.FTZ R14, R136, R114.reuse, R115.reuse ;  /* 0x00000072880e7223 */ /* 0x180fe20000010073 */
[----:B------:R-:W-:Y:S01]  /*4ce0*/  FFMA.FTZ R15, R129, R114, R115 ;  /* 0x00000072810f7223 */ /* 0x000fe20000010073 */
[----:B------:R-:W-:Y:S02]  /*4cf0*/  ISETP.GE.U32.AND P6, PT, R2, 0x1000000, PT ;  /* 0x010000000200780c */ /* 0x000fe40003fc6070 */
[----:B------:R-:W-:Y:S01]  /*4d00*/  FADD.FTZ R14, R137, -R14 ;  /* 0x8000000e890e7221 */ /* 0x000fe20000010000 */
[----:B0-----:R-:W-:-:S03]  /*4d10*/  FADD.FTZ R44, R134, -R15 ;  /* 0x8000000f862c7221 */ /* 0x001fc60000010000 */
[C---:B-----5:R-:W-:Y:S01]  /*4d20*/  FMUL.FTZ R47, R9.reuse, R14 ;  /* 0x0000000e092f7220 */ /* 0x060fe20000410000 */
[--C-:B------:R-:W-:Y:S01]  /*4d30*/  FFMA.FTZ R14, R132, R114, R115.reuse ;  /* 0x00000072840e7223 */ /* 0x100fe20000010073 */
[----:B------:R-:W-:Y:S01]  /*4d40*/  FMUL.FTZ R44, R9, R44 ;  /* 0x0000002c092c7220 */ /* 0x000fe20000410000 */
[----:B------:R-:W-:Y:S01]  /*4d50*/  FFMA.FTZ R115, R135, R114, R115 ;  /* 0x0000007287737223 */ /* 0x000fe20000010073 */
[----:B------:R-:W-:Y:S01]  /*4d60*/  FMUL.FTZ R15, R47, UR16 ;  /* 0x000000102f0f7c20 */ /* 0x000fe20008410000 */
[----:B------:R-:W-:Y:S01]  /*4d70*/  FADD.FTZ R16, R133, -R14 ;  /* 0x8000000e85107221 */ /* 0x000fe20000010000 */
[----:B------:R-:W-:Y:S01]  /*4d80*/  FMUL.FTZ R14, R44, UR16 ;  /* 0x000000102c0e7c20 */ /* 0x000fe20008410000 */
[----:B------:R-:W-:Y:S02]  /*4d90*/  FADD.FTZ R46, R138, -R115 ;  /* 0x800000738a2e7221 */ /* 0x000fe40000010000 */
[----:B-1----:R-:W-:Y:S01]  /*4da0*/  FSEL R109, R15, RZ, P6 ;  /* 0x000000ff0f6d7208 */ /* 0x002fe20003000000 */
[C---:B------:R-:W-:Y:S01]  /*4db0*/  FMUL.FTZ R45, R9.reuse, R16 ;  /* 0x00000010092d7220 */ /* 0x040fe20000410000 */
[----:B------:R-:W-:Y:S01]  /*4dc0*/  ISETP.GE.U32.AND P6, PT, R0, 0x1000000, PT ;  /* 0x010000000000780c */ /* 0x000fe20003fc6070 */
[----:B------:R-:W-:-:S02]  /*4dd0*/  FMUL.FTZ R46, R9, R46 ;  /* 0x0000002e092e7220 */ /* 0x000fc40000410000 */
        /* <DEDUP_REMOVED lines=28> */
.L_x_1631:
        /* <DEDUP_REMOVED lines=44> */
.L_x_1627:
        /* <DEDUP_REMOVED lines=32> */
[----:B------:R-:W-:-:S04]  /*5460*/  FSEL R110, R110, RZ, P6 ;  /* 0x000000ff6e6e7208 */ /* 0x000fc80003000000 */
[----:B------:R-:W-:Y:S02]  /*5470*/  F2FP.BF16.F32.PACK_AB R110, R110, R9 ;  /* 0x000000096e6e723e */ /* 0x000fe400000010ff */
[----:B------:R-:W-:Y:S02]  /*5480*/  PRMT R9, R108, 0x7610, R9 ;  /* 0x000076106c097816 */ /* 0x000fe40000000009 */
[C---:B------:R-:W-:Y:S02]  /*5490*/  PRMT R115, R110.reuse, 0x7632, R115 ;  /* 0x000076326e737816 */ /* 0x040fe40000000073 */
[----:B------:R-:W-:Y:S01]  /*54a0*/  PRMT R114, R110, 0x7610, R114 ;  /* 0x000076106e727816 */ /* 0x000fe20000000072 */
[----:B------:R-:W-:Y:S06]  /*54b0*/  BRA `(.L_x_1630) ;  /* 0x00000004007c7947 */ /* 0x000fec0003800000 */
.L_x_1633:
[-CC-:B------:R-:W-:Y:S01]  /*54c0*/  FFMA.FTZ R108, R136, R114.reuse, R115.reuse ;  /* 0x00000072886c7223 */ /* 0x180fe20000010073 */
[-C--:B------:R-:W-:Y:S01]  /*54d0*/  FFMA.FTZ R109, R129, R114.reuse, R115 ;  /* 0x00000072816d7223 */ /* 0x080fe20000010073 */
[----:B------:R-:W-:Y:S02]  /*54e0*/  ISETP.GE.U32.AND P6, PT, R2, 0x1000000, PT ;  /* 0x010000000200780c */ /* 0x000fe40003fc6070 */
[----:B------:R-:W-:Y:S01]  /*54f0*/  FADD.FTZ R110, R137, -R108 ;  /* 0x8000006c896e7221 */ /* 0x000fe20000010000 */
[----:B------:R-:W-:Y:S01]  /*5500*/  FADD.FTZ R109, R134, -R109 ;  /* 0x8000006d866d7221 */ /* 0x000fe20000010000 */
[-CC-:B------:R-:W-:Y:S01]  /*5510*/  FFMA.FTZ R108, R132, R114.reuse, R115.reuse ;  /* 0x00000072846c7223 */ /* 0x180fe20000010073 */
[----:B------:R-:W-:Y:S01]  /*5520*/  FFMA.FTZ R115, R135, R114, R115 ;  /* 0x0000007287737223 */ /* 0x000fe20000010073 */
[C---:B-----5:R-:W-:Y:S01]  /*5530*/  FFMA.FTZ R110, R9.reuse, R110, R51 ;  /* 0x0000006e096e7223 */ /* 0x060fe20000010033 */
[----:B------:R-:W-:Y:S01]  /*5540*/  FFMA.FTZ R109, R9, R109, R48 ;  /* 0x0000006d096d7223 */ /* 0x000fe20000010030 */
[----:B------:R-:W-:Y:S01]  /*5550*/  FADD.FTZ R108, R133, -R108 ;  /* 0x8000006c856c7221 */ /* 0x000fe20000010000 */
[----:B------:R-:W-:Y:S01]  /*5560*/  FADD.FTZ R115, R138, -R115 ;  /* 0x800000738a737221 */ /* 0x000fe20000010000 */
[----:B------:R-:W-:Y:S01]  /*5570*/  FMUL.FTZ R110, R110, UR16 ;  /* 0x000000106e6e7c20 */ /* 0x000fe20008410000 */
[----:B------:R-:W-:Y:S01]  /*5580*/  FMUL.FTZ R109, R109, UR16 ;  /* 0x000000106d6d7c20 */ /* 0x000fe20008410000 */
[C---:B------:R-:W-:Y:S01]  /*5590*/  FFMA.FTZ R108, R9.reuse, R108, R49 ;  /* 0x0000006c096c7223 */ /* 0x040fe20000010031 */
[----:B------:R-:W-:-:S02]  /*55a0*/  FFMA.FTZ R115, R9, R115, R50 ;  /* 0x0000007309737223 */ /* 0x000fc40000010032 */
[----:B------:R-:W-:Y:S01]  /*55b0*/  FSEL R110, R110, RZ, P6 ;  /* 0x000000ff6e6e7208 */ /* 0x000fe20003000000 */
[----:B------:R-:W-:Y:S01]  /*55c0*/  FMUL.FTZ R108, R108, UR16 ;  /* 0x000000106c6c7c20 */ /* 0x000fe20008410000 */
        /* <DEDUP_REMOVED lines=11> */
[C---:B------:R-:W-:Y:S02]  /*5680*/  PRMT R115, R110.reuse, 0x7632, R115 ;  /* 0x000076326e737816 */ /* 0x040fe40000000073 */
[----:B------:R-:W-:Y:S01]  /*5690*/  PRMT R114, R110, 0x7610, R114 ;  /* 0x000076106e727816 */ /* 0x000fe20000000072 */
[----:B------:R-:W-:Y:S06]  /*56a0*/  BRA `(.L_x_1630) ;  /* 0x0000000400007947 */ /* 0x000fec0003800000 */
.L_x_1632:
[----:B01----:R-:W0:Y:S02]  /*56b0*/  LDC.64 R108, c[0x0][0x478] ;  /* 0x00011e00ff6c7b82 */ /* 0x003e240000000a00 */
[----:B0-----:R-:W-:-:S04]  /*56c0*/  ISETP.NE.U32.AND P0, PT, R108, RZ, PT ;  /* 0x000000ff6c00720c */ /* 0x001fc80003f05070 */
[----:B------:R-:W-:-:S13]  /*56d0*/  ISETP.NE.AND.EX P0, PT, R109, RZ, PT, P0 ;  /* 0x000000ff6d00720c */ /* 0x000fda0003f05300 */
[----:B------:R-:W-:Y:S05]  /*56e0*/  @!P0 BRA `(.L_x_1634) ;  /* 0x00000000007c8947 */ /* 0x000fea0003800000 */
[-CC-:B------:R-:W-:Y:S01]  /*56f0*/  FFMA.FTZ R45, R129, R114.reuse, R115.reuse ;  /* 0x00000072812d7223 */ /* 0x180fe20000010073 */
[-C--:B------:R-:W-:Y:S01]  /*5700*/  FFMA.FTZ R46, R132, R114.reuse, R115 ;  /* 0x00000072842e7223 */ /* 0x080fe20000010073 */
[----:B------:R-:W-:Y:S02]  /*5710*/  LOP3.LUT P6, RZ, R2, 0xff, RZ, 0xc0, !PT ;  /* 0x000000ff02ff7812 */ /* 0x000fe400078cc0ff */
[----:B------:R-:W-:Y:S01]  /*5720*/  FADD.FTZ R44, R134, -R45 ;  /* 0x8000002d862c7221 */ /* 0x000fe20000010000 */
[-CC-:B------:R-:W-:Y:S01]  /*5730*/  FFMA.FTZ R45, R135, R114.reuse, R115.reuse ;  /* 0x00000072872d7223 */ /* 0x180fe20000010073 */
[----:B------:R-:W-:Y:S01]  /*5740*/  FADD.FTZ R46, R133, -R46 ;  /* 0x8000002e852e7221 */ /* 0x000fe20000010000 */
[----:B------:R-:W-:Y:S01]  /*5750*/  FFMA.FTZ R114, R136, R114, R115 ;  /* 0x0000007288727223 */ /* 0x000fe20000010073 */
[C---:B-----5:R-:W-:Y:S01]  /*5760*/  FMUL.FTZ R44, R9.reuse, R44 ;  /* 0x0000002c092c7220 */ /* 0x060fe20000410000 */
[----:B------:R-:W-:Y:S01]  /*5770*/  FADD.FTZ R108, R138, -R45 ;  /* 0x8000002d8a6c7221 */ /* 0x000fe20000010000 */
[----:B------:R-:W-:Y:S01]  /*5780*/  FMUL.FTZ R45, R9, R46 ;  /* 0x0000002e092d7220 */ /* 0x000fe20000410000 */
[----:B------:R-:W-:Y:S01]  /*5790*/  FADD.FTZ R114, R137, -R114 ;  /* 0x8000007289727221 */ /* 0x000fe20000010000 */
        /* <DEDUP_REMOVED lines=20> */
.L_x_1634:
        /* <DEDUP_REMOVED lines=10> */
[----:B------:R-:W-:-:S02]  /*5980*/  FMUL.FTZ R110, R9, R110 ;  /* 0x0000006e096e7220 */ /* 0x000fc40000410000 */
[----:B------:R-:W-:Y:S01]  /*5990*/  FMUL.FTZ R109, R112, UR16 ;  /* 0x00000010706d7c20 */ /* 0x000fe20008410000 */
[----:B------:R-:W-:Y:S01]  /*59a0*/  FMUL.FTZ R108, R108, UR16 ;  /* 0x000000106c6c7c20 */ /* 0x000fe20008410000 */
[----:B------:R-:W-:Y:S01]  /*59b0*/  FADD.FTZ R112, R138, -R115 ;  /* 0x800000738a707221 */ /* 0x000fe20000010000 */
[----:B------:R-:W-:Y:S02]  /*59c0*/  FMUL.FTZ R110, R110, UR16 ;  /* 0x000000106e6e7c20 */ /* 0x000fe40008410000 */
[----:B------:R-:W-:Y:S01]  /*59d0*/  FSEL R109, R109, RZ, P6 ;  /* 0x000000ff6d6d7208 */ /* 0x000fe20003000000 */
[----:B------:R-:W-:Y:S01]  /*59e0*/  FMUL.FTZ R112, R9, R112 ;  /* 0x0000007009707220 */ /* 0x000fe20000410000 */
[----:B------:R-:W-:-:S03]  /*59f0*/  LOP3.LUT P6, RZ, R2, 0xff, RZ, 0xc0, !PT ;  /* 0x000000ff02ff7812 */ /* 0x000fc600078cc0ff */
[----:B------:R-:W-:Y:S01]  /*5a00*/  FMUL.FTZ R112, R112, UR16 ;  /* 0x0000001070707c20 */ /* 0x000fe20008410000 */
[----:B------:R-:W-:Y:S02]  /*5a10*/  FSEL R108, R108, RZ, P6 ;  /* 0x000000ff6c6c7208 */ /* 0x000fe40003000000 */
[----:B------:R-:W-:-:S04]  /*5a20*/  LOP3.LUT P6, RZ, R2, 0xff00, RZ, 0xc0, !PT ;  /* 0x0000ff0002ff7812 */ /* 0x000fc800078cc0ff */
[----:B------:R-:W-:Y:S02]  /*5a30*/  FSEL R9, R110, RZ, P6 ;  /* 0x000000ff6e097208 */ /* 0x000fe40003000000 */
[----:B------:R-:W-:Y:S02]  /*5a40*/  LOP3.LUT P6, RZ, R2, 0xff0000, RZ, 0xc0, !PT ;  /* 0x00ff000002ff7812 */ /* 0x000fe400078cc0ff */
[----:B------:R-:W-:Y:S02]  /*5a50*/  F2FP.BF16.F32.PACK_AB R9, R9, R108 ;  /* 0x0000006c0909723e */ /* 0x000fe400000010ff */
[----:B------:R-:W-:-:S04]  /*5a60*/  FSEL R112, R112, RZ, P6 ;  /* 0x000000ff70707208 */ /* 0x000fc80003000000 */
[----:B------:R-:W-:Y:S02]  /*5a70*/  F2FP.BF16.F32.PACK_AB R109, R109, R112 ;  /* 0x000000706d6d723e */ /* 0x000fe400000010ff */
[----:B------:R-:W-:Y:S02]  /*5a80*/  PRMT R112, R9, 0x7632, R112 ;  /* 0x0000763209707816 */ /* 0x000fe40000000070 */
[C---:B------:R-:W-:Y:S02]  /*5a90*/  PRMT R115, R109.reuse, 0x7632, R115 ;  /* 0x000076326d737816 */ /* 0x040fe40000000073 */
[----:B------:R-:W-:-:S07]  /*5aa0*/  PRMT R114, R109, 0x7610, R114 ;  /* 0x000076106d727816 */ /* 0x000fce0000000072 */
.L_x_1630:
        /* <DEDUP_REMOVED lines=20> */
.L_x_1626:
[----:B------:R-:W-:Y:S05]  /*5bf0*/  BSYNC.RECONVERGENT B0 ;  /* 0x0000000000007941 */ /* 0x000fea0003800200 */
.L_x_1625:
[----:B------:R-:W-:Y:S01]  /*5c00*/  UPLOP3.LUT UP1, UPT, UPT, UPT, UP1, 0x40, 0x4 ;  /* 0x000000000004789c */ /* 0x000fe20003f2e810 */
[----:B------:R-:W-:Y:S10]  /*5c10*/  @!P5 BRA `(.L_x_1635) ;  /* 0xffffffa80074d947 */ /* 0x000ff4000383ffff */
.L_x_1594:
        /* <DEDUP_REMOVED lines=17> */
.L_x_1637:
[----:B------:R-:W-:Y:S05]  /*5d30*/  BSYNC.RECONVERGENT B0 ;  /* 0x0000000000007941 */ /* 0x000fea0003800200 */
.L_x_1636:
        /* <DEDUP_REMOVED lines=15> */
.L_x_1639:
[----:B------:R-:W-:Y:S05]  /*5e30*/  BSYNC.RECONVERGENT B0 ;  /* 0x0000000000007941 */ /* 0x000fea0003800200 */
.L_x_1638:
        /* <DEDUP_REMOVED lines=14> */
.L_x_1640:
        /* <DEDUP_REMOVED lines=14> */
.L_x_3548:


//--------------------- .text._ZN10layer_norm31ln_parallel_residual_bwd_kernelINS_13Kernel_traitsIf13__nv_bfloat16fS2_fjLj1536ELj1ELj1ELj4ELj8ENS_18Kernel_traits_baseILj1536EfS2_fS2_fjLj128EEEEELb1ELb0ELb1EEEvNS_9BwdParamsE --------------------------
	.section	.text._ZN10layer_norm31ln_parallel_residual_bwd_kernelINS_13Kernel_traitsIf13__nv_bfloat16fS2_fjLj1536ELj1ELj1ELj4ELj8ENS_18Kernel_traits_baseILj1536EfS2_fS2_fjLj128EEEEELb1ELb0ELb1EEEvNS_9BwdParamsE,"ax",@progbits
	.align	128
        .global         _ZN10layer_norm31ln_parallel_residual_bwd_kernelINS_13Kernel_traitsIf13__nv_bfloat16fS2_fjLj1536ELj1ELj1ELj4ELj8ENS_18Kernel_traits_baseILj1536EfS2_fS2_fjLj128EEEEELb1ELb0ELb1EEEvNS_9BwdParamsE
        .type           _ZN10layer_norm31ln_parallel_residual_bwd_kernelINS_13Kernel_traitsIf13__nv_bfloat16fS2_fjLj1536ELj1ELj1ELj4ELj8ENS_18Kernel_traits_baseILj1536EfS2_fS2_fjLj128EEEEELb1ELb0ELb1EEEvNS_9BwdParamsE,@function
        .size           _ZN10layer_norm31ln_parallel_residual_bwd_kernelINS_13Kernel_traitsIf13__nv_bfloat16fS2_fjLj1536ELj1ELj1ELj4ELj8ENS_18Kernel_traits_baseILj1536EfS2_fS2_fjLj128EEEEELb1ELb0ELb1EEEvNS_9BwdParamsE,(.L_x_3549 - _ZN10layer_norm31ln_parallel_residual_bwd_kernelINS_13Kernel_traitsIf13__nv_bfloat16fS2_fjLj1536ELj1ELj1ELj4ELj8ENS_18Kernel_traits_baseILj1536EfS2_fS2_fjLj128EEEEELb1ELb0ELb1EEEvNS_9BwdParamsE)
        .other          _ZN10layer_norm31ln_parallel_residual_bwd_kernelINS_13Kernel_traitsIf13__nv_bfloat16fS2_fjLj1536ELj1ELj1ELj4ELj8ENS_18Kernel_traits_baseILj1536EfS2_fS2_fjLj128EEEEELb1ELb0ELb1EEEvNS_9BwdParamsE,@"STO_CUDA_ENTRY STV_DEFAULT"
_ZN10layer_norm31ln_parallel_residual_bwd_kernelINS_13Kernel_traitsIf13__nv_bfloat16fS2_fjLj1536ELj1ELj1ELj4ELj8ENS_18Kernel_traits_baseILj1536EfS2_fS2_fjLj128EEEEELb1ELb0ELb1EEEvNS_9BwdParamsE:
.text._ZN10layer_norm31ln_parallel_residual_bwd_kernelINS_13Kernel_traitsIf13__nv_bfloat16fS2_fjLj1536ELj1ELj1ELj4ELj8ENS_18Kernel_traits_baseILj1536EfS2_fS2_fjLj128EEEEELb1ELb0ELb1EEEvNS_9BwdParamsE:
        /* <DEDUP_REMOVED lines=40> */
[----:B------:R-:W-:Y:S01]  /*0280*/  CS2R R26, SRZ ;  /* 0x00000000001a7805 */ /* 0x000fe2000001ff00 */
[----:B------:R-:W-:Y:S01]  /*0290*/  IMAD.MOV.U32 R87, RZ, RZ, RZ ;  /* 0x000000ffff577224 */ /* 0x000fe200078e00ff */
[----:B------:R-:W-:Y:S02]  /*02a0*/  CS2R R90, SRZ ;  /* 0x00000000005a7805 */ /* 0x000fe4000001ff00 */
[----:B------:R-:W-:-:S02]  /*02b0*/  CS2R R94, SRZ ;  /* 0x00000000005e7805 */ /* 0x000fc4000001ff00 */
        /* <DEDUP_REMOVED lines=17> */
[----:B------:R-:W-:-:S02]  /*03d0*/  CS2R R14, SRZ ;  /* 0x00000000000e7805 */ /* 0x000fc4000001ff00 */
[----:B------:R-:W-:Y:S01]  /*03e0*/  CS2R R12, SRZ ;  /* 0x00000000000c7805 */ /* 0x000fe2000001ff00 */
[----:B------:R0:W5:Y:S01]  /*03f0*/  LDG.E.128 R40, desc[UR8][R2.64+0x1000] ;  /* 0x0010000802287981 */ /* 0x000162000c1e1d00 */
[----:B------:R-:W-:Y:S02]  /*0400*/  CS2R R10, SRZ ;  /* 0x00000000000a7805 */ /* 0x000fe4000001ff00 */
[----:B------:R-:W-:Y:S02]  /*0410*/  CS2R R8, SRZ ;  /* 0x0000000000087805 */ /* 0x000fe4000001ff00 */
[----:B------:R-:W-:Y:S01]  /*0420*/  CS2R R6, SRZ ;  /* 0x0000000000067805 */ /* 0x000fe2000001ff00 */
[----:B------:R-:W5:Y:S01]  /*0430*/  LDG.E.128 R44, desc[UR8][R4.64] ;  /* 0x00000008042c7981 */ /* 0x000f62000c1e1d00 */
[----:B------:R-:W-:Y:S01]  /*0440*/  PLOP3.LUT P4, PT, PT, PT, UP1, 0x80, 0x8 ;  /* 0x000000000008781c */ /* 0x000fe20003f8f018 */
[----:B------:R-:W-:Y:S01]  /*0450*/  IMAD.MOV.U32 R123, RZ, RZ, RZ ;  /* 0x000000ffff7b7224 */ /* 0x000fe200078e00ff */
[----:B------:R-:W-:Y:S01]  /*0460*/  PLOP3.LUT P2, PT, PT, PT, UP0, 0x80, 0x8 ;  /* 0x000000000008781c */ /* 0x000fe20003f4f008 */
[----:B------:R-:W5:Y:S01]  /*0470*/  LDG.E.128 R48, desc[UR8][R4.64+0x800] ;  /* 0x0008000804307981 */ /* 0x000f62000c1e1d00 */
[----:B------:R-:W-:Y:S01]  /*0480*/  IMAD.U32 R116, RZ, RZ, UR7 ;  /* 0x00000007ff747e24 */ /* 0x000fe2000f8e00ff */
[----:B0-----:R-:W-:Y:S01]  /*0490*/  CS2R R2, SRZ ;  /* 0x0000000000027805 */ /* 0x001fe2000001ff00 */
[----:B------:R-:W0:Y:S01]  /*04a0*/  LDCU UR6, c[0x0][0x408] ;  /* 0x00008100ff0677ac */ /* 0x000e220008000800 */
[----:B------:R1:W5:Y:S01]  /*04b0*/  LDG.E.128 R52, desc[UR8][R4.64+0x1000] ;  /* 0x0010000804347981 */ /* 0x000362000c1e1d00 */
[----:B------:R-:W2:Y:S01]  /*04c0*/  LDCU UR11, c[0x0][0x388] ;  /* 0x00007100ff0b77ac */ /* 0x000ea20008000800 */
[----:B------:R-:W3:Y:S01]  /*04d0*/  LDCU UR14, c[0x0][0x400] ;  /* 0x00008000ff0e77ac */ /* 0x000ee20008000800 */
[----:B-1----:R-:W-:Y:S01]  /*04e0*/  CS2R R4, SRZ ;  /* 0x0000000000047805 */ /* 0x002fe2000001ff00 */
[----:B------:R-:W1:Y:S01]  /*04f0*/  LDCU.64 UR4, c[0x0][0x478] ;  /* 0x00008f00ff0477ac */ /* 0x000e620008000a00 */
[----:B------:R-:W4:Y:S05]  /*0500*/  LDCU.64 UR12, c[0x0][0x470] ;  /* 0x00008e00ff0c77ac */ /* 0x000f2a0008000a00 */
.L_x_1669:
[----:B0-----:R-:W0:Y:S01]  /*0510*/  LDC.64 R106, c[0x0][0x428] ;  /* 0x00010a00ff6a7b82 */ /* 0x001e220000000a00 */
[----:B--2---:R-:W-:-:S05]  /*0520*/  IMAD R0, R116, UR11, RZ ;  /* 0x0000000b74007c24 */ /* 0x004fca000f8e02ff */
[----:B-1----:R-:W-:Y:S02]  /*0530*/  SHF.R.S32.HI R73, RZ, 0x1f, R0 ;  /* 0x0000001fff497819 */ /* 0x002fe40000011400 */
[----:B------:R-:W2:Y:S02]  /*0540*/  LDC.64 R108, c[0x0][0x430] ;  /* 0x00010c00ff6c7b82 */ /* 0x000ea40000000a00 */
[----:B------:R-:W-:-:S04]  /*0550*/  LEA.HI R73, R73, R0, RZ, 0x2 ;  /* 0x0000000049497211 */ /* 0x000fc800078f10ff */
[----:B------:R-:W-:Y:S02]  /*0560*/  LEA.HI.SX32 R121, R73, R86, 0x1e ;  /* 0x0000005649797211 */ /* 0x000fe400078ff2ff */
[----:B------:R-:W3:Y:S02]  /*0570*/  LDC.64 R130, c[0x0][0x3c0] ;  /* 0x0000f000ff827b82 */ /* 0x000ee40000000a00 */
[C---:B------:R-:W-:Y:S01]  /*0580*/  IADD3 R119, PT, PT, R121.reuse, 0x80, RZ ;  /* 0x0000008079777810 */ /* 0x040fe20007ffe0ff */
[C---:B------:R-:W-:Y:S02]  /*0590*/  VIADD R117, R121.reuse, 0x100 ;  /* 0x0000010079757836 */ /* 0x040fe40000000000 */
[----:B0-----:R-:W-:-:S03]  /*05a0*/  IMAD.WIDE.U32 R126, R121, 0x8, R106 ;  /* 0x00000008797e7825 */ /* 0x001fc600078e006a */
[----:B------:R-:W0:Y:S01]  /*05b0*/  LDC.64 R80, c[0x0][0x3a8] ;  /* 0x0000ea00ff507b82 */ /* 0x000e220000000a00 */
[--C-:B------:R-:W-:Y:S02]  /*05c0*/  IMAD.WIDE.U32 R112, R119, 0x8, R106.reuse ;  /* 0x0000000877707825 */ /* 0x100fe400078e006a */
[----:B------:R-:W4:Y:S02]  /*05d0*/  LDG.E.64 R126, desc[UR8][R126.64] ;  /* 0x000000087e7e7981 */ /* 0x000f24000c1e1b00 */
[----:B------:R-:W-:-:S03]  /*05e0*/  IMAD.WIDE.U32 R106, R117, 0x8, R106 ;  /* 0x00000008756a7825 */ /* 0x000fc600078e006a */
[----:B------:R-:W1:Y:S01]  /*05f0*/  LDC.64 R128, c[0x0][0x3c8] ;  /* 0x0000f200ff807b82 */ /* 0x000e620000000a00 */
[----:B------:R-:W4:Y:S01]  /*0600*/  LDG.E.64 R112, desc[UR8][R112.64] ;  /* 0x0000000870707981 */ /* 0x000f22000c1e1b00 */
[----:B--2---:R-:W-:-:S03]  /*0610*/  IMAD.WIDE.U32 R110, R119, 0x8, R108 ;  /* 0x00000008776e7825 */ /* 0x004fc600078e006c */
[----:B------:R-:W2:Y:S01]  /*0620*/  LDG.E.64 R106, desc[UR8][R106.64] ;  /* 0x000000086a6a7981 */ /* 0x000ea2000c1e1b00 */
[----:B------:R-:W-:-:S03]  /*0630*/  IMAD.WIDE.U32 R114, R121, 0x8, R108 ;  /* 0x0000000879727825 */ /* 0x000fc600078e006c */
[----:B------:R-:W2:Y:S04]  /*0640*/  LDG.E.64 R110, desc[UR8][R110.64] ;  /* 0x000000086e6e7981 */ /* 0x000ea8000c1e1b00 */
[----:B------:R-:W2:Y:S01]  /*0650*/  LDG.E.64 R114, desc[UR8][R114.64] ;  /* 0x0000000872727981 */ /* 0x000ea2000c1e1b00 */
[----:B---3--:R-:W-:-:S04]  /*0660*/  IMAD.WIDE R130, R116, 0x4, R130 ;  /* 0x0000000474827825 */ /* 0x008fc800078e0282 */
[----:B0-----:R-:W-:Y:S01]  /*0670*/  IMAD.WIDE.U32 R76, R119, 0x10, R80 ;  /* 0x00000010774c7825 */ /* 0x001fe200078e0050 */
[----:B------:R-:W3:Y:S03]  /*0680*/  LDG.E R0, desc[UR8][R130.64] ;  /* 0x0000000882007981 */ /* 0x000ee6000c1e1900 */
[----:B------:R-:W-:Y:S02]  /*0690*/  IMAD.WIDE.U32 R108, R117, 0x8, R108 ;  /* 0x00000008756c7825 */ /* 0x000fe400078e006c */
[----:B------:R-:W3:Y:S02]  /*06a0*/  LDG.E.128 R76, desc[UR8][R76.64] ;  /* 0x000000084c4c7981 */ /* 0x000ee4000c1e1d00 */
[--C-:B------:R-:W-:Y:S02]  /*06b0*/  IMAD.WIDE.U32 R72, R121, 0x10, R80.reuse ;  /* 0x0000001079487825 */ /* 0x100fe400078e0050 */
[----:B------:R-:W3:Y:S02]  /*06c0*/  LDG.E.64 R108, desc[UR8][R108.64] ;  /* 0x000000086c6c7981 */ /* 0x000ee4000c1e1b00 */
[----:B------:R-:W-:-:S02]  /*06d0*/  IMAD.WIDE.U32 R80, R117, 0x10, R80 ;  /* 0x0000001075507825 */ /* 0x000fc400078e0050 */
[----:B------:R-:W3:Y:S02]  /*06e0*/  LDG.E.128 R72, desc[UR8][R72.64] ;  /* 0x0000000848487981 */ /* 0x000ee4000c1e1d00 */
[----:B-1----:R-:W-:Y:S02]  /*06f0*/  IMAD.WIDE R128, R116, 0x4, R128 ;  /* 0x0000000474807825 */ /* 0x002fe400078e0280 */
[----:B------:R-:W3:Y:S04]  /*0700*/  LDG.E.128 R80, desc[UR8][R80.64] ;  /* 0x0000000850507981 */ /* 0x000ee8000c1e1d00 */
[----:B------:R-:W3:Y:S01]  /*0710*/  LDG.E R105, desc[UR8][R128.64] ;  /* 0x0000000880697981 */ /* 0x000ee2000c1e1900 */
[----:B----4-:R-:W-:-:S04]  /*0720*/  ISETP.NE.U32.AND P1, PT, RZ, UR12, PT ;  /* 0x0000000cff007c0c */ /* 0x010fc8000bf25070 */
[----:B------:R-:W-:-:S13]  /*0730*/  ISETP.NE.AND.EX P1, PT, RZ, UR13, PT, P1 ;  /* 0x0000000dff007c0c */ /* 0x000fda000bf25310 */
[----:B------:R-:W0:Y:S08]  /*0740*/  @P1 LDC.64 R162, c[0x0][0x3b8] ;  /* 0x0000ee00ffa21b82 */ /* 0x000e300000000a00 */
[----:B------:R-:W1:Y:S01]  /*0750*/  @P1 LDC.64 R160, c[0x0][0x3b8] ;  /* 0x0000ee00ffa01b82 */ /* 0x000e620000000a00 */
[----:B0-----:R-:W-:-:S05]  /*0760*/  @P1 IMAD.WIDE.U32 R162, R121, 0x4, R162 ;  /* 0x0000000479a21825 */ /* 0x001fca00078e00a2 */
[----:B-----5:R-:W5:Y:S01]  /*0770*/  @P1 LDG.E R104, desc[UR8][R162.64] ;  /* 0x00000008a2681981 */ /* 0x020f62000c1e1900 */
[----:B-1----:R-:W-:-:S05]  /*0780*/  @P1 IMAD.WIDE.U32 R160, R119, 0x4, R160 ;  /* 0x0000000477a01825 */ /* 0x002fca00078e00a0 */
[----:B------:R0:W5:Y:S02]  /*0790*/  @P1 LDG.E R103, desc[UR8][R160.64] ;  /* 0x00000008a0671981 */ /* 0x000164000c1e1900 */
[----:B0-----:R-:W0:Y:S01]  /*07a0*/  S2R R161, SR_CgaCtaId ;  /* 0x0000000000a17919 */ /* 0x001e220000008800 */
[--C-:B------:R-:W-:Y:S01]  /*07b0*/  SHF.R.U64 R137, R126, 0x10, R127.reuse ;  /* 0x000000107e897819 */ /* 0x100fe2000000127f */
[--C-:B------:R-:W-:Y:S01]  /*07c0*/  IMAD.MOV.U32 R135, RZ, RZ, R127.reuse ;  /* 0x000000ffff877224 */ /* 0x100fe200078e007f */
[----:B------:R-:W-:Y:S01]  /*07d0*/  SHF.R.U32.HI R158, RZ, 0x10, R127 ;  /* 0x00000010ff9e7819 */ /* 0x000fe2000001167f */
[----:B--2---:R-:W-:Y:S01]  /*07e0*/  IMAD.MOV.U32 R128, RZ, RZ, R106 ;  /* 0x000000ffff807224 */ /* 0x004fe200078e006a */
[--C-:B------:R-:W-:Y:S01]  /*07f0*/  SHF.R.U64 R144, R106, 0x10, R107.reuse ;  /* 0x000000106a907819 */ /* 0x100fe2000000126b */
[--C-:B------:R-:W-:Y:S01]  /*0800*/  IMAD.MOV.U32 R143, RZ, RZ, R107.reuse ;  /* 0x000000ffff8f7224 */ /* 0x100fe200078e006b */
[----:B------:R-:W-:Y:S02]  /*0810*/  SHF.R.U32.HI R146, RZ, 0x10, R107 ;  /* 0x00000010ff927819 */ /* 0x000fe4000001166b */
[----:B------:R-:W1:Y:S01]  /*0820*/  LDC.64 R106, c[0x0][0x3b0] ;  /* 0x0000ec00ff6a7b82 */ /* 0x000e620000000a00 */
[----:B------:R-:W-:Y:S01]  /*0830*/  IMAD.MOV.U32 R134, RZ, RZ, R112 ;  /* 0x000000ffff867224 */ /* 0x000fe200078e0070 */
[--C-:B------:R-:W-:Y:S01]  /*0840*/  SHF.R.U64 R127, R112, 0x10, R113.reuse ;  /* 0x00000010707f7819 */ /* 0x100fe20000001271 */
[--C-:B------:R-:W-:Y:S01]  /*0850*/  IMAD.MOV.U32 R149, RZ, RZ, R113.reuse ;  /* 0x000000ffff957224 */ /* 0x100fe200078e0071 */
[----:B------:R-:W-:Y:S01]  /*0860*/  SHF.R.U32.HI R152, RZ, 0x10, R113 ;  /* 0x00000010ff987819 */ /* 0x000fe20000011671 */
[----:B------:R-:W-:Y:S01]  /*0870*/  IMAD.MOV.U32 R139, RZ, RZ, R111 ;  /* 0x000000ffff8b7224 */ /* 0x000fe200078e006f */
[----:B------:R-:W-:Y:S01]  /*0880*/  MOV R132, R110 ;  /* 0x0000006e00847202 */ /* 0x000fe20000000f00 */
[----:B------:R-:W-:Y:S01]  /*0890*/  IMAD.MOV.U32 R131, RZ, RZ, R115 ;  /* 0x000000ffff837224 */ /* 0x000fe200078e0073 */
[--C-:B------:R-:W-:Y:S01]  /*08a0*/  SHF.R.U64 R154, R110, 0x10, R111.reuse ;  /* 0x000000106e9a7819 */ /* 0x100fe2000000126f */
[----:B------:R-:W2:Y:S01]  /*08b0*/  @P2 LDC.64 R112, c[0x0][0x438] ;  /* 0x00010e00ff702b82 */ /* 0x000ea20000000a00 */
[----:B------:R-:W-:-:S02]  /*08c0*/  SHF.R.U32.HI R142, RZ, 0x10, R111 ;  /* 0x00000010ff8e7819 */ /* 0x000fc4000001166f */
[----:B------:R-:W-:Y:S02]  /*08d0*/  MOV R133, R114 ;  /* 0x0000007200857202 */ /* 0x000fe40000000f00 */
[--C-:B------:R-:W-:Y:S02]  /*08e0*/  SHF.R.U64 R156, R114, 0x10, R115.reuse ;  /* 0x00000010729c7819 */ /* 0x100fe40000001273 */
[----:B------:R-:W-:Y:S01]  /*08f0*/  SHF.R.U32.HI R129, RZ, 0x10, R115 ;  /* 0x00000010ff817819 */ /* 0x000fe20000011673 */
[----:B------:R-:W4:Y:S08]  /*0900*/  @P2 LDC.64 R110, c[0x0][0x438] ;  /* 0x00010e00ff6e2b82 */ /* 0x000f300000000a00 */
[----:B------:R-:W0:Y:S01]  /*0910*/  @P2 LDC.64 R114, c[0x0][0x438] ;  /* 0x00010e00ff722b82 */ /* 0x000e220000000a00 */
[----:B---3--:R-:W-:Y:S01]  /*0920*/  FSEL R140, R0, RZ, !P4 ;  /* 0x000000ff008c7208 */ /* 0x008fe20006000000 */
[----:B------:R-:W-:Y:S01]  /*0930*/  IMAD.MOV.U32 R141, RZ, RZ, R126 ;  /* 0x000000ffff8d7224 */ /* 0x000fe200078e007e */
[----:B------:R-:W-:-:S03]  /*0940*/  MOV R126, R108 ;  /* 0x0000006c007e7202 */ /* 0x000fc60000000f00 */
[C---:B------:R-:W-:Y:S01]  /*0950*/  FADD.FTZ R162, -R140.reuse, R78 ;  /* 0x0000004e8ca27221 */ /* 0x040fe20000010100 */
[----:B------:R-:W-:Y:S01]  /*0960*/  FADD.FTZ R164, -R140, R79 ;  /* 0x0000004f8ca47221 */ /* 0x000fe20000010100 */
[----:B-1----:R-:W-:Y:S01]  /*0970*/  IMAD.WIDE.U32 R78, R121, 0x4, R106 ;  /* 0x00000004794e7825 */ /* 0x002fe200078e006a */
[----:B------:R-:W-:-:S03]  /*0980*/  SHF.R.U64 R148, R108, 0x10, R109 ;  /* 0x000000106c947819 */ /* 0x000fc6000000126d */
[C---:B------:R-:W-:Y:S01]  /*0990*/  FADD.FTZ R138, -R140.reuse, R76 ;  /* 0x0000004c8c8a7221 */ /* 0x040fe20000010100 */
[--C-:B------:R-:W-:Y:S01]  /*09a0*/  SHF.R.U32.HI R150, RZ, 0x10, R109.reuse ;  /* 0x00000010ff967819 */ /* 0x100fe2000001166d */
[----:B------:R-:W-:Y:S02]  /*09b0*/  IMAD.MOV.U32 R147, RZ, RZ, R109 ;  /* 0x000000ffff937224 */ /* 0x000fe400078e006d */
[C---:B------:R-:W-:Y:S01]  /*09c0*/  FADD.FTZ R160, -R140.reuse, R77 ;  /* 0x0000004d8ca07221 */ /* 0x040fe20000010100 */
[----:B------:R-:W1:Y:S01]  /*09d0*/  @P1 LDC.64 R108, c[0x0][0x3b8] ;  /* 0x0000ee00ff6c1b82 */ /* 0x000e620000000a00 */
[----:B------:R-:W-:Y:S01]  /*09e0*/  FADD.FTZ R0, -R140, R72 ;  /* 0x000000488c007221 */ /* 0x000fe20000010100 */
[----:B------:R-:W-:-:S04]  /*09f0*/  IMAD.WIDE.U32 R76, R119, 0x4, R106 ;  /* 0x00000004774c7825 */ /* 0x000fc800078e006a */
[C---:B------:R-:W-:Y:S01]  /*0a00*/  FADD.FTZ R72, -R140.reuse, R82 ;  /* 0x000000528c487221 */ /* 0x040fe20000010100 */
[C---:B------:R-:W-:Y:S01]  /*0a10*/  FADD.FTZ R75, -R140.reuse, R75 ;  /* 0x0000004b8c4b7221 */ /* 0x040fe20000010100 */
[----:B------:R3:W5:Y:S01]  /*0a20*/  LDG.E R82, desc[UR8][R78.64] ;  /* 0x000000084e527981 */ /* 0x000762000c1e1900 */
[C---:B------:R-:W-:Y:S01]  /*0a30*/  FADD.FTZ R73, -R140.reuse, R73 ;  /* 0x000000498c497221 */ /* 0x040fe20000010100 */
[C---:B------:R-:W-:Y:S01]  /*0a40*/  FADD.FTZ R74, -R140.reuse, R74 ;  /* 0x0000004a8c4a7221 */ /* 0x040fe20000010100 */
[C---:B------:R-:W-:Y:S01]  /*0a50*/  FADD.FTZ R130, -R140.reuse, R80 ;  /* 0x000000508c827221 */ /* 0x040fe20000010100 */
[C---:B------:R-:W-:Y:S01]  /*0a60*/  FADD.FTZ R136, -R140.reuse, R81 ;  /* 0x000000518c887221 */ /* 0x040fe20000010100 */
[----:B------:R-:W-:Y:S01]  /*0a70*/  FADD.FTZ R140, -R140, R83 ;  /* 0x000000538c8c7221 */ /* 0x000fe20000010100 */
[----:B----4-:R-:W-:Y:S01]  /*0a80*/  @P2 IMAD.WIDE.U32 R80, R121, 0x10, R110 ;  /* 0x0000001079502825 */ /* 0x010fe200078e006e */
[----:B------:R4:W5:Y:S03]  /*0a90*/  LDG.E R83, desc[UR8][R76.64] ;  /* 0x000000084c537981 */ /* 0x000966000c1e1900 */
[----:B---3--:R-:W-:-:S02]  /*0aa0*/  IMAD.U32 R78, R133, 0x10000, RZ ;  /* 0x00010000854e7824 */ /* 0x008fc400078e00ff */
[----:B--2---:R-:W-:-:S04]  /*0ab0*/  @P2 IMAD.WIDE.U32 R112, R119, 0x10, R112 ;  /* 0x0000001077702825 */ /* 0x004fc800078e0070 */
[----:B------:R-:W-:Y:S01]  /*0ac0*/  FMUL.FTZ R111, R105, R75 ;  /* 0x0000004b696f7220 */ /* 0x000fe20000410000 */
[----:B------:R2:W5:Y:S01]  /*0ad0*/  @P2 LDG.E.128 R56, desc[UR8][R80.64] ;  /* 0x0000000850382981 */ /* 0x000562000c1e1d00 */
[----:B0-----:R-:W-:Y:S01]  /*0ae0*/  @P2 IMAD.WIDE.U32 R114, R117, 0x10, R114 ;  /* 0x0000001075722825 */ /* 0x001fe200078e0072 */
[----:B----4-:R-:W-:-:S03]  /*0af0*/  SHF.L.U32 R76, R129, 0x10, RZ ;  /* 0x00000010814c7819 */ /* 0x010fc600000006ff */
[----:B------:R-:W-:Y:S01]  /*0b00*/  FMUL.FTZ R129, R44, R78 ;  /* 0x0000004e2c817220 */ /* 0x000fe20000410000 */
[----:B------:R0:W5:Y:S01]  /*0b10*/  @P2 LDG.E.128 R60, desc[UR8][R112.64] ;  /* 0x00000008703c2981 */ /* 0x000162000c1e1d00 */
[----:B------:R-:W-:Y:S02]  /*0b20*/  IMAD.U32 R75, R141, 0x10000, RZ ;  /* 0x000100008d4b7824 */ /* 0x000fe400078e00ff */
[----:B------:R-:W-:Y:S01]  /*0b30*/  IMAD.U32 R156, R156, 0x10000, RZ ;  /* 0x000100009c9c7824 */ /* 0x000fe200078e00ff */
[----:B------:R3:W5:Y:S01]  /*0b40*/  @P2 LDG.E.128 R64, desc[UR8][R114.64] ;  /* 0x0000000872402981 */ /* 0x000762000c1e1d00 */
[----:B--2---:R-:W-:Y:S01]  /*0b50*/  SHF.L.U32 R80, R127, 0x10, RZ ;  /* 0x000000107f507819 */ /* 0x004fe200000006ff */
[----:B------:R-:W-:Y:S02]  /*0b60*/  IMAD.U32 R79, R131, 0x10000, RZ ;  /* 0x00010000834f7824 */ /* 0x000fe400078e00ff */
[----:B------:R-:W-:Y:S01]  /*0b70*/  FFMA.FTZ R127, R32, R75, R129 ;  /* 0x0000004b207f7223 */ /* 0x000fe20000010081 */
[----:B0-----:R-:W-:Y:S01]  /*0b80*/  FMUL.FTZ R113, R105, R74 ;  /* 0x0000004a69717220 */ /* 0x001fe20000410000 */
[----:B------:R-:W-:-:S02]  /*0b90*/  IMAD.U32 R74, R137, 0x10000, RZ ;  /* 0x00010000894a7824 */ /* 0x000fc400078e00ff */
[----:B---3--:R-:W-:Y:S01]  /*0ba0*/  FMUL.FTZ R114, R45, R156 ;  /* 0x0000009c2d727220 */ /* 0x008fe20000410000 */
[C---:B------:R-:W-:Y:S01]  /*0bb0*/  FMUL.FTZ R0, R105.reuse, R0 ;  /* 0x0000000069007220 */ /* 0x040fe20000410000 */
[----:B------:R-:W-:Y:S01]  /*0bc0*/  FMUL.FTZ R115, R105, R73 ;  /* 0x0000004969737220 */ /* 0x000fe20000410000 */
[----:B------:R-:W-:Y:S01]  /*0bd0*/  SHF.L.U32 R77, R135, 0x10, RZ ;  /* 0x00000010874d7819 */ /* 0x000fe200000006ff */
[----:B------:R-:W-:Y:S01]  /*0be0*/  FMUL.FTZ R131, R105, R130 ;  /* 0x0000008269837220 */ /* 0x000fe20000410000 */
[----:B------:R-:W-:Y:S01]  /*0bf0*/  FMUL.FTZ R73, R46, R79 ;  /* 0x0000004f2e497220 */ /* 0x000fe20000410000 */
[----:B------:R-:W-:Y:S01]  /*0c00*/  FFMA.FTZ R130, R33, R74, R114 ;  /* 0x0000004a21827223 */ /* 0x000fe20000010072 */
[----:B------:R-:W-:Y:S01]  /*0c10*/  FADD.FTZ R129, RZ, R127 ;  /* 0x0000007fff817221 */ /* 0x000fe20000010000 */
[----:B------:R-:W-:Y:S01]  /*0c20*/  SHF.L.U32 R151, R132, 0x10, RZ ;  /* 0x0000001084977819 */ /* 0x000fe200000006ff */
[----:B------:R-:W-:Y:S02]  /*0c30*/  IMAD.U32 R141, R128, 0x10000, RZ ;  /* 0x00010000808d7824 */ /* 0x000fe400078e00ff */
[----:B------:R-:W-:Y:S01]  /*0c40*/  FFMA.FTZ R114, R0, R127, RZ ;  /* 0x0000007f00727223 */ /* 0x000fe200000100ff */
[----:B------:R-:W-:-:S02]  /*0c50*/  IMAD.U32 R158, R158, 0x10000, RZ ;  /* 0x000100009e9e7824 */ /* 0x000fc400078e00ff */
[----:B------:R-:W-:Y:S01]  /*0c60*/  FMUL.FTZ R112, R47, R76 ;  /* 0x0000004c2f707220 */ /* 0x000fe20000410000 */
[----:B------:R-:W-:Y:S01]  /*0c70*/  FFMA.FTZ R128, R34, R77, R73 ;  /* 0x0000004d22807223 */ /* 0x000fe20000010049 */
[----:B------:R-:W-:Y:S01]  /*0c80*/  FADD.FTZ R129, R130, R129 ;  /* 0x0000008182817221 */ /* 0x000fe20000010000 */
[----:B------:R-:W-:Y:S02]  /*0c90*/  IMAD.U32 R145, R126, 0x10000, RZ ;  /* 0x000100007e917824 */ /* 0x000fe400078e00ff */
[----:B------:R-:W-:Y:S01]  /*0ca0*/  FFMA.FTZ R114, R115, R130, R114 ;  /* 0x0000008273727223 */ /* 0x000fe20000010072 */
[----:B------:R-:W-:Y:S02]  /*0cb0*/  IMAD.U32 R81, R134, 0x10000, RZ ;  /* 0x0001000086517824 */ /* 0x000fe400078e00ff */
[----:B------:R-:W-:Y:S01]  /*0cc0*/  FFMA.FTZ R126, R35, R158, R112 ;  /* 0x0000009e237e7223 */ /* 0x000fe20000010070 */
[----:B------:R-:W-:Y:S02]  /*0cd0*/  IMAD.U32 R154, R154, 0x10000, RZ ;  /* 0x000100009a9a7824 */ /* 0x000fe400078e00ff */
[----:B------:R-:W-:Y:S01]  /*0ce0*/  FMUL.FTZ R73, R48, R151 ;  /* 0x0000009730497220 */ /* 0x000fe20000410000 */
[----:B------:R-:W-:Y:S01]  /*0cf0*/  FADD.FTZ R129, R128, R129 ;  /* 0x0000008180817221 */ /* 0x000fe20000010000 */
[----:B-1----:R-:W-:-:S04]  /*0d00*/  @P1 IMAD.WIDE.U32 R108, R117, 0x4, R108 ;  /* 0x00000004756c1825 */ /* 0x002fc800078e006c */
[----:B------:R-:W-:Y:S01]  /*0d10*/  FFMA.FTZ R112, R113, R128, R114 ;  /* 0x0000008071707223 */ /* 0x000fe20000010072 */
[----:B------:R-:W-:Y:S01]  /*0d20*/  FMUL.FTZ R132, R49, R154 ;  /* 0x0000009a31847220 */ /* 0x000fe20000410000 */
[----:B------:R-:W-:Y:S01]  /*0d30*/  FFMA.FTZ R114, R36, R81, R73 ;  /* 0x0000005124727223 */ /* 0x000fe20000010049 */
[----:B------:R-:W-:Y:S02]  /*0d40*/  IMAD.U32 R139, R139, 0x10000, RZ ;  /* 0x000100008b8b7824 */ /* 0x000fe400078e00ff */
[----:B------:R-:W-:Y:S01]  /*0d50*/  FADD.FTZ R133, R126, R129 ;  /* 0x000000817e857221 */ /* 0x000fe20000010000 */
[----:B------:R0:W5:Y:S01]  /*0d60*/  @P1 LDG.E R102, desc[UR8][R108.64] ;  /* 0x000000086c661981 */ /* 0x000162000c1e1900 */
[----:B------:R-:W-:Y:S01]  /*0d70*/  SHF.L.U32 R142, R142, 0x10, RZ ;  /* 0x000000108e8e7819 */ /* 0x000fe200000006ff */
[----:B------:R-:W-:Y:S02]  /*0d80*/  IMAD.U32 R149, R149, 0x10000, RZ ;  /* 0x0001000095957824 */ /* 0x000fe400078e00ff */
[----:B------:R-:W-:Y:S01]  /*0d90*/  FMUL.FTZ R73, R50, R139 ;  /* 0x0000008b32497220 */ /* 0x000fe20000410000 */
[----:B------:R-:W-:Y:S01]  /*0da0*/  FFMA.FTZ R129, R37, R80, R132 ;  /* 0x0000005025817223 */ /* 0x000fe20000010084 */
[----:B------:R-:W-:Y:S01]  /*0db0*/  FADD.FTZ R134, R114, R133 ;  /* 0x0000008572867221 */ /* 0x000fe20000010000 */
[----:B------:R-:W-:-:S04]  /*0dc0*/  IMAD.WIDE.U32 R106, R117, 0x4, R106 ;  /* 0x00000004756a7825 */ /* 0x000fc800078e006a */
[----:B0-----:R-:W-:Y:S01]  /*0dd0*/  FMUL.FTZ R109, R105, R138 ;  /* 0x0000008a696d7220 */ /* 0x001fe20000410000 */
[----:B------:R-:W-:Y:S01]  /*0de0*/  FFMA.FTZ R138, R111, R126, R112 ;  /* 0x0000007e6f8a7223 */ /* 0x000fe20000010070 */
[----:B------:R-:W-:Y:S02]  /*0df0*/  IMAD.U32 R152, R152, 0x10000, RZ ;  /* 0x0001000098987824 */ /* 0x000fe400078e00ff */
[----:B------:R-:W-:Y:S01]  /*0e00*/  FFMA.FTZ R112, R38, R149, R73 ;  /* 0x0000009526707223 */ /* 0x000fe20000010049 */
[----:B------:R-:W-:Y:S01]  /*0e10*/  FMUL.FTZ R132, R51, R142 ;  /* 0x0000008e33847220 */ /* 0x000fe20000410000 */
[----:B------:R-:W-:Y:S01]  /*0e20*/  FMUL.FTZ R110, R105, R160 ;  /* 0x000000a0696e7220 */ /* 0x000fe20000410000 */
[----:B------:R-:W-:Y:S01]  /*0e30*/  FFMA.FTZ R73, R109, R114, R138 ;  /* 0x000000726d497223 */ /* 0x000fe2000001008a */
[----:B------:R-:W-:Y:S01]  /*0e40*/  FADD.FTZ R135, R129, R134 ;  /* 0x0000008681877221 */ /* 0x000fe20000010000 */
[----:B------:R0:W5:Y:S01]  /*0e50*/  LDG.E R106, desc[UR8][R106.64] ;  /* 0x000000086a6a7981 */ /* 0x000162000c1e1900 */
[----:B------:R-:W-:Y:S01]  /*0e60*/  FFMA.FTZ R133, R39, R152, R132 ;  /* 0x0000009827857223 */ /* 0x000fe20000010084 */
[----:B------:R-:W-:Y:S01]  /*0e70*/  FFMA.FTZ R132, R110, R129, R73 ;  /* 0x000000816e847223 */ /* 0x000fe20000010049 */
[----:B------:R-:W-:Y:S01]  /*0e80*/  FADD.FTZ R138, R112, R135 ;  /* 0x00000087708a7221 */ /* 0x000fe20000010000 */
[----:B------:R-:W-:Y:S01]  /*0e90*/  FMUL.FTZ R135, R52, R145 ;  /* 0x0000009134877220 */ /* 0x000fe20000410000 */
[----:B------:R-:W-:Y:S01]  /*0ea0*/  SHF.L.U32 R148, R148, 0x10, RZ ;  /* 0x0000001094947819 */ /* 0x000fe200000006ff */
[----:B------:R-:W-:-:S02]  /*0eb0*/  IMAD.U32 R147, R147, 0x10000, RZ ;  /* 0x0001000093937824 */ /* 0x000fc400078e00ff */
[C---:B0-----:R-:W-:Y:S01]  /*0ec0*/  FMUL.FTZ R107, R105.reuse, R162 ;  /* 0x000000a2696b7220 */ /* 0x041fe20000410000 */
[----:B------:R-:W-:Y:S01]  /*0ed0*/  FMUL.FTZ R108, R105, R164 ;  /* 0x000000a4696c7220 */ /* 0x000fe20000410000 */
[----:B------:R-:W-:Y:S02]  /*0ee0*/  FFMA.FTZ R134, R40, R141, R135 ;  /* 0x0000008d28867223 */ /* 0x000fe40000010087 */
[----:B------:R-:W-:Y:S01]  /*0ef0*/  FFMA.FTZ R73, R107, R112, R132 ;  /* 0x000000706b497223 */ /* 0x000fe20000010084 */
[----:B------:R-:W-:Y:S01]  /*0f00*/  SHF.L.U32 R143, R143, 0x10, RZ ;  /* 0x000000108f8f7819 */ /* 0x000fe200000006ff */
[----:B------:R-:W-:Y:S01]  /*0f10*/  FADD.FTZ R135, R133, R138 ;  /* 0x0000008a85877221 */ /* 0x000fe20000010000 */
[----:B------:R-:W-:Y:S01]  /*0f20*/  FMUL.FTZ R153, R54, R147 ;  /* 0x0000009336997220 */ /* 0x000fe20000410000 */
[----:B------:R-:W-:Y:S02]  /*0f30*/  IMAD.U32 R144, R144, 0x10000, RZ ;  /* 0x0001000090907824 */ /* 0x000fe400078e00ff */
[----:B------:R-:W-:Y:S01]  /*0f40*/  FMUL.FTZ R160, R53, R148 ;  /* 0x0000009435a07220 */ /* 0x000fe20000410000 */
[----:B------:R-:W-:Y:S01]  /*0f50*/  FFMA.FTZ R138, R108, R133, R73 ;  /* 0x000000856c8a7223 */ /* 0x000fe20000010049 */
[----:B------:R-:W-:Y:S01]  /*0f60*/  FADD.FTZ R73, R134, R135 ;  /* 0x0000008786497221 */ /* 0x000fe20000010000 */
[----:B------:R-:W-:Y:S01]  /*0f70*/  FFMA.FTZ R135, R42, R143, R153 ;  /* 0x0000008f2a877223 */ /* 0x000fe20000010099 */
[----:B------:R-:W-:-:S02]  /*0f80*/  IMAD.U32 R150, R150, 0x10000, RZ ;  /* 0x0001000096967824 */ /* 0x000fc400078e00ff */
[----:B------:R-:W-:Y:S01]  /*0f90*/  FMUL.FTZ R136, R105, R136 ;  /* 0x0000008869887220 */ /* 0x000fe20000410000 */
[----:B------:R-:W-:Y:S01]  /*0fa0*/  FFMA.FTZ R132, R41, R144, R160 ;  /* 0x0000009029847223 */ /* 0x000fe200000100a0 */
[----:B------:R-:W-:Y:S01]  /*0fb0*/  FFMA.FTZ R153, R131, R134, R138 ;  /* 0x0000008683997223 */ /* 0x000fe2000001008a */
[----:B------:R-:W-:Y:S01]  /*0fc0*/  FMUL.FTZ R137, R105, R72 ;  /* 0x0000004869897220 */ /* 0x000fe20000410000 */
[----:B------:R-:W-:Y:S02]  /*0fd0*/  IMAD.U32 R146, R146, 0x10000, RZ ;  /* 0x0001000092927824 */ /* 0x000fe400078e00ff */
        /* <DEDUP_REMOVED lines=23> */
[----:B------:R-:W-:Y:S02]  /*1150*/  LOP3.LUT P2, RZ, R86, 0x1f, RZ, 0xc0, !PT ;  /* 0x0000001f56ff7812 */ /* 0x000fe4000784c0ff */
[----:B------:R-:W-:-:S04]  /*1160*/  MOV R72, 0x400 ;  /* 0x0000040000487802 */ /* 0x000fc80000000f00 */
[----:B------:R-:W-:Y:S02]  /*1170*/  LEA R161, R161, R72, 0x18 ;  /* 0x00000048a1a17211 */ /* 0x000fe400078ec0ff */
[----:B------:R-:W-:Y:S01]  /*1180*/  PLOP3.LUT P0, PT, PT, PT, PT, 0x80, 0x8 ;  /* 0x000000000008781c */ /* 0x000fe20003f0f070 */
[----:B0-----:R-:W-:Y:S01]  /*1190*/  FADD.FTZ R159, R162, R73 ;  /* 0x00000049a29f7221 */ /* 0x001fe20000010000 */
[----:B-1----:R-:W-:-:S04]  /*11a0*/  FADD.FTZ R153, R164, R153 ;  /* 0x00000099a4997221 */ /* 0x002fc80000010000 */
[----:B------:R-:W0:Y:S04]  /*11b0*/  SHFL.DOWN PT, R72, R159, 0x1, 0x1f ;  /* 0x08201f009f487f89 */ /* 0x000e2800000e0000 */
[----:B------:R-:W1:Y:S01]  /*11c0*/  SHFL.DOWN PT, R160, R153, 0x1, 0x1f ;  /* 0x08201f0099a07f89 */ /* 0x000e6200000e0000 */
[----:B------:R-:W-:Y:S02]  /*11d0*/  @!P2 PLOP3.LUT P0, PT, P3, PT, PT, 0x80, 0x8 ;  /* 0x000000000008a81c */ /* 0x000fe40001f0f070 */
[----:B------:R-:W-:-:S05]  /*11e0*/  IADD3 R157, PT, PT, R161, 0x1820, RZ ;  /* 0x00001820a19d7810 */ /* 0x000fca0007ffe0ff */
[----:B------:R-:W-:-:S06]  /*11f0*/  @!P2 IMAD.MOV.U32 R155, RZ, RZ, R157 ;  /* 0x000000ffff9ba224 */ /* 0x000fcc00078e009d */
[----:B------:R-:W-:-:S05]  /*1200*/  @!P0 VIADD R155, R161, 0x1800 ;  /* 0x00001800a19b8836 */ /* 0x000fca0000000000 */
[----:B------:R-:W-:Y:S01]  /*1210*/  @!P2 LEA R155, R118, R155, 0x3 ;  /* 0x0000009b769ba211 */ /* 0x000fe200078e18ff */
[----:B0-----:R-:W-:Y:S01]  /*1220*/  FADD.FTZ R72, R159, R72 ;  /* 0x000000489f487221 */ /* 0x001fe20000010000 */
[----:B-1----:R-:W-:-:S05]  /*1230*/  FADD.FTZ R73, R153, R160 ;  /* 0x000000a099497221 */ /* 0x002fca0000010000 */
[----:B------:R-:W-:Y:S01]  /*1240*/  @!P2 STS.64 [R155], R72 ;  /* 0x000000489b00a388 */ /* 0x000fe20000000a00 */
[----:B------:R-:W-:Y:S01]  /*1250*/  @!P3 IADD3 R157, PT, PT, R161, 0x1800, RZ ;  /* 0x00001800a19db810 */ /* 0x000fe20007ffe0ff */
[----:B------:R-:W-:Y:S01]  /*1260*/  FFMA.FTZ R123, R0, R75, R123 ;  /* 0x0000004b007b7223 */ /* 0x000fe2000001007b */
[----:B------:R-:W-:Y:S01]  /*1270*/  FADD.FTZ R100, R75, R100 ;  /* 0x000000644b647221 */ /* 0x000fe20000010000 */
[----:B------:R-:W-:Y:S01]  /*1280*/  FFMA.FTZ R98, R115, R74, R98 ;  /* 0x0000004a73627223 */ /* 0x000fe20000010062 */
[----:B------:R-:W-:Y:S01]  /*1290*/  FADD.FTZ R97, R74, R97 ;  /* 0x000000614a617221 */ /* 0x000fe20000010000 */
[----:B------:R-:W-:Y:S01]  /*12a0*/  BAR.SYNC.DEFER_BLOCKING 0x0 ;  /* 0x0000000000007b1d */ /* 0x000fe20000010000 */
[C---:B------:R-:W-:Y:S02]  /*12b0*/  VIADD R153, R161.reuse, 0x1830 ;  /* 0x00001830a1997836 */ /* 0x040fe40000000000 */
[----:B------:R-:W-:Y:S02]  /*12c0*/  @!P3 VIADD R153, R161, 0x1810 ;  /* 0x00001810a199b836 */ /* 0x000fe40000000000 */
        /* <DEDUP_REMOVED lines=8> */
[----:B------:R-:W0:Y:S04]  /*1350*/  LDS.128 R72, [R157] ;  /* 0x000000009d487984 */ /* 0x000e280000000c00 */
[----:B------:R-:W1:Y:S01]  /*1360*/  LDS.128 R76, [R153] ;  /* 0x00000000994c7984 */ /* 0x000e620000000c00 */
[----:B------:R-:W-:Y:S01]  /*1370*/  FFMA.FTZ R2, R109, R81, R2 ;  /* 0x000000516d027223 */ /* 0x000fe20000010002 */
[----:B------:R-:W-:Y:S01]  /*1380*/  FADD.FTZ R10, R81, R10 ;  /* 0x0000000a510a7221 */ /* 0x000fe20000010000 */
[----:B------:R-:W-:Y:S01]  /*1390*/  FFMA.FTZ R3, R110, R80, R3 ;  /* 0x000000506e037223 */ /* 0x000fe20000010003 */
[----:B------:R-:W-:-:S02]  /*13a0*/  FADD.FTZ R11, R80, R11 ;  /* 0x0000000b500b7221 */ /* 0x000fc40000010000 */
[----:B------:R-:W2:Y:S01]  /*13b0*/  LDC.64 R80, c[0x0][0x380] ;  /* 0x0000e000ff507b82 */ /* 0x000ea20000000a00 */
[----:B------:R-:W-:Y:S01]  /*13c0*/  FFMA.FTZ R20, R107, R139, R20 ;  /* 0x0000008b6b147223 */ /* 0x000fe20000010014 */
[----:B------:R-:W-:Y:S01]  /*13d0*/  FADD.FTZ R28, R139, R28 ;  /* 0x0000001c8b1c7221 */ /* 0x000fe20000010000 */
[----:B------:R-:W-:-:S04]  /*13e0*/  UISETP.NE.U32.AND UP0, UPT, UR12, URZ, UPT ;  /* 0x000000ff0c00728c */ /* 0x000fc8000bf05070 */
[----:B------:R-:W-:Y:S01]  /*13f0*/  UISETP.NE.AND.EX UP0, UPT, UR13, URZ, UPT, UP0 ;  /* 0x000000ff0d00728c */ /* 0x000fe2000bf05300 */
[----:B------:R-:W-:Y:S01]  /*1400*/  ISETP.NE.AND P4, PT, RZ, UR10, PT ;  /* 0x0000000aff007c0c */ /* 0x000fe2000bf85270 */
[----:B------:R-:W-:Y:S01]  /*1410*/  FFMA.FTZ R21, R108, R142, R21 ;  /* 0x0000008e6c157223 */ /* 0x000fe20000010015 */
[----:B------:R-:W-:Y:S01]  /*1420*/  FADD.FTZ R29, R142, R29 ;  /* 0x0000001d8e1d7221 */ /* 0x000fe20000010000 */
[----:B0-----:R-:W-:Y:S01]  /*1430*/  FADD.FTZ R139, RZ, R72 ;  /* 0x00000048ff8b7221 */ /* 0x001fe20000010000 */
[----:B------:R-:W-:-:S03]  /*1440*/  FADD.FTZ R72, RZ, R73 ;  /* 0x00000049ff487221 */ /* 0x000fc60000010000 */
[----:B------:R-:W-:Y:S01]  /*1450*/  FADD.FTZ R139, R74, R139 ;  /* 0x0000008b4a8b7221 */ /* 0x000fe20000010000 */
[----:B------:R-:W-:-:S03]  /*1460*/  FADD.FTZ R72, R75, R72 ;  /* 0x000000484b487221 */ /* 0x000fc60000010000 */
[----:B-1----:R-:W-:Y:S01]  /*1470*/  FADD.FTZ R139, R139, R76 ;  /* 0x0000004c8b8b7221 */ /* 0x002fe20000010000 */
[----:B------:R-:W-:-:S03]  /*1480*/  FADD.FTZ R72, R72, R77 ;  /* 0x0000004d48487221 */ /* 0x000fc60000010000 */
[----:B------:R-:W-:Y:S01]  /*1490*/  FADD.FTZ R78, R78, R139 ;  /* 0x0000008b4e4e7221 */ /* 0x000fe20000010000 */
[----:B--2---:R-:W-:Y:S02]  /*14a0*/  IMAD.IADD R116, R116, 0x1, R80 ;  /* 0x0000000174747824 */ /* 0x004fe400078e0250 */
        /* <DEDUP_REMOVED lines=29> */
[----:B------:R-:W-:Y:S01]  /*1680*/  FADD.FTZ R85, R150, R85 ;  /* 0x0000005596557221 */ /* 0x000fe20000010000 */
[----:B------:R-:W-:Y:S01]  /*1690*/  FFMA.FTZ R25, R140, R150, R25 ;  /* 0x000000968c197223 */ /* 0x000fe20000010019 */
[----:B------:R-:W-:Y:S01]  /*16a0*/  FMUL.FTZ R142, R72, UR14 ;  /* 0x0000000e488e7c20 */ /* 0x000fe20008410000 */
[----:B------:R-:W-:Y:S01]  /*16b0*/  FSEL R139, R78, RZ, !P4 ;  /* 0x000000ff4e8b7208 */ /* 0x000fe20006000000 */
[----:B------:R-:W-:Y:S08]  /*16c0*/  BRA.U UP0, `(.L_x_1642) ;  /* 0x0000000900187547 */ /* 0x000ff0000b800000 */
[----:B------:R-:W0:Y:S02]  /*16d0*/  LDC.64 R72, c[0x0][0x438] ;  /* 0x00010e00ff487b82 */ /* 0x000e240000000a00 */
[----:B0-----:R-:W-:-:S04]  /*16e0*/  ISETP.NE.U32.AND P0, PT, R72, RZ, PT ;  /* 0x000000ff4800720c */ /* 0x001fc80003f05070 */
[----:B------:R-:W-:-:S13]  /*16f0*/  ISETP.NE.AND.EX P0, PT, R73, RZ, PT, P0 ;  /* 0x000000ff4900720c */ /* 0x000fda0003f05300 */
[----:B------:R-:W-:Y:S05]  /*1700*/  @P0 BRA `(.L_x_1643) ;  /* 0x0000000400040947 */ /* 0x000fea0003800000 */
        /* <DEDUP_REMOVED lines=12> */
[----:B-----5:R-:W-:Y:S01]  /*17d0*/  LOP3.LUT P6, RZ, R82, 0xff, RZ, 0xc0, !PT ;  /* 0x000000ff52ff7812 */ /* 0x020fe200078cc0ff */
[C---:B------:R-:W-:Y:S01]  /*17e0*/  FMUL.FTZ R130, R105.reuse, R130 ;  /* 0x0000008269827220 */ /* 0x040fe20000410000 */
[C---:B------:R-:W-:Y:S01]  /*17f0*/  FMUL.FTZ R128, R105.reuse, R128 ;  /* 0x0000008069807220 */ /* 0x040fe20000410000 */
[----:B------:R-:W-:Y:S01]  /*1800*/  FMUL.FTZ R0, R0, UR6 ;  /* 0x0000000600007c20 */ /* 0x000fe20008410000 */
[----:B------:R-:W-:Y:S01]  /*1810*/  FMUL.FTZ R126, R105, R126 ;  /* 0x0000007e697e7220 */ /* 0x000fe20000410000 */
        /* <DEDUP_REMOVED lines=17> */
.L_x_1644:
        /* <DEDUP_REMOVED lines=31> */
.L_x_1643:
        /* <DEDUP_REMOVED lines=12> */
[----:B------:R-:W-:Y:S01]  /*1be0*/  LOP3.LUT P6, RZ, R82, 0xff, RZ, 0xc0, !PT ;  /* 0x000000ff52ff7812 */ /* 0x000fe200078cc0ff */
[C---:B------:R-:W-:Y:S01]  /*1bf0*/  FFMA.FTZ R74, R105.reuse, R74, R57 ;  /* 0x0000004a694a7223 */ /* 0x040fe20000010039 */
[C---:B------:R-:W-:Y:S01]  /*1c00*/  FFMA.FTZ R75, R105.reuse, R75, R58 ;  /* 0x0000004b694b7223 */ /* 0x040fe2000001003a */
[----:B------:R-:W-:Y:S01]  /*1c10*/  FMUL.FTZ R0, R0, UR6 ;  /* 0x0000000600007c20 */ /* 0x000fe20008410000 */
[----:B------:R-:W-:Y:S01]  /*1c20*/  FFMA.FTZ R77, R105, R126, R59 ;  /* 0x0000007e694d7223 */ /* 0x000fe2000001003b */
        /* <DEDUP_REMOVED lines=17> */
.L_x_1646:
        /* <DEDUP_REMOVED lines=31> */
.L_x_1642:
        /* <DEDUP_REMOVED lines=14> */
[C---:B-----5:R-:W-:Y:S01]  /*2010*/  LOP3.LUT P0, RZ, R82.reuse, 0xff00, RZ, 0xc0, !PT ;  /* 0x0000ff0052ff7812 */ /* 0x060fe2000780c0ff */
[C---:B------:R-:W-:Y:S01]  /*2020*/  FMUL.FTZ R130, R105.reuse, R130 ;  /* 0x0000008269827220 */ /* 0x040fe20000410000 */
[C---:B------:R-:W-:Y:S01]  /*2030*/  FMUL.FTZ R128, R105.reuse, R128 ;  /* 0x0000008069807220 */ /* 0x040fe20000410000 */
[----:B------:R-:W-:Y:S01]  /*2040*/  FMUL.FTZ R0, R105, R0 ;  /* 0x0000000069007220 */ /* 0x000fe20000410000 */
[----:B------:R-:W-:Y:S01]  /*2050*/  LOP3.LUT P6, RZ, R82, 0xff0000, RZ, 0xc0, !PT ;  /* 0x00ff000052ff7812 */ /* 0x000fe200078cc0ff */
[----:B------:R-:W-:Y:S01]  /*2060*/  FMUL.FTZ R130, R130, UR6 ;  /* 0x0000000682827c20 */ /* 0x000fe20008410000 */
[----:B------:R-:W-:Y:S01]  /*2070*/  FMUL.FTZ R128, R128, UR6 ;  /* 0x0000000680807c20 */ /* 0x000fe20008410000 */
[----:B------:R-:W-:Y:S01]  /*2080*/  FADD.FTZ R126, R126, -R111 ;  /* 0x8000006f7e7e7221 */ /* 0x000fe20000010000 */
[----:B------:R-:W-:Y:S01]  /*2090*/  FMUL.FTZ R0, R0, UR6 ;  /* 0x0000000600007c20 */ /* 0x000fe20008410000 */
[----:B------:R-:W-:-:S02]  /*20a0*/  LOP3.LUT P2, RZ, R104, 0xff00, RZ, 0xc0, !PT ;  /* 0x0000ff0068ff7812 */ /* 0x000fc4000784c0ff */
[----:B------:R-:W-:Y:S01]  /*20b0*/  FSEL R77, R130, RZ, P0 ;  /* 0x000000ff824d7208 */ /* 0x000fe20000000000 */
[----:B------:R-:W-:Y:S01]  /*20c0*/  FMUL.FTZ R126, R105, R126 ;  /* 0x0000007e697e7220 */ /* 0x000fe20000410000 */
        /* <DEDUP_REMOVED lines=25> */
.L_x_1648:
        /* <DEDUP_REMOVED lines=10> */
[----:B------:R-:W-:Y:S01]  /*2300*/  LOP3.LUT P6, RZ, R82, 0xff0000, RZ, 0xc0, !PT ;  /* 0x00ff000052ff7812 */ /* 0x000fe200078cc0ff */
[----:B------:R-:W-:Y:S01]  /*2310*/  FMUL.FTZ R68, R105, R0 ;  /* 0x0000000069447220 */ /* 0x000fe20000410000 */
[----:B------:R-:W-:Y:S01]  /*2320*/  FMUL.FTZ R71, R69, UR6 ;  /* 0x0000000645477c20 */ /* 0x000fe20008410000 */
[----:B------:R-:W-:Y:S01]  /*2330*/  FMUL.FTZ R78, R70, UR6 ;  /* 0x00000006464e7c20 */ /* 0x000fe20008410000 */
[----:B------:R-:W-:Y:S01]  /*2340*/  LOP3.LUT P0, RZ, R104, 0xff00, RZ, 0xc0, !PT ;  /* 0x0000ff0068ff7812 */ /* 0x000fe2000780c0ff */
[----:B------:R-:W-:Y:S01]  /*2350*/  FADD.FTZ R126, R126, -R111 ;  /* 0x8000006f7e7e7221 */ /* 0x000fe20000010000 */
[----:B------:R-:W-:Y:S01]  /*2360*/  FMUL.FTZ R0, R68, UR6 ;  /* 0x0000000644007c20 */ /* 0x000fe20008410000 */
[----:B------:R-:W-:-:S02]  /*2370*/  FSEL R76, R71, RZ, P2 ;  /* 0x000000ff474c7208 */ /* 0x000fc40001000000 */
[----:B------:R-:W-:Y:S02]  /*2380*/  FSEL R80, R78, RZ, P6 ;  /* 0x000000ff4e507208 */ /* 0x000fe40003000000 */
[----:B------:R-:W-:Y:S02]  /*2390*/  LOP3.LUT P2, RZ, R82, 0xff, RZ, 0xc0, !PT ;  /* 0x000000ff52ff7812 */ /* 0x000fe4000784c0ff */
[----:B------:R-:W-:Y:S01]  /*23a0*/  FSEL R77, R71, RZ, P0 ;  /* 0x000000ff474d7208 */ /* 0x000fe20000000000 */
[----:B------:R-:W-:Y:S01]  /*23b0*/  FMUL.FTZ R71, R105, R126 ;  /* 0x0000007e69477220 */ /* 0x000fe20000410000 */
[----:B------:R-:W-:Y:S02]  /*23c0*/  LOP3.LUT P6, RZ, R104, 0xff, RZ, 0xc0, !PT ;  /* 0x000000ff68ff7812 */ /* 0x000fe400078cc0ff */
[C---:B------:R-:W-:Y:S02]  /*23d0*/  FSEL R74, R0.reuse, RZ, P2 ;  /* 0x000000ff004a7208 */ /* 0x040fe40001000000 */
[----:B------:R-:W-:Y:S01]  /*23e0*/  FSEL R75, R0, RZ, P6 ;  /* 0x000000ff004b7208 */ /* 0x000fe20003000000 */
[----:B------:R-:W-:Y:S01]  /*23f0*/  FMUL.FTZ R0, R71, UR6 ;  /* 0x0000000647007c20 */ /* 0x000fe20008410000 */
        /* <DEDUP_REMOVED lines=18> */
.L_x_1647:
        /* <DEDUP_REMOVED lines=11> */
[C---:B------:R-:W-:Y:S01]  /*25d0*/  FFMA.FTZ R130, R105.reuse, R130, R57 ;  /* 0x0000008269827223 */ /* 0x040fe20000010039 */
[C---:B------:R-:W-:Y:S01]  /*25e0*/  FFMA.FTZ R113, R105.reuse, R113, R58 ;  /* 0x0000007169717223 */ /* 0x040fe2000001003a */
[----:B------:R-:W-:Y:S01]  /*25f0*/  FFMA.FTZ R0, R105, R0, R56 ;  /* 0x0000000069007223 */ /* 0x000fe20000010038 */
[----:B------:R-:W-:Y:S01]  /*2600*/  LOP3.LUT P6, RZ, R82, 0xff0000, RZ, 0xc0, !PT ;  /* 0x00ff000052ff7812 */ /* 0x000fe200078cc0ff */
[----:B------:R-:W-:Y:S01]  /*2610*/  FMUL.FTZ R130, R130, UR6 ;  /* 0x0000000682827c20 */ /* 0x000fe20008410000 */
[----:B------:R-:W-:Y:S01]  /*2620*/  FMUL.FTZ R113, R113, UR6 ;  /* 0x0000000671717c20 */ /* 0x000fe20008410000 */
[----:B------:R-:W-:Y:S01]  /*2630*/  FADD.FTZ R126, R126, -R111 ;  /* 0x8000006f7e7e7221 */ /* 0x000fe20000010000 */
[----:B------:R-:W-:Y:S01]  /*2640*/  FMUL.FTZ R0, R0, UR6 ;  /* 0x0000000600007c20 */ /* 0x000fe20008410000 */
[----:B------:R-:W-:-:S02]  /*2650*/  LOP3.LUT P0, RZ, R104, 0xff00, RZ, 0xc0, !PT ;  /* 0x0000ff0068ff7812 */ /* 0x000fc4000780c0ff */
[----:B------:R-:W-:Y:S01]  /*2660*/  FSEL R77, R130, RZ, P2 ;  /* 0x000000ff824d7208 */ /* 0x000fe20001000000 */
[----:B------:R-:W-:Y:S01]  /*2670*/  FFMA.FTZ R126, R105, R126, R59 ;  /* 0x0000007e697e7223 */ /* 0x000fe2000001003b */
        /* <DEDUP_REMOVED lines=25> */
.L_x_1649:
        /* <DEDUP_REMOVED lines=10> */
[----:B------:R-:W-:Y:S01]  /*28b0*/  LOP3.LUT P6, RZ, R82, 0xff0000, RZ, 0xc0, !PT ;  /* 0x00ff000052ff7812 */ /* 0x000fe200078cc0ff */
[----:B------:R-:W-:Y:S01]  /*28c0*/  FFMA.FTZ R68, R105, R0, R56 ;  /* 0x0000000069447223 */ /* 0x000fe20000010038 */
        /* <DEDUP_REMOVED lines=9> */
[----:B------:R-:W-:Y:S01]  /*2960*/  FFMA.FTZ R71, R105, R126, R59 ;  /* 0x0000007e69477223 */ /* 0x000fe2000001003b */
        /* <DEDUP_REMOVED lines=21> */
.L_x_1645:
        /* <DEDUP_REMOVED lines=22> */
.L_x_1650:
[----:B------:R-:W-:Y:S05]  /*2c20*/  @!P1 BRA `(.L_x_1651) ;  /* 0x0000000800dc9947 */ /* 0x000fea0003800000 */
[----:B------:R-:W-:-:S04]  /*2c30*/  ISETP.NE.U32.AND P2, PT, R72, RZ, PT ;  /* 0x000000ff4800720c */ /* 0x000fc80003f45070 */
[----:B------:R-:W-:-:S13]  /*2c40*/  ISETP.NE.AND.EX P2, PT, R73, RZ, PT, P2 ;  /* 0x000000ff4900720c */ /* 0x000fda0003f45320 */
[----:B------:R-:W-:Y:S05]  /*2c50*/  @!P2 BRA `(.L_x_1652) ;  /* 0x000000040068a947 */ /* 0x000fea0003800000 */
        /* <DEDUP_REMOVED lines=9> */
[C---:B0-----:R-:W-:Y:S01]  /*2cf0*/  FFMA.FTZ R69, R105.reuse, R110, R61 ;  /* 0x0000006e69457223 */ /* 0x041fe2000001003d */
[----:B------:R-:W-:Y:S01]  /*2d00*/  FFMA.FTZ R70, R105, R107, R62 ;  /* 0x0000006b69467223 */ /* 0x000fe2000001003e */
[----:B------:R-:W-:Y:S01]  /*2d10*/  FADD.FTZ R108, R133, -R108 ;  /* 0x8000006c856c7221 */ /* 0x000fe20000010000 */
[----:B------:R-:W-:Y:S01]  /*2d20*/  FFMA.FTZ R68, R105, R109, R60 ;  /* 0x0000006d69447223 */ /* 0x000fe2000001003c */
[----:B------:R-:W-:Y:S01]  /*2d30*/  FMUL.FTZ R0, R69, UR6 ;  /* 0x0000000645007c20 */ /* 0x000fe20008410000 */
[----:B------:R-:W-:-:S04]  /*2d40*/  FMUL.FTZ R71, R70, UR6 ;  /* 0x0000000646477c20 */ /* 0x000fc80008410000 */
[----:B-1----:R-:W-:Y:S02]  /*2d50*/  FSEL R76, R0, RZ, P6 ;  /* 0x000000ff004c7208 */ /* 0x002fe40003000000 */
[----:B------:R-:W-:-:S04]  /*2d60*/  LOP3.LUT P6, RZ, R103, 0xff00, RZ, 0xc0, !PT ;  /* 0x0000ff0067ff7812 */ /* 0x000fc800078cc0ff */
[----:B------:R-:W-:Y:S01]  /*2d70*/  FSEL R77, R0, RZ, P6 ;  /* 0x000000ff004d7208 */ /* 0x000fe20003000000 */
[----:B------:R-:W-:Y:S01]  /*2d80*/  FMUL.FTZ R0, R68, UR6 ;  /* 0x0000000644007c20 */ /* 0x000fe20008410000 */
        /* <DEDUP_REMOVED lines=27> */
.L_x_1653:
        /* <DEDUP_REMOVED lines=8> */
[C---:B------:R-:W-:Y:S01]  /*2fc0*/  FFMA.FTZ R110, R105.reuse, R110, R61 ;  /* 0x0000006e696e7223 */ /* 0x040fe2000001003d */
        /* <DEDUP_REMOVED lines=13> */
[----:B01----:R-:W-:Y:S02]  /*30a0*/  FSEL R76, R107, RZ, P6 ;  /* 0x000000ff6b4c7208 */ /* 0x003fe40003000000 */
        /* <DEDUP_REMOVED lines=18> */
[C---:B------:R-:W-:Y:S02]  /*31d0*/  PRMT R125, R73.reuse, 0x7632, R125 ;  /* 0x00007632497d7816 */ /* 0x040fe4000000007d */
[----:B------:R-:W-:Y:S01]  /*31e0*/  PRMT R81, R73, 0x7610, R81 ;  /* 0x0000761049517816 */ /* 0x000fe20000000051 */
[----:B------:R-:W-:Y:S06]  /*31f0*/  BRA `(.L_x_1654) ;  /* 0x0000000c00607947 */ /* 0x000fec0003800000 */
.L_x_1652:
[----:B------:R-:W-:Y:S05]  /*3200*/  @!P0 BRA `(.L_x_1655) ;  /* 0x0000000000b48947 */ /* 0x000fea0003800000 */
[-CC-:B------:R-:W-:Y:S01]  /*3210*/  FFMA.FTZ R110, R110, R142.reuse, R139.reuse ;  /* 0x0000008e6e6e7223 */ /* 0x180fe2000001008b */
[-CC-:B------:R-:W-:Y:S01]  /*3220*/  FFMA.FTZ R107, R107, R142.reuse, R139.reuse ;  /* 0x0000008e6b6b7223 */ /* 0x180fe2000001008b */
[----:B------:R-:W-:Y:S01]  /*3230*/  LOP3.LUT P6, RZ, R83, 0xff00, RZ, 0xc0, !PT ;  /* 0x0000ff0053ff7812 */ /* 0x000fe200078cc0ff */
[-C--:B------:R-:W-:Y:S01]  /*3240*/  FFMA.FTZ R109, R109, R142.reuse, R139 ;  /* 0x0000008e6d6d7223 */ /* 0x080fe2000001008b */
[----:B------:R-:W-:Y:S01]  /*3250*/  FADD.FTZ R110, R129, -R110 ;  /* 0x8000006e816e7221 */ /* 0x000fe20000010000 */
[----:B0-----:R-:W-:Y:S01]  /*3260*/  FADD.FTZ R70, R112, -R107 ;  /* 0x8000006b70467221 */ /* 0x001fe20000010000 */
[----:B------:R-:W-:Y:S01]  /*3270*/  FFMA.FTZ R108, R108, R142, R139 ;  /* 0x0000008e6c6c7223 */ /* 0x000fe2000001008b */
[----:B------:R-:W-:Y:S01]  /*3280*/  FADD.FTZ R68, R114, -R109 ;  /* 0x8000006d72447221 */ /* 0x000fe20000010000 */
[C---:B------:R-:W-:Y:S01]  /*3290*/  FMUL.FTZ R69, R105.reuse, R110 ;  /* 0x0000006e69457220 */ /* 0x040fe20000410000 */
[----:B------:R-:W-:Y:S01]  /*32a0*/  FMUL.FTZ R70, R105, R70 ;  /* 0x0000004669467220 */ /* 0x000fe20000410000 */
[----:B------:R-:W-:Y:S01]  /*32b0*/  FADD.FTZ R108, R133, -R108 ;  /* 0x8000006c856c7221 */ /* 0x000fe20000010000 */
[----:B------:R-:W-:Y:S01]  /*32c0*/  FMUL.FTZ R68, R105, R68 ;  /* 0x0000004469447220 */ /* 0x000fe20000410000 */
        /* <DEDUP_REMOVED lines=33> */
.L_x_1655:
        /* <DEDUP_REMOVED lines=8> */
[C---:B------:R-:W-:Y:S01]  /*3560*/  FMUL.FTZ R110, R105.reuse, R110 ;  /* 0x0000006e696e7220 */ /* 0x040fe20000410000 */
[----:B------:R-:W-:Y:S01]  /*3570*/  FMUL.FTZ R112, R105, R112 ;  /* 0x0000007069707220 */ /* 0x000fe20000410000 */
        /* <DEDUP_REMOVED lines=9> */
[----:B01----:R-:W-:Y:S02]  /*3610*/  FSEL R77, R110, RZ, P6 ;  /* 0x000000ff6e4d7208 */ /* 0x003fe40003000000 */
        /* <DEDUP_REMOVED lines=24> */
.L_x_1651:
[----:B------:R-:W-:-:S04]  /*37a0*/  ISETP.NE.U32.AND P2, PT, R72, RZ, PT ;  /* 0x000000ff4800720c */ /* 0x000fc80003f45070 */
[----:B------:R-:W-:-:S13]  /*37b0*/  ISETP.NE.AND.EX P2, PT, R73, RZ, PT, P2 ;  /* 0x000000ff4900720c */ /* 0x000fda0003f45320 */
[----:B------:R-:W-:Y:S05]  /*37c0*/  @!P2 BRA `(.L_x_1656) ;  /* 0x0000000000f8a947 */ /* 0x000fea0003800000 */
[----:B------:R-:W-:Y:S05]  /*37d0*/  @!P0 BRA `(.L_x_1657) ;  /* 0x0000000000788947 */ /* 0x000fea0003800000 */
        /* <DEDUP_REMOVED lines=8> */
[C---:B0-----:R-:W-:Y:S01]  /*3860*/  FFMA.FTZ R68, R105.reuse, R109, R60 ;  /* 0x0000006d69447223 */ /* 0x041fe2000001003c */
[C---:B------:R-:W-:Y:S01]  /*3870*/  FFMA.FTZ R69, R105.reuse, R110, R61 ;  /* 0x0000006e69457223 */ /* 0x040fe2000001003d */
[----:B------:R-:W-:Y:S01]  /*3880*/  FFMA.FTZ R70, R105, R107, R62 ;  /* 0x0000006b69467223 */ /* 0x000fe2000001003e */
[----:B------:R-:W-:Y:S01]  /*3890*/  FADD.FTZ R108, R133, -R108 ;  /* 0x8000006c856c7221 */ /* 0x000fe20000010000 */
[----:B------:R-:W-:Y:S01]  /*38a0*/  FMUL.FTZ R0, R68, UR6 ;  /* 0x0000000644007c20 */ /* 0x000fe20008410000 */
[----:B------:R-:W-:Y:S01]  /*38b0*/  FMUL.FTZ R72, R69, UR6 ;  /* 0x0000000645487c20 */ /* 0x000fe20008410000 */
[----:B-1----:R-:W-:Y:S01]  /*38c0*/  FMUL.FTZ R76, R70, UR6 ;  /* 0x00000006464c7c20 */ /* 0x002fe20008410000 */
[----:B------:R-:W-:-:S02]  /*38d0*/  FFMA.FTZ R71, R105, R108, R63 ;  /* 0x0000006c69477223 */ /* 0x000fc4000001003f */
[----:B------:R-:W-:Y:S02]  /*38e0*/  FSEL R0, R0, RZ, P6 ;  /* 0x000000ff00007208 */ /* 0x000fe40003000000 */
[----:B------:R-:W-:-:S04]  /*38f0*/  LOP3.LUT P6, RZ, R83, 0xff00, RZ, 0xc0, !PT ;  /* 0x0000ff0053ff7812 */ /* 0x000fc800078cc0ff */
[----:B------:R-:W-:Y:S01]  /*3900*/  FSEL R73, R72, RZ, P6 ;  /* 0x000000ff48497208 */ /* 0x000fe20003000000 */
[----:B------:R-:W-:Y:S01]  /*3910*/  FMUL.FTZ R72, R71, UR6 ;  /* 0x0000000647487c20 */ /* 0x000fe20008410000 */
        /* <DEDUP_REMOVED lines=8> */
[----:B------:R-:W-:Y:S01]  /*39a0*/  PRMT R81, R76, 0x7632, R81 ;  /* 0x000076324c517816 */ /* 0x000fe20000000051 */
[----:B------:R-:W-:Y:S06]  /*39b0*/  BRA `(.L_x_1654) ;  /* 0x0000000400707947 */ /* 0x000fec0003800000 */
.L_x_1657:
        /* <DEDUP_REMOVED lines=8> */
[C---:B------:R-:W-:Y:S01]  /*3a40*/  FFMA.FTZ R109, R105.reuse, R109, R60 ;  /* 0x0000006d696d7223 */ /* 0x040fe2000001003c */
        /* <DEDUP_REMOVED lines=17> */
[----:B01----:R-:W-:Y:S02]  /*3b60*/  PRMT R77, R109, 0x7610, R77 ;  /* 0x000076106d4d7816 */ /* 0x003fe4000000004d */
[----:B------:R-:W-:-:S04]  /*3b70*/  F2FP.BF16.F32.PACK_AB R107, R108, R107 ;  /* 0x0000006b6c6b723e */ /* 0x000fc800000010ff */
[C---:B------:R-:W-:Y:S02]  /*3b80*/  PRMT R81, R107.reuse, 0x7632, R81 ;  /* 0x000076326b517816 */ /* 0x040fe40000000051 */
[----:B------:R-:W-:Y:S01]  /*3b90*/  PRMT R76, R107, 0x7610, R76 ;  /* 0x000076106b4c7816 */ /* 0x000fe2000000004c */
[----:B------:R-:W-:Y:S06]  /*3ba0*/  BRA `(.L_x_1654) ;  /* 0x0000000000f47947 */ /* 0x000fec0003800000 */
.L_x_1656:
[----:B------:R-:W-:Y:S05]  /*3bb0*/  @!P0 BRA `(.L_x_1658) ;  /* 0x0000000000788947 */ /* 0x000fea0003800000 */
[-CC-:B------:R-:W-:Y:S01]  /*3bc0*/  FFMA.FTZ R109, R109, R142.reuse, R139.reuse ;  /* 0x0000008e6d6d7223 */ /* 0x180fe2000001008b */
[-CC-:B------:R-:W-:Y:S01]  /*3bd0*/  FFMA.FTZ R110, R110, R142.reuse, R139.reuse ;  /* 0x0000008e6e6e7223 */ /* 0x180fe2000001008b */
[-C--:B------:R-:W-:Y:S01]  /*3be0*/  FFMA.FTZ R107, R107, R142.reuse, R139 ;  /* 0x0000008e6b6b7223 */ /* 0x080fe2000001008b */
[----:B------:R-:W-:Y:S01]  /*3bf0*/  LOP3.LUT P6, RZ, R83, 0xff, RZ, 0xc0, !PT ;  /* 0x000000ff53ff7812 */ /* 0x000fe200078cc0ff */
[----:B0-----:R-:W-:Y:S01]  /*3c00*/  FADD.FTZ R68, R114, -R109 ;  /* 0x8000006d72447221 */ /* 0x001fe20000010000 */
[----:B------:R-:W-:Y:S01]  /*3c10*/  FADD.FTZ R110, R129, -R110 ;  /* 0x8000006e816e7221 */ /* 0x000fe20000010000 */
[----:B------:R-:W-:Y:S01]  /*3c20*/  FADD.FTZ R70, R112, -R107 ;  /* 0x8000006b70467221 */ /* 0x000fe20000010000 */
[----:B------:R-:W-:Y:S01]  /*3c30*/  FFMA.FTZ R108, R108, R142, R139 ;  /* 0x0000008e6c6c7223 */ /* 0x000fe2000001008b */
[C---:B------:R-:W-:Y:S01]  /*3c40*/  FMUL.FTZ R68, R105.reuse, R68 ;  /* 0x0000004469447220 */ /* 0x040fe20000410000 */
[C---:B------:R-:W-:Y:S01]  /*3c50*/  FMUL.FTZ R69, R105.reuse, R110 ;  /* 0x0000006e69457220 */ /* 0x040fe20000410000 */
[----:B------:R-:W-:Y:S01]  /*3c60*/  FMUL.FTZ R70, R105, R70 ;  /* 0x0000004669467220 */ /* 0x000fe20000410000 */
[----:B------:R-:W-:Y:S01]  /*3c70*/  FADD.FTZ R108, R133, -R108 ;  /* 0x8000006c856c7221 */ /* 0x000fe20000010000 */
[----:B------:R-:W-:Y:S01]  /*3c80*/  FMUL.FTZ R0, R68, UR6 ;  /* 0x0000000644007c20 */ /* 0x000fe20008410000 */
[----:B------:R-:W-:Y:S01]  /*3c90*/  FMUL.FTZ R72, R69, UR6 ;  /* 0x0000000645487c20 */ /* 0x000fe20008410000 */
[----:B-1----:R-:W-:Y:S01]  /*3ca0*/  FMUL.FTZ R76, R70, UR6 ;  /* 0x00000006464c7c20 */ /* 0x002fe20008410000 */
[----:B------:R-:W-:-:S02]  /*3cb0*/  FMUL.FTZ R71, R105, R108 ;  /* 0x0000006c69477220 */ /* 0x000fc40000410000 */
        /* <DEDUP_REMOVED lines=14> */
.L_x_1658:
        /* <DEDUP_REMOVED lines=25> */
[----:B01----:R-:W-:-:S04]  /*3f30*/  FSEL R77, R108, RZ, P6 ;  /* 0x000000ff6c4d7208 */ /* 0x003fc80003000000 */
[----:B------:R-:W-:Y:S02]  /*3f40*/  F2FP.BF16.F32.PACK_AB R112, R77, R112 ;  /* 0x000000704d70723e */ /* 0x000fe400000010ff */
[----:B------:R-:W-:Y:S02]  /*3f50*/  PRMT R77, R73, 0x7610, R77 ;  /* 0x00007610494d7816 */ /* 0x000fe4000000004d */
[C---:B------:R-:W-:Y:S02]  /*3f60*/  PRMT R81, R112.reuse, 0x7632, R81 ;  /* 0x0000763270517816 */ /* 0x040fe40000000051 */
[----:B------:R-:W-:-:S07]  /*3f70*/  PRMT R76, R112, 0x7610, R76 ;  /* 0x00007610704c7816 */ /* 0x000fce000000004c */
.L_x_1654:
        /* <DEDUP_REMOVED lines=19> */
.L_x_1659:
[----:B------:R-:W-:Y:S05]  /*40b0*/  @!P1 BRA `(.L_x_1660) ;  /* 0x0000000800d49947 */ /* 0x000fea0003800000 */
[----:B------:R-:W-:Y:S05]  /*40c0*/  @!P2 BRA `(.L_x_1661) ;  /* 0x000000040068a947 */ /* 0x000fea0003800000 */
[----:B------:R-:W-:Y:S05]  /*40d0*/  @!P0 BRA `(.L_x_1662) ;  /* 0x0000000000b08947 */ /* 0x000fea0003800000 */
[-CC-:B0-----:R-:W-:Y:S01]  /*40e0*/  FFMA.FTZ R69, R136, R142.reuse, R139.reuse ;  /* 0x0000008e88457223 */ /* 0x181fe2000001008b */
        /* <DEDUP_REMOVED lines=43> */
.L_x_1662:
[-CC-:B01----:R-:W-:Y:S01]  /*43a0*/  FFMA.FTZ R73, R136, R142.reuse, R139.reuse ;  /* 0x0000008e88497223 */ /* 0x183fe2000001008b */
        /* <DEDUP_REMOVED lines=10> */
[C---:B------:R-:W-:Y:S01]  /*4450*/  FFMA.FTZ R131, R105.reuse, R131, R64 ;  /* 0x0000008369837223 */ /* 0x040fe20000010040 */
        /* <DEDUP_REMOVED lines=33> */
.L_x_1661:
        /* <DEDUP_REMOVED lines=45> */
.L_x_1664:
        /* <DEDUP_REMOVED lines=45> */
.L_x_1660:
[----:B------:R-:W-:Y:S05]  /*4c10*/  @!P2 BRA `(.L_x_1665) ;  /* 0x0000000000fca947 */ /* 0x000fea0003800000 */
[----:B------:R-:W-:Y:S05]  /*4c20*/  @!P0 BRA `(.L_x_1666) ;  /* 0x00000000007c8947 */ /* 0x000fea0003800000 */
[-CC-:B------:R-:W-:Y:S01]  /*4c30*/  FFMA.FTZ R131, R131, R142.reuse, R139.reuse ;  /* 0x0000008e83837223 */ /* 0x180fe2000001008b */
[-CC-:B0-----:R-:W-:Y:S01]  /*4c40*/  FFMA.FTZ R69, R136, R142.reuse, R139.reuse ;  /* 0x0000008e88457223 */ /* 0x181fe2000001008b */
        /* <DEDUP_REMOVED lines=11> */
[----:B-1----:R-:W-:Y:S01]  /*4d00*/  FMUL.FTZ R72, R69, UR6 ;  /* 0x0000000645487c20 */ /* 0x002fe20008410000 */
[----:B------:R-:W-:Y:S01]  /*4d10*/  FMUL.FTZ R76, R70, UR6 ;  /* 0x00000006464c7c20 */ /* 0x000fe20008410000 */
        /* <DEDUP_REMOVED lines=16> */
.L_x_1666:
[-CC-:B------:R-:W-:Y:S01]  /*4e20*/  FFMA.FTZ R131, R131, R142.reuse, R139.reuse ;  /* 0x0000008e83837223 */ /* 0x180fe2000001008b */
[-CC-:B01----:R-:W-:Y:S01]  /*4e30*/  FFMA.FTZ R73, R136, R142.reuse, R139.reuse ;  /* 0x0000008e88497223 */ /* 0x183fe2000001008b */
        /* <DEDUP_REMOVED lines=27> */
[----:B------:R-:W-:Y:S01]  /*4ff0*/  PRMT R78, R73, 0x7610, R78 ;  /* 0x00007610494e7816 */ /* 0x000fe2000000004e */
[----:B------:R-:W-:Y:S06]  /*5000*/  BRA `(.L_x_1663) ;  /* 0x0000000000f87947 */ /* 0x000fec0003800000 */
.L_x_1665:
        /* <DEDUP_REMOVED lines=14> */
[----:B-1----:R-:W-:Y:S01]  /*50f0*/  FMUL.FTZ R72, R69, UR6 ;  /* 0x0000000645487c20 */ /* 0x002fe20008410000 */
[----:B------:R-:W-:Y:S01]  /*5100*/  FMUL.FTZ R76, R70, UR6 ;  /* 0x00000006464c7c20 */ /* 0x000fe20008410000 */
        /* <DEDUP_REMOVED lines=16> */
.L_x_1667:
        /* <DEDUP_REMOVED lines=30> */
.L_x_1663:
        /* <DEDUP_REMOVED lines=19> */
.L_x_1668:
[----:B------:R-:W-:Y:S01]  /*5520*/  PLOP3.LUT P3, PT, P3, PT, PT, 0x8, 0x80 ;  /* 0x000000000080781c */ /* 0x000fe20001f6e170 */
[----:B------:R-:W-:-:S12]  /*5530*/  @!P5 BRA `(.L_x_1669) ;  /* 0xffffffac00f4d947 */ /* 0x000fd8000383ffff */
        /* <DEDUP_REMOVED lines=48> */
.L_x_1641:
[----:B------:R-:W2:Y:S08]  /*5840*/  LDC R11, c[0x0][0x388] ;  /* 0x0000e200ff0b7b82 */ /* 0x000eb00000000800 */
[----:B------:R-:W3:Y:S08]  /*5850*/  LDC.64 R2, c[0x0][0x440] ;  /* 0x00011000ff027b82 */ /* 0x000ef00000000a00 */
[----:B------:R-:W4:Y:S08]  /*5860*/  LDC.64 R4, c[0x0][0x448] ;  /* 0x00011200ff047b82 */ /* 0x000f300000000a00 */
[----:B------:R-:W5:Y:S01]  /*5870*/  LDC.64 R6, c[0x0][0x450] ;  /* 0x00011400ff067b82 */ /* 0x000f620000000a00 */
[----:B--2---:R-:W-:-:S05]  /*5880*/  IMAD R11, R11, UR7, RZ ;  /* 0x000000070b0b7c24 */ /* 0x004fca000f8e02ff */
[----:B------:R-:W-:Y:S02]  /*5890*/  LEA.HI R11, R11, R86, RZ, 0x1e ;  /* 0x000000560b0b7211 */ /* 0x000fe400078ff0ff */
[----:B------:R-:W2:Y:S03]  /*58a0*/  LDC.64 R8, c[0x0][0x458] ;  /* 0x00011600ff087b82 */ /* 0x000ea60000000a00 */
[----:B---3--:R-:W-:-:S04]  /*58b0*/  IMAD.WIDE.U32 R2, R11, 0x10, R2 ;  /* 0x000000100b027825 */ /* 0x008fc800078e0002 */
[C---:B----4-:R-:W-:Y:S01]  /*58c0*/  IMAD.WIDE.U32 R4, R11.reuse, 0x10, R4 ;  /* 0x000000100b047825 */ /* 0x050fe200078e0004 */
[----:B0-----:R-:W-:Y:S04]  /*58d0*/  STG.E.128 desc[UR8][R2.64], R36 ;  /* 0x0000002402007986 */ /* 0x001fe8000c101d08 */
[----:B------:R-:W-:Y:S01]  /*58e0*/  STG.E.128 desc[UR8][R4.64], R32 ;  /* 0x0000002004007986 */ /* 0x000fe2000c101d08 */
[----:B-----5:R-:W-:-:S05]  /*58f0*/  IMAD.WIDE.U32 R6, R11, 0x10, R6 ;  /* 0x000000100b067825 */ /* 0x020fca00078e0006 */
[----:B------:R-:W-:Y:S01]  /*5900*/  STG.E.128 desc[UR8][R6.64], R44 ;  /* 0x0000002c06007986 */ /* 0x000fe2000c101d08 */
[----:B--2---:R-:W-:-:S05]  /*5910*/  IMAD.WIDE.U32 R8, R11, 0x10, R8 ;  /* 0x000000100b087825 */ /* 0x004fca00078e0008 */
        /* <DEDUP_REMOVED lines=10> */
.L_x_1670:
        /* <DEDUP_REMOVED lines=12> */
.L_x_3549:


//--------------------- .text._ZN10layer_norm22ln_bwd_finalize_kernelINS_22Kernel_traits_finalizeILj1536Ef13__nv_bfloat16fS2_fjLb0ELj1024ELj4ENS_18Kernel_traits_baseILj1536EfS2_fS2_fjLj1024EEEEELb0ELb0EEEvNS_9BwdParamsE --------------------------
	.section	.text._ZN10layer_norm22ln_bwd_finalize_kernelINS_22Kernel_traits_finalizeILj1536Ef13__nv_bfloat16fS2_fjLb0ELj1024ELj4ENS_18Kernel_traits_baseILj1536EfS2_fS2_fjLj1024EEEEELb0ELb0EEEvNS_9BwdParamsE,"ax",@progbits
	.align	128
        .global         _ZN10layer_norm22ln_bwd_finalize_kernelINS_22Kernel_traits_finalizeILj1536Ef13__nv_bfloat16fS2_fjLb0ELj1024ELj4ENS_18Kernel_traits_baseILj1536EfS2_fS2_fjLj1024EEEEELb0ELb0EEEvNS_9BwdParamsE
        .type           _ZN10layer_norm22ln_bwd_finalize_kernelINS_22Kernel_traits_finalizeILj1536Ef13__nv_bfloat16fS2_fjLb0ELj1024ELj4ENS_18Kernel_traits_baseILj1536EfS2_fS2_fjLj1024EEEEELb0ELb0EEEvNS_9BwdParamsE,@function
        .size           _ZN10layer_norm22ln_bwd_finalize_kernelINS_22Kernel_traits_finalizeILj1536Ef13__nv_bfloat16fS2_fjLb0ELj1024ELj4ENS_18Kernel_traits_baseILj1536EfS2_fS2_fjLj1024EEEEELb0ELb0EEEvNS_9BwdParamsE,(.L_x_3550 - _ZN10layer_norm22ln_bwd_finalize_kernelINS_22Kernel_traits_finalizeILj1536Ef13__nv_bfloat16fS2_fjLb0ELj1024ELj4ENS_18Kernel_traits_baseILj1536EfS2_fS2_fjLj1024EEEEELb0ELb0EEEvNS_9BwdParamsE)
        .other          _ZN10layer_norm22ln_bwd_finalize_kernelINS_22Kernel_traits_finalizeILj1536Ef13__nv_bfloat16fS2_fjLb0ELj1024ELj4ENS_18Kernel_traits_baseILj1536EfS2_fS2_fjLj1024EEEEELb0ELb0EEEvNS_9BwdParamsE,@"STO_CUDA_ENTRY STV_DEFAULT"
_ZN10layer_norm22ln_bwd_finalize_kernelINS_22Kernel_traits_finalizeILj1536Ef13__nv_bfloat16fS2_fjLb0ELj1024ELj4ENS_18Kernel_traits_baseILj1536EfS2_fS2_fjLj1024EEEEELb0ELb0EEEvNS_9BwdParamsE:
.text._ZN10layer_norm22ln_bwd_finalize_kernelINS_22Kernel_traits_finalizeILj1536Ef13__nv_bfloat16fS2_fjLb0ELj1024ELj4ENS_18Kernel_traits_baseILj1536EfS2_fS2_fjLj1024EEEEELb0ELb0EEEvNS_9BwdParamsE:
        /* <DEDUP_REMOVED lines=82> */
.L_x_1675:
        /* <DEDUP_REMOVED lines=118> */
.L_x_1674:
[----:B------:R-:W-:Y:S05]  /*0c80*/  BSYNC.RECONVERGENT B1 ;  /* 0x0000000000017941 */ /* 0x000fea0003800200 */
.L_x_1673:
        /* <DEDUP_REMOVED lines=75> */
.L_x_1677:
[----:B------:R-:W-:Y:S05]  /*1140*/  BSYNC.RECONVERGENT B1 ;  /* 0x0000000000017941 */ /* 0x000fea0003800200 */
.L_x_1676:
        /* <DEDUP_REMOVED lines=37> */
.L_x_1679:
[----:B------:R-:W-:Y:S05]  /*13a0*/  BSYNC.RECONVERGENT B1 ;  /* 0x0000000000017941 */ /* 0x000fea0003800200 */
.L_x_1678:
[----:B------:R-:W-:Y:S05]  /*13b0*/  @!P1 BRA `(.L_x_1672) ;  /* 0x0000000000409947 */ /* 0x000fea0003800000 */
[----:B------:R-:W0:Y:S01]  /*13c0*/  LDC.64 R6, c[0x0][0x440] ;  /* 0x00011000ff067b82 */ /* 0x000e220000000a00 */
[----:B------:R-:W-:Y:S01]  /*13d0*/  IMAD R59, R2, R56, R59 ;  /* 0x00000038023b7224 */ /* 0x000fe200078e023b */
[----:B------:R-:W-:Y:S02]  /*13e0*/  LOP3.LUT R8, R8, 0x1f, RZ, 0xc0, !PT ;  /* 0x0000001f08087812 */ /* 0x000fe400078ec0ff */
[----:B------:R-:W-:Y:S02]  /*13f0*/  IADD3 R9, PT, PT, -R9, RZ, RZ ;  /* 0x000000ff09097210 */ /* 0x000fe40007ffe1ff */
[----:B------:R-:W-:Y:S02]  /*1400*/  IADD3 R59, PT, PT, R8, R59, RZ ;  /* 0x0000003b083b7210 */ /* 0x000fe40007ffe0ff */
[----:B------:R-:W1:Y:S05]  /*1410*/  LDC.64 R10, c[0x0][0x448] ;  /* 0x00011200ff0a7b82 */ /* 0x000e6a0000000a00 */
.L_x_1680:
        /* <DEDUP_REMOVED lines=10> */
.L_x_1672:
[----:B------:R-:W-:Y:S05]  /*14c0*/  BSYNC.RECONVERGENT B0 ;  /* 0x0000000000007941 */ /* 0x000fea0003800200 */
.L_x_1671:
        /* <DEDUP_REMOVED lines=57> */
.L_x_1681:
        /* <DEDUP_REMOVED lines=10> */
.L_x_3550:


//--------------------- .text._ZN10layer_norm40ln_parallel_residual_bwd_finalize_kernelINS_22Kernel_traits_finalizeILj1536Ef13__nv_bfloat16fS2_fjLb0ELj1024ELj4ENS_18Kernel_traits_baseILj1536EfS2_fS2_fjLj1024EEEEELb0EEEvNS_9BwdParamsE --------------------------
	.section	.text._ZN10layer_norm40ln_parallel_residual_bwd_finalize_kernelINS_22Kernel_traits_finalizeILj1536Ef13__nv_bfloat16fS2_fjLb0ELj1024ELj4ENS_18Kernel_traits_baseILj1536EfS2_fS2_fjLj1024EEEEELb0EEEvNS_9BwdParamsE,"ax",@progbits
	.align	128
        .global         _ZN10layer_norm40ln_parallel_residual_bwd_finalize_kernelINS_22Kernel_traits_finalizeILj1536Ef13__nv_bfloat16fS2_fjLb0ELj1024ELj4ENS_18Kernel_traits_baseILj1536EfS2_fS2_fjLj1024EEEEELb0EEEvNS_9BwdParamsE
        .type           _ZN10layer_norm40ln_parallel_residual_bwd_finalize_kernelINS_22Kernel_traits_finalizeILj1536Ef13__nv_bfloat16fS2_fjLb0ELj1024ELj4ENS_18Kernel_traits_baseILj1536EfS2_fS2_fjLj1024EEEEELb0EEEvNS_9BwdParamsE,@function
        .size           _ZN10layer_norm40ln_parallel_residual_bwd_finalize_kernelINS_22Kernel_traits_finalizeILj1536Ef13__nv_bfloat16fS2_fjLb0ELj1024ELj4ENS_18Kernel_traits_baseILj1536EfS2_fS2_fjLj1024EEEEELb0EEEvNS_9BwdParamsE,(.L_x_3551 - _ZN10layer_norm40ln_parallel_residual_bwd_finalize_kernelINS_22Kernel_traits_finalizeILj1536Ef13__nv_bfloat16fS2_fjLb0ELj1024ELj4ENS_18Kernel_traits_baseILj1536EfS2_fS2_fjLj1024EEEEELb0EEEvNS_9BwdParamsE)
        .other          _ZN10layer_norm40ln_parallel_residual_bwd_finalize_kernelINS_22Kernel_traits_finalizeILj1536Ef13__nv_bfloat16fS2_fjLb0ELj1024ELj4ENS_18Kernel_traits_baseILj1536EfS2_fS2_fjLj1024EEEEELb0EEEvNS_9BwdParamsE,@"STO_CUDA_ENTRY STV_DEFAULT"
_ZN10layer_norm40ln_parallel_residual_bwd_finalize_kernelINS_22Kernel_traits_finalizeILj1536Ef13__nv_bfloat16fS2_fjLb0ELj1024ELj4ENS_18Kernel_traits_baseILj1536EfS2_fS2_fjLj1024EEEEELb0EEEvNS_9BwdParamsE:
.text._ZN10layer_norm40ln_parallel_residual_bwd_finalize_kernelINS_22Kernel_traits_finalizeILj1536Ef13__nv_bfloat16fS2_fjLb0ELj1024ELj4ENS_18Kernel_traits_baseILj1536EfS2_fS2_fjLj1024EEEEELb0EEEvNS_9BwdParamsE:
        /* <DEDUP_REMOVED lines=60> */
.L_x_1686:
        /* <DEDUP_REMOVED lines=112> */
.L_x_1685:
[----:B------:R-:W-:Y:S05]  /*0ac0*/  BSYNC.RECONVERGENT B1 ;  /* 0x0000000000017941 */ /* 0x000fea0003800200 */
.L_x_1684:
        /* <DEDUP_REMOVED lines=65> */
.L_x_1688:
[----:B------:R-:W-:Y:S05]  /*0ee0*/  BSYNC.RECONVERGENT B1 ;  /* 0x0000000000017941 */ /* 0x000fea0003800200 */
.L_x_1687:
        /* <DEDUP_REMOVED lines=36> */
.L_x_1690:
[----:B------:R-:W-:Y:S05]  /*1130*/  BSYNC.RECONVERGENT B1 ;  /* 0x0000000000017941 */ /* 0x000fea0003800200 */
.L_x_1689:
        /* <DEDUP_REMOVED lines=18> */
.L_x_1683:
[----:B------:R-:W-:Y:S05]  /*1260*/  BSYNC.RECONVERGENT B0 ;  /* 0x0000000000007941 */ /* 0x000fea0003800200 */
.L_x_1682:
        /* <DEDUP_REMOVED lines=90> */
.L_x_1691:
        /* <DEDUP_REMOVED lines=15> */
.L_x_3551:


//--------------------- .text._ZN10layer_norm31ln_parallel_residual_bwd_kernelINS_13Kernel_traitsIf13__nv_bfloat16fS2_fjLj1536ELj1ELj1ELj4ELj8ENS_18Kernel_traits_baseILj1536EfS2_fS2_fjLj128EEEEELb1ELb1ELb0EEEvNS_9BwdParamsE --------------------------
	.section	.text._ZN10layer_norm31ln_parallel_residual_bwd_kernelINS_13Kernel_traitsIf13__nv_bfloat16fS2_fjLj1536ELj1ELj1ELj4ELj8ENS_18Kernel_traits_baseILj1536EfS2_fS2_fjLj128EEEEELb1ELb1ELb0EEEvNS_9BwdParamsE,"ax",@progbits
	.align	128
        .global         _ZN10layer_norm31ln_parallel_residual_bwd_kernelINS_13Kernel_traitsIf13__nv_bfloat16fS2_fjLj1536ELj1ELj1ELj4ELj8ENS_18Kernel_traits_baseILj1536EfS2_fS2_fjLj128EEEEELb1ELb1ELb0EEEvNS_9BwdParamsE
        .type           _ZN10layer_norm31ln_parallel_residual_bwd_kernelINS_13Kernel_traitsIf13__nv_bfloat16fS2_fjLj1536ELj1ELj1ELj4ELj8ENS_18Kernel_traits_baseILj1536EfS2_fS2_fjLj128EEEEELb1ELb1ELb0EEEvNS_9BwdParamsE,@function
        .size           _ZN10layer_norm31ln_parallel_residual_bwd_kernelINS_13Kernel_traitsIf13__nv_bfloat16fS2_fjLj1536ELj1ELj1ELj4ELj8ENS_18Kernel_traits_baseILj1536EfS2_fS2_fjLj128EEEEELb1ELb1ELb0EEEvNS_9BwdParamsE,(.L_x_3552 - _ZN10layer_norm31ln_parallel_residual_bwd_kernelINS_13Kernel_traitsIf13__nv_bfloat16fS2_fjLj1536ELj1ELj1ELj4ELj8ENS_18Kernel_traits_baseILj1536EfS2_fS2_fjLj128EEEEELb1ELb1ELb0EEEvNS_9BwdParamsE)
        .other          _ZN10layer_norm31ln_parallel_residual_bwd_kernelINS_13Kernel_traitsIf13__nv_bfloat16fS2_fjLj1536ELj1ELj1ELj4ELj8ENS_18Kernel_traits_baseILj1536EfS2_fS2_fjLj128EEEEELb1ELb1ELb0EEEvNS_9BwdParamsE,@"STO_CUDA_ENTRY STV_DEFAULT"
_ZN10layer_norm31ln_parallel_residual_bwd_kernelINS_13Kernel_traitsIf13__nv_bfloat16fS2_fjLj1536ELj1ELj1ELj4ELj8ENS_18Kernel_traits_baseILj1536EfS2_fS2_fjLj128EEEEELb1ELb1ELb0EEEvNS_9BwdParamsE:
.text._ZN10layer_norm31ln_parallel_residual_bwd_kernelINS_13Kernel_traitsIf13__nv_bfloat16fS2_fjLj1536ELj1ELj1ELj4ELj8ENS_18Kernel_traits_baseILj1536EfS2_fS2_fjLj128EEEEELb1ELb1ELb0EEEvNS_9BwdParamsE:
        /* <DEDUP_REMOVED lines=66> */
.L_x_1733:
[----:B0-----:R-:W-:Y:S02]  /*0420*/  UIMAD.WIDE UR18, UR4, 0x4, UR14 ;  /* 0x00000004041278a5 */ /* 0x001fe4000f8e020e */
[----:B------:R-:W-:-:S04]  /*0430*/  UIMAD.WIDE UR16, UR4, 0x4, UR12 ;  /* 0x00000004041078a5 */ /* 0x000fc8000f8e020c */
[----:B-123--:R-:W-:Y:S02]  /*0440*/  IMAD.U32 R72, RZ, RZ, UR18 ;  /* 0x00000012ff487e24 */ /* 0x00efe4000f8e00ff */
[----:B------:R-:W-:Y:S02]  /*0450*/  IMAD.U32 R73, RZ, RZ, UR19 ;  /* 0x00000013ff497e24 */ /* 0x000fe4000f8e00ff */
[----:B------:R-:W-:Y:S02]  /*0460*/  IMAD.U32 R74, RZ, RZ, UR16 ;  /* 0x00000010ff4a7e24 */ /* 0x000fe4000f8e00ff */
[----:B------:R-:W-:Y:S01]  /*0470*/  IMAD.U32 R75, RZ, RZ, UR17 ;  /* 0x00000011ff4b7e24 */ /* 0x000fe2000f8e00ff */
[----:B------:R-:W2:Y:S04]  /*0480*/  LDG.E R72, desc[UR20][R72.64] ;  /* 0x0000001448487981 */ /* 0x000ea8000c1e1900 */
[----:B------:R-:W3:Y:S01]  /*0490*/  LDG.E R74, desc[UR20][R74.64] ;  /* 0x000000144a4a7981 */ /* 0x000ee2000c1e1900 */
[----:B------:R-:W-:Y:S01]  /*04a0*/  UIMAD UR5, UR4, UR8, URZ ;  /* 0x00000008040572a4 */ /* 0x000fe2000f8e02ff */
        /* <DEDUP_REMOVED lines=10> */
[----:B--2---:R-:W-:Y:S02]  /*0550*/  R2UR UR16, R72 ;  /* 0x00000000481072ca */ /* 0x004fe400000e0000 */
[----:B---3--:R-:W-:Y:S01]  /*0560*/  FSEL R76, R74, RZ, !P4 ;  /* 0x000000ff4a4c7208 */ /* 0x008fe20006000000 */
[----:B------:R-:W-:-:S12]  /*0570*/  @!P1 BRA `(.L_x_1694) ;  /* 0x0000000000e09947 */ /* 0x000fd80003800000 */
[----:B------:R-:W0:Y:S01]  /*0580*/  LDC.64 R72, c[0x0][0x428] ;  /* 0x00010a00ff487b82 */ /* 0x000e220000000a00 */
[----:B------:R-:W-:Y:S02]  /*0590*/  ISETP.NE.U32.AND P0, PT, RZ, UR30, PT ;  /* 0x0000001eff007c0c */ /* 0x000fe4000bf05070 */
[----:B------:R-:W-:-:S05]  /*05a0*/  ISETP.NE.U32.AND P1, PT, RZ, UR24, PT ;  /* 0x00000018ff007c0c */ /* 0x000fca000bf25070 */
[----:B------:R-:W2:Y:S08]  /*05b0*/  LDC.64 R16, c[0x0][0x3a8] ;  /* 0x0000ea00ff107b82 */ /* 0x000eb00000000a00 */
[----:B------:R-:W3:Y:S01]  /*05c0*/  LDC.64 R100, c[0x0][0x3b0] ;  /* 0x0000ec00ff647b82 */ /* 0x000ee20000000a00 */
[----:B0-----:R-:W-:Y:S01]  /*05d0*/  IMAD.WIDE.U32 R72, R4, 0x8, R72 ;  /* 0x0000000804487825 */ /* 0x001fe200078e0048 */
[----:B------:R-:W-:-:S02]  /*05e0*/  ISETP.NE.AND.EX P0, PT, RZ, UR31, PT, P0 ;  /* 0x0000001fff007c0c */ /* 0x000fc4000bf05300 */
[----:B------:R-:W-:-:S03]  /*05f0*/  ISETP.NE.AND.EX P1, PT, RZ, UR25, PT, P1 ;  /* 0x00000019ff007c0c */ /* 0x000fc6000bf25310 */
[----:B------:R-:W4:Y:S01]  /*0600*/  LDG.E.64 R72, desc[UR20][R72.64] ;  /* 0x0000001448487981 */ /* 0x000f22000c1e1b00 */
[----:B--2---:R-:W-:-:S06]  /*0610*/  IMAD.WIDE.U32 R16, R4, 0x10, R16 ;  /* 0x0000001004107825 */ /* 0x004fcc00078e0010 */
[----:B------:R-:W2:Y:S01]  /*0620*/  LDG.E.128 R16, desc[UR20][R16.64] ;  /* 0x0000001410107981 */ /* 0x000ea2000c1e1d00 */
[----:B------:R-:W0:Y:S01]  /*0630*/  @P0 LDC.64 R78, c[0x0][0x438] ;  /* 0x00010e00ff4e0b82 */ /* 0x000e220000000a00 */
[----:B---3--:R-:W-:-:S05]  /*0640*/  IMAD.WIDE.U32 R100, R4, 0x4, R100 ;  /* 0x0000000404647825 */ /* 0x008fca00078e0064 */
[----:B------:R-:W5:Y:S02]  /*0650*/  LDG.E R6, desc[UR20][R100.64] ;  /* 0x0000001464067981 */ /* 0x000f64000c1e1900 */
[----:B------:R-:W3:Y:S01]  /*0660*/  @P1 LDC.64 R74, c[0x0][0x3b8] ;  /* 0x0000ee00ff4a1b82 */ /* 0x000ee20000000a00 */
[----:B0-----:R-:W-:-:S05]  /*0670*/  @P0 IMAD.WIDE.U32 R78, R4, 0x10, R78 ;  /* 0x00000010044e0825 */ /* 0x001fca00078e004e */
[----:B------:R0:W5:Y:S01]  /*0680*/  @P0 LDG.E.128 R20, desc[UR20][R78.64] ;  /* 0x000000144e140981 */ /* 0x000162000c1e1d00 */
[----:B---3--:R-:W-:-:S05]  /*0690*/  @P1 IMAD.WIDE.U32 R74, R4, 0x4, R74 ;  /* 0x00000004044a1825 */ /* 0x008fca00078e004a */
[----:B------:R3:W5:Y:S01]  /*06a0*/  @P1 LDG.E R5, desc[UR20][R74.64] ;  /* 0x000000144a051981 */ /* 0x000762000c1e1900 */
[----:B----4-:R-:W-:Y:S01]  /*06b0*/  IMAD.MOV.U32 R15, RZ, RZ, R72 ;  /* 0x000000ffff0f7224 */ /* 0x010fe200078e0048 */
[----:B------:R-:W-:Y:S01]  /*06c0*/  SHF.R.U64 R72, R72, 0x10, R73 ;  /* 0x0000001048487819 */ /* 0x000fe20000001249 */
[C---:B--2---:R-:W-:Y:S01]  /*06d0*/  FADD.FTZ R3, -R76.reuse, R16 ;  /* 0x000000104c037221 */ /* 0x044fe20000010100 */
[C---:B------:R-:W-:Y:S01]  /*06e0*/  FADD.FTZ R16, -R76.reuse, R17 ;  /* 0x000000114c107221 */ /* 0x040fe20000010100 */
[----:B------:R-:W-:Y:S02]  /*06f0*/  IMAD.U32 R17, R15, 0x10000, RZ ;  /* 0x000100000f117824 */ /* 0x000fe400078e00ff */
[----:B------:R-:W-:Y:S01]  /*0700*/  FADD.FTZ R18, -R76, R18 ;  /* 0x000000124c127221 */ /* 0x000fe20000010100 */
[----:B------:R-:W-:Y:S01]  /*0710*/  FMUL.FTZ R3, R3, UR16 ;  /* 0x0000001003037c20 */ /* 0x000fe20008410000 */
[----:B------:R-:W-:Y:S02]  /*0720*/  IMAD.U32 R72, R72, 0x10000, RZ ;  /* 0x0001000048487824 */ /* 0x000fe400078e00ff */
[----:B------:R-:W-:Y:S01]  /*0730*/  FMUL.FTZ R16, R16, UR16 ;  /* 0x0000001010107c20 */ /* 0x000fe20008410000 */
[----:B------:R-:W-:Y:S01]  /*0740*/  FADD.FTZ R19, -R76, R19 ;  /* 0x000000134c137221 */ /* 0x000fe20000010100 */
[-C--:B-----5:R-:W-:Y:S01]  /*0750*/  FMUL.FTZ R80, R52, R17.reuse ;  /* 0x0000001134507220 */ /* 0x0a0fe20000410000 */
[--C-:B------:R-:W-:Y:S01]  /*0760*/  IMAD.MOV.U32 R77, RZ, RZ, R73.reuse ;  /* 0x000000ffff4d7224 */ /* 0x100fe200078e0049 */
[----:B------:R-:W-:Y:S01]  /*0770*/  SHF.R.U32.HI R73, RZ, 0x10, R73 ;  /* 0x00000010ff497819 */ /* 0x000fe20000011649 */
[----:B------:R-:W-:Y:S01]  /*0780*/  FADD.FTZ R32, R32, R17 ;  /* 0x0000001120207221 */ /* 0x000fe20000010000 */
[----:B------:R-:W-:Y:S01]  /*0790*/  FFMA.FTZ R44, R3, R17, R44 ;  /* 0x00000011032c7223 */ /* 0x000fe2000001002c */
[----:B------:R-:W-:Y:S01]  /*07a0*/  FMUL.FTZ R15, R18, UR16 ;  /* 0x00000010120f7c20 */ /* 0x000fe20008410000 */
[----:B------:R-:W-:Y:S01]  /*07b0*/  FADD.FTZ R33, R33, R72 ;  /* 0x0000004821217221 */ /* 0x000fe20000010000 */
[-C--:B------:R-:W-:Y:S01]  /*07c0*/  FFMA.FTZ R45, R16, R72.reuse, R45 ;  /* 0x00000048102d7223 */ /* 0x080fe2000001002d */
[----:B------:R-:W-:Y:S01]  /*07d0*/  FMUL.FTZ R17, R53, R72 ;  /* 0x0000004835117220 */ /* 0x000fe20000410000 */
[----:B------:R-:W-:Y:S01]  /*07e0*/  FMUL.FTZ R18, R19, UR16 ;  /* 0x0000001013127c20 */ /* 0x000fe20008410000 */
[----:B------:R-:W-:Y:S01]  /*07f0*/  FADD.FTZ R72, RZ, R80 ;  /* 0x00000050ff487221 */ /* 0x000fe20000010000 */
[----:B------:R-:W-:-:S02]  /*0800*/  IMAD.U32 R77, R77, 0x10000, RZ ;  /* 0x000100004d4d7824 */ /* 0x000fc400078e00ff */
[----:B------:R-:W-:Y:S01]  /*0810*/  FFMA.FTZ R19, R3, R80, RZ ;  /* 0x0000005003137223 */ /* 0x000fe200000100ff */
[----:B0-----:R-:W-:Y:S02]  /*0820*/  IMAD.U32 R78, R73, 0x10000, RZ ;  /* 0x00010000494e7824 */ /* 0x001fe400078e00ff */
[----:B------:R-:W-:Y:S01]  /*0830*/  FADD.FTZ R73, R72, R17 ;  /* 0x0000001148497221 */ /* 0x000fe20000010000 */
[----:B------:R-:W-:Y:S01]  /*0840*/  FMUL.FTZ R82, R54, R77 ;  /* 0x0000004d36527220 */ /* 0x000fe20000410000 */
[----:B------:R-:W-:Y:S01]  /*0850*/  FFMA.FTZ R72, R16, R17, R19 ;  /* 0x0000001110487223 */ /* 0x000fe20000010013 */
[----:B------:R-:W-:Y:S02]  /*0860*/  FMUL.FTZ R19, R55, R78 ;  /* 0x0000004e37137220 */ /* 0x000fe40000410000 */
[----:B---3--:R-:W-:Y:S01]  /*0870*/  FADD.FTZ R74, R73, R82 ;  /* 0x00000052494a7221 */ /* 0x008fe20000010000 */
        /* <DEDUP_REMOVED lines=8> */
.L_x_1694:
[----:B-1--4-:R-:W-:Y:S05]  /*0900*/  BSYNC.RECONVERGENT B0 ;  /* 0x0000000000007941 */ /* 0x012fea0003800200 */
.L_x_1693:
        /* <DEDUP_REMOVED lines=12> */
[----:B------:R-:W4:Y:S01]  /*09d0*/  LDG.E.128 R72, desc[UR20][R72.64] ;  /* 0x0000001448487981 */ /* 0x000f22000c1e1d00 */
[----:B------:R-:W0:Y:S08]  /*09e0*/  @P0 LDC.64 R84, c[0x0][0x438] ;  /* 0x00010e00ff540b82 */ /* 0x000e300000000a00 */
[----:B------:R-:W1:Y:S01]  /*09f0*/  @P1 LDC.64 R86, c[0x0][0x3b8] ;  /* 0x0000ee00ff561b82 */ /* 0x000e620000000a00 */
[----:B--2---:R-:W-:-:S05]  /*0a00*/  IMAD.WIDE.U32 R100, R77, 0x4, R100 ;  /* 0x000000044d647825 */ /* 0x004fca00078e0064 */
[----:B------:R-:W5:Y:S01]  /*0a10*/  LDG.E R8, desc[UR20][R100.64] ;  /* 0x0000001464087981 */ /* 0x000f62000c1e1900 */
[----:B0-----:R-:W-:-:S05]  /*0a20*/  @P0 IMAD.WIDE.U32 R84, R77, 0x10, R84 ;  /* 0x000000104d540825 */ /* 0x001fca00078e0054 */
[----:B------:R0:W5:Y:S01]  /*0a30*/  @P0 LDG.E.128 R60, desc[UR20][R84.64] ;  /* 0x00000014543c0981 */ /* 0x000162000c1e1d00 */
[----:B-1----:R-:W-:-:S05]  /*0a40*/  @P1 IMAD.WIDE.U32 R86, R77, 0x4, R86 ;  /* 0x000000044d561825 */ /* 0x002fca00078e0056 */
[----:B------:R1:W5:Y:S01]  /*0a50*/  @P1 LDG.E R7, desc[UR20][R86.64] ;  /* 0x0000001456071981 */ /* 0x000362000c1e1900 */
[----:B------:R-:W-:Y:S02]  /*0a60*/  VIADD R77, R77, 0x80 ;  /* 0x000000804d4d7836 */ /* 0x000fe40000000000 */
[----:B---3--:R-:W-:Y:S01]  /*0a70*/  IMAD.MOV.U32 R81, RZ, RZ, R78 ;  /* 0x000000ffff517224 */ /* 0x008fe200078e004e */
[--C-:B------:R-:W-:Y:S01]  /*0a80*/  SHF.R.U64 R97, R78, 0x10, R79.reuse ;  /* 0x000000104e617819 */ /* 0x100fe2000000124f */
[--C-:B------:R-:W-:Y:S01]  /*0a90*/  IMAD.MOV.U32 R88, RZ, RZ, R79.reuse ;  /* 0x000000ffff587224 */ /* 0x100fe200078e004f */
[----:B------:R-:W-:Y:S01]  /*0aa0*/  SHF.R.U32.HI R90, RZ, 0x10, R79 ;  /* 0x00000010ff5a7819 */ /* 0x000fe2000001164f */
[C---:B----4-:R-:W-:Y:S01]  /*0ab0*/  FADD.FTZ R78, -R76.reuse, R73 ;  /* 0x000000494c4e7221 */ /* 0x050fe20000010100 */
[C---:B------:R-:W-:Y:S01]  /*0ac0*/  FADD.FTZ R72, -R76.reuse, R72 ;  /* 0x000000484c487221 */ /* 0x040fe20000010100 */
[----:B------:R-:W-:Y:S02]  /*0ad0*/  IMAD.U32 R73, R81, 0x10000, RZ ;  /* 0x0001000051497824 */ /* 0x000fe400078e00ff */
[C---:B------:R-:W-:Y:S01]  /*0ae0*/  FADD.FTZ R79, -R76.reuse, R75 ;  /* 0x0000004b4c4f7221 */ /* 0x040fe20000010100 */
[----:B------:R-:W-:Y:S01]  /*0af0*/  FADD.FTZ R83, -R76, R74 ;  /* 0x0000004a4c537221 */ /* 0x000fe20000010100 */
[----:B------:R-:W-:-:S02]  /*0b00*/  IMAD.U32 R75, R88, 0x10000, RZ ;  /* 0x00010000584b7824 */ /* 0x000fc400078e00ff */
[----:B------:R-:W-:Y:S01]  /*0b10*/  FMUL.FTZ R81, R72, UR16 ;  /* 0x0000001048517c20 */ /* 0x000fe20008410000 */
[----:B------:R-:W-:Y:S02]  /*0b20*/  IMAD.U32 R74, R97, 0x10000, RZ ;  /* 0x00010000614a7824 */ /* 0x000fe400078e00ff */
[-C--:B-----5:R-:W-:Y:S01]  /*0b30*/  FMUL.FTZ R88, R56, R73.reuse ;  /* 0x0000004938587220 */ /* 0x0a0fe20000410000 */
[----:B------:R-:W-:Y:S01]  /*0b40*/  FMUL.FTZ R83, R83, UR16 ;  /* 0x0000001053537c20 */ /* 0x000fe20008410000 */
[----:B------:R-:W-:Y:S01]  /*0b50*/  FADD.FTZ R28, R28, R73 ;  /* 0x000000491c1c7221 */ /* 0x000fe20000010000 */
[----:B------:R-:W-:Y:S01]  /*0b60*/  FFMA.FTZ R40, R81, R73, R40 ;  /* 0x0000004951287223 */ /* 0x000fe20000010028 */
[----:B0-----:R-:W-:Y:S01]  /*0b70*/  FMUL.FTZ R85, R57, R74 ;  /* 0x0000004a39557220 */ /* 0x001fe20000410000 */
[----:B------:R-:W-:Y:S01]  /*0b80*/  FADD.FTZ R72, R99, R88 ;  /* 0x0000005863487221 */ /* 0x000fe20000010000 */
[----:B------:R-:W-:Y:S01]  /*0b90*/  FMUL.FTZ R84, R78, UR16 ;  /* 0x000000104e547c20 */ /* 0x000fe20008410000 */
[----:B------:R-:W-:Y:S01]  /*0ba0*/  FFMA.FTZ R73, R81, R88, R102 ;  /* 0x0000005851497223 */ /* 0x000fe20000010066 */
[----:B------:R-:W-:-:S02]  /*0bb0*/  IMAD.U32 R100, R90, 0x10000, RZ ;  /* 0x000100005a647824 */ /* 0x000fc400078e00ff */
[----:B------:R-:W-:Y:S01]  /*0bc0*/  FADD.FTZ R30, R30, R75 ;  /* 0x0000004b1e1e7221 */ /* 0x000fe20000010000 */
[-C--:B------:R-:W-:Y:S01]  /*0bd0*/  FFMA.FTZ R42, R83, R75.reuse, R42 ;  /* 0x0000004b532a7223 */ /* 0x080fe2000001002a */
[----:B------:R-:W-:Y:S01]  /*0be0*/  FMUL.FTZ R90, R58, R75 ;  /* 0x0000004b3a5a7220 */ /* 0x000fe20000410000 */
[----:B------:R-:W-:Y:S01]  /*0bf0*/  FADD.FTZ R75, R72, R85 ;  /* 0x00000055484b7221 */ /* 0x000fe20000010000 */
[C---:B------:R-:W-:Y:S01]  /*0c00*/  FFMA.FTZ R72, R84.reuse, R85, R73 ;  /* 0x0000005554487223 */ /* 0x040fe20000010049 */
[----:B------:R-:W-:Y:S01]  /*0c10*/  FADD.FTZ R29, R29, R74 ;  /* 0x0000004a1d1d7221 */ /* 0x000fe20000010000 */
[----:B------:R-:W-:Y:S01]  /*0c20*/  FFMA.FTZ R41, R84, R74, R41 ;  /* 0x0000004a54297223 */ /* 0x000fe20000010029 */
[----:B-1----:R-:W-:Y:S01]  /*0c30*/  FMUL.FTZ R86, R79, UR16 ;  /* 0x000000104f567c20 */ /* 0x002fe20008410000 */
[----:B------:R-:W-:Y:S01]  /*0c40*/  FMUL.FTZ R87, R59, R100 ;  /* 0x000000643b577220 */ /* 0x000fe20000410000 */
[----:B------:R-:W-:Y:S01]  /*0c50*/  FADD.FTZ R74, R75, R90 ;  /* 0x0000005a4b4a7221 */ /* 0x000fe20000010000 */
[----:B------:R-:W-:Y:S01]  /*0c60*/  FFMA.FTZ R72, R83, R90, R72 ;  /* 0x0000005a53487223 */ /* 0x000fe20000010048 */
[----:B------:R-:W-:Y:S01]  /*0c70*/  FADD.FTZ R31, R31, R100 ;  /* 0x000000641f1f7221 */ /* 0x000fe20000010000 */
[----:B------:R-:W-:Y:S01]  /*0c80*/  FFMA.FTZ R43, R86, R100, R43 ;  /* 0x00000064562b7223 */ /* 0x000fe2000001002b */
[----:B------:R-:W-:Y:S01]  /*0c90*/  FADD.FTZ R99, R74, R87 ;  /* 0x000000574a637221 */ /* 0x000fe20000010000 */
[----:B------:R-:W-:-:S07]  /*0ca0*/  FFMA.FTZ R102, R86, R87, R72 ;  /* 0x0000005756667223 */ /* 0x000fce0000010048 */
.L_x_1696:
[----:B------:R-:W-:Y:S05]  /*0cb0*/  BSYNC.RECONVERGENT B0 ;  /* 0x0000000000007941 */ /* 0x000fea0003800200 */
.L_x_1695:
[----:B------:R-:W-:Y:S04]  /*0cc0*/  BSSY.RECONVERGENT B0, `(.L_x_1697) ;  /* 0x0000039000007945 */ /* 0x000fe80003800200 */
[----:B------:R-:W-:Y:S05]  /*0cd0*/  @!P3 BRA `(.L_x_1698) ;  /* 0x0000000000dcb947 */ /* 0x000fea0003800000 */
[----:B------:R-:W0:Y:S01]  /*0ce0*/  LDC.64 R78, c[0x0][0x428] ;  /* 0x00010a00ff4e7b82 */ /* 0x000e220000000a00 */
[----:B------:R-:W-:Y:S02]  /*0cf0*/  ISETP.NE.U32.AND P0, PT, RZ, UR30, PT ;  /* 0x0000001eff007c0c */ /* 0x000fe4000bf05070 */
[----:B------:R-:W-:Y:S02]  /*0d00*/  ISETP.NE.U32.AND P1, PT, RZ, UR24, PT ;  /* 0x00000018ff007c0c */ /* 0x000fe4000bf25070 */
[----:B------:R-:W-:Y:S02]  /*0d10*/  ISETP.NE.AND.EX P0, PT, RZ, UR31, PT, P0 ;  /* 0x0000001fff007c0c */ /* 0x000fe4000bf05300 */
[----:B------:R-:W-:Y:S01]  /*0d20*/  ISETP.NE.AND.EX P1, PT, RZ, UR25, PT, P1 ;  /* 0x00000019ff007c0c */ /* 0x000fe2000bf25310 */
[----:B------:R-:W1:Y:S08]  /*0d30*/  LDC.64 R72, c[0x0][0x3a8] ;  /* 0x0000ea00ff487b82 */ /* 0x000e700000000a00 */
[----:B------:R-:W2:Y:S01]  /*0d40*/  LDC.64 R96, c[0x0][0x3b0] ;  /* 0x0000ec00ff607b82 */ /* 0x000ea20000000a00 */
[----:B0-----:R-:W-:-:S07]  /*0d50*/  IMAD.WIDE.U32 R78, R77, 0x8, R78 ;  /* 0x000000084d4e7825 */ /* 0x001fce00078e004e */
[----:B------:R-:W0:Y:S01]  /*0d60*/  @P1 LDC.64 R92, c[0x0][0x3b8] ;  /* 0x0000ee00ff5c1b82 */ /* 0x000e220000000a00 */
[----:B------:R-:W3:Y:S01]  /*0d70*/  LDG.E.64 R78, desc[UR20][R78.64] ;  /* 0x000000144e4e7981 */ /* 0x000ee2000c1e1b00 */
[----:B-1----:R-:W-:-:S06]  /*0d80*/  IMAD.WIDE.U32 R72, R77, 0x10, R72 ;  /* 0x000000104d487825 */ /* 0x002fcc00078e0048 */
[----:B------:R-:W1:Y:S01]  /*0d90*/  @P0 LDC.64 R94, c[0x0][0x438] ;  /* 0x00010e00ff5e0b82 */ /* 0x000e620000000a00 */
[----:B------:R-:W4:Y:S01]  /*0da0*/  LDG.E.128 R72, desc[UR20][R72.64] ;  /* 0x0000001448487981 */ /* 0x000f22000c1e1d00 */
[----:B--2---:R-:W-:-:S05]  /*0db0*/  IMAD.WIDE.U32 R96, R77, 0x4, R96 ;  /* 0x000000044d607825 */ /* 0x004fca00078e0060 */
[----:B------:R-:W5:Y:S01]  /*0dc0*/  LDG.E R9, desc[UR20][R96.64] ;  /* 0x0000001460097981 */ /* 0x000f62000c1e1900 */
[----:B0-----:R-:W-:-:S05]  /*0dd0*/  @P1 IMAD.WIDE.U32 R92, R77, 0x4, R92 ;  /* 0x000000044d5c1825 */ /* 0x001fca00078e005c */
[----:B------:R-:W5:Y:S01]  /*0de0*/  @P1 LDG.E R10, desc[UR20][R92.64] ;  /* 0x000000145c0a1981 */ /* 0x000f62000c1e1900 */
[----:B-1----:R-:W-:-:S05]  /*0df0*/  @P0 IMAD.WIDE.U32 R94, R77, 0x10, R94 ;  /* 0x000000104d5e0825 */ /* 0x002fca00078e005e */
[----:B------:R0:W5:Y:S01]  /*0e00*/  @P0 LDG.E.128 R64, desc[UR20][R94.64] ;  /* 0x000000145e400981 */ /* 0x000162000c1e1d00 */
[----:B---3--:R-:W-:Y:S01]  /*0e10*/  IMAD.MOV.U32 R77, RZ, RZ, R78 ;  /* 0x000000ffff4d7224 */ /* 0x008fe200078e004e */
[--C-:B------:R-:W-:Y:S01]  /*0e20*/  SHF.R.U64 R100, R78, 0x10, R79.reuse ;  /* 0x000000104e647819 */ /* 0x100fe2000000124f */
[----:B------:R-:W-:Y:S02]  /*0e30*/  IMAD.MOV.U32 R89, RZ, RZ, R79 ;  /* 0x000000ffff597224 */ /* 0x000fe400078e004f */
[----:B------:R-:W-:Y:S02]  /*0e40*/  IMAD.U32 R77, R77, 0x10000, RZ ;  /* 0x000100004d4d7824 */ /* 0x000fe400078e00ff */
[C---:B----4-:R-:W-:Y:S01]  /*0e50*/  FADD.FTZ R72, -R76.reuse, R72 ;  /* 0x000000484c487221 */ /* 0x050fe20000010100 */
[C---:B------:R-:W-:Y:S01]  /*0e60*/  FADD.FTZ R91, -R76.reuse, R74 ;  /* 0x0000004a4c5b7221 */ /* 0x040fe20000010100 */
[C---:B------:R-:W-:Y:S01]  /*0e70*/  FADD.FTZ R98, -R76.reuse, R75 ;  /* 0x0000004b4c627221 */ /* 0x040fe20000010100 */
[----:B------:R-:W-:Y:S01]  /*0e80*/  FADD.FTZ R73, -R76, R73 ;  /* 0x000000494c497221 */ /* 0x000fe20000010100 */
[----:B------:R-:W-:-:S02]  /*0e90*/  IMAD.U32 R74, R100, 0x10000, RZ ;  /* 0x00010000644a7824 */ /* 0x000fc400078e00ff */
[----:B0----5:R-:W-:Y:S01]  /*0ea0*/  FMUL.FTZ R94, R48, R77 ;  /* 0x0000004d305e7220 */ /* 0x021fe20000410000 */
[----:B------:R-:W-:Y:S02]  /*0eb0*/  IMAD.U32 R75, R89, 0x10000, RZ ;  /* 0x00010000594b7824 */ /* 0x000fe400078e00ff */
[----:B------:R-:W-:Y:S01]  /*0ec0*/  FMUL.FTZ R89, R72, UR16 ;  /* 0x0000001048597c20 */ /* 0x000fe20008410000 */
[----:B------:R-:W-:Y:S01]  /*0ed0*/  FMUL.FTZ R91, R91, UR16 ;  /* 0x000000105b5b7c20 */ /* 0x000fe20008410000 */
[----:B------:R-:W-:Y:S01]  /*0ee0*/  SHF.R.U32.HI R78, RZ, 0x10, R79 ;  /* 0x00000010ff4e7819 */ /* 0x000fe2000001164f */
[----:B------:R-:W-:Y:S01]  /*0ef0*/  FMUL.FTZ R92, R73, UR16 ;  /* 0x00000010495c7c20 */ /* 0x000fe20008410000 */
[----:B------:R-:W-:Y:S01]  /*0f00*/  FMUL.FTZ R93, R49, R74 ;  /* 0x0000004a315d7220 */ /* 0x000fe20000410000 */
[----:B------:R-:W-:Y:S01]  /*0f10*/  FADD.FTZ R72, R99, R94 ;  /* 0x0000005e63487221 */ /* 0x000fe20000010000 */
[----:B------:R-:W-:Y:S01]  /*0f20*/  FFMA.FTZ R73, R89, R94, R102 ;  /* 0x0000005e59497223 */ /* 0x000fe20000010066 */
[----:B------:R-:W-:Y:S01]  /*0f30*/  FADD.FTZ R26, R26, R75 ;  /* 0x0000004b1a1a7221 */ /* 0x000fe20000010000 */
[-C--:B------:R-:W-:Y:S01]  /*0f40*/  FFMA.FTZ R38, R91, R75.reuse, R38 ;  /* 0x0000004b5b267223 */ /* 0x080fe20000010026 */
[----:B------:R-:W-:Y:S01]  /*0f50*/  FMUL.FTZ R96, R50, R75 ;  /* 0x0000004b32607220 */ /* 0x000fe20000410000 */
[----:B------:R-:W-:Y:S01]  /*0f60*/  FADD.FTZ R75, R72, R93 ;  /* 0x0000005d484b7221 */ /* 0x000fe20000010000 */
[----:B------:R-:W-:-:S02]  /*0f70*/  IMAD.U32 R76, R78, 0x10000, RZ ;  /* 0x000100004e4c7824 */ /* 0x000fc400078e00ff */
        /* <DEDUP_REMOVED lines=13> */
.L_x_1698:
[----:B------:R-:W-:Y:S05]  /*1050*/  BSYNC.RECONVERGENT B0 ;  /* 0x0000000000007941 */ /* 0x000fea0003800200 */
.L_x_1697:
        /* <DEDUP_REMOVED lines=32> */
.L_x_1700:
[----:B------:R-:W-:Y:S05]  /*1260*/  BSYNC.RECONVERGENT B0 ;  /* 0x0000000000007941 */ /* 0x000fea0003800200 */
.L_x_1699:
        /* <DEDUP_REMOVED lines=70> */
.L_x_1705:
        /* <DEDUP_REMOVED lines=31> */
.L_x_1704:
        /* <DEDUP_REMOVED lines=36> */
.L_x_1707:
        /* <DEDUP_REMOVED lines=31> */
.L_x_1703:
        /* <DEDUP_REMOVED lines=26> */
[C---:B------:R-:W-:Y:S02]  /*1e90*/  LOP3.LUT P5, RZ, R6.reuse, 0xff0000, RZ, 0xc0, !PT ;  /* 0x00ff000006ff7812 */ /* 0x040fe400078ac0ff */
[----:B------:R-:W-:Y:S01]  /*1ea0*/  F2FP.BF16.F32.PACK_AB R76, R11, R14 ;  /* 0x0000000e0b4c723e */ /* 0x000fe200000010ff */
[----:B------:R-:W-:Y:S01]  /*1eb0*/  FADD.FTZ R12, R19, -R12 ;  /* 0x8000000c130c7221 */ /* 0x000fe20000010000 */
[----:B------:R-:W-:Y:S02]  /*1ec0*/  LOP3.LUT P0, RZ, R6, 0xff, RZ, 0xc0, !PT ;  /* 0x000000ff06ff7812 */ /* 0x000fe4000780c0ff */
[----:B------:R-:W-:Y:S01]  /*1ed0*/  FSEL R75, R73, RZ, P5 ;  /* 0x000000ff494b7208 */ /* 0x000fe20002800000 */
[----:B------:R-:W-:Y:S01]  /*1ee0*/  FMUL.FTZ R11, R12, UR16 ;  /* 0x000000100c0b7c20 */ /* 0x000fe20008410000 */
[----:B------:R-:W-:-:S02]  /*1ef0*/  FSEL R12, R13, RZ, P0 ;  /* 0x000000ff0d0c7208 */ /* 0x000fc40000000000 */
[----:B------:R-:W-:Y:S01]  /*1f00*/  LOP3.LUT P0, RZ, R5, 0xff0000, RZ, 0xc0, !PT ;  /* 0x00ff000005ff7812 */ /* 0x000fe2000780c0ff */
[----:B------:R-:W-:Y:S01]  /*1f10*/  FMUL.FTZ R14, R11, UR27 ;  /* 0x0000001b0b0e7c20 */ /* 0x000fe20008410000 */
[----:B------:R-:W-:Y:S02]  /*1f20*/  FSEL R11, R13, RZ, P6 ;  /* 0x000000ff0d0b7208 */ /* 0x000fe40003000000 */
        /* <DEDUP_REMOVED lines=8> */
[----:B------:R-:W-:Y:S02]  /*1fb0*/  PRMT R11, R79, 0x7632, R11 ;  /* 0x000076324f0b7816 */ /* 0x000fe4000000000b */
[----:B------:R-:W-:-:S02]  /*1fc0*/  PRMT R12, R76, 0x7632, R12 ;  /* 0x000076324c0c7816 */ /* 0x000fc4000000000c */
[C---:B------:R-:W-:Y:S02]  /*1fd0*/  PRMT R13, R75.reuse, 0x7632, R13 ;  /* 0x000076324b0d7816 */ /* 0x040fe4000000000d */
[----:B------:R-:W-:Y:S02]  /*1fe0*/  PRMT R97, R75, 0x7610, R97 ;  /* 0x000076104b617816 */ /* 0x000fe40000000061 */
[C---:B------:R-:W-:Y:S02]  /*1ff0*/  PRMT R14, R72.reuse, 0x7632, R14 ;  /* 0x00007632480e7816 */ /* 0x040fe4000000000e */
[----:B------:R-:W-:Y:S01]  /*2000*/  PRMT R100, R72, 0x7610, R100 ;  /* 0x0000761048647816 */ /* 0x000fe20000000064 */
[----:B------:R-:W-:Y:S06]  /*2010*/  BRA `(.L_x_1706) ;  /* 0x0000000800147947 */ /* 0x000fec0003800000 */
.L_x_1709:
[--C-:B------:R-:W-:Y:S01]  /*2020*/  FFMA.FTZ R11, R3, UR9, R78.reuse ;  /* 0x00000009030b7c23 */ /* 0x100fe2000801004e */
[----:B------:R-:W-:Y:S01]  /*2030*/  LOP3.LUT P0, RZ, R6, 0xff, RZ, 0xc0, !PT ;  /* 0x000000ff06ff7812 */ /* 0x000fe2000780c0ff */
[--C-:B------:R-:W-:Y:S01]  /*2040*/  FFMA.FTZ R14, R16, UR9, R78.reuse ;  /* 0x00000009100e7c23 */ /* 0x100fe2000801004e */
        /* <DEDUP_REMOVED lines=9> */
[----:B------:R-:W-:-:S04]  /*20e0*/  FMUL.FTZ R70, R13, UR16 ;  /* 0x000000100d467c20 */ /* 0x000fc80008410000 */
[C---:B------:R-:W-:Y:S01]  /*20f0*/  FSEL R12, R11.reuse, RZ, P0 ;  /* 0x000000ff0b0c7208 */ /* 0x040fe20000000000 */
[----:B------:R-:W-:Y:S01]  /*2100*/  FMUL.FTZ R13, R70, UR27 ;  /* 0x0000001b460d7c20 */ /* 0x000fe20008410000 */
[----:B------:R-:W-:Y:S02]  /*2110*/  FSEL R11, R11, RZ, P5 ;  /* 0x000000ff0b0b7208 */ /* 0x000fe40002800000 */
[----:B------:R-:W-:Y:S02]  /*2120*/  LOP3.LUT P0, RZ, R6, 0xff00, RZ, 0xc0, !PT ;  /* 0x0000ff0006ff7812 */ /* 0x000fe4000780c0ff */
[----:B------:R-:W-:Y:S01]  /*2130*/  F2FP.BF16.F32.PACK_AB R79, R11, R12 ;  /* 0x0000000c0b4f723e */ /* 0x000fe200000010ff */
[----:B------:R-:W-:Y:S01]  /*2140*/  FFMA.FTZ R12, R18, UR9, R78 ;  /* 0x00000009120c7c23 */ /* 0x000fe2000801004e */
[----:B------:R-:W-:Y:S01]  /*2150*/  FMUL.FTZ R11, R69, UR27 ;  /* 0x0000001b450b7c20 */ /* 0x000fe20008410000 */
[----:B------:R-:W-:Y:S02]  /*2160*/  LOP3.LUT P5, RZ, R6, 0xff0000, RZ, 0xc0, !PT ;  /* 0x00ff000006ff7812 */ /* 0x000fe400078ac0ff */
[----:B------:R-:W-:-:S02]  /*2170*/  FADD.FTZ R12, R19, -R12 ;  /* 0x8000000c130c7221 */ /* 0x000fc40000010000 */
[----:B------:R-:W-:Y:S02]  /*2180*/  FSEL R14, R13, RZ, P5 ;  /* 0x000000ff0d0e7208 */ /* 0x000fe40002800000 */
[----:B------:R-:W-:Y:S01]  /*2190*/  FMUL.FTZ R71, R12, UR16 ;  /* 0x000000100c477c20 */ /* 0x000fe20008410000 */
[----:B------:R-:W-:Y:S02]  /*21a0*/  FSEL R12, R11, RZ, P0 ;  /* 0x000000ff0b0c7208 */ /* 0x000fe40000000000 */
[----:B------:R-:W-:Y:S01]  /*21b0*/  LOP3.LUT P0, RZ, R5, 0xff0000, RZ, 0xc0, !PT ;  /* 0x00ff000005ff7812 */ /* 0x000fe2000780c0ff */
[----:B------:R-:W-:Y:S01]  /*21c0*/  FMUL.FTZ R72, R71, UR27 ;  /* 0x0000001b47487c20 */ /* 0x000fe20008410000 */
[----:B------:R-:W-:Y:S02]  /*21d0*/  FSEL R11, R11, RZ, P6 ;  /* 0x000000ff0b0b7208 */ /* 0x000fe40003000000 */
        /* <DEDUP_REMOVED lines=15> */
.L_x_1708:
        /* <DEDUP_REMOVED lines=27> */
[----:B------:R-:W-:Y:S01]  /*2480*/  FSEL R75, R73, RZ, P0 ;  /* 0x000000ff494b7208 */ /* 0x000fe20000000000 */
[----:B------:R-:W-:Y:S01]  /*2490*/  FFMA.FTZ R11, R12, UR16, R23 ;  /* 0x000000100c0b7c23 */ /* 0x000fe20008010017 */
        /* <DEDUP_REMOVED lines=19> */
.L_x_1710:
        /* <DEDUP_REMOVED lines=12> */
[----:B------:R-:W-:-:S04]  /*2690*/  FFMA.FTZ R70, R13, UR16, R22 ;  /* 0x000000100d467c23 */ /* 0x000fc80008010016 */
        /* <DEDUP_REMOVED lines=10> */
[----:B------:R-:W-:Y:S01]  /*2740*/  FFMA.FTZ R71, R12, UR16, R23 ;  /* 0x000000100c477c23 */ /* 0x000fe20008010017 */
        /* <DEDUP_REMOVED lines=17> */
[----:B------:R-:W-:-:S07]  /*2860*/  PRMT R100, R73, 0x7610, R100 ;  /* 0x0000761049647816 */ /* 0x000fce0000000064 */
.L_x_1706:
        /* <DEDUP_REMOVED lines=24> */
.L_x_1711:
[----:B------:R-:W-:-:S07]  /*29f0*/  VIADD R4, R4, 0x80 ;  /* 0x0000008004047836 */ /* 0x000fce0000000000 */
.L_x_1702:
[----:B------:R-:W-:Y:S05]  /*2a00*/  BSYNC.RECONVERGENT B0 ;  /* 0x0000000000007941 */ /* 0x000fea0003800200 */
.L_x_1701:
        /* <DEDUP_REMOVED lines=20> */
[----:B0-----:R-:W-:Y:S01]  /*2b50*/  FFMA.FTZ R68, R11, UR16, R60 ;  /* 0x000000100b447c23 */ /* 0x001fe2000801003c */
[----:B------:R-:W-:Y:S01]  /*2b60*/  FFMA.FTZ R69, R12, UR16, R61 ;  /* 0x000000100c457c23 */ /* 0x000fe2000801003d */
[----:B------:R-:W-:Y:S01]  /*2b70*/  FFMA.FTZ R14, R86, UR9, R78 ;  /* 0x00000009560e7c23 */ /* 0x000fe2000801004e */
[----:B------:R-:W-:Y:S01]  /*2b80*/  FFMA.FTZ R70, R13, UR16, R62 ;  /* 0x000000100d467c23 */ /* 0x000fe2000801003e */
[----:B------:R-:W-:Y:S01]  /*2b90*/  FMUL.FTZ R11, R68, UR27 ;  /* 0x0000001b440b7c20 */ /* 0x000fe20008410000 */
[----:B------:R-:W-:Y:S01]  /*2ba0*/  FMUL.FTZ R13, R69, UR27 ;  /* 0x0000001b450d7c20 */ /* 0x000fe20008410000 */
[----:B-1----:R-:W-:Y:S01]  /*2bb0*/  FADD.FTZ R74, R87, -R14 ;  /* 0x8000000e574a7221 */ /* 0x002fe20000010000 */
[----:B------:R-:W-:-:S02]  /*2bc0*/  FMUL.FTZ R72, R70, UR27 ;  /* 0x0000001b46487c20 */ /* 0x000fc40008410000 */
[C---:B------:R-:W-:Y:S01]  /*2bd0*/  FSEL R12, R11.reuse, RZ, P6 ;  /* 0x000000ff0b0c7208 */ /* 0x040fe20003000000 */
[----:B------:R-:W-:Y:S01]  /*2be0*/  FFMA.FTZ R71, R74, UR16, R63 ;  /* 0x000000104a477c23 */ /* 0x000fe2000801003f */
[C---:B------:R-:W-:Y:S02]  /*2bf0*/  LOP3.LUT P6, RZ, R8.reuse, 0xff00, RZ, 0xc0, !PT ;  /* 0x0000ff0008ff7812 */ /* 0x040fe400078cc0ff */
[----:B------:R-:W-:Y:S01]  /*2c00*/  FSEL R11, R11, RZ, P5 ;  /* 0x000000ff0b0b7208 */ /* 0x000fe20002800000 */
[----:B------:R-:W-:Y:S01]  /*2c10*/  FMUL.FTZ R74, R71, UR27 ;  /* 0x0000001b474a7c20 */ /* 0x000fe20008410000 */
[----:B------:R-:W-:Y:S02]  /*2c20*/  LOP3.LUT P5, RZ, R7, 0xff00, RZ, 0xc0, !PT ;  /* 0x0000ff0007ff7812 */ /* 0x000fe400078ac0ff */
[----:B------:R-:W-:Y:S02]  /*2c30*/  FSEL R14, R13, RZ, P6 ;  /* 0x000000ff0d0e7208 */ /* 0x000fe40003000000 */
[----:B------:R-:W-:-:S02]  /*2c40*/  LOP3.LUT P6, RZ, R8, 0xff0000, RZ, 0xc0, !PT ;  /* 0x00ff000008ff7812 */ /* 0x000fc400078cc0ff */
[----:B------:R-:W-:Y:S02]  /*2c50*/  FSEL R13, R13, RZ, P5 ;  /* 0x000000ff0d0d7208 */ /* 0x000fe40002800000 */
[C---:B------:R-:W-:Y:S02]  /*2c60*/  LOP3.LUT P5, RZ, R7.reuse, 0xff0000, RZ, 0xc0, !PT ;  /* 0x00ff000007ff7812 */ /* 0x040fe400078ac0ff */
[C---:B------:R-:W-:Y:S02]  /*2c70*/  FSEL R73, R72.reuse, RZ, P6 ;  /* 0x000000ff48497208 */ /* 0x040fe40003000000 */
        /* <DEDUP_REMOVED lines=14> */
[----:B------:R-:W-:Y:S01]  /*2d60*/  PRMT R14, R100, 0x7632, R14 ;  /* 0x00007632640e7816 */ /* 0x000fe2000000000e */
[----:B------:R-:W-:Y:S06]  /*2d70*/  BRA `(.L_x_1717) ;  /* 0x00000010002c7947 */ /* 0x000fec0003800000 */
.L_x_1716:
        /* <DEDUP_REMOVED lines=8> */
[----:B------:R-:W-:Y:S01]  /*2e00*/  FFMA.FTZ R12, R12, UR16, R61 ;  /* 0x000000100c0c7c23 */ /* 0x000fe2000801003d */
[----:B------:R-:W-:Y:S01]  /*2e10*/  FFMA.FTZ R14, R13, UR16, R62 ;  /* 0x000000100d0e7c23 */ /* 0x000fe2000801003e */
[----:B------:R-:W-:Y:S01]  /*2e20*/  FFMA.FTZ R11, R11, UR16, R60 ;  /* 0x000000100b0b7c23 */ /* 0x000fe2000801003c */
[----:B01----:R-:W-:Y:S01]  /*2e30*/  FFMA.FTZ R74, R86, UR9, R78 ;  /* 0x00000009564a7c23 */ /* 0x003fe2000801004e */
        /* <DEDUP_REMOVED lines=31> */
.L_x_1715:
[----:B------:R-:W2:Y:S02]  /*3030*/  LDC.64 R12, c[0x0][0x478] ;  /* 0x00011e00ff0c7b82 */ /* 0x000ea40000000a00 */
[----:B--2---:R-:W-:-:S04]  /*3040*/  ISETP.NE.U32.AND P0, PT, R12, RZ, PT ;  /* 0x000000ff0c00720c */ /* 0x004fc80003f05070 */
[----:B------:R-:W-:-:S13]  /*3050*/  ISETP.NE.AND.EX P0, PT, R13, RZ, PT, P0 ;  /* 0x000000ff0d00720c */ /* 0x000fda0003f05300 */
        /* <DEDUP_REMOVED lines=9> */
[----:B0-----:R-:W-:Y:S01]  /*30f0*/  FMUL.FTZ R68, R11, UR16 ;  /* 0x000000100b447c20 */ /* 0x001fe20008410000 */
[----:B------:R-:W-:Y:S01]  /*3100*/  FMUL.FTZ R69, R12, UR16 ;  /* 0x000000100c457c20 */ /* 0x000fe20008410000 */
[----:B------:R-:W-:Y:S01]  /*3110*/  FFMA.FTZ R14, R86, UR9, R78 ;  /* 0x00000009560e7c23 */ /* 0x000fe2000801004e */
[----:B------:R-:W-:Y:S01]  /*3120*/  FMUL.FTZ R70, R13, UR16 ;  /* 0x000000100d467c20 */ /* 0x000fe20008410000 */
[----:B------:R-:W-:Y:S01]  /*3130*/  FMUL.FTZ R11, R68, UR27 ;  /* 0x0000001b440b7c20 */ /* 0x000fe20008410000 */
[----:B------:R-:W-:Y:S01]  /*3140*/  FMUL.FTZ R13, R69, UR27 ;  /* 0x0000001b450d7c20 */ /* 0x000fe20008410000 */
[----:B------:R-:W-:Y:S01]  /*3150*/  FADD.FTZ R71, R87, -R14 ;  /* 0x8000000e57477221 */ /* 0x000fe20000010000 */
[----:B-1----:R-:W-:-:S02]  /*3160*/  FMUL.FTZ R72, R70, UR27 ;  /* 0x0000001b46487c20 */ /* 0x002fc40008410000 */
[----:B------:R-:W-:Y:S01]  /*3170*/  FSEL R12, R11, RZ, P6 ;  /* 0x000000ff0b0c7208 */ /* 0x000fe20003000000 */
[----:B------:R-:W-:Y:S01]  /*3180*/  FMUL.FTZ R71, R71, UR16 ;  /* 0x0000001047477c20 */ /* 0x000fe20008410000 */
        /* <DEDUP_REMOVED lines=25> */
.L_x_1718:
        /* <DEDUP_REMOVED lines=11> */
[----:B01----:R-:W-:Y:S01]  /*33d0*/  FFMA.FTZ R74, R86, UR9, R78 ;  /* 0x00000009564a7c23 */ /* 0x003fe2000801004e */
        /* <DEDUP_REMOVED lines=31> */
.L_x_1714:
        /* <DEDUP_REMOVED lines=38> */
.L_x_1720:
        /* <DEDUP_REMOVED lines=31> */
.L_x_1719:
        /* <DEDUP_REMOVED lines=35> */
.L_x_1721:
        /* <DEDUP_REMOVED lines=30> */
.L_x_1717:
        /* <DEDUP_REMOVED lines=20> */
.L_x_1722:
[----:B------:R-:W-:-:S07]  /*3f70*/  VIADD R4, R4, 0x80 ;  /* 0x0000008004047836 */ /* 0x000fce0000000000 */
.L_x_1713:
[----:B------:R-:W-:Y:S05]  /*3f80*/  BSYNC.RECONVERGENT B0 ;  /* 0x0000000000007941 */ /* 0x000fea0003800200 */
.L_x_1712:
        /* <DEDUP_REMOVED lines=15> */
[----:B------:R-:W-:Y:S01]  /*4080*/  ISETP.GE.U32.AND P6, PT, R9, 0x1000000, PT ;  /* 0x010000000900780c */ /* 0x000fe20003fc6070 */
[----:B------:R-:W-:Y:S01]  /*4090*/  FADD.FTZ R14, R95, -R12 ;  /* 0x8000000c5f0e7221 */ /* 0x000fe20000010000 */
[----:B------:R-:W-:Y:S01]  /*40a0*/  FADD.FTZ R11, R94, -R11 ;  /* 0x8000000b5e0b7221 */ /* 0x000fe20000010000 */
[----:B------:R-:W-:Y:S01]  /*40b0*/  FFMA.FTZ R12, R92, UR9, R78 ;  /* 0x000000095c0c7c23 */ /* 0x000fe2000801004e */
[----:B------:R-:W-:Y:S01]  /*40c0*/  FADD.FTZ R13, R96, -R13 ;  /* 0x8000000d600d7221 */ /* 0x000fe20000010000 */
[----:B0-----:R-:W-:Y:S01]  /*40d0*/  FFMA.FTZ R71, R14, UR16, R67 ;  /* 0x000000100e477c23 */ /* 0x001fe20008010043 */
[----:B------:R-:W-:Y:S01]  /*40e0*/  FFMA.FTZ R68, R11, UR16, R64 ;  /* 0x000000100b447c23 */ /* 0x000fe20008010040 */
[----:B------:R-:W-:Y:S01]  /*40f0*/  FADD.FTZ R12, R93, -R12 ;  /* 0x8000000c5d0c7221 */ /* 0x000fe20000010000 */
[----:B------:R-:W-:Y:S01]  /*4100*/  LOP3.LUT P5, RZ, R9, 0xff, RZ, 0xc0, !PT ;  /* 0x000000ff09ff7812 */ /* 0x000fe200078ac0ff */
[----:B-1----:R-:W-:Y:S01]  /*4110*/  FMUL.FTZ R74, R71, UR27 ;  /* 0x0000001b474a7c20 */ /* 0x002fe20008410000 */
[----:B------:R-:W-:Y:S01]  /*4120*/  FMUL.FTZ R11, R68, UR27 ;  /* 0x0000001b440b7c20 */ /* 0x000fe20008410000 */
[----:B------:R-:W-:Y:S01]  /*4130*/  FFMA.FTZ R69, R12, UR16, R65 ;  /* 0x000000100c457c23 */ /* 0x000fe20008010041 */
        /* <DEDUP_REMOVED lines=9> */
[----:B------:R-:W-:Y:S02]  /*41d0*/  LOP3.LUT P6, RZ, R10, 0xff00, RZ, 0xc0, !PT ;  /* 0x0000ff000aff7812 */ /* 0x000fe400078cc0ff */
        /* <DEDUP_REMOVED lines=20> */
.L_x_1727:
        /* <DEDUP_REMOVED lines=13> */
[----:B01----:R-:W-:Y:S01]  /*43f0*/  FMUL.FTZ R72, R14, UR27 ;  /* 0x0000001b0e487c20 */ /* 0x003fe20008410000 */
        /* <DEDUP_REMOVED lines=29> */
.L_x_1726:
[----:B------:R-:W2:Y:S02]  /*45d0*/  LDC.64 R12, c[0x0][0x478] ;  /* 0x00011e00ff0c7b82 */ /* 0x000ea40000000a00 */
[----:B--2---:R-:W-:-:S04]  /*45e0*/  ISETP.NE.U32.AND P0, PT, R12, RZ, PT ;  /* 0x000000ff0c00720c */ /* 0x004fc80003f05070 */
[----:B------:R-:W-:-:S13]  /*45f0*/  ISETP.NE.AND.EX P0, PT, R13, RZ, PT, P0 ;  /* 0x000000ff0d00720c */ /* 0x000fda0003f05300 */
[----:B------:R-:W-:Y:S05]  /*4600*/  @!P0 BRA `(.L_x_1729) ;  /* 0x0000000000b48947 */ /* 0x000fea0003800000 */
[--C-:B------:R-:W-:Y:S01]  /*4610*/  FFMA.FTZ R12, R98, UR9, R78.reuse ;  /* 0x00000009620c7c23 */ /* 0x100fe2000801004e */
[--C-:B------:R-:W-:Y:S01]  /*4620*/  FFMA.FTZ R11, R89, UR9, R78.reuse ;  /* 0x00000009590b7c23 */ /* 0x100fe2000801004e */
[----:B------:R-:W-:Y:S01]  /*4630*/  FFMA.FTZ R13, R91, UR9, R78 ;  /* 0x000000095b0d7c23 */ /* 0x000fe2000801004e */
[----:B------:R-:W-:Y:S01]  /*4640*/  ISETP.GE.U32.AND P6, PT, R9, 0x1000000, PT ;  /* 0x010000000900780c */ /* 0x000fe20003fc6070 */
[----:B0-----:R-:W-:Y:S01]  /*4650*/  FADD.FTZ R71, R95, -R12 ;  /* 0x8000000c5f477221 */ /* 0x001fe20000010000 */
[----:B------:R-:W-:Y:S01]  /*4660*/  FADD.FTZ R11, R94, -R11 ;  /* 0x8000000b5e0b7221 */ /* 0x000fe20000010000 */
[----:B------:R-:W-:Y:S01]  /*4670*/  FFMA.FTZ R12, R92, UR9, R78 ;  /* 0x000000095c0c7c23 */ /* 0x000fe2000801004e */
[----:B------:R-:W-:Y:S01]  /*4680*/  FADD.FTZ R13, R96, -R13 ;  /* 0x8000000d600d7221 */ /* 0x000fe20000010000 */
[----:B------:R-:W-:Y:S01]  /*4690*/  FMUL.FTZ R71, R71, UR16 ;  /* 0x0000001047477c20 */ /* 0x000fe20008410000 */
[----:B------:R-:W-:Y:S01]  /*46a0*/  FMUL.FTZ R68, R11, UR16 ;  /* 0x000000100b447c20 */ /* 0x000fe20008410000 */
[----:B------:R-:W-:Y:S01]  /*46b0*/  FADD.FTZ R12, R93, -R12 ;  /* 0x8000000c5d0c7221 */ /* 0x000fe20000010000 */
[----:B------:R-:W-:Y:S01]  /*46c0*/  LOP3.LUT P5, RZ, R9, 0xff, RZ, 0xc0, !PT ;  /* 0x000000ff09ff7812 */ /* 0x000fe200078ac0ff */
[----:B-1----:R-:W-:Y:S01]  /*46d0*/  FMUL.FTZ R74, R71, UR27 ;  /* 0x0000001b474a7c20 */ /* 0x002fe20008410000 */
        /* <DEDUP_REMOVED lines=32> */
.L_x_1729:
        /* <DEDUP_REMOVED lines=13> */
[----:B01----:R-:W-:Y:S01]  /*49b0*/  FMUL.FTZ R72, R14, UR27 ;  /* 0x0000001b0e487c20 */ /* 0x003fe20008410000 */
        /* <DEDUP_REMOVED lines=29> */
.L_x_1725:
        /* <DEDUP_REMOVED lines=38> */
.L_x_1731:
[--C-:B------:R-:W-:Y:S01]  /*4df0*/  FFMA.FTZ R72, R98, UR9, R78.reuse ;  /* 0x0000000962487c23 */ /* 0x100fe2000801004e */
[--C-:B------:R-:W-:Y:S01]  /*4e00*/  FFMA.FTZ R73, R89, UR9, R78.reuse ;  /* 0x0000000959497c23 */ /* 0x100fe2000801004e */
[----:B------:R-:W-:Y:S01]  /*4e10*/  FFMA.FTZ R75, R91, UR9, R78 ;  /* 0x000000095b4b7c23 */ /* 0x000fe2000801004e */
[----:B------:R-:W-:Y:S01]  /*4e20*/  LOP3.LUT P6, RZ, R9, 0xff, RZ, 0xc0, !PT ;  /* 0x000000ff09ff7812 */ /* 0x000fe200078cc0ff */
        /* <DEDUP_REMOVED lines=27> */
.L_x_1730:
        /* <DEDUP_REMOVED lines=15> */
[----:B------:R-:W-:Y:S01]  /*50d0*/  LOP3.LUT P6, RZ, R9, 0xff, RZ, 0xc0, !PT ;  /* 0x000000ff09ff7812 */ /* 0x000fe200078cc0ff */
        /* <DEDUP_REMOVED lines=19> */
.L_x_1732:
        /* <DEDUP_REMOVED lines=30> */
.L_x_1728:
        /* <DEDUP_REMOVED lines=20> */
.L_x_1724:
[----:B------:R-:W-:Y:S05]  /*5530*/  BSYNC.RECONVERGENT B0 ;  /* 0x0000000000007941 */ /* 0x000fea0003800200 */
.L_x_1723:
[----:B------:R-:W-:Y:S01]  /*5540*/  UPLOP3.LUT UP1, UPT, UPT, UPT, UP1, 0x40, 0x4 ;  /* 0x000000000004789c */ /* 0x000fe20003f2e810 */
[----:B------:R-:W-:Y:S10]  /*5550*/  BRA.U !UP2, `(.L_x_1733) ;  /* 0xffffffad0ab07547 */ /* 0x000ff4000b83ffff */
.L_x_1692:
[----:B------:R-:W4:Y:S01]  /*5560*/  LDC.64 R2, c[0x0][0x440] ;  /* 0x00011000ff027b82 */ /* 0x000f220000000a00 */
[----:B------:R-:W-:-:S06]  /*5570*/  UIMAD UR5, UR7, UR8, URZ ;  /* 0x00000008070572a4 */ /* 0x000fcc000f8e02ff */
[----:B------:R-:W-:Y:S01]  /*5580*/  IMAD.U32 R11, RZ, RZ, UR5 ;  /* 0x00000005ff0b7e24 */ /* 0x000fe2000f8e00ff */
        /* <DEDUP_REMOVED lines=22> */
.L_x_1734:
        /* <DEDUP_REMOVED lines=9> */
.L_x_3552:


//--------------------- .text._ZN10layer_norm22ln_bwd_finalize_kernelINS_22Kernel_traits_finalizeILj1536Ef13__nv_bfloat16fS2_fjLb0ELj1024ELj4ENS_18Kernel_traits_baseILj1536EfS2_fS2_fjLj1024EEEEELb0ELb1EEEvNS_9BwdParamsE --------------------------
	.section	.text._ZN10layer_norm22ln_bwd_finalize_kernelINS_22Kernel_traits_finalizeILj1536Ef13__nv_bfloat16fS2_fjLb0ELj1024ELj4ENS_18Kernel_traits_baseILj1536EfS2_fS2_fjLj1024EEEEELb0ELb1EEEvNS_9BwdParamsE,"ax",@progbits
	.align	128
        .global         _ZN10layer_norm22ln_bwd_finalize_kernelINS_22Kernel_traits_finalizeILj1536Ef13__nv_bfloat16fS2_fjLb0ELj1024ELj4ENS_18Kernel_traits_baseILj1536EfS2_fS2_fjLj1024EEEEELb0ELb1EEEvNS_9BwdParamsE
        .type           _ZN10layer_norm22ln_bwd_finalize_kernelINS_22Kernel_traits_finalizeILj1536Ef13__nv_bfloat16fS2_fjLb0ELj1024ELj4ENS_18Kernel_traits_baseILj1536EfS2_fS2_fjLj1024EEEEELb0ELb1EEEvNS_9BwdParamsE,@function
        .size           _ZN10layer_norm22ln_bwd_finalize_kernelINS_22Kernel_traits_finalizeILj1536Ef13__nv_bfloat16fS2_fjLb0ELj1024ELj4ENS_18Kernel_traits_baseILj1536EfS2_fS2_fjLj1024EEEEELb0ELb1EEEvNS_9BwdParamsE,(.L_x_3553 - _ZN10layer_norm22ln_bwd_finalize_kernelINS_22Kernel_traits_finalizeILj1536Ef13__nv_bfloat16fS2_fjLb0ELj1024ELj4ENS_18Kernel_traits_baseILj1536EfS2_fS2_fjLj1024EEEEELb0ELb1EEEvNS_9BwdParamsE)
        .other          _ZN10layer_norm22ln_bwd_finalize_kernelINS_22Kernel_traits_finalizeILj1536Ef13__nv_bfloat16fS2_fjLb0ELj1024ELj4ENS_18Kernel_traits_baseILj1536EfS2_fS2_fjLj1024EEEEELb0ELb1EEEvNS_9BwdParamsE,@"STO_CUDA_ENTRY STV_DEFAULT"
_ZN10layer_norm22ln_bwd_finalize_kernelINS_22Kernel_traits_finalizeILj1536Ef13__nv_bfloat16fS2_fjLb0ELj1024ELj4ENS_18Kernel_traits_baseILj1536EfS2_fS2_fjLj1024EEEEELb0ELb1EEEvNS_9BwdParamsE:
.text._ZN10layer_norm22ln_bwd_finalize_kernelINS_22Kernel_traits_finalizeILj1536Ef13__nv_bfloat16fS2_fjLb0ELj1024ELj4ENS_18Kernel_traits_baseILj1536EfS2_fS2_fjLj1024EEEEELb0ELb1EEEvNS_9BwdParamsE:
        /* <DEDUP_REMOVED lines=81> */
.L_x_1739:
        /* <DEDUP_REMOVED lines=118> */
.L_x_1738:
[----:B------:R-:W-:Y:S05]  /*0c70*/  BSYNC.RECONVERGENT B1 ;  /* 0x0000000000017941 */ /* 0x000fea0003800200 */
.L_x_1737:
        /* <DEDUP_REMOVED lines=77> */
.L_x_1741:
[----:B------:R-:W-:Y:S05]  /*1150*/  BSYNC.RECONVERGENT B1 ;  /* 0x0000000000017941 */ /* 0x000fea0003800200 */
.L_x_1740:
        /* <DEDUP_REMOVED lines=38> */
.L_x_1743:
[----:B------:R-:W-:Y:S05]  /*13c0*/  BSYNC.RECONVERGENT B1 ;  /* 0x0000000000017941 */ /* 0x000fea0003800200 */
.L_x_1742:
        /* <DEDUP_REMOVED lines=8> */
.L_x_1744:
        /* <DEDUP_REMOVED lines=10> */
.L_x_1736:
[----:B------:R-:W-:Y:S05]  /*14f0*/  BSYNC.RECONVERGENT B0 ;  /* 0x0000000000007941 */ /* 0x000fea0003800200 */
.L_x_1735:
        /* <DEDUP_REMOVED lines=55> */
.L_x_1745:
        /* <DEDUP_REMOVED lines=9> */
.L_x_3553:


//--------------------- .text._ZN10layer_norm40ln_parallel_residual_bwd_finalize_kernelINS_22Kernel_traits_finalizeILj1536Ef13__nv_bfloat16fS2_fjLb0ELj1024ELj4ENS_18Kernel_traits_baseILj1536EfS2_fS2_fjLj1024EEEEELb1EEEvNS_9BwdParamsE --------------------------
	.section	.text._ZN10layer_norm40ln_parallel_residual_bwd_finalize_kernelINS_22Kernel_traits_finalizeILj1536Ef13__nv_bfloat16fS2_fjLb0ELj1024ELj4ENS_18Kernel_traits_baseILj1536EfS2_fS2_fjLj1024EEEEELb1EEEvNS_9BwdParamsE,"ax",@progbits
	.align	128
        .global         _ZN10layer_norm40ln_parallel_residual_bwd_finalize_kernelINS_22Kernel_traits_finalizeILj1536Ef13__nv_bfloat16fS2_fjLb0ELj1024ELj4ENS_18Kernel_traits_baseILj1536EfS2_fS2_fjLj1024EEEEELb1EEEvNS_9BwdParamsE
        .type           _ZN10layer_norm40ln_parallel_residual_bwd_finalize_kernelINS_22Kernel_traits_finalizeILj1536Ef13__nv_bfloat16fS2_fjLb0ELj1024ELj4ENS_18Kernel_traits_baseILj1536EfS2_fS2_fjLj1024EEEEELb1EEEvNS_9BwdParamsE,@function
        .size           _ZN10layer_norm40ln_parallel_residual_bwd_finalize_kernelINS_22Kernel_traits_finalizeILj1536Ef13__nv_bfloat16fS2_fjLb0ELj1024ELj4ENS_18Kernel_traits_baseILj1536EfS2_fS2_fjLj1024EEEEELb1EEEvNS_9BwdParamsE,(.L_x_3554 - _ZN10layer_norm40ln_parallel_residual_bwd_finalize_kernelINS_22Kernel_traits_finalizeILj1536Ef13__nv_bfloat16fS2_fjLb0ELj1024ELj4ENS_18Kernel_traits_baseILj1536EfS2_fS2_fjLj1024EEEEELb1EEEvNS_9BwdParamsE)
        .other          _ZN10layer_norm40ln_parallel_residual_bwd_finalize_kernelINS_22Kernel_traits_finalizeILj1536Ef13__nv_bfloat16fS2_fjLb0ELj1024ELj4ENS_18Kernel_traits_baseILj1536EfS2_fS2_fjLj1024EEEEELb1EEEvNS_9BwdParamsE,@"STO_CUDA_ENTRY STV_DEFAULT"
_ZN10layer_norm40ln_parallel_residual_bwd_finalize_kernelINS_22Kernel_traits_finalizeILj1536Ef13__nv_bfloat16fS2_fjLb0ELj1024ELj4ENS_18Kernel_traits_baseILj1536EfS2_fS2_fjLj1024EEEEELb1EEEvNS_9BwdParamsE:
.text._ZN10layer_norm40ln_parallel_residual_bwd_finalize_kernelINS_22Kernel_traits_finalizeILj1536Ef13__nv_bfloat16fS2_fjLb0ELj1024ELj4ENS_18Kernel_traits_baseILj1536EfS2_fS2_fjLj1024EEEEELb1EEEvNS_9BwdParamsE:
        /* <DEDUP_REMOVED lines=60> */
.L_x_1750:
        /* <DEDUP_REMOVED lines=112> */
.L_x_1749:
[----:B------:R-:W-:Y:S05]  /*0ac0*/  BSYNC.RECONVERGENT B1 ;  /* 0x0000000000017941 */ /* 0x000fea0003800200 */
.L_x_1748:
        /* <DEDUP_REMOVED lines=66> */
.L_x_1752:
[----:B------:R-:W-:Y:S05]  /*0ef0*/  BSYNC.RECONVERGENT B1 ;  /* 0x0000000000017941 */ /* 0x000fea0003800200 */
.L_x_1751:
        /* <DEDUP_REMOVED lines=37> */
.L_x_1754:
[----:B------:R-:W-:Y:S05]  /*1150*/  BSYNC.RECONVERGENT B1 ;  /* 0x0000000000017941 */ /* 0x000fea0003800200 */
.L_x_1753:
        /* <DEDUP_REMOVED lines=19> */
.L_x_1747:
[----:B------:R-:W-:Y:S05]  /*1290*/  BSYNC.RECONVERGENT B0 ;  /* 0x0000000000007941 */ /* 0x000fea0003800200 */
.L_x_1746:
        /* <DEDUP_REMOVED lines=88> */
.L_x_1755:
        /* <DEDUP_REMOVED lines=14> */
.L_x_3554:


//--------------------- .text._ZN10layer_norm31ln_parallel_residual_bwd_kernelINS_13Kernel_traitsIf13__nv_bfloat16fS2_fjLj1536ELj1ELj1ELj4ELj8ENS_18Kernel_traits_baseILj1536EfS2_fS2_fjLj128EEEEELb1ELb1ELb1EEEvNS_9BwdParamsE --------------------------
	.section	.text._ZN10layer_norm31ln_parallel_residual_bwd_kernelINS_13Kernel_traitsIf13__nv_bfloat16fS2_fjLj1536ELj1ELj1ELj4ELj8ENS_18Kernel_traits_baseILj1536EfS2_fS2_fjLj128EEEEELb1ELb1ELb1EEEvNS_9BwdParamsE,"ax",@progbits
	.align	128
        .global         _ZN10layer_norm31ln_parallel_residual_bwd_kernelINS_13Kernel_traitsIf13__nv_bfloat16fS2_fjLj1536ELj1ELj1ELj4ELj8ENS_18Kernel_traits_baseILj1536EfS2_fS2_fjLj128EEEEELb1ELb1ELb1EEEvNS_9BwdParamsE
        .type           _ZN10layer_norm31ln_parallel_residual_bwd_kernelINS_13Kernel_traitsIf13__nv_bfloat16fS2_fjLj1536ELj1ELj1ELj4ELj8ENS_18Kernel_traits_baseILj1536EfS2_fS2_fjLj128EEEEELb1ELb1ELb1EEEvNS_9BwdParamsE,@function
        .size           _ZN10layer_norm31ln_parallel_residual_bwd_kernelINS_13Kernel_traitsIf13__nv_bfloat16fS2_fjLj1536ELj1ELj1ELj4ELj8ENS_18Kernel_traits_baseILj1536EfS2_fS2_fjLj128EEEEELb1ELb1ELb1EEEvNS_9BwdParamsE,(.L_x_3555 - _ZN10layer_norm31ln_parallel_residual_bwd_kernelINS_13Kernel_traitsIf13__nv_bfloat16fS2_fjLj1536ELj1ELj1ELj4ELj8ENS_18Kernel_traits_baseILj1536EfS2_fS2_fjLj128EEEEELb1ELb1ELb1EEEvNS_9BwdParamsE)
        .other          _ZN10layer_norm31ln_parallel_residual_bwd_kernelINS_13Kernel_traitsIf13__nv_bfloat16fS2_fjLj1536ELj1ELj1ELj4ELj8ENS_18Kernel_traits_baseILj1536EfS2_fS2_fjLj128EEEEELb1ELb1ELb1EEEvNS_9BwdParamsE,@"STO_CUDA_ENTRY STV_DEFAULT"
_ZN10layer_norm31ln_parallel_residual_bwd_kernelINS_13Kernel_traitsIf13__nv_bfloat16fS2_fjLj1536ELj1ELj1ELj4ELj8ENS_18Kernel_traits_baseILj1536EfS2_fS2_fjLj128EEEEELb1ELb1ELb1EEEvNS_9BwdParamsE:
.text._ZN10layer_norm31ln_parallel_residual_bwd_kernelINS_13Kernel_traitsIf13__nv_bfloat16fS2_fjLj1536ELj1ELj1ELj4ELj8ENS_18Kernel_traits_baseILj1536EfS2_fS2_fjLj128EEEEELb1ELb1ELb1EEEvNS_9BwdParamsE:
        /* <DEDUP_REMOVED lines=28> */
[----:B------:R-:W-:Y:S01]  /*01c0*/  CS2R R80, SRZ ;  /* 0x0000000000507805 */ /* 0x000fe2000001ff00 */
[----:B------:R-:W-:Y:S01]  /*01d0*/  IMAD.MOV.U32 R82, RZ, RZ, RZ ;  /* 0x000000ffff527224 */ /* 0x000fe200078e00ff */
[----:B------:R-:W-:Y:S01]  /*01e0*/  CS2R R62, SRZ ;  /* 0x00000000003e7805 */ /* 0x000fe2000001ff00 */
[----:B------:R-:W1:Y:S01]  /*01f0*/  LDCU.U8 UR9, c[0x0][0x410] ;  /* 0x00008200ff0977ac */ /* 0x000e620008000000 */
[----:B------:R-:W3:Y:S01]  /*0200*/  LDCU UR8, c[0x0][0x408] ;  /* 0x00008100ff0877ac */ /* 0x000ee20008000800 */
[----:B------:R-:W4:Y:S01]  /*0210*/  LDCU UR24, c[0x0][0x388] ;  /* 0x00007100ff1877ac */ /* 0x000f220008000800 */
[----:B0-----:R-:W-:Y:S01]  /*0220*/  IMAD.WIDE.U32 R2, R60, 0x10, R2 ;  /* 0x000000103c027825 */ /* 0x001fe200078e0002 */
[----:B------:R-:W0:Y:S04]  /*0230*/  LDCU UR25, c[0x0][0x400] ;  /* 0x00008000ff1977ac */ /* 0x000e280008000800 */
[----:B--2---:R2:W5:Y:S01]  /*0240*/  LDG.E.128 R12, desc[UR20][R2.64] ;  /* 0x00000014020c7981 */ /* 0x004562000c1e1d00 */
[----:B------:R-:W0:Y:S03]  /*0250*/  LDCU.64 UR10, c[0x0][0x478] ;  /* 0x00008f00ff0a77ac */ /* 0x000e260008000a00 */
[----:B------:R2:W5:Y:S01]  /*0260*/  LDG.E.128 R8, desc[UR20][R2.64+0x800] ;  /* 0x0008001402087981 */ /* 0x000562000c1e1d00 */
[----:B------:R-:W0:Y:S03]  /*0270*/  LDCU.128 UR12, c[0x0][0x3c0] ;  /* 0x00007800ff0c77ac */ /* 0x000e260008000c00 */
[----:B------:R2:W5:Y:S01]  /*0280*/  LDG.E.128 R4, desc[UR20][R2.64+0x1000] ;  /* 0x0010001402047981 */ /* 0x000562000c1e1d00 */
[----:B------:R-:W-:Y:S01]  /*0290*/  IMAD.MOV.U32 R88, RZ, RZ, RZ ;  /* 0x000000ffff587224 */ /* 0x000fe200078e00ff */
[----:B------:R-:W-:Y:S01]  /*02a0*/  CS2R R68, SRZ ;  /* 0x0000000000447805 */ /* 0x000fe2000001ff00 */
[----:B------:R-:W-:Y:S01]  /*02b0*/  IMAD.MOV.U32 R90, RZ, RZ, RZ ;  /* 0x000000ffff5a7224 */ /* 0x000fe200078e00ff */
[----:B------:R-:W-:Y:S01]  /*02c0*/  CS2R R70, SRZ ;  /* 0x0000000000467805 */ /* 0x000fe2000001ff00 */
[----:B------:R-:W-:Y:S01]  /*02d0*/  IMAD.MOV.U32 R86, RZ, RZ, RZ ;  /* 0x000000ffff567224 */ /* 0x000fe200078e00ff */
[----:B------:R-:W0:Y:S01]  /*02e0*/  LDCU.64 UR22, c[0x0][0x438] ;  /* 0x00008700ff1677ac */ /* 0x000e220008000a00 */
[----:B------:R-:W0:Y:S01]  /*02f0*/  LDCU.64 UR26, c[0x0][0x380] ;  /* 0x00007000ff1a77ac */ /* 0x000e220008000a00 */
[----:B------:R-:W0:Y:S01]  /*0300*/  LDCU.64 UR28, c[0x0][0x470] ;  /* 0x00008e00ff1c77ac */ /* 0x000e220008000a00 */
[----:B-1-34-:R-:W-:-:S05]  /*0310*/  UMOV UR4, UR7 ;  /* 0x0000000700047c82 */ /* 0x01afca0008000000 */
.L_x_1784:
[----:B01----:R-:W1:Y:S01]  /*0320*/  LDC.64 R32, c[0x0][0x3a8] ;  /* 0x0000ea00ff207b82 */ /* 0x003e620000000a00 */
[----:B------:R-:W-:Y:S02]  /*0330*/  UIMAD UR5, UR4, UR24, URZ ;  /* 0x00000018040572a4 */ /* 0x000fe4000f8e02ff */
[----:B0-----:R-:W-:Y:S02]  /*0340*/  UIMAD.WIDE UR16, UR4, 0x4, UR12 ;  /* 0x00000004041078a5 */ /* 0x001fe4000f8e020c */
[----:B------:R-:W-:Y:S02]  /*0350*/  USHF.R.S32.HI UR6, URZ, 0x1f, UR5 ;  /* 0x0000001fff067899 */ /* 0x000fe40008011405 */
[----:B------:R-:W-:Y:S01]  /*0360*/  UIMAD.WIDE UR18, UR4, 0x4, UR14 ;  /* 0x00000004041278a5 */ /* 0x000fe2000f8e020e */
[----:B--2---:R-:W0:Y:S01]  /*0370*/  LDC.64 R2, c[0x0][0x428] ;  /* 0x00010a00ff027b82 */ /* 0x004e220000000a00 */
[----:B------:R-:W-:Y:S01]  /*0380*/  ULEA.HI UR6, UR6, UR5, URZ, 0x2 ;  /* 0x0000000506067291 */ /* 0x000fe2000f8f10ff */
[----:B------:R-:W-:Y:S01]  /*0390*/  IMAD.U32 R34, RZ, RZ, UR16 ;  /* 0x00000010ff227e24 */ /* 0x000fe2000f8e00ff */
[----:B------:R-:W-:-:S04]  /*03a0*/  MOV R35, UR17 ;  /* 0x0000001100237c02 */ /* 0x000fc80008000f00 */
[----:B------:R-:W-:Y:S01]  /*03b0*/  IMAD.U32 R83, RZ, RZ, UR6 ;  /* 0x00000006ff537e24 */ /* 0x000fe2000f8e00ff */
[----:B------:R-:W2:Y:S01]  /*03c0*/  LDG.E R0, desc[UR20][R34.64] ;  /* 0x0000001422007981 */ /* 0x000ea2000c1e1900 */
[----:B------:R-:W-:Y:S01]  /*03d0*/  ISETP.NE.U32.AND P1, PT, RZ, UR28, PT ;  /* 0x0000001cff007c0c */ /* 0x000fe2000bf25070 */
[----:B------:R-:W3:Y:S02]  /*03e0*/  LDC.64 R48, c[0x0][0x3b0] ;  /* 0x0000ec00ff307b82 */ /* 0x000ee40000000a00 */
[----:B------:R-:W-:Y:S01]  /*03f0*/  LEA.HI.SX32 R83, R83, R60, 0x1e ;  /* 0x0000003c53537211 */ /* 0x000fe200078ff2ff */
[----:B------:R-:W-:Y:S02]  /*0400*/  IMAD.U32 R46, RZ, RZ, UR18 ;  /* 0x00000012ff2e7e24 */ /* 0x000fe4000f8e00ff */
[----:B------:R-:W-:Y:S02]  /*0410*/  IMAD.U32 R47, RZ, RZ, UR19 ;  /* 0x00000013ff2f7e24 */ /* 0x000fe4000f8e00ff */
[----:B-1----:R-:W-:-:S03]  /*0420*/  IMAD.WIDE.U32 R40, R83, 0x10, R32 ;  /* 0x0000001053287825 */ /* 0x002fc600078e0020 */
[----:B------:R-:W4:Y:S01]  /*0430*/  LDG.E R46, desc[UR20][R46.64] ;  /* 0x000000142e2e7981 */ /* 0x000f22000c1e1900 */
[----:B------:R-:W-:-:S03]  /*0440*/  VIADD R85, R83, 0x80 ;  /* 0x0000008053557836 */ /* 0x000fc60000000000 */
[----:B------:R-:W3:Y:S01]  /*0450*/  LDG.E.128 R40, desc[UR20][R40.64] ;  /* 0x0000001428287981 */ /* 0x000ee2000c1e1d00 */
[----:B------:R-:W-:-:S04]  /*0460*/  IMAD.WIDE.U32 R36, R85, 0x10, R32 ;  /* 0x0000001055247825 */ /* 0x000fc800078e0020 */
[C-C-:B0-----:R-:W-:Y:S02]  /*0470*/  IMAD.WIDE.U32 R54, R83.reuse, 0x8, R2.reuse ;  /* 0x0000000853367825 */ /* 0x141fe400078e0002 */
[----:B------:R-:W3:Y:S02]  /*0480*/  LDG.E.128 R36, desc[UR20][R36.64] ;  /* 0x0000001424247981 */ /* 0x000ee4000c1e1d00 */
[----:B------:R-:W-:Y:S02]  /*0490*/  VIADD R87, R83, 0x100 ;  /* 0x0000010053577836 */ /* 0x000fe40000000000 */
[----:B------:R-:W-:Y:S01]  /*04a0*/  IMAD.WIDE.U32 R44, R85, 0x8, R2 ;  /* 0x00000008552c7825 */ /* 0x000fe200078e0002 */
[----:B------:R-:W3:Y:S03]  /*04b0*/  LDG.E.64 R54, desc[UR20][R54.64] ;  /* 0x0000001436367981 */ /* 0x000ee6000c1e1b00 */
[----:B------:R-:W-:-:S02]  /*04c0*/  IMAD.WIDE.U32 R32, R87, 0x10, R32 ;  /* 0x0000001057207825 */ /* 0x000fc400078e0020 */
[----:B------:R-:W3:Y:S02]  /*04d0*/  LDG.E.64 R44, desc[UR20][R44.64] ;  /* 0x000000142c2c7981 */ /* 0x000ee4000c1e1b00 */
[----:B------:R-:W-:Y:S02]  /*04e0*/  IMAD.WIDE.U32 R2, R87, 0x8, R2 ;  /* 0x0000000857027825 */ /* 0x000fe400078e0002 */
[----:B------:R-:W3:Y:S04]  /*04f0*/  LDG.E.128 R32, desc[UR20][R32.64] ;  /* 0x0000001420207981 */ /* 0x000ee8000c1e1d00 */
[----:B------:R-:W3:Y:S01]  /*0500*/  LDG.E.64 R2, desc[UR20][R2.64] ;  /* 0x0000001402027981 */ /* 0x000ee2000c1e1b00 */
[----:B------:R-:W-:Y:S02]  /*0510*/  ISETP.NE.U32.AND P2, PT, RZ, UR22, PT ;  /* 0x00000016ff007c0c */ /* 0x000fe4000bf45070 */
[----:B------:R-:W-:-:S02]  /*0520*/  ISETP.NE.AND.EX P1, PT, RZ, UR29, PT, P1 ;  /* 0x0000001dff007c0c */ /* 0x000fc4000bf25310 */
[----:B------:R-:W-:Y:S02]  /*0530*/  ISETP.NE.AND.EX P2, PT, RZ, UR23, PT, P2 ;  /* 0x00000017ff007c0c */ /* 0x000fe4000bf45320 */
[----:B------:R-:W-:-:S09]  /*0540*/  ISETP.NE.AND P5, PT, RZ, UR9, PT ;  /* 0x00000009ff007c0c */ /* 0x000fd2000bfa5270 */
[----:B------:R-:W0:Y:S08]  /*0550*/  @P1 LDC.64 R56, c[0x0][0x3b8] ;  /* 0x0000ee00ff381b82 */ /* 0x000e300000000a00 */
[----:B------:R-:W1:Y:S08]  /*0560*/  @P1 LDC.64 R52, c[0x0][0x3b8] ;  /* 0x0000ee00ff341b82 */ /* 0x000e700000000a00 */
[----:B------:R-:W1:Y:S01]  /*0570*/  @P1 LDC.64 R50, c[0x0][0x3b8] ;  /* 0x0000ee00ff321b82 */ /* 0x000e620000000a00 */
[----:B0-----:R-:W-:-:S05]  /*0580*/  @P1 IMAD.WIDE.U32 R56, R83, 0x4, R56 ;  /* 0x0000000453381825 */ /* 0x001fca00078e0038 */
[----:B-----5:R-:W5:Y:S01]  /*0590*/  @P1 LDG.E R94, desc[UR20][R56.64] ;  /* 0x00000014385e1981 */ /* 0x020f62000c1e1900 */
[----:B-1----:R-:W-:-:S05]  /*05a0*/  @P1 IMAD.WIDE.U32 R52, R85, 0x4, R52 ;  /* 0x0000000455341825 */ /* 0x002fca00078e0034 */
[----:B------:R-:W5:Y:S01]  /*05b0*/  @P1 LDG.E R59, desc[UR20][R52.64] ;  /* 0x00000014343b1981 */ /* 0x000f62000c1e1900 */
[----:B------:R-:W-:-:S05]  /*05c0*/  @P1 IMAD.WIDE.U32 R50, R87, 0x4, R50 ;  /* 0x0000000457321825 */ /* 0x000fca00078e0032 */
[----:B------:R-:W5:Y:S01]  /*05d0*/  @P1 LDG.E R58, desc[UR20][R50.64] ;  /* 0x00000014323a1981 */ /* 0x000f62000c1e1900 */
[----:B------:R-:W-:Y:S02]  /*05e0*/  LOP3.LUT P4, RZ, R60, 0x1f, RZ, 0xc0, !PT ;  /* 0x0000001f3cff7812 */ /* 0x000fe4000788c0ff */
[----:B--2---:R-:W-:Y:S02]  /*05f0*/  FSEL R0, R0, RZ, !P5 ;  /* 0x000000ff00007208 */ /* 0x004fe40006800000 */
[----:B----4-:R-:W-:Y:S02]  /*0600*/  R2UR UR16, R46 ;  /* 0x000000002e1072ca */ /* 0x010fe400000e0000 */
[----:B------:R-:W0:Y:S01]  /*0610*/  @P2 LDC.64 R46, c[0x0][0x438] ;  /* 0x00010e00ff2e2b82 */ /* 0x000e220000000a00 */
[C---:B---3--:R-:W-:Y:S01]  /*0620*/  FADD.FTZ R96, -R0.reuse, R42 ;  /* 0x0000002a00607221 */ /* 0x048fe20000010100 */
[C---:B------:R-:W-:Y:S01]  /*0630*/  FADD.FTZ R97, -R0.reuse, R43 ;  /* 0x0000002b00617221 */ /* 0x040fe20000010100 */
[----:B------:R-:W-:-:S05]  /*0640*/  FADD.FTZ R95, -R0, R40 ;  /* 0x00000028005f7221 */ /* 0x000fca0000010100 */
[----:B------:R-:W1:Y:S01]  /*0650*/  @P2 LDC.64 R42, c[0x0][0x438] ;  /* 0x00010e00ff2a2b82 */ /* 0x000e620000000a00 */
[C---:B------:R-:W-:Y:S01]  /*0660*/  FADD.FTZ R93, -R0.reuse, R41 ;  /* 0x00000029005d7221 */ /* 0x040fe20000010100 */
[C---:B------:R-:W-:Y:S01]  /*0670*/  FADD.FTZ R100, -R0.reuse, R36 ;  /* 0x0000002400647221 */ /* 0x040fe20000010100 */
[C---:B------:R-:W-:Y:S01]  /*0680*/  FADD.FTZ R101, -R0.reuse, R37 ;  /* 0x0000002500657221 */ /* 0x040fe20000010100 */
[C---:B------:R-:W-:Y:S01]  /*0690*/  FADD.FTZ R102, -R0.reuse, R38 ;  /* 0x0000002600667221 */ /* 0x040fe20000010100 */
[----:B------:R-:W-:-:S03]  /*06a0*/  FADD.FTZ R103, -R0, R39 ;  /* 0x0000002700677221 */ /* 0x000fc60000010100 */
[----:B------:R-:W2:Y:S01]  /*06b0*/  @P2 LDC.64 R40, c[0x0][0x438] ;  /* 0x00010e00ff282b82 */ /* 0x000ea20000000a00 */
[----:B------:R-:W-:-:S04]  /*06c0*/  IMAD.WIDE.U32 R36, R83, 0x4, R48 ;  /* 0x0000000453247825 */ /* 0x000fc800078e0030 */
[----:B------:R-:W-:-:S04]  /*06d0*/  IMAD.WIDE.U32 R38, R85, 0x4, R48 ;  /* 0x0000000455267825 */ /* 0x000fc800078e0030 */
[----:B------:R-:W-:-:S04]  /*06e0*/  IMAD.WIDE.U32 R48, R87, 0x4, R48 ;  /* 0x0000000457307825 */ /* 0x000fc800078e0030 */
[----:B------:R-:W-:Y:S01]  /*06f0*/  FMUL.FTZ R108, R93, UR16 ;  /* 0x000000105d6c7c20 */ /* 0x000fe20008410000 */
[----:B------:R-:W-:Y:S01]  /*0700*/  IMAD.MOV.U32 R98, RZ, RZ, R54 ;  /* 0x000000ffff627224 */ /* 0x000fe200078e0036 */
[----:B------:R-:W-:Y:S01]  /*0710*/  SHF.R.U64 R54, R54, 0x10, R55 ;  /* 0x0000001036367819 */ /* 0x000fe20000001237 */
[--C-:B------:R-:W-:Y:S01]  /*0720*/  IMAD.MOV.U32 R106, RZ, RZ, R45.reuse ;  /* 0x000000ffff6a7224 */ /* 0x100fe200078e002d */
[--C-:B------:R-:W-:Y:S01]  /*0730*/  SHF.R.U64 R105, R44, 0x10, R45.reuse ;  /* 0x000000102c697819 */ /* 0x100fe2000000122d */
[----:B------:R-:W-:Y:S01]  /*0740*/  IMAD.U32 R93, R98, 0x10000, RZ ;  /* 0x00010000625d7824 */ /* 0x000fe200078e00ff */
[----:B------:R-:W-:Y:S01]  /*0750*/  SHF.R.U32.HI R107, RZ, 0x10, R45 ;  /* 0x00000010ff6b7819 */ /* 0x000fe2000001162d */
[----:B------:R3:W5:Y:S01]  /*0760*/  LDG.E R48, desc[UR20][R48.64] ;  /* 0x0000001430307981 */ /* 0x000762000c1e1900 */
[----:B------:R-:W-:Y:S01]  /*0770*/  FADD.FTZ R35, -R0, R35 ;  /* 0x0000002300237221 */ /* 0x000fe20000010100 */
[----:B------:R-:W-:Y:S02]  /*0780*/  MOV R99, R55 ;  /* 0x0000003700637202 */ /* 0x000fe40000000f00 */
[----:B------:R4:W5:Y:S01]  /*0790*/  LDG.E R45, desc[UR20][R36.64] ;  /* 0x00000014242d7981 */ /* 0x000962000c1e1900 */
[----:B------:R-:W-:Y:S01]  /*07a0*/  SHF.L.U32 R98, R54, 0x10, RZ ;  /* 0x0000001036627819 */ /* 0x000fe200000006ff */
[----:B------:R-:W-:-:S02]  /*07b0*/  IMAD.MOV.U32 R104, RZ, RZ, R44 ;  /* 0x000000ffff687224 */ /* 0x000fc400078e002c */
[C---:B---3--:R-:W-:Y:S01]  /*07c0*/  FADD.FTZ R49, -R0.reuse, R32 ;  /* 0x0000002000317221 */ /* 0x048fe20000010100 */
[----:B------:R-:W-:Y:S01]  /*07d0*/  SHF.R.U32.HI R55, RZ, 0x10, R55 ;  /* 0x00000010ff377819 */ /* 0x000fe20000011637 */
[----:B------:R3:W5:Y:S01]  /*07e0*/  LDG.E R44, desc[UR20][R38.64] ;  /* 0x00000014262c7981 */ /* 0x000762000c1e1900 */
[C---:B----4-:R-:W-:Y:S01]  /*07f0*/  FADD.FTZ R37, -R0.reuse, R33 ;  /* 0x0000002100257221 */ /* 0x050fe20000010100 */
[----:B------:R-:W-:Y:S01]  /*0800*/  FADD.FTZ R36, -R0, R34 ;  /* 0x0000002200247221 */ /* 0x000fe20000010100 */
[----:B------:R-:W-:Y:S01]  /*0810*/  FMUL.FTZ R0, R95, UR16 ;  /* 0x000000105f007c20 */ /* 0x000fe20008410000 */
[----:B------:R-:W-:Y:S01]  /*0820*/  FMUL.FTZ R95, R12, R93 ;  /* 0x0000005d0c5f7220 */ /* 0x000fe20000410000 */
[----:B------:R-:W-:Y:S01]  /*0830*/  IMAD.MOV.U32 R34, RZ, RZ, R2 ;  /* 0x000000ffff227224 */ /* 0x000fe200078e0002 */
[--C-:B------:R-:W-:Y:S01]  /*0840*/  SHF.R.U64 R33, R2, 0x10, R3.reuse ;  /* 0x0000001002217819 */ /* 0x100fe20000001203 */
[----:B------:R-:W-:Y:S01]  /*0850*/  FMUL.FTZ R110, R97, UR16 ;  /* 0x00000010616e7c20 */ /* 0x000fe20008410000 */
[--C-:B------:R-:W-:Y:S01]  /*0860*/  IMAD.MOV.U32 R32, RZ, RZ, R3.reuse ;  /* 0x000000ffff207224 */ /* 0x100fe200078e0003 */
[----:B------:R-:W-:Y:S01]  /*0870*/  SHF.R.U32.HI R2, RZ, 0x10, R3 ;  /* 0x00000010ff027819 */ /* 0x000fe20000011603 */
[----:B------:R-:W-:-:S02]  /*0880*/  IMAD.U32 R99, R99, 0x10000, RZ ;  /* 0x0001000063637824 */ /* 0x000fc400078e00ff */
[----:B------:R-:W-:Y:S01]  /*0890*/  FMUL.FTZ R97, R13, R98 ;  /* 0x000000620d617220 */ /* 0x000fe20000410000 */
[----:B---3--:R-:W-:Y:S01]  /*08a0*/  FADD.FTZ R38, RZ, R95 ;  /* 0x0000005fff267221 */ /* 0x008fe20000010000 */
[----:B------:R-:W-:Y:S01]  /*08b0*/  FFMA.FTZ R3, R0, R95, RZ ;  /* 0x0000005f00037223 */ /* 0x000fe200000100ff */
[----:B-1----:R-:W-:-:S04]  /*08c0*/  @P2 IMAD.WIDE.U32 R42, R85, 0x10, R42 ;  /* 0x00000010552a2825 */ /* 0x002fc800078e002a */
[----:B------:R-:W-:Y:S01]  /*08d0*/  FMUL.FTZ R112, R14, R99 ;  /* 0x000000630e707220 */ /* 0x000fe20000410000 */
[----:B------:R-:W-:Y:S01]  /*08e0*/  FADD.FTZ R39, R38, R97 ;  /* 0x0000006126277221 */ /* 0x000fe20000010000 */
[----:B------:R-:W-:Y:S01]  /*08f0*/  FMUL.FTZ R57, R96, UR16 ;  /* 0x0000001060397c20 */ /* 0x000fe20008410000 */
[----:B------:R-:W-:Y:S02]  /*0900*/  IMAD.U32 R111, R55, 0x10000, RZ ;  /* 0x00010000376f7824 */ /* 0x000fe400078e00ff */
[----:B------:R-:W-:Y:S01]  /*0910*/  FFMA.FTZ R38, R108, R97, R3 ;  /* 0x000000616c267223 */ /* 0x000fe20000010003 */
[----:B--2---:R-:W-:Y:S01]  /*0920*/  @P2 IMAD.WIDE.U32 R40, R83, 0x10, R40 ;  /* 0x0000001053282825 */ /* 0x004fe200078e0028 */
[----:B------:R1:W5:Y:S03]  /*0930*/  @P2 LDG.E.128 R20, desc[UR20][R42.64] ;  /* 0x000000142a142981 */ /* 0x000366000c1e1d00 */
[----:B------:R-:W-:Y:S01]  /*0940*/  FMUL.FTZ R109, R15, R111 ;  /* 0x0000006f0f6d7220 */ /* 0x000fe20000410000 */
[----:B------:R-:W-:Y:S01]  /*0950*/  FFMA.FTZ R3, R57, R112, R38 ;  /* 0x0000007039037223 */ /* 0x000fe20000010026 */
[----:B------:R-:W-:Y:S01]  /*0960*/  IMAD.U32 R104, R104, 0x10000, RZ ;  /* 0x0001000068687824 */ /* 0x000fe200078e00ff */
[----:B------:R2:W5:Y:S01]  /*0970*/  @P2 LDG.E.128 R16, desc[UR20][R40.64] ;  /* 0x0000001428102981 */ /* 0x000562000c1e1d00 */
[----:B------:R-:W-:-:S02]  /*0980*/  IMAD.U32 R105, R105, 0x10000, RZ ;  /* 0x0001000069697824 */ /* 0x000fc400078e00ff */
[----:B-1----:R-:W-:Y:S01]  /*0990*/  FADD.FTZ R42, R39, R112 ;  /* 0x00000070272a7221 */ /* 0x002fe20000010000 */
[----:B------:R-:W-:Y:S01]  /*09a0*/  FMUL.FTZ R96, R8, R104 ;  /* 0x0000006808607220 */ /* 0x000fe20000410000 */
[----:B------:R-:W-:Y:S02]  /*09b0*/  FFMA.FTZ R38, R110, R109, R3 ;  /* 0x0000006d6e267223 */ /* 0x000fe40000010003 */
[----:B------:R-:W-:Y:S01]  /*09c0*/  FADD.FTZ R39, R42, R109 ;  /* 0x0000006d2a277221 */ /* 0x000fe20000010000 */
[----:B--2---:R-:W-:Y:S01]  /*09d0*/  FMUL.FTZ R41, R100, UR16 ;  /* 0x0000001064297c20 */ /* 0x004fe20008410000 */
[----:B------:R-:W-:Y:S02]  /*09e0*/  IMAD.U32 R106, R106, 0x10000, RZ ;  /* 0x000100006a6a7824 */ /* 0x000fe400078e00ff */
[----:B------:R-:W-:Y:S01]  /*09f0*/  FMUL.FTZ R56, R9, R105 ;  /* 0x0000006909387220 */ /* 0x000fe20000410000 */
[----:B------:R-:W-:Y:S01]  /*0a00*/  FADD.FTZ R3, R39, R96 ;  /* 0x0000006027037221 */ /* 0x000fe20000010000 */
[----:B------:R-:W-:Y:S01]  /*0a10*/  FMUL.FTZ R101, R101, UR16 ;  /* 0x0000001065657c20 */ /* 0x000fe20008410000 */
[----:B------:R-:W-:Y:S01]  /*0a20*/  FFMA.FTZ R38, R41, R96, R38 ;  /* 0x0000006029267223 */ /* 0x000fe20000010026 */
[----:B------:R-:W-:Y:S01]  /*0a30*/  SHF.L.U32 R107, R107, 0x10, RZ ;  /* 0x000000106b6b7819 */ /* 0x000fe200000006ff */
[----:B------:R-:W-:Y:S01]  /*0a40*/  FMUL.FTZ R54, R10, R106 ;  /* 0x0000006a0a367220 */ /* 0x000fe20000410000 */
[----:B------:R-:W-:Y:S01]  /*0a50*/  FADD.FTZ R3, R3, R56 ;  /* 0x0000003803037221 */ /* 0x000fe20000010000 */
[----:B------:R-:W-:Y:S01]  /*0a60*/  FMUL.FTZ R53, R102, UR16 ;  /* 0x0000001066357c20 */ /* 0x000fe20008410000 */
[----:B------:R-:W-:Y:S01]  /*0a70*/  FFMA.FTZ R38, R101, R56, R38 ;  /* 0x0000003865267223 */ /* 0x000fe20000010026 */
[----:B------:R-:W-:Y:S01]  /*0a80*/  FMUL.FTZ R52, R103, UR16 ;  /* 0x0000001067347c20 */ /* 0x000fe20008410000 */
[----:B------:R-:W-:-:S02]  /*0a90*/  IMAD.U32 R103, R34, 0x10000, RZ ;  /* 0x0001000022677824 */ /* 0x000fc400078e00ff */
[----:B------:R-:W-:Y:S01]  /*0aa0*/  FMUL.FTZ R55, R11, R107 ;  /* 0x0000006b0b377220 */ /* 0x000fe20000410000 */
[----:B------:R-:W-:Y:S01]  /*0ab0*/  FADD.FTZ R34, R3, R54 ;  /* 0x0000003603227221 */ /* 0x000fe20000010000 */
[----:B------:R-:W-:Y:S01]  /*0ac0*/  FFMA.FTZ R3, R53, R54, R38 ;  /* 0x0000003635037223 */ /* 0x000fe20000010026 */
[----:B------:R-:W-:Y:S01]  /*0ad0*/  FMUL.FTZ R40, R49, UR16 ;  /* 0x0000001031287c20 */ /* 0x000fe20008410000 */
[----:B------:R-:W-:Y:S02]  /*0ae0*/  IMAD.U32 R100, R33, 0x10000, RZ ;  /* 0x0001000021647824 */ /* 0x000fe400078e00ff */
[----:B------:R-:W-:Y:S01]  /*0af0*/  FMUL.FTZ R49, R4, R103 ;  /* 0x0000006704317220 */ /* 0x000fe20000410000 */
[----:B------:R-:W-:Y:S01]  /*0b00*/  FADD.FTZ R34, R34, R55 ;  /* 0x0000003722227221 */ /* 0x000fe20000010000 */
[----:B------:R-:W-:Y:S01]  /*0b10*/  FFMA.FTZ R33, R52, R55, R3 ;  /* 0x0000003734217223 */ /* 0x000fe20000010003 */
[----:B0-----:R-:W-:-:S04]  /*0b20*/  @P2 IMAD.WIDE.U32 R46, R87, 0x10, R46 ;  /* 0x00000010572e2825 */ /* 0x001fc800078e002e */
[----:B------:R-:W-:Y:S01]  /*0b30*/  FMUL.FTZ R42, R5, R100 ;  /* 0x00000064052a7220 */ /* 0x000fe20000410000 */
[----:B------:R-:W-:Y:S01]  /*0b40*/  FADD.FTZ R3, R34, R49 ;  /* 0x0000003122037221 */ /* 0x000fe20000010000 */
[----:B------:R-:W-:Y:S01]  /*0b50*/  FMUL.FTZ R43, R37, UR16 ;  /* 0x00000010252b7c20 */ /* 0x000fe20008410000 */
[----:B------:R-:W-:Y:S02]  /*0b60*/  IMAD.U32 R102, R32, 0x10000, RZ ;  /* 0x0001000020667824 */ /* 0x000fe400078e00ff */
[----:B------:R-:W-:Y:S01]  /*0b70*/  FFMA.FTZ R32, R40, R49, R33 ;  /* 0x0000003128207223 */ /* 0x000fe20000010021 */
[----:B------:R0:W5:Y:S01]  /*0b80*/  @P2 LDG.E.128 R24, desc[UR20][R46.64] ;  /* 0x000000142e182981 */ /* 0x000162000c1e1d00 */
[----:B------:R-:W-:Y:S02]  /*0b90*/  IMAD.U32 R113, R2, 0x10000, RZ ;  /* 0x0001000002717824 */ /* 0x000fe400078e00ff */
[----:B------:R-:W-:Y:S01]  /*0ba0*/  FADD.FTZ R3, R3, R42 ;  /* 0x0000002a03037221 */ /* 0x000fe20000010000 */
[----:B------:R-:W-:Y:S01]  /*0bb0*/  FFMA.FTZ R32, R43, R42, R32 ;  /* 0x0000002a2b207223 */ /* 0x000fe20000010020 */
[----:B------:R-:W-:Y:S01]  /*0bc0*/  FMUL.FTZ R50, R35, UR16 ;  /* 0x0000001023327c20 */ /* 0x000fe20008410000 */
[----:B------:R-:W-:Y:S01]  /*0bd0*/  FMUL.FTZ R51, R7, R113 ;  /* 0x0000007107337220 */ /* 0x000fe20000410000 */
[----:B0-----:R-:W-:Y:S01]  /*0be0*/  FMUL.FTZ R46, R6, R102 ;  /* 0x00000066062e7220 */ /* 0x001fe20000410000 */
[----:B------:R-:W-:-:S03]  /*0bf0*/  FMUL.FTZ R47, R36, UR16 ;  /* 0x00000010242f7c20 */ /* 0x000fc60008410000 */
        /* <DEDUP_REMOVED lines=19> */
[----:B------:R-:W-:Y:S02]  /*0d30*/  PLOP3.LUT P0, PT, PT, PT, PT, 0x80, 0x8 ;  /* 0x000000000008781c */ /* 0x000fe40003f0f070 */
[----:B------:R-:W-:Y:S01]  /*0d40*/  @!P4 PLOP3.LUT P0, PT, P3, PT, PT, 0x80, 0x8 ;  /* 0x000000000008c81c */ /* 0x000fe20001f0f070 */
[----:B0-----:R-:W-:Y:S01]  /*0d50*/  FADD.FTZ R32, R37, R2 ;  /* 0x0000000225207221 */ /* 0x001fe20000010000 */
[----:B-1----:R-:W-:-:S04]  /*0d60*/  FADD.FTZ R33, R36, R3 ;  /* 0x0000000324217221 */ /* 0x002fc80000010000 */
[----:B------:R-:W0:Y:S01]  /*0d70*/  SHFL.DOWN PT, R3, R32, 0x1, 0x1f ;  /* 0x08201f0020037f89 */ /* 0x000e2200000e0000 */
[----:B------:R-:W-:-:S03]  /*0d80*/  MOV R2, 0x400 ;  /* 0x0000040000027802 */ /* 0x000fc60000000f00 */
[----:B------:R-:W1:Y:S01]  /*0d90*/  SHFL.DOWN PT, R34, R33, 0x1, 0x1f ;  /* 0x08201f0021227f89 */ /* 0x000e6200000e0000 */
[----:B--2---:R-:W-:-:S05]  /*0da0*/  LEA R37, R39, R2, 0x18 ;  /* 0x0000000227257211 */ /* 0x004fca00078ec0ff */
[----:B------:R-:W-:-:S05]  /*0db0*/  VIADD R35, R37, 0x1820 ;  /* 0x0000182025237836 */ /* 0x000fca0000000000 */
[----:B------:R-:W-:Y:S01]  /*0dc0*/  @!P4 MOV R2, R35 ;  /* 0x000000230002c202 */ /* 0x000fe20000000f00 */
[----:B------:R-:W-:-:S04]  /*0dd0*/  @!P0 VIADD R2, R37, 0x1800 ;  /* 0x0000180025028836 */ /* 0x000fc80000000000 */
[----:B------:R-:W-:Y:S02]  /*0de0*/  @!P4 IMAD.MOV.U32 R114, RZ, RZ, R2 ;  /* 0x000000ffff72c224 */ /* 0x000fe400078e0002 */
[----:B0-----:R-:W-:Y:S02]  /*0df0*/  FADD.FTZ R2, R32, R3 ;  /* 0x0000000320027221 */ /* 0x001fe40000010000 */
[----:B------:R-:W-:Y:S02]  /*0e00*/  @!P4 IMAD R114, R61, 0x8, R114 ;  /* 0x000000083d72c824 */ /* 0x000fe400078e0272 */
[----:B-1----:R-:W-:-:S05]  /*0e10*/  FADD.FTZ R3, R33, R34 ;  /* 0x0000002221037221 */ /* 0x002fca0000010000 */
        /* <DEDUP_REMOVED lines=87> */
.L_x_1759:
        /* <DEDUP_REMOVED lines=31> */
.L_x_1758:
        /* <DEDUP_REMOVED lines=36> */
.L_x_1761:
        /* <DEDUP_REMOVED lines=31> */
.L_x_1757:
        /* <DEDUP_REMOVED lines=52> */
.L_x_1763:
        /* <DEDUP_REMOVED lines=19> */
[----:B------:R-:W-:Y:S02]  /*1e20*/  LOP3.LUT P6, RZ, R94, 0xff00, RZ, 0xc0, !PT ;  /* 0x0000ff005eff7812 */ /* 0x000fe400078cc0ff */
[----:B------:R-:W-:Y:S02]  /*1e30*/  ISETP.GE.U32.AND P5, PT, R45, 0x1000000, PT ;  /* 0x010000002d00780c */ /* 0x000fe40003fa6070 */
[----:B------:R-:W-:Y:S02]  /*1e40*/  FSEL R2, R2, RZ, P6 ;  /* 0x000000ff02027208 */ /* 0x000fe40003000000 */
[----:B------:R-:W-:Y:S02]  /*1e50*/  LOP3.LUT P6, RZ, R94, 0xff, RZ, 0xc0, !PT ;  /* 0x000000ff5eff7812 */ /* 0x000fe400078cc0ff */
[----:B------:R-:W-:-:S02]  /*1e60*/  F2FP.BF16.F32.PACK_AB R34, R2, R3 ;  /* 0x000000030222723e */ /* 0x000fc400000010ff */
[C---:B------:R-:W-:Y:S02]  /*1e70*/  FSEL R2, R0.reuse, RZ, P4 ;  /* 0x000000ff00027208 */ /* 0x040fe40002000000 */
[----:B------:R-:W-:Y:S01]  /*1e80*/  FSEL R3, R0, RZ, P6 ;  /* 0x000000ff00037208 */ /* 0x000fe20003000000 */
[----:B------:R-:W-:Y:S01]  /*1e90*/  FMUL.FTZ R0, R30, UR8 ;  /* 0x000000081e007c20 */ /* 0x000fe20008410000 */
        /* <DEDUP_REMOVED lines=17> */
.L_x_1762:
        /* <DEDUP_REMOVED lines=49> */
.L_x_1764:
        /* <DEDUP_REMOVED lines=42> */
[----:B------:R-:W-:-:S07]  /*2560*/  PRMT R39, R33, 0x7610, R39 ;  /* 0x0000761021277816 */ /* 0x000fce0000000027 */
.L_x_1760:
        /* <DEDUP_REMOVED lines=22> */
.L_x_1765:
        /* <DEDUP_REMOVED lines=13> */
[----:B------:R-:W-:Y:S01]  /*27a0*/  LOP3.LUT P6, RZ, R44, 0xff0000, RZ, 0xc0, !PT ;  /* 0x00ff00002cff7812 */ /* 0x000fe200078cc0ff */
[----:B------:R-:W-:Y:S01]  /*27b0*/  FFMA.FTZ R28, R41, UR16, R20 ;  /* 0x00000010291c7c23 */ /* 0x000fe20008010014 */
[----:B------:R-:W-:Y:S01]  /*27c0*/  FMUL.FTZ R31, R29, UR8 ;  /* 0x000000081d1f7c20 */ /* 0x000fe20008410000 */
[----:B------:R-:W-:Y:S01]  /*27d0*/  FMUL.FTZ R36, R30, UR8 ;  /* 0x000000081e247c20 */ /* 0x000fe20008410000 */
[----:B------:R-:W-:Y:S01]  /*27e0*/  LOP3.LUT P4, RZ, R59, 0xff00, RZ, 0xc0, !PT ;  /* 0x0000ff003bff7812 */ /* 0x000fe2000788c0ff */
[----:B------:R-:W-:Y:S01]  /*27f0*/  FADD.FTZ R52, R55, -R52 ;  /* 0x8000003437347221 */ /* 0x000fe20000010000 */
[----:B------:R-:W-:Y:S01]  /*2800*/  FMUL.FTZ R0, R28, UR8 ;  /* 0x000000081c007c20 */ /* 0x000fe20008410000 */
[----:B-1----:R-:W-:-:S02]  /*2810*/  FSEL R34, R31, RZ, P5 ;  /* 0x000000ff1f227208 */ /* 0x002fc40002800000 */
[----:B------:R-:W-:Y:S02]  /*2820*/  FSEL R37, R36, RZ, P6 ;  /* 0x000000ff24257208 */ /* 0x000fe40003000000 */
[----:B------:R-:W-:Y:S02]  /*2830*/  LOP3.LUT P5, RZ, R44, 0xff, RZ, 0xc0, !PT ;  /* 0x000000ff2cff7812 */ /* 0x000fe400078ac0ff */
[----:B------:R-:W-:Y:S01]  /*2840*/  FSEL R35, R31, RZ, P4 ;  /* 0x000000ff1f237208 */ /* 0x000fe20002000000 */
[----:B------:R-:W-:Y:S01]  /*2850*/  FFMA.FTZ R31, R52, UR16, R23 ;  /* 0x00000010341f7c23 */ /* 0x000fe20008010017 */
        /* <DEDUP_REMOVED lines=14> */
[----:B------:R-:W-:Y:S02]  /*2940*/  PRMT R91, R39, 0x7632, R91 ;  /* 0x00007632275b7816 */ /* 0x000fe4000000005b */
[C---:B------:R-:W-:Y:S02]  /*2950*/  PRMT R92, R34.reuse, 0x7632, R92 ;  /* 0x00007632225c7816 */ /* 0x040fe4000000005c */
[----:B------:R-:W-:-:S02]  /*2960*/  PRMT R0, R34, 0x7610, R0 ;  /* 0x0000761022007816 */ /* 0x000fc40000000000 */
[----:B------:R-:W-:Y:S02]  /*2970*/  PRMT R89, R36, 0x7632, R89 ;  /* 0x0000763224597816 */ /* 0x000fe40000000059 */
[C---:B------:R-:W-:Y:S02]  /*2980*/  PRMT R84, R32.reuse, 0x7632, R84 ;  /* 0x0000763220547816 */ /* 0x040fe40000000054 */
[----:B------:R-:W-:Y:S01]  /*2990*/  PRMT R37, R32, 0x7610, R37 ;  /* 0x0000761020257816 */ /* 0x000fe20000000025 */
[----:B------:R-:W-:Y:S06]  /*29a0*/  BRA `(.L_x_1769) ;  /* 0x0000001000107947 */ /* 0x000fec0003800000 */
.L_x_1768:
        /* <DEDUP_REMOVED lines=45> */
.L_x_1767:
        /* <DEDUP_REMOVED lines=8> */
[C---:B------:R-:W-:Y:S01]  /*2d00*/  LOP3.LUT P5, RZ, R44.reuse, 0xff00, RZ, 0xc0, !PT ;  /* 0x0000ff002cff7812 */ /* 0x040fe200078ac0ff */
[----:B0-----:R-:W-:Y:S01]  /*2d10*/  FMUL.FTZ R29, R101, UR16 ;  /* 0x00000010651d7c20 */ /* 0x001fe20008410000 */
[----:B------:R-:W-:Y:S01]  /*2d20*/  FMUL.FTZ R30, R53, UR16 ;  /* 0x00000010351e7c20 */ /* 0x000fe20008410000 */
[----:B------:R-:W-:Y:S01]  /*2d30*/  LOP3.LUT P6, RZ, R44, 0xff0000, RZ, 0xc0, !PT ;  /* 0x00ff00002cff7812 */ /* 0x000fe200078cc0ff */
[----:B------:R-:W-:Y:S01]  /*2d40*/  FMUL.FTZ R28, R41, UR16 ;  /* 0x00000010291c7c20 */ /* 0x000fe20008410000 */
        /* <DEDUP_REMOVED lines=9> */
[----:B------:R-:W-:Y:S01]  /*2de0*/  FMUL.FTZ R31, R52, UR16 ;  /* 0x00000010341f7c20 */ /* 0x000fe20008410000 */
        /* <DEDUP_REMOVED lines=21> */
.L_x_1770:
        /* <DEDUP_REMOVED lines=17> */
[----:B01----:R-:W-:Y:S01]  /*3050*/  FSEL R32, R101, RZ, P5 ;  /* 0x000000ff65207208 */ /* 0x003fe20002800000 */
[----:B------:R-:W-:Y:S01]  /*3060*/  FMUL.FTZ R52, R52, UR16 ;  /* 0x0000001034347c20 */ /* 0x000fe20008410000 */
        /* <DEDUP_REMOVED lines=26> */
.L_x_1766:
        /* <DEDUP_REMOVED lines=14> */
[----:B------:R-:W-:Y:S01]  /*32f0*/  FMUL.FTZ R0, R28, UR8 ;  /* 0x000000081c007c20 */ /* 0x000fe20008410000 */
[----:B------:R-:W-:Y:S01]  /*3300*/  FFMA.FTZ R31, R52, UR16, R23 ;  /* 0x00000010341f7c23 */ /* 0x000fe20008010017 */
[----:B-1----:R-:W-:Y:S01]  /*3310*/  FMUL.FTZ R32, R29, UR8 ;  /* 0x000000081d207c20 */ /* 0x002fe20008410000 */
        /* <DEDUP_REMOVED lines=16> */
.L_x_1772:
        /* <DEDUP_REMOVED lines=28> */
[C---:B0-----:R-:W-:Y:S02]  /*35e0*/  PRMT R37, R52.reuse, 0x7632, R37 ;  /* 0x0000763234257816 */ /* 0x041fe40000000025 */
[----:B------:R-:W-:Y:S01]  /*35f0*/  PRMT R36, R52, 0x7610, R36 ;  /* 0x0000761034247816 */ /* 0x000fe20000000024 */
[----:B------:R-:W-:Y:S06]  /*3600*/  BRA `(.L_x_1769) ;  /* 0x0000000000f87947 */ /* 0x000fec0003800000 */
.L_x_1771:
        /* <DEDUP_REMOVED lines=13> */
[----:B------:R-:W-:Y:S01]  /*36e0*/  FMUL.FTZ R0, R28, UR8 ;  /* 0x000000081c007c20 */ /* 0x000fe20008410000 */
[----:B------:R-:W-:Y:S01]  /*36f0*/  FMUL.FTZ R31, R52, UR16 ;  /* 0x00000010341f7c20 */ /* 0x000fe20008410000 */
        /* <DEDUP_REMOVED lines=17> */
.L_x_1773:
        /* <DEDUP_REMOVED lines=29> */
[----:B------:R-:W-:-:S07]  /*39e0*/  PRMT R36, R52, 0x7610, R36 ;  /* 0x0000761034247816 */ /* 0x000fce0000000024 */
.L_x_1769:
[----:B-1----:R-:W0:Y:S01]  /*39f0*/  @P0 LDC.64 R32, c[0x0][0x478] ;  /* 0x00011e00ff200b82 */ /* 0x002e220000000a00 */
        /* <DEDUP_REMOVED lines=18> */
.L_x_1774:
        /* <DEDUP_REMOVED lines=16> */
[----:B------:R-:W-:-:S02]  /*3c20*/  LOP3.LUT P5, RZ, R48, 0xff, RZ, 0xc0, !PT ;  /* 0x000000ff30ff7812 */ /* 0x000fc400078ac0ff */
[----:B------:R-:W-:Y:S02]  /*3c30*/  LOP3.LUT P2, RZ, R48, 0xff0000, RZ, 0xc0, !PT ;  /* 0x00ff000030ff7812 */ /* 0x000fe4000784c0ff */
[C---:B------:R-:W-:Y:S02]  /*3c40*/  FSEL R30, R0.reuse, RZ, P4 ;  /* 0x000000ff001e7208 */ /* 0x040fe40002000000 */
[----:B------:R-:W-:Y:S01]  /*3c50*/  FSEL R31, R0, RZ, P6 ;  /* 0x000000ff001f7208 */ /* 0x000fe20003000000 */
[----:B------:R-:W-:Y:S01]  /*3c60*/  FMUL.FTZ R0, R28, UR8 ;  /* 0x000000081c007c20 */ /* 0x000fe20008410000 */
[----:B------:R-:W-:Y:S02]  /*3c70*/  LOP3.LUT P6, RZ, R58, 0xff, RZ, 0xc0, !PT ;  /* 0x000000ff3aff7812 */ /* 0x000fe400078cc0ff */
[----:B------:R-:W-:Y:S01]  /*3c80*/  F2FP.BF16.F32.PACK_AB R36, R31, R30 ;  /* 0x0000001e1f24723e */ /* 0x000fe200000010ff */
[----:B------:R-:W-:Y:S01]  /*3c90*/  FFMA.FTZ R30, R47, UR16, R26 ;  /* 0x000000102f1e7c23 */ /* 0x000fe2000801001a */
[----:B------:R-:W-:Y:S01]  /*3ca0*/  FFMA.FTZ R31, R38, UR16, R27 ;  /* 0x00000010261f7c23 */ /* 0x000fe2000801001b */
[----:B-1----:R-:W-:-:S02]  /*3cb0*/  FSEL R32, R0, RZ, P5 ;  /* 0x000000ff00207208 */ /* 0x002fc40002800000 */
        /* <DEDUP_REMOVED lines=21> */
.L_x_1777:
        /* <DEDUP_REMOVED lines=17> */
[----:B------:R-:W-:-:S02]  /*3f20*/  FSEL R0, R42, RZ, P4 ;  /* 0x000000ff2a007208 */ /* 0x000fc40002000000 */
[----:B01----:R-:W-:Y:S01]  /*3f30*/  FSEL R33, R42, RZ, P6 ;  /* 0x000000ff2a217208 */ /* 0x003fe20003000000 */
        /* <DEDUP_REMOVED lines=11> */
[C---:B------:R-:W-:Y:S02]  /*3ff0*/  FSEL R0, R47.reuse, RZ, P2 ;  /* 0x000000ff2f007208 */ /* 0x040fe40001000000 */
        /* <DEDUP_REMOVED lines=14> */
.L_x_1776:
        /* <DEDUP_REMOVED lines=21> */
[----:B------:R-:W-:Y:S01]  /*4230*/  FMUL.FTZ R30, R47, UR16 ;  /* 0x000000102f1e7c20 */ /* 0x000fe20008410000 */
[----:B------:R-:W-:Y:S01]  /*4240*/  FMUL.FTZ R31, R38, UR16 ;  /* 0x00000010261f7c20 */ /* 0x000fe20008410000 */
        /* <DEDUP_REMOVED lines=22> */
.L_x_1779:
        /* <DEDUP_REMOVED lines=17> */
[----:B------:R-:W-:-:S02]  /*44c0*/  FSEL R0, R43, RZ, P4 ;  /* 0x000000ff2b007208 */ /* 0x000fc40002000000 */
[----:B------:R-:W-:Y:S01]  /*44d0*/  FSEL R43, R43, RZ, P6 ;  /* 0x000000ff2b2b7208 */ /* 0x000fe20003000000 */
[----:B------:R-:W-:Y:S01]  /*44e0*/  FMUL.FTZ R47, R47, UR8 ;  /* 0x000000082f2f7c20 */ /* 0x000fe20008410000 */
[----:B------:R-:W-:Y:S01]  /*44f0*/  LOP3.LUT P6, RZ, R58, 0xff, RZ, 0xc0, !PT ;  /* 0x000000ff3aff7812 */ /* 0x000fe200078cc0ff */
[----:B------:R-:W-:Y:S01]  /*4500*/  FMUL.FTZ R38, R38, UR8 ;  /* 0x0000000826267c20 */ /* 0x000fe20008410000 */
[----:B------:R-:W-:Y:S02]  /*4510*/  F2FP.BF16.F32.PACK_AB R43, R43, R0 ;  /* 0x000000002b2b723e */ /* 0x000fe400000010ff */
[C---:B------:R-:W-:Y:S02]  /*4520*/  FSEL R0, R40.reuse, RZ, P5 ;  /* 0x000000ff28007208 */ /* 0x040fe40002800000 */
[----:B01----:R-:W-:Y:S02]  /*4530*/  FSEL R33, R40, RZ, P6 ;  /* 0x000000ff28217208 */ /* 0x003fe40003000000 */
        /* <DEDUP_REMOVED lines=19> */
.L_x_1775:
        /* <DEDUP_REMOVED lines=14> */
[----:B------:R-:W-:Y:S01]  /*4750*/  FMUL.FTZ R0, R28, UR8 ;  /* 0x000000081c007c20 */ /* 0x000fe20008410000 */
[----:B-1----:R-:W-:Y:S01]  /*4760*/  FMUL.FTZ R32, R29, UR8 ;  /* 0x000000081d207c20 */ /* 0x002fe20008410000 */
        /* <DEDUP_REMOVED lines=17> */
.L_x_1781:
        /* <DEDUP_REMOVED lines=27> */
[----:B0-----:R-:W-:Y:S02]  /*4a30*/  PRMT R37, R42, 0x7610, R37 ;  /* 0x000076102a257816 */ /* 0x001fe40000000025 */
[----:B------:R-:W-:-:S02]  /*4a40*/  PRMT R39, R38, 0x7632, R39 ;  /* 0x0000763226277816 */ /* 0x000fc40000000027 */
[----:B------:R-:W-:Y:S01]  /*4a50*/  PRMT R36, R38, 0x7610, R36 ;  /* 0x0000761026247816 */ /* 0x000fe20000000024 */
[----:B------:R-:W-:Y:S06]  /*4a60*/  BRA `(.L_x_1778) ;  /* 0x0000000000f87947 */ /* 0x000fec0003800000 */
.L_x_1780:
        /* <DEDUP_REMOVED lines=32> */
.L_x_1782:
        /* <DEDUP_REMOVED lines=29> */
[----:B------:R-:W-:-:S07]  /*4e40*/  PRMT R36, R38, 0x7610, R36 ;  /* 0x0000761026247816 */ /* 0x000fce0000000024 */
.L_x_1778:
        /* <DEDUP_REMOVED lines=19> */
.L_x_1783:
[----:B------:R-:W-:Y:S01]  /*4f80*/  PLOP3.LUT P3, PT, P3, PT, PT, 0x8, 0x80 ;  /* 0x000000000080781c */ /* 0x000fe20001f6e170 */
[----:B------:R-:W-:-:S12]  /*4f90*/  BRA.U !UP1, `(.L_x_1784) ;  /* 0xffffffb109e07547 */ /* 0x000fd8000b83ffff */
[----:B------:R-:W-:Y:S01]  /*4fa0*/  IMAD.MOV.U32 R4, RZ, RZ, R67 ;  /* 0x000000ffff047224 */ /* 0x000fe200078e0043 */
[----:B------:R-:W-:Y:S01]  /*4fb0*/  MOV R10, R80 ;  /* 0x00000050000a7202 */ /* 0x000fe20000000f00 */
[----:B------:R-:W-:Y:S02]  /*4fc0*/  IMAD.MOV.U32 R5, RZ, RZ, R71 ;  /* 0x000000ffff057224 */ /* 0x000fe400078e0047 */
[----:B------:R-:W-:Y:S01]  /*4fd0*/  IMAD.MOV.U32 R6, RZ, RZ, R70 ;  /* 0x000000ffff067224 */ /* 0x000fe200078e0046 */
[----:B------:R-:W-:Y:S01]  /*4fe0*/  MOV R70, R90 ;  /* 0x0000005a00467202 */ /* 0x000fe20000000f00 */
        /* <DEDUP_REMOVED lines=17> */
.L_x_1756:
[----:B------:R-:W3:Y:S08]  /*5100*/  LDC R15, c[0x0][0x388] ;  /* 0x0000e200ff0f7b82 */ /* 0x000ef00000000800 */
[----:B01----:R-:W0:Y:S08]  /*5110*/  LDC.64 R2, c[0x0][0x440] ;  /* 0x00011000ff027b82 */ /* 0x003e300000000a00 */
[----:B------:R-:W1:Y:S01]  /*5120*/  LDC.64 R12, c[0x0][0x448] ;  /* 0x00011200ff0c7b82 */ /* 0x000e620000000a00 */
[----:B---3--:R-:W-:-:S05]  /*5130*/  IMAD R15, R15, UR7, RZ ;  /* 0x000000070f0f7c24 */ /* 0x008fca000f8e02ff */
[----:B------:R-:W-:-:S05]  /*5140*/  LEA.HI R15, R15, R60, RZ, 0x1e ;  /* 0x0000003c0f0f7211 */ /* 0x000fca00078ff0ff */
[----:B0-----:R-:W-:-:S05]  /*5150*/  IMAD.WIDE.U32 R2, R15, 0x10, R2 ;  /* 0x000000100f027825 */ /* 0x001fca00078e0002 */
[----:B--2---:R-:W-:Y:S01]  /*5160*/  STG.E.128 desc[UR20][R2.64], R8 ;  /* 0x0000000802007986 */ /* 0x004fe2000c101d14 */
[----:B-1----:R-:W-:-:S05]  /*5170*/  IMAD.WIDE.U32 R12, R15, 0x10, R12 ;  /* 0x000000100f0c7825 */ /* 0x002fca00078e000c */
[----:B------:R-:W-:Y:S04]  /*5180*/  STG.E.128 desc[UR20][R12.64], R4 ;  /* 0x000000040c007986 */ /* 0x000fe8000c101d14 */
[----:B------:R-:W-:Y:S04]  /*5190*/  STG.E.128 desc[UR20][R2.64+0x800], R16 ;  /* 0x0008001002007986 */ /* 0x000fe8000c101d14 */
[----:B------:R-:W-:Y:S04]  /*51a0*/  STG.E.128 desc[UR20][R12.64+0x800], R68 ;  /* 0x000800440c007986 */ /* 0x000fe8000c101d14 */
[----:B------:R-:W-:Y:S04]  /*51b0*/  STG.E.128 desc[UR20][R2.64+0x1000], R64 ;  /* 0x0010004002007986 */ /* 0x000fe8000c101d14 */
[----:B------:R-:W-:Y:S01]  /*51c0*/  STG.E.128 desc[UR20][R12.64+0x1000], R20 ;  /* 0x001000140c007986 */ /* 0x000fe2000c101d14 */
[----:B------:R-:W-:Y:S05]  /*51d0*/  EXIT ;  /* 0x000000000000794d */ /* 0x000fea0003800000 */
.L_x_1785:
        /* <DEDUP_REMOVED lines=10> */
.L_x_3555:


//--------------------- .text._ZN10layer_norm31ln_parallel_residual_bwd_kernelINS_13Kernel_traitsIf6__halfS2_S2_fjLj1536ELj1ELj1ELj4ELj8ENS_18Kernel_traits_baseILj1536EfS2_S2_S2_fjLj128EEEEELb0ELb0ELb0EEEvNS_9BwdParamsE --------------------------
	.section	.text._ZN10layer_norm31ln_parallel_residual_bwd_kernelINS_13Kernel_traitsIf6__halfS2_S2_fjLj1536ELj1ELj1ELj4ELj8ENS_18Kernel_traits_baseILj1536EfS2_S2_S2_fjLj128EEEEELb0ELb0ELb0EEEvNS_9BwdParamsE,"ax",@progbits
	.align	128
        .global         _ZN10layer_norm31ln_parallel_residual_bwd_kernelINS_13Kernel_traitsIf6__halfS2_S2_fjLj1536ELj1ELj1ELj4ELj8ENS_18Kernel_traits_baseILj1536EfS2_S2_S2_fjLj128EEEEELb0ELb0ELb0EEEvNS_9BwdParamsE
        .type           _ZN10layer_norm31ln_parallel_residual_bwd_kernelINS_13Kernel_traitsIf6__halfS2_S2_fjLj1536ELj1ELj1ELj4ELj8ENS_18Kernel_traits_baseILj1536EfS2_S2_S2_fjLj128EEEEELb0ELb0ELb0EEEvNS_9BwdParamsE,@function
        .size           _ZN10layer_norm31ln_parallel_residual_bwd_kernelINS_13Kernel_traitsIf6__halfS2_S2_fjLj1536ELj1ELj1ELj4ELj8ENS_18Kernel_traits_baseILj1536EfS2_S2_S2_fjLj128EEEEELb0ELb0ELb0EEEvNS_9BwdParamsE,(.L_x_3556 - _ZN10layer_norm31ln_parallel_residual_bwd_kernelINS_13Kernel_traitsIf6__halfS2_S2_fjLj1536ELj1ELj1ELj4ELj8ENS_18Kernel_traits_baseILj1536EfS2_S2_S2_fjLj128EEEEELb0ELb0ELb0EEEvNS_9BwdParamsE)
        .other          _ZN10layer_norm31ln_parallel_residual_bwd_kernelINS_13Kernel_traitsIf6__halfS2_S2_fjLj1536ELj1ELj1ELj4ELj8ENS_18Kernel_traits_baseILj1536EfS2_S2_S2_fjLj128EEEEELb0ELb0ELb0EEEvNS_9BwdParamsE,@"STO_CUDA_ENTRY STV_DEFAULT"
_ZN10layer_norm31ln_parallel_residual_bwd_kernelINS_13Kernel_traitsIf6__halfS2_S2_fjLj1536ELj1ELj1ELj4ELj8ENS_18Kernel_traits_baseILj1536EfS2_S2_S2_fjLj128EEEEELb0ELb0ELb0EEEvNS_9BwdParamsE:
.text._ZN10layer_norm31ln_parallel_residual_bwd_kernelINS_13Kernel_traitsIf6__halfS2_S2_fjLj1536ELj1ELj1ELj4ELj8ENS_18Kernel_traits_baseILj1536EfS2_S2_S2_fjLj128EEEEELb0ELb0ELb0EEEvNS_9BwdParamsE:
        /* <DEDUP_REMOVED lines=97> */
.L_x_1830:
[----:B0-----:R-:W-:-:S06]  /*0610*/  UIMAD.WIDE UR4, UR9, 0x4, UR18 ;  /* 0x00000004090478a5 */ /* 0x001fcc000f8e0212 */
[----:B-12-4-:R-:W-:Y:S02]  /*0620*/  MOV R84, UR4 ;  /* 0x0000000400547c02 */ /* 0x016fe40008000f00 */
[----:B------:R-:W-:Y:S01]  /*0630*/  MOV R85, UR5 ;  /* 0x0000000500557c02 */ /* 0x000fe20008000f00 */
[----:B------:R-:W-:-:S04]  /*0640*/  UIMAD.WIDE UR4, UR9, 0x4, UR16 ;  /* 0x00000004090478a5 */ /* 0x000fc8000f8e0210 */
[----:B------:R-:W2:Y:S02]  /*0650*/  LDG.E R84, desc[UR14][R84.64] ;  /* 0x0000000e54547981 */ /* 0x000ea4000c1e1900 */
[----:B------:R-:W-:Y:S02]  /*0660*/  MOV R86, UR4 ;  /* 0x0000000400567c02 */ /* 0x000fe40008000f00 */
        /* <DEDUP_REMOVED lines=30> */
[----:B------:R-:W-:Y:S01]  /*0850*/  MOV R100, R86 ;  /* 0x0000005600647202 */ /* 0x000fe20000000f00 */
[----:B--2---:R-:W-:-:S04]  /*0860*/  HADD2.F32 R3, -RZ, R84.H0_H0 ;  /* 0x20000054ff037230 */ /* 0x004fc80000004100 */
[----:B------:R-:W-:Y:S01]  /*0870*/  HADD2.F32 R101, -RZ, R100.H0_H0 ;  /* 0x20000064ff657230 */ /* 0x000fe20000004100 */
[----:B------:R-:W-:Y:S01]  /*0880*/  MOV R106, R87 ;  /* 0x00000057006a7202 */ /* 0x000fe20000000f00 */
[----:B------:R-:W-:Y:S01]  /*0890*/  FADD.FTZ R3, -R88, R3 ;  /* 0x0000000358037221 */ /* 0x000fe20000010100 */
[----:B---3--:R-:W-:Y:S02]  /*08a0*/  MOV R4, R90 ;  /* 0x0000005a00047202 */ /* 0x008fe40000000f00 */
[--C-:B------:R-:W-:Y:S02]  /*08b0*/  SHF.R.U64 R89, R90, 0x10, R91.reuse ;  /* 0x000000105a597819 */ /* 0x100fe4000000125b */
[----:B------:R-:W-:Y:S02]  /*08c0*/  MOV R97, R91 ;  /* 0x0000005b00617202 */ /* 0x000fe40000000f00 */
[----:B------:R-:W-:Y:S02]  /*08d0*/  SHF.R.U32.HI R90, RZ, 0x10, R91 ;  /* 0x00000010ff5a7819 */ /* 0x000fe4000001165b */
[----:B------:R-:W-:-:S02]  /*08e0*/  SHF.R.U64 R91, R86, 0x10, R87 ;  /* 0x00000010565b7819 */ /* 0x000fc40000001257 */
[----:B------:R-:W-:Y:S01]  /*08f0*/  SHF.R.U32.HI R86, RZ, 0x10, R87 ;  /* 0x00000010ff567819 */ /* 0x000fe20000011657 */
[----:B------:R-:W-:Y:S02]  /*0900*/  HADD2.F32 R87, -RZ, R4.H0_H0 ;  /* 0x20000004ff577230 */ /* 0x000fe40000004100 */
[----:B------:R-:W-:Y:S01]  /*0910*/  FMUL.FTZ R3, R3, UR25 ;  /* 0x0000001903037c20 */ /* 0x000fe20008410000 */
[----:B0----5:R-:W-:Y:S02]  /*0920*/  FMUL.FTZ R99, R16, R101 ;  /* 0x0000006510637220 */ /* 0x021fe40000410000 */
[----:B------:R-:W-:Y:S01]  /*0930*/  FADD.FTZ R68, R68, R87 ;  /* 0x0000005744447221 */ /* 0x000fe20000010000 */
[CC--:B------:R-:W-:Y:S01]  /*0940*/  FFMA.FTZ R80, R3.reuse, R87.reuse, R80 ;  /* 0x0000005703507223 */ /* 0x0c0fe20000010050 */
[----:B------:R-:W-:Y:S01]  /*0950*/  FFMA.FTZ R4, R12, R87, R99 ;  /* 0x000000570c047223 */ /* 0x000fe20000010063 */
[----:B------:R-:W-:Y:S02]  /*0960*/  HADD2.F32 R87, -RZ, R85.H0_H0 ;  /* 0x20000055ff577230 */ /* 0x000fe40000004100 */
[----:B------:R-:W-:Y:S01]  /*0970*/  FADD.FTZ R44, R44, R101 ;  /* 0x000000652c2c7221 */ /* 0x000fe20000010000 */
[----:B------:R-:W-:Y:S01]  /*0980*/  FFMA.FTZ R56, R3, R101, R56 ;  /* 0x0000006503387223 */ /* 0x000fe20000010038 */
[----:B------:R-:W-:-:S02]  /*0990*/  HADD2.F32 R101, -RZ, R106.H0_H0 ;  /* 0x2000006aff657230 */ /* 0x000fc40000004100 */
[----:B------:R-:W-:Y:S01]  /*09a0*/  FADD.FTZ R87, -R88, R87 ;  /* 0x0000005758577221 */ /* 0x000fe20000010100 */
[----:B------:R-:W-:Y:S01]  /*09b0*/  HADD2.F32 R99, -RZ, R97.H0_H0 ;  /* 0x20000061ff637230 */ /* 0x000fe20000004100 */
[----:B------:R-:W-:Y:S02]  /*09c0*/  SHF.R.U64 R84, R84, 0x10, R85 ;  /* 0x0000001054547819 */ /* 0x000fe40000001255 */
[----:B------:R-:W-:Y:S01]  /*09d0*/  FMUL.FTZ R97, R87, UR25 ;  /* 0x0000001957617c20 */ /* 0x000fe20008410000 */
[----:B------:R-:W-:-:S04]  /*09e0*/  FMUL.FTZ R87, R18, R101 ;  /* 0x0000006512577220 */ /* 0x000fc80000410000 */
[----:B------:R-:W-:Y:S01]  /*09f0*/  FFMA.FTZ R98, R14, R99, R87 ;  /* 0x000000630e627223 */ /* 0x000fe20000010057 */
[----:B------:R-:W-:Y:S01]  /*0a00*/  HADD2.F32 R87, -RZ, R84.H0_H0 ;  /* 0x20000054ff577230 */ /* 0x000fe20000004100 */
[----:B------:R-:W-:Y:S01]  /*0a10*/  SHF.R.U32.HI R85, RZ, 0x10, R85 ;  /* 0x00000010ff557819 */ /* 0x000fe20000011655 */
[----:B------:R-:W-:-:S03]  /*0a20*/  HADD2.F32 R106, -RZ, R91.H0_H0 ;  /* 0x2000005bff6a7230 */ /* 0x000fc60000004100 */
[----:B------:R-:W-:Y:S01]  /*0a30*/  FADD.FTZ R87, -R88, R87 ;  /* 0x0000005758577221 */ /* 0x000fe20000010100 */
[----:B------:R-:W-:Y:S02]  /*0a40*/  HADD2.F32 R84, -RZ, R89.H0_H0 ;  /* 0x20000059ff547230 */ /* 0x000fe40000004100 */
[----:B------:R-:W-:Y:S01]  /*0a50*/  FMUL.FTZ R122, R17, R106 ;  /* 0x0000006a117a7220 */ /* 0x000fe20000410000 */
[----:B------:R-:W-:Y:S02]  /*0a60*/  HADD2.F32 R86, -RZ, R86.H0_H0 ;  /* 0x20000056ff567230 */ /* 0x000fe40000004100 */
[----:B------:R-:W-:Y:S01]  /*0a70*/  FMUL.FTZ R100, R87, UR25 ;  /* 0x0000001957647c20 */ /* 0x000fe20008410000 */
[----:B------:R-:W-:Y:S02]  /*0a80*/  HADD2.F32 R85, -RZ, R85.H0_H0 ;  /* 0x20000055ff557230 */ /* 0x000fe40000004100 */
[----:B------:R-:W-:Y:S01]  /*0a90*/  FADD.FTZ R70, R70, R99 ;  /* 0x0000006346467221 */ /* 0x000fe20000010000 */
[----:B------:R-:W-:Y:S01]  /*0aa0*/  FFMA.FTZ R82, R97, R99, R82 ;  /* 0x0000006361527223 */ /* 0x000fe20000010052 */
[----:B------:R-:W-:Y:S01]  /*0ab0*/  FADD.FTZ R69, R69, R84 ;  /* 0x0000005445457221 */ /* 0x000fe20000010000 */
[-C--:B------:R-:W-:Y:S01]  /*0ac0*/  FFMA.FTZ R81, R100, R84.reuse, R81 ;  /* 0x0000005464517223 */ /* 0x080fe20000010051 */
[----:B------:R-:W-:Y:S01]  /*0ad0*/  FFMA.FTZ R99, R13, R84, R122 ;  /* 0x000000540d637223 */ /* 0x000fe2000001007a */
[----:B------:R-:W-:-:S02]  /*0ae0*/  HADD2.F32 R90, -RZ, R90.H0_H0 ;  /* 0x2000005aff5a7230 */ /* 0x000fc40000004100 */
        /* <DEDUP_REMOVED lines=21> */
.L_x_1788:
[----:B-1--4-:R-:W-:Y:S05]  /*0c40*/  BSYNC.RECONVERGENT B0 ;  /* 0x0000000000007941 */ /* 0x012fea0003800200 */
.L_x_1787:
        /* <DEDUP_REMOVED lines=13> */
[----:B---3--:R-:W-:Y:S01]  /*0d20*/  MOV R122, R86 ;  /* 0x00000056007a7202 */ /* 0x008fe20000000f00 */
[----:B----4-:R-:W-:-:S04]  /*0d30*/  HADD2.F32 R7, -RZ, R84.H0_H0 ;  /* 0x20000054ff077230 */ /* 0x010fc80000004100 */
[----:B------:R-:W-:Y:S01]  /*0d40*/  HADD2.F32 R123, -RZ, R122.H0_H0 ;  /* 0x2000007aff7b7230 */ /* 0x000fe20000004100 */
[----:B------:R-:W-:Y:S01]  /*0d50*/  SHF.R.U64 R119, R86, 0x10, R87 ;  /* 0x0000001056777819 */ /* 0x000fe20000001257 */
[----:B------:R-:W-:Y:S01]  /*0d60*/  FADD.FTZ R7, -R88, R7 ;  /* 0x0000000758077221 */ /* 0x000fe20000010100 */
[----:B--2---:R-:W-:Y:S02]  /*0d70*/  MOV R2, R108 ;  /* 0x0000006c00027202 */ /* 0x004fe40000000f00 */
[--C-:B------:R-:W-:Y:S02]  /*0d80*/  SHF.R.U64 R107, R108, 0x10, R109.reuse ;  /* 0x000000106c6b7819 */ /* 0x100fe4000000126d */
[----:B------:R-:W-:Y:S02]  /*0d90*/  MOV R0, R109 ;  /* 0x0000006d00007202 */ /* 0x000fe40000000f00 */
[----:B------:R-:W-:Y:S02]  /*0da0*/  SHF.R.U32.HI R110, RZ, 0x10, R109 ;  /* 0x00000010ff6e7819 */ /* 0x000fe4000001166d */
[----:B------:R-:W-:-:S02]  /*0db0*/  MOV R5, R87 ;  /* 0x0000005700057202 */ /* 0x000fc40000000f00 */
[----:B------:R-:W-:Y:S01]  /*0dc0*/  SHF.R.U32.HI R109, RZ, 0x10, R87 ;  /* 0x00000010ff6d7819 */ /* 0x000fe20000011657 */
[----:B------:R-:W-:Y:S02]  /*0dd0*/  HADD2.F32 R87, -RZ, R2.H0_H0 ;  /* 0x20000002ff577230 */ /* 0x000fe40000004100 */
[----:B------:R-:W-:Y:S01]  /*0de0*/  FMUL.FTZ R7, R7, UR25 ;  /* 0x0000001907077c20 */ /* 0x000fe20008410000 */
[----:B-----5:R-:W-:Y:S02]  /*0df0*/  FMUL.FTZ R125, R24, R123 ;  /* 0x0000007b187d7220 */ /* 0x020fe40000410000 */
        /* <DEDUP_REMOVED lines=8> */
[----:B------:R-:W-:Y:S02]  /*0e80*/  HADD2.F32 R87, -RZ, R0.H0_H0 ;  /* 0x20000000ff577230 */ /* 0x000fe40000004100 */
[----:B------:R-:W-:Y:S01]  /*0e90*/  FMUL.FTZ R125, R26, R123 ;  /* 0x0000007b1a7d7220 */ /* 0x000fe20000410000 */
[----:B------:R-:W-:Y:S02]  /*0ea0*/  FMUL.FTZ R5, R5, UR25 ;  /* 0x0000001905057c20 */ /* 0x000fe40008410000 */
[----:B------:R-:W-:Y:S01]  /*0eb0*/  FADD.FTZ R66, R66, R87 ;  /* 0x0000005742427221 */ /* 0x000fe20000010000 */
[-C--:B------:R-:W-:Y:S01]  /*0ec0*/  FFMA.FTZ R0, R22, R87.reuse, R125 ;  /* 0x0000005716007223 */ /* 0x080fe2000001007d */
[----:B------:R-:W-:Y:S02]  /*0ed0*/  FFMA.FTZ R78, R5, R87, R78 ;  /* 0x00000057054e7223 */ /* 0x000fe4000001004e */
[----:B------:R-:W0:Y:S01]  /*0ee0*/  @P0 LDC.64 R86, c[0x0][0x438] ;  /* 0x00010e00ff560b82 */ /* 0x000e220000000a00 */
[----:B------:R-:W-:-:S02]  /*0ef0*/  SHF.R.U64 R125, R84, 0x10, R85 ;  /* 0x00000010547d7819 */ /* 0x000fc40000001255 */
[----:B------:R-:W-:-:S03]  /*0f00*/  SHF.R.U32.HI R85, RZ, 0x10, R85 ;  /* 0x00000010ff557819 */ /* 0x000fc60000011655 */
[----:B------:R-:W-:Y:S02]  /*0f10*/  HADD2.F32 R125, -RZ, R125.H0_H0 ;  /* 0x2000007dff7d7230 */ /* 0x000fe40000004100 */
[----:B------:R-:W-:Y:S02]  /*0f20*/  HADD2.F32 R122, -RZ, R119.H0_H0 ;  /* 0x20000077ff7a7230 */ /* 0x000fe40000004100 */
[----:B------:R-:W-:Y:S02]  /*0f30*/  HADD2.F32 R85, -RZ, R85.H0_H0 ;  /* 0x20000055ff557230 */ /* 0x000fe40000004100 */
[----:B------:R-:W-:Y:S01]  /*0f40*/  FADD.FTZ R108, -R88, R125 ;  /* 0x0000007d586c7221 */ /* 0x000fe20000010100 */
[----:B------:R-:W-:Y:S02]  /*0f50*/  HADD2.F32 R84, -RZ, R107.H0_H0 ;  /* 0x2000006bff547230 */ /* 0x000fe40000004100 */
[----:B------:R-:W-:Y:S01]  /*0f60*/  FMUL.FTZ R124, R25, R122 ;  /* 0x0000007a197c7220 */ /* 0x000fe20000410000 */
        /* <DEDUP_REMOVED lines=9> */
[----:B------:R-:W-:Y:S02]  /*1000*/  HADD2.F32 R84, -RZ, R110.H0_H0 ;  /* 0x2000006eff547230 */ /* 0x000fe40000004100 */
[----:B0-----:R-:W-:Y:S02]  /*1010*/  HADD2.F32 R86, -RZ, R109.H0_H0 ;  /* 0x2000006dff567230 */ /* 0x001fe40000004100 */
[----:B------:R-:W-:-:S03]  /*1020*/  FMUL.FTZ R110, R85, UR25 ;  /* 0x00000019556e7c20 */ /* 0x000fc60008410000 */
        /* <DEDUP_REMOVED lines=17> */
.L_x_1790:
[----:B------:R-:W-:Y:S05]  /*1140*/  BSYNC.RECONVERGENT B0 ;  /* 0x0000000000007941 */ /* 0x000fea0003800200 */
.L_x_1789:
        /* <DEDUP_REMOVED lines=19> */
[----:B----4-:R-:W-:Y:S02]  /*1280*/  MOV R119, R112 ;  /* 0x0000007000777202 */ /* 0x010fe40000000f00 */
[----:B------:R-:W-:Y:S02]  /*1290*/  SHF.R.U64 R115, R112, 0x10, R113 ;  /* 0x0000001070737819 */ /* 0x000fe40000001271 */
[----:B------:R-:W-:-:S02]  /*12a0*/  MOV R111, R114 ;  /* 0x00000072006f7202 */ /* 0x000fc40000000f00 */
[----:B--2---:R-:W-:Y:S01]  /*12b0*/  SHF.R.U64 R112, R84, 0x10, R85 ;  /* 0x0000001054707819 */ /* 0x004fe20000001255 */
[----:B0-----:R-:W-:Y:S01]  /*12c0*/  HADD2.F32 R87, -RZ, R84.H0_H0 ;  /* 0x20000054ff577230 */ /* 0x001fe20000004100 */
[----:B------:R-:W-:Y:S02]  /*12d0*/  MOV R114, R113 ;  /* 0x0000007100727202 */ /* 0x000fe40000000f00 */
[----:B------:R-:W-:Y:S01]  /*12e0*/  SHF.R.U32.HI R117, RZ, 0x10, R113 ;  /* 0x00000010ff757819 */ /* 0x000fe20000011671 */
[----:B------:R-:W-:Y:S01]  /*12f0*/  HADD2.F32 R113, -RZ, R85.H0_H0 ;  /* 0x20000055ff717230 */ /* 0x000fe20000004100 */
[----:B------:R-:W-:Y:S01]  /*1300*/  SHF.R.U32.HI R123, RZ, 0x10, R85 ;  /* 0x00000010ff7b7819 */ /* 0x000fe20000011655 */
[----:B------:R-:W-:Y:S02]  /*1310*/  HADD2.F32 R85, -RZ, R112.H0_H0 ;  /* 0x20000070ff557230 */ /* 0x000fe40000004100 */
[----:B------:R-:W-:Y:S01]  /*1320*/  FADD.FTZ R87, -R88, R87 ;  /* 0x0000005758577221 */ /* 0x000fe20000010100 */
[----:B------:R-:W-:-:S02]  /*1330*/  HADD2.F32 R119, -RZ, R119.H0_H0 ;  /* 0x20000077ff777230 */ /* 0x000fc40000004100 */
[----:B------:R-:W-:Y:S01]  /*1340*/  FADD.FTZ R84, -R88, R85 ;  /* 0x0000005558547221 */ /* 0x000fe20000010100 */
[----:B------:R-:W-:Y:S02]  /*1350*/  HADD2.F32 R85, -RZ, R111.H0_H0 ;  /* 0x2000006fff557230 */ /* 0x000fe40000004100 */
[----:B------:R-:W-:Y:S01]  /*1360*/  FMUL.FTZ R111, R87, UR25 ;  /* 0x00000019576f7c20 */ /* 0x000fe20008410000 */
[----:B-----5:R-:W-:Y:S02]  /*1370*/  FMUL.FTZ R87, R32, R119 ;  /* 0x0000007720577220 */ /* 0x020fe40000410000 */
[----:B------:R-:W-:Y:S01]  /*1380*/  FADD.FTZ R60, R60, R85 ;  /* 0x000000553c3c7221 */ /* 0x000fe20000010000 */
[-C--:B------:R-:W-:Y:S01]  /*1390*/  FFMA.FTZ R72, R111, R85.reuse, R72 ;  /* 0x000000556f487223 */ /* 0x080fe20000010048 */
[----:B------:R-:W-:Y:S01]  /*13a0*/  FFMA.FTZ R112, R28, R85, R87 ;  /* 0x000000551c707223 */ /* 0x000fe20000010057 */
[----:B------:R-:W-:Y:S02]  /*13b0*/  HADD2.F32 R85, -RZ, R118.H0_H0 ;  /* 0x20000076ff557230 */ /* 0x000fe40000004100 */
[----:B------:R-:W-:-:S02]  /*13c0*/  HADD2.F32 R118, -RZ, R115.H0_H0 ;  /* 0x20000073ff767230 */ /* 0x000fc40000004100 */
[----:B------:R-:W-:Y:S02]  /*13d0*/  HADD2.F32 R86, -RZ, R116.H0_H0 ;  /* 0x20000074ff567230 */ /* 0x000fe40000004100 */
[----:B------:R-:W-:Y:S01]  /*13e0*/  FMUL.FTZ R116, R84, UR25 ;  /* 0x0000001954747c20 */ /* 0x000fe20008410000 */
[----:B------:R-:W-:Y:S02]  /*13f0*/  HADD2.F32 R123, -RZ, R123.H0_H0 ;  /* 0x2000007bff7b7230 */ /* 0x000fe40000004100 */
[----:B------:R-:W-:Y:S01]  /*1400*/  FMUL.FTZ R84, R33, R118 ;  /* 0x0000007621547220 */ /* 0x000fe20000410000 */
[----:B------:R-:W-:Y:S01]  /*1410*/  FADD.FTZ R113, -R88, R113 ;  /* 0x0000007158717221 */ /* 0x000fe20000010100 */
[----:B------:R-:W-:Y:S01]  /*1420*/  FADD.FTZ R61, R61, R86 ;  /* 0x000000563d3d7221 */ /* 0x000fe20000010000 */
[-C--:B------:R-:W-:Y:S01]  /*1430*/  FFMA.FTZ R73, R116, R86.reuse, R73 ;  /* 0x0000005674497223 */ /* 0x080fe20000010049 */
[----:B------:R-:W-:Y:S01]  /*1440*/  FFMA.FTZ R115, R29, R86, R84 ;  /* 0x000000561d737223 */ /* 0x000fe20000010054 */
[----:B------:R-:W-:Y:S01]  /*1450*/  FADD.FTZ R88, -R88, R123 ;  /* 0x0000007b58587221 */ /* 0x000fe20000010100 */
[----:B------:R-:W-:-:S02]  /*1460*/  HADD2.F32 R86, -RZ, R117.H0_H0 ;  /* 0x20000075ff567230 */ /* 0x000fc40000004100 */
[----:B------:R-:W-:Y:S02]  /*1470*/  HADD2.F32 R87, -RZ, R114.H0_H0 ;  /* 0x20000072ff577230 */ /* 0x000fe40000004100 */
[----:B------:R-:W-:Y:S01]  /*1480*/  FADD.FTZ R37, R37, R118 ;  /* 0x0000007625257221 */ /* 0x000fe20000010000 */
[----:B------:R-:W-:Y:S01]  /*1490*/  FFMA.FTZ R49, R116, R118, R49 ;  /* 0x0000007674317223 */ /* 0x000fe20000010031 */
[----:B------:R-:W-:Y:S02]  /*14a0*/  HADD2.F32 R84, -RZ, R91.H0_H0 ;  /* 0x2000005bff547230 */ /* 0x000fe40000004100 */
        /* <DEDUP_REMOVED lines=24> */
.L_x_1792:
[----:B------:R-:W-:Y:S05]  /*1630*/  BSYNC.RECONVERGENT B0 ;  /* 0x0000000000007941 */ /* 0x000fea0003800200 */
.L_x_1791:
        /* <DEDUP_REMOVED lines=32> */
.L_x_1794:
[----:B------:R-:W-:Y:S05]  /*1840*/  BSYNC.RECONVERGENT B0 ;  /* 0x0000000000007941 */ /* 0x000fea0003800200 */
.L_x_1793:
        /* <DEDUP_REMOVED lines=59> */
.L_x_1799:
        /* <DEDUP_REMOVED lines=23> */
.L_x_1798:
        /* <DEDUP_REMOVED lines=20> */
[----:B------:R-:W-:Y:S02]  /*1eb0*/  PRMT R85, R89, 0x7632, R85 ;  /* 0x0000763259557816 */ /* 0x000fe40000000055 */
[----:B------:R-:W-:Y:S02]  /*1ec0*/  PRMT R93, R84, 0x7610, R93 ;  /* 0x00007610545d7816 */ /* 0x000fe4000000005d */
[----:B------:R-:W-:-:S02]  /*1ed0*/  PRMT R94, R87, 0x7610, R94 ;  /* 0x00007610575e7816 */ /* 0x000fc4000000005e */
[----:B------:R-:W-:Y:S02]  /*1ee0*/  PRMT R95, R85, 0x7610, R95 ;  /* 0x00007610555f7816 */ /* 0x000fe4000000005f */
[----:B------:R-:W-:Y:S01]  /*1ef0*/  PRMT R96, R89, 0x7610, R96 ;  /* 0x0000761059607816 */ /* 0x000fe20000000060 */
[----:B------:R-:W-:Y:S06]  /*1f00*/  BRA `(.L_x_1800) ;  /* 0x0000000800907947 */ /* 0x000fec0003800000 */
.L_x_1801:
        /* <DEDUP_REMOVED lines=27> */
.L_x_1797:
        /* <DEDUP_REMOVED lines=15> */
[----:B------:R-:W-:Y:S01]  /*21b0*/  SHF.R.U64 R85, R120, 0x10, R121 ;  /* 0x0000001078557819 */ /* 0x000fe20000001279 */
[----:B------:R-:W-:Y:S02]  /*21c0*/  HADD2.F32 R84, -RZ, R84.H0_H0 ;  /* 0x20000054ff547230 */ /* 0x000fe40000004100 */
[----:B------:R-:W-:Y:S01]  /*21d0*/  FADD.FTZ R86, R99, -R86 ;  /* 0x8000005663567221 */ /* 0x000fe20000010000 */
[----:B------:R-:W-:Y:S01]  /*21e0*/  FADD.FTZ R88, R101, -R88 ;  /* 0x8000005865587221 */ /* 0x000fe20000010000 */
[----:B------:R-:W-:-:S02]  /*21f0*/  HADD2.F32 R85, -RZ, R85.H0_H0 ;  /* 0x20000055ff557230 */ /* 0x000fc40000004100 */
[----:B------:R-:W-:Y:S01]  /*2200*/  FFMA.FTZ R84, R87, UR25, R84 ;  /* 0x0000001957547c23 */ /* 0x000fe20008010054 */
[----:B------:R-:W-:Y:S02]  /*2210*/  FFMA.FTZ R87, R97, UR26, R122 ;  /* 0x0000001a61577c23 */ /* 0x000fe4000801007a */
[----:B------:R-:W-:Y:S02]  /*2220*/  FFMA.FTZ R85, R86, UR25, R85 ;  /* 0x0000001956557c23 */ /* 0x000fe40008010055 */
[----:B------:R-:W-:Y:S01]  /*2230*/  FADD.FTZ R89, R98, -R87 ;  /* 0x8000005762597221 */ /* 0x000fe20000010000 */
[----:B------:R-:W-:Y:S02]  /*2240*/  MOV R86, R121 ;  /* 0x0000007900567202 */ /* 0x000fe40000000f00 */
[----:B------:R-:W-:Y:S02]  /*2250*/  SHF.R.U32.HI R87, RZ, 0x10, R121 ;  /* 0x00000010ff577819 */ /* 0x000fe40000011679 */
[----:B------:R-:W-:Y:S01]  /*2260*/  F2FP.F16.F32.PACK_AB R84, R85, R84 ;  /* 0x000000545554723e */ /* 0x000fe200000000ff */
[----:B------:R-:W-:-:S02]  /*2270*/  HADD2.F32 R86, -RZ, R86.H0_H0 ;  /* 0x20000056ff567230 */ /* 0x000fc40000004100 */
[----:B------:R-:W-:Y:S01]  /*2280*/  HADD2.F32 R87, -RZ, R87.H0_H0 ;  /* 0x20000057ff577230 */ /* 0x000fe20000004100 */
[C---:B------:R-:W-:Y:S02]  /*2290*/  PRMT R85, R84.reuse, 0x7632, R85 ;  /* 0x0000763254557816 */ /* 0x040fe40000000055 */
[----:B------:R-:W-:Y:S01]  /*22a0*/  FFMA.FTZ R86, R89, UR25, R86 ;  /* 0x0000001959567c23 */ /* 0x000fe20008010056 */
[----:B------:R-:W-:Y:S01]  /*22b0*/  PRMT R89, R84, 0x7610, R89 ;  /* 0x0000761054597816 */ /* 0x000fe20000000059 */
[----:B------:R-:W-:-:S05]  /*22c0*/  FFMA.FTZ R87, R88, UR25, R87 ;  /* 0x0000001958577c23 */ /* 0x000fca0008010057 */
[----:B------:R-:W-:-:S04]  /*22d0*/  F2FP.F16.F32.PACK_AB R87, R87, R86 ;  /* 0x000000565757723e */ /* 0x000fc800000000ff */
[----:B------:R-:W-:Y:S01]  /*22e0*/  PRMT R84, R87, 0x7632, R84 ;  /* 0x0000763257547816 */ /* 0x000fe20000000054 */
[----:B------:R-:W-:Y:S06]  /*22f0*/  BRA `(.L_x_1800) ;  /* 0x0000000400947947 */ /* 0x000fec0003800000 */
.L_x_1803:
[----:B------:R-:W-:Y:S01]  /*2300*/  MOV R10, R121 ;  /* 0x00000079000a7202 */ /* 0x000fe20000000f00 */
[--C-:B------:R-:W-:Y:S01]  /*2310*/  FFMA.FTZ R9, R97, UR26, R122.reuse ;  /* 0x0000001a61097c23 */ /* 0x100fe2000801007a */
[----:B------:R-:W-:Y:S01]  /*2320*/  SHF.R.U32.HI R11, RZ, 0x10, R121 ;  /* 0x00000010ff0b7819 */ /* 0x000fe20000011679 */
[----:B------:R-:W-:Y:S02]  /*2330*/  FFMA.FTZ R84, R106, UR26, R122 ;  /* 0x0000001a6a547c23 */ /* 0x000fe4000801007a */
[----:B------:R-:W-:Y:S02]  /*2340*/  HADD2.F32 R10, -RZ, R10.H0_H0 ;  /* 0x2000000aff0a7230 */ /* 0x000fe40000004100 */
[----:B------:R-:W-:Y:S01]  /*2350*/  FADD.FTZ R9, R98, -R9 ;  /* 0x8000000962097221 */ /* 0x000fe20000010000 */
[----:B------:R-:W-:Y:S02]  /*2360*/  HADD2.F32 R85, -RZ, R11.H0_H0 ;  /* 0x2000000bff557230 */ /* 0x000fe40000004100 */
        /* <DEDUP_REMOVED lines=8> */
[----:B------:R-:W-:Y:S01]  /*23f0*/  HADD2.F32 R10, -RZ, R10.H0_H0 ;  /* 0x2000000aff0a7230 */ /* 0x000fe20000004100 */
[----:B------:R-:W-:Y:S01]  /*2400*/  F2FP.F16.F32.PACK_AB R9, R86, R9 ;  /* 0x000000095609723e */ /* 0x000fe200000000ff */
[----:B------:R-:W-:-:S02]  /*2410*/  HADD2.F32 R85, -RZ, R85.H0_H0 ;  /* 0x20000055ff557230 */ /* 0x000fc40000004100 */
[----:B------:R-:W-:Y:S01]  /*2420*/  FADD.FTZ R84, R99, -R84 ;  /* 0x8000005463547221 */ /* 0x000fe20000010000 */
[----:B------:R-:W-:Y:S01]  /*2430*/  FFMA.FTZ R10, R11, UR25, R10 ;  /* 0x000000190b0a7c23 */ /* 0x000fe2000801000a */
[C---:B------:R-:W-:Y:S02]  /*2440*/  PRMT R87, R9.reuse, 0x7610, R87 ;  /* 0x0000761009577816 */ /* 0x040fe40000000057 */
[----:B------:R-:W-:Y:S01]  /*2450*/  FFMA.FTZ R85, R84, UR25, R85 ;  /* 0x0000001954557c23 */ /* 0x000fe20008010055 */
[----:B------:R-:W-:-:S04]  /*2460*/  PRMT R84, R9, 0x7632, R84 ;  /* 0x0000763209547816 */ /* 0x000fc80000000054 */
[----:B------:R-:W-:Y:S02]  /*2470*/  F2FP.F16.F32.PACK_AB R10, R85, R10 ;  /* 0x0000000a550a723e */ /* 0x000fe400000000ff */
[----:B------:R-:W-:Y:S02]  /*2480*/  PRMT R9, R84, 0x7610, R9 ;  /* 0x0000761054097816 */ /* 0x000fe40000000009 */
[C---:B------:R-:W-:Y:S02]  /*2490*/  PRMT R85, R10.reuse, 0x7632, R85 ;  /* 0x000076320a557816 */ /* 0x040fe40000000055 */
[----:B------:R-:W-:Y:S02]  /*24a0*/  PRMT R89, R10, 0x7610, R89 ;  /* 0x000076100a597816 */ /* 0x000fe40000000059 */
[----:B------:R-:W-:Y:S02]  /*24b0*/  PRMT R10, R87, 0x7610, R10 ;  /* 0x00007610570a7816 */ /* 0x000fe4000000000a */
[----:B------:R-:W-:-:S02]  /*24c0*/  PRMT R11, R85, 0x7610, R11 ;  /* 0x00007610550b7816 */ /* 0x000fc4000000000b */
[----:B------:R-:W-:Y:S01]  /*24d0*/  PRMT R92, R89, 0x7610, R92 ;  /* 0x00007610595c7816 */ /* 0x000fe2000000005c */
[----:B------:R-:W-:Y:S06]  /*24e0*/  BRA `(.L_x_1800) ;  /* 0x0000000400187947 */ /* 0x000fec0003800000 */
.L_x_1802:
[----:B------:R-:W-:Y:S01]  /*24f0*/  UMOV UR7, UR12 ;  /* 0x0000000c00077c82 */ /* 0x000fe20008000000 */
[----:B------:R-:W-:Y:S01]  /*2500*/  UMOV UR8, UR13 ;  /* 0x0000000d00087c82 */ /* 0x000fe20008000000 */
[----:B------:R-:W-:-:S04]  /*2510*/  UISETP.NE.U32.AND UP0, UPT, UR7, URZ, UPT ;  /* 0x000000ff0700728c */ /* 0x000fc8000bf05070 */
[----:B------:R-:W-:-:S09]  /*2520*/  UISETP.NE.AND.EX UP0, UPT, UR8, URZ, UPT, UP0 ;  /* 0x000000ff0800728c */ /* 0x000fd2000bf05300 */
[----:B------:R-:W-:Y:S05]  /*2530*/  BRA.U UP0, `(.L_x_1804) ;  /* 0x00000001007c7547 */ /* 0x000fea000b800000 */
[----:B------:R-:W-:Y:S01]  /*2540*/  MOV R84, R121 ;  /* 0x0000007900547202 */ /* 0x000fe20000000f00 */
[--C-:B------:R-:W-:Y:S01]  /*2550*/  FFMA.FTZ R85, R97, UR26, R122.reuse ;  /* 0x0000001a61557c23 */ /* 0x100fe2000801007a */
[----:B------:R-:W-:Y:S01]  /*2560*/  SHF.R.U32.HI R88, RZ, 0x10, R121 ;  /* 0x00000010ff587819 */ /* 0x000fe20000011679 */
[----:B------:R-:W-:Y:S02]  /*2570*/  FFMA.FTZ R86, R106, UR26, R122 ;  /* 0x0000001a6a567c23 */ /* 0x000fe4000801007a */
[----:B------:R-:W-:Y:S02]  /*2580*/  HADD2.F32 R87, -RZ, R84.H0_H0 ;  /* 0x20000054ff577230 */ /* 0x000fe40000004100 */
[----:B------:R-:W-:Y:S01]  /*2590*/  FADD.FTZ R84, R98, -R85 ;  /* 0x8000005562547221 */ /* 0x000fe20000010000 */
[----:B------:R-:W-:Y:S01]  /*25a0*/  FADD.FTZ R86, R101, -R86 ;  /* 0x8000005665567221 */ /* 0x000fe20000010000 */
[----:B------:R-:W-:Y:S02]  /*25b0*/  FFMA.FTZ R85, R3, UR26, R122 ;  /* 0x0000001a03557c23 */ /* 0x000fe4000801007a */
[----:B------:R-:W-:Y:S01]  /*25c0*/  FFMA.FTZ R84, R84, UR25, R87 ;  /* 0x0000001954547c23 */ /* 0x000fe20008010057 */
[----:B------:R-:W-:-:S02]  /*25d0*/  HADD2.F32 R87, -RZ, R88.H0_H0 ;  /* 0x20000058ff577230 */ /* 0x000fc40000004100 */
[----:B------:R-:W-:Y:S01]  /*25e0*/  FFMA.FTZ R88, R100, UR26, R122 ;  /* 0x0000001a64587c23 */ /* 0x000fe2000801007a */
[----:B------:R-:W-:Y:S02]  /*25f0*/  FADD.FTZ R85, R4, -R85 ;  /* 0x8000005504557221 */ /* 0x000fe40000010000 */
[----:B------:R-:W-:Y:S01]  /*2600*/  FFMA.FTZ R89, R86, UR25, R87 ;  /* 0x0000001956597c23 */ /* 0x000fe20008010057 */
[----:B------:R-:W-:Y:S01]  /*2610*/  MOV R86, R120 ;  /* 0x0000007800567202 */ /* 0x000fe20000000f00 */
[----:B------:R-:W-:Y:S01]  /*2620*/  FADD.FTZ R88, R99, -R88 ;  /* 0x8000005863587221 */ /* 0x000fe20000010000 */
[----:B------:R-:W-:Y:S02]  /*2630*/  SHF.R.U64 R87, R120, 0x10, R121 ;  /* 0x0000001078577819 */ /* 0x000fe40000001279 */
[----:B------:R-:W-:Y:S01]  /*2640*/  F2FP.F16.F32.PACK_AB R89, R89, R84 ;  /* 0x000000545959723e */ /* 0x000fe200000000ff */
[----:B------:R-:W-:Y:S02]  /*2650*/  HADD2.F32 R86, -RZ, R86.H0_H0 ;  /* 0x20000056ff567230 */ /* 0x000fe40000004100 */
[----:B------:R-:W-:Y:S01]  /*2660*/  HADD2.F32 R87, -RZ, R87.H0_H0 ;  /* 0x20000057ff577230 */ /* 0x000fe20000004100 */
[----:B------:R-:W-:-:S02]  /*2670*/  PRMT R84, R89, 0x7632, R84 ;  /* 0x0000763259547816 */ /* 0x000fc40000000054 */
[----:B------:R-:W-:Y:S02]  /*2680*/  FFMA.FTZ R85, R85, UR25, R86 ;  /* 0x0000001955557c23 */ /* 0x000fe40008010056 */
[--C-:B------:R-:W-:Y:S01]  /*2690*/  FFMA.FTZ R88, R88, UR25, R87.reuse ;  /* 0x0000001958587c23 */ /* 0x100fe20008010057 */
[----:B------:R-:W-:Y:S02]  /*26a0*/  PRMT R87, R89, 0x7610, R87 ;  /* 0x0000761059577816 */ /* 0x000fe40000000057 */
[----:B------:R-:W-:Y:S02]  /*26b0*/  PRMT R93, R84, 0x7610, R93 ;  /* 0x00007610545d7816 */ /* 0x000fe4000000005d */
[----:B------:R-:W-:Y:S02]  /*26c0*/  F2FP.F16.F32.PACK_AB R88, R88, R85 ;  /* 0x000000555858723e */ /* 0x000fe400000000ff */
[----:B------:R-:W-:Y:S02]  /*26d0*/  PRMT R94, R87, 0x7610, R94 ;  /* 0x00007610575e7816 */ /* 0x000fe4000000005e */
[----:B------:R-:W-:-:S02]  /*26e0*/  PRMT R85, R88, 0x7632, R85 ;  /* 0x0000763258557816 */ /* 0x000fc40000000055 */
[----:B------:R-:W-:Y:S02]  /*26f0*/  PRMT R89, R88, 0x7610, R89 ;  /* 0x0000761058597816 */ /* 0x000fe40000000059 */
[----:B------:R-:W-:Y:S02]  /*2700*/  PRMT R95, R85, 0x7610, R95 ;  /* 0x00007610555f7816 */ /* 0x000fe4000000005f */
[----:B------:R-:W-:Y:S01]  /*2710*/  PRMT R96, R89, 0x7610, R96 ;  /* 0x0000761059607816 */ /* 0x000fe20000000060 */
[----:B------:R-:W-:Y:S06]  /*2720*/  BRA `(.L_x_1800) ;  /* 0x0000000000887947 */ /* 0x000fec0003800000 */
.L_x_1804:
[----:B------:R-:W-:Y:S01]  /*2730*/  MOV R10, R121 ;  /* 0x00000079000a7202 */ /* 0x000fe20000000f00 */
[--C-:B------:R-:W-:Y:S01]  /*2740*/  FFMA.FTZ R9, R97, UR26, R122.reuse ;  /* 0x0000001a61097c23 */ /* 0x100fe2000801007a */
[----:B------:R-:W-:Y:S01]  /*2750*/  SHF.R.U32.HI R87, RZ, 0x10, R121 ;  /* 0x00000010ff577819 */ /* 0x000fe20000011679 */
[--C-:B------:R-:W-:Y:S02]  /*2760*/  FFMA.FTZ R86, R106, UR26, R122.reuse ;  /* 0x0000001a6a567c23 */ /* 0x100fe4000801007a */
[----:B------:R-:W-:Y:S02]  /*2770*/  HADD2.F32 R84, -RZ, R10.H0_H0 ;  /* 0x2000000aff547230 */ /* 0x000fe40000004100 */
[----:B------:R-:W-:Y:S01]  /*2780*/  FADD.FTZ R11, R98, -R9 ;  /* 0x80000009620b7221 */ /* 0x000fe20000010000 */
[----:B------:R-:W-:Y:S01]  /*2790*/  MOV R10, R120 ;  /* 0x00000078000a7202 */ /* 0x000fe20000000f00 */
[----:B------:R-:W-:Y:S01]  /*27a0*/  FFMA.FTZ R9, R3, UR26, R122 ;  /* 0x0000001a03097c23 */ /* 0x000fe2000801007a */
[----:B------:R-:W-:-:S02]  /*27b0*/  HADD2.F32 R87, -RZ, R87.H0_H0 ;  /* 0x20000057ff577230 */ /* 0x000fc40000004100 */
[----:B------:R-:W-:Y:S01]  /*27c0*/  FFMA.FTZ R85, R11, UR25, R84 ;  /* 0x000000190b557c23 */ /* 0x000fe20008010054 */
[----:B------:R-:W-:Y:S01]  /*27d0*/  SHF.R.U64 R11, R120, 0x10, R121 ;  /* 0x00000010780b7819 */ /* 0x000fe20000001279 */
[----:B------:R-:W-:Y:S01]  /*27e0*/  FFMA.FTZ R84, R100, UR26, R122 ;  /* 0x0000001a64547c23 */ /* 0x000fe2000801007a */
[----:B------:R-:W-:Y:S02]  /*27f0*/  HADD2.F32 R10, -RZ, R10.H0_H0 ;  /* 0x2000000aff0a7230 */ /* 0x000fe40000004100 */
[----:B------:R-:W-:Y:S01]  /*2800*/  FADD.FTZ R86, R101, -R86 ;  /* 0x8000005665567221 */ /* 0x000fe20000010000 */
[----:B------:R-:W-:Y:S01]  /*2810*/  FADD.FTZ R9, R4, -R9 ;  /* 0x8000000904097221 */ /* 0x000fe20000010000 */
[----:B------:R-:W-:Y:S02]  /*2820*/  HADD2.F32 R11, -RZ, R11.H0_H0 ;  /* 0x2000000bff0b7230 */ /* 0x000fe40000004100 */
[----:B------:R-:W-:Y:S01]  /*2830*/  FADD.FTZ R84, R99, -R84 ;  /* 0x8000005463547221 */ /* 0x000fe20000010000 */
[----:B------:R-:W-:Y:S01]  /*2840*/  FFMA.FTZ R86, R86, UR25, R87 ;  /* 0x0000001956567c23 */ /* 0x000fe20008010057 */
[----:B------:R-:W-:-:S02]  /*2850*/  FFMA.FTZ R9, R9, UR25, R10 ;  /* 0x0000001909097c23 */ /* 0x000fc4000801000a */
[----:B------:R-:W-:Y:S02]  /*2860*/  FFMA.FTZ R84, R84, UR25, R11 ;  /* 0x0000001954547c23 */ /* 0x000fe4000801000b */
[----:B------:R-:W-:-:S03]  /*2870*/  F2FP.F16.F32.PACK_AB R85, R86, R85 ;  /* 0x000000555655723e */ /* 0x000fc600000000ff */
[----:B------:R-:W-:Y:S02]  /*2880*/  F2FP.F16.F32.PACK_AB R9, R84, R9 ;  /* 0x000000095409723e */ /* 0x000fe400000000ff */
        /* <DEDUP_REMOVED lines=12> */
.L_x_1800:
        /* <DEDUP_REMOVED lines=18> */
.L_x_1805:
        /* <DEDUP_REMOVED lines=12> */
.L_x_1806:
[----:B------:R-:W-:-:S07]  /*2b30*/  IADD3 R6, PT, PT, R6, 0x80, RZ ;  /* 0x0000008006067810 */ /* 0x000fce0007ffe0ff */
.L_x_1796:
[----:B------:R-:W-:Y:S05]  /*2b40*/  BSYNC.RECONVERGENT B0 ;  /* 0x0000000000007941 */ /* 0x000fea0003800200 */
.L_x_1795:
        /* <DEDUP_REMOVED lines=14> */
[--C-:B------:R-:W-:Y:S02]  /*2c30*/  FFMA.FTZ R86, R110, UR26, R122.reuse ;  /* 0x0000001a6e567c23 */ /* 0x100fe4000801007a */
[----:B0-----:R-:W-:Y:S02]  /*2c40*/  HADD2.F32 R84, -RZ, R10.H0_H0 ;  /* 0x2000000aff547230 */ /* 0x001fe40000004100 */
        /* <DEDUP_REMOVED lines=14> */
[----:B------:R-:W-:-:S03]  /*2d30*/  FFMA.FTZ R84, R84, UR25, R11 ;  /* 0x0000001954547c23 */ /* 0x000fc6000801000b */
        /* <DEDUP_REMOVED lines=15> */
.L_x_1811:
[----:B01---5:R-:W-:Y:S01]  /*2e30*/  MOV R84, R103 ;  /* 0x0000006700547202 */ /* 0x023fe20000000f00 */
        /* <DEDUP_REMOVED lines=19> */
[--C-:B------:R-:W-:Y:S01]  /*2f70*/  FFMA.FTZ R85, R85, UR25, R86.reuse ;  /* 0x0000001955557c23 */ /* 0x100fe20008010056 */
[----:B------:R-:W-:Y:S01]  /*2f80*/  PRMT R86, R84, 0x7632, R86 ;  /* 0x0000763254567816 */ /* 0x000fe20000000056 */
[----:B------:R-:W-:Y:S01]  /*2f90*/  FFMA.FTZ R88, R88, UR25, R87 ;  /* 0x0000001958587c23 */ /* 0x000fe20008010057 */
[----:B------:R-:W-:Y:S02]  /*2fa0*/  PRMT R94, R91, 0x7610, R94 ;  /* 0x000076105b5e7816 */ /* 0x000fe4000000005e */
[----:B------:R-:W-:Y:S02]  /*2fb0*/  PRMT R93, R86, 0x7610, R93 ;  /* 0x00007610565d7816 */ /* 0x000fe4000000005d */
[----:B------:R-:W-:-:S04]  /*2fc0*/  F2FP.F16.F32.PACK_AB R85, R88, R85 ;  /* 0x000000555855723e */ /* 0x000fc800000000ff */
[C---:B------:R-:W-:Y:S02]  /*2fd0*/  PRMT R87, R85.reuse, 0x7632, R87 ;  /* 0x0000763255577816 */ /* 0x040fe40000000057 */
[----:B------:R-:W-:Y:S02]  /*2fe0*/  PRMT R89, R85, 0x7610, R89 ;  /* 0x0000761055597816 */ /* 0x000fe40000000059 */
[----:B------:R-:W-:Y:S02]  /*2ff0*/  PRMT R95, R87, 0x7610, R95 ;  /* 0x00007610575f7816 */ /* 0x000fe4000000005f */
[----:B------:R-:W-:Y:S01]  /*3000*/  PRMT R96, R89, 0x7610, R96 ;  /* 0x0000761059607816 */ /* 0x000fe20000000060 */
[----:B------:R-:W-:Y:S06]  /*3010*/  BRA `(.L_x_1812) ;  /* 0x00000008007c7947 */ /* 0x000fec0003800000 */
.L_x_1810:
[----:B------:R-:W-:-:S04]  /*3020*/  UISETP.NE.U32.AND UP3, UPT, UR12, URZ, UPT ;  /* 0x000000ff0c00728c */ /* 0x000fc8000bf65070 */
[----:B------:R-:W-:-:S09]  /*3030*/  UISETP.NE.AND.EX UP3, UPT, UR13, URZ, UPT, UP3 ;  /* 0x000000ff0d00728c */ /* 0x000fd2000bf65330 */
[----:B------:R-:W-:Y:S05]  /*3040*/  BRA.U !UP3, `(.L_x_1813) ;  /* 0x000000010b7c7547 */ /* 0x000fea000b800000 */
[----:B-----5:R-:W-:Y:S01]  /*3050*/  MOV R10, R103 ;  /* 0x00000067000a7202 */ /* 0x020fe20000000f00 */
[--C-:B------:R-:W-:Y:S01]  /*3060*/  FFMA.FTZ R9, R5, UR26, R122.reuse ;  /* 0x0000001a05097c23 */ /* 0x100fe2000801007a */
[----:B------:R-:W-:Y:S01]  /*3070*/  SHF.R.U32.HI R11, RZ, 0x10, R103 ;  /* 0x00000010ff0b7819 */ /* 0x000fe20000011667 */
[----:B01----:R-:W-:Y:S02]  /*3080*/  FFMA.FTZ R84, R110, UR26, R122 ;  /* 0x0000001a6e547c23 */ /* 0x003fe4000801007a */
        /* <DEDUP_REMOVED lines=18> */
[----:B------:R-:W-:Y:S02]  /*31b0*/  PRMT R91, R9, 0x7610, R91 ;  /* 0x00007610095b7816 */ /* 0x000fe4000000005b */
[----:B------:R-:W-:Y:S02]  /*31c0*/  PRMT R9, R86, 0x7610, R9 ;  /* 0x0000761056097816 */ /* 0x000fe40000000009 */
[----:B------:R-:W-:-:S04]  /*31d0*/  F2FP.F16.F32.PACK_AB R10, R85, R10 ;  /* 0x0000000a550a723e */ /* 0x000fc800000000ff */
[C---:B------:R-:W-:Y:S02]  /*31e0*/  PRMT R87, R10.reuse, 0x7632, R87 ;  /* 0x000076320a577816 */ /* 0x040fe40000000057 */
[----:B------:R-:W-:Y:S02]  /*31f0*/  PRMT R89, R10, 0x7610, R89 ;  /* 0x000076100a597816 */ /* 0x000fe40000000059 */
[----:B------:R-:W-:Y:S02]  /*3200*/  PRMT R10, R91, 0x7610, R10 ;  /* 0x000076105b0a7816 */ /* 0x000fe4000000000a */
[----:B------:R-:W-:Y:S02]  /*3210*/  PRMT R11, R87, 0x7610, R11 ;  /* 0x00007610570b7816 */ /* 0x000fe4000000000b */
[----:B------:R-:W-:Y:S01]  /*3220*/  PRMT R92, R89, 0x7610, R92 ;  /* 0x00007610595c7816 */ /* 0x000fe2000000005c */
[----:B------:R-:W-:Y:S06]  /*3230*/  BRA `(.L_x_1812) ;  /* 0x0000000400f47947 */ /* 0x000fec0003800000 */
.L_x_1813:
[--C-:B01----:R-:W-:Y:S01]  /*3240*/  FFMA.FTZ R85, R7, UR26, R122.reuse ;  /* 0x0000001a07557c23 */ /* 0x103fe2000801007a */
[--C-:B-----5:R-:W-:Y:S01]  /*3250*/  SHF.R.U64 R87, R102, 0x10, R103.reuse ;  /* 0x0000001066577819 */ /* 0x120fe20000001267 */
[----:B------:R-:W-:Y:S01]  /*3260*/  FFMA.FTZ R86, R108, UR26, R122 ;  /* 0x0000001a6c567c23 */ /* 0x000fe2000801007a */
[----:B------:R-:W-:Y:S01]  /*3270*/  SHF.R.U32.HI R89, RZ, 0x10, R103 ;  /* 0x00000010ff597819 */ /* 0x000fe20000011667 */
[----:B------:R-:W-:Y:S01]  /*3280*/  FADD.FTZ R84, R2, -R85 ;  /* 0x8000005502547221 */ /* 0x000fe20000010000 */
[----:B------:R-:W-:Y:S01]  /*3290*/  MOV R85, R102 ;  /* 0x0000006600557202 */ /* 0x000fe20000000f00 */
[----:B------:R-:W-:Y:S02]  /*32a0*/  HADD2.F32 R87, -RZ, R87.H0_H0 ;  /* 0x20000057ff577230 */ /* 0x000fe40000004100 */
[----:B------:R-:W-:Y:S01]  /*32b0*/  FADD.FTZ R86, R107, -R86 ;  /* 0x800000566b567221 */ /* 0x000fe20000010000 */
[----:B------:R-:W-:Y:S01]  /*32c0*/  FFMA.FTZ R88, R110, UR26, R122 ;  /* 0x0000001a6e587c23 */ /* 0x000fe2000801007a */
[----:B------:R-:W-:-:S02]  /*32d0*/  HADD2.F32 R89, -RZ, R89.H0_H0 ;  /* 0x20000059ff597230 */ /* 0x000fc40000004100 */
[----:B------:R-:W-:Y:S02]  /*32e0*/  HADD2.F32 R85, -RZ, R85.H0_H0 ;  /* 0x20000055ff557230 */ /* 0x000fe40000004100 */
[----:B------:R-:W-:-:S03]  /*32f0*/  FADD.FTZ R88, R109, -R88 ;  /* 0x800000586d587221 */ /* 0x000fc60000010000 */
[----:B------:R-:W-:Y:S01]  /*3300*/  FFMA.FTZ R84, R84, UR25, R85 ;  /* 0x0000001954547c23 */ /* 0x000fe20008010055 */
[----:B------:R-:W-:Y:S01]  /*3310*/  FFMA.FTZ R85, R86, UR25, R87 ;  /* 0x0000001956557c23 */ /* 0x000fe20008010057 */
[----:B------:R-:W-:Y:S01]  /*3320*/  MOV R86, R103 ;  /* 0x0000006700567202 */ /* 0x000fe20000000f00 */
[----:B------:R-:W-:Y:S01]  /*3330*/  FFMA.FTZ R87, R5, UR26, R122 ;  /* 0x0000001a05577c23 */ /* 0x000fe2000801007a */
[----:B------:R-:W-:Y:S02]  /*3340*/  FFMA.FTZ R89, R88, UR25, R89 ;  /* 0x0000001958597c23 */ /* 0x000fe40008010059 */
[----:B------:R-:W-:Y:S01]  /*3350*/  F2FP.F16.F32.PACK_AB R84, R85, R84 ;  /* 0x000000545554723e */ /* 0x000fe200000000ff */
[----:B------:R-:W-:Y:S02]  /*3360*/  HADD2.F32 R86, -RZ, R86.H0_H0 ;  /* 0x20000056ff567230 */ /* 0x000fe40000004100 */
[----:B------:R-:W-:-:S04]  /*3370*/  FADD.FTZ R87, R0, -R87 ;  /* 0x8000005700577221 */ /* 0x000fc80000010000 */
[----:B------:R-:W-:Y:S01]  /*3380*/  FFMA.FTZ R86, R87, UR25, R86 ;  /* 0x0000001957567c23 */ /* 0x000fe20008010056 */
[----:B------:R-:W-:-:S04]  /*3390*/  PRMT R87, R84, 0x7632, R87 ;  /* 0x0000763254577816 */ /* 0x000fc80000000057 */
[----:B------:R-:W-:Y:S02]  /*33a0*/  F2FP.F16.F32.PACK_AB R91, R89, R86 ;  /* 0x00000056595b723e */ /* 0x000fe400000000ff */
[----:B------:R-:W-:Y:S02]  /*33b0*/  PRMT R89, R84, 0x7610, R89 ;  /* 0x0000761054597816 */ /* 0x000fe40000000059 */
[----:B------:R-:W-:Y:S01]  /*33c0*/  PRMT R86, R91, 0x7632, R86 ;  /* 0x000076325b567816 */ /* 0x000fe20000000056 */
[----:B------:R-:W-:Y:S06]  /*33d0*/  BRA `(.L_x_1812) ;  /* 0x00000004008c7947 */ /* 0x000fec0003800000 */
.L_x_1809:
        /* <DEDUP_REMOVED lines=33> */
.L_x_1815:
        /* <DEDUP_REMOVED lines=23> */
.L_x_1814:
        /* <DEDUP_REMOVED lines=26> */
.L_x_1816:
        /* <DEDUP_REMOVED lines=16> */
[----:B------:R-:W-:-:S07]  /*3a00*/  PRMT R86, R91, 0x7632, R86 ;  /* 0x000076325b567816 */ /* 0x000fce0000000056 */
.L_x_1812:
        /* <DEDUP_REMOVED lines=16> */
.L_x_1817:
        /* <DEDUP_REMOVED lines=10> */
.L_x_1818:
[----:B------:R-:W-:-:S07]  /*3bb0*/  IADD3 R6, PT, PT, R6, 0x80, RZ ;  /* 0x0000008006067810 */ /* 0x000fce0007ffe0ff */
.L_x_1808:
[----:B------:R-:W-:Y:S05]  /*3bc0*/  BSYNC.RECONVERGENT B0 ;  /* 0x0000000000007941 */ /* 0x000fea0003800200 */
.L_x_1807:
        /* <DEDUP_REMOVED lines=11> */
[----:B012---:R-:W-:Y:S01]  /*3c80*/  MOV R86, R105 ;  /* 0x0000006900567202 */ /* 0x007fe20000000f00 */
[--C-:B------:R-:W-:Y:S01]  /*3c90*/  FFMA.FTZ R11, R113, UR26, R122.reuse ;  /* 0x0000001a710b7c23 */ /* 0x100fe2000801007a */
[--C-:B------:R-:W-:Y:S01]  /*3ca0*/  SHF.R.U32.HI R87, RZ, 0x10, R105.reuse ;  /* 0x00000010ff577819 */ /* 0x100fe20000011669 */
[--C-:B------:R-:W-:Y:S01]  /*3cb0*/  FFMA.FTZ R88, R118, UR26, R122.reuse ;  /* 0x0000001a76587c23 */ /* 0x100fe2000801007a */
[----:B------:R-:W-:Y:S01]  /*3cc0*/  MOV R10, R104 ;  /* 0x00000068000a7202 */ /* 0x000fe20000000f00 */
[--C-:B------:R-:W-:Y:S01]  /*3cd0*/  FFMA.FTZ R9, R111, UR26, R122.reuse ;  /* 0x0000001a6f097c23 */ /* 0x100fe2000801007a */
[----:B------:R-:W-:Y:S01]  /*3ce0*/  SHF.R.U64 R89, R104, 0x10, R105 ;  /* 0x0000001068597819 */ /* 0x000fe20000001269 */
        /* <DEDUP_REMOVED lines=28> */
.L_x_1823:
[----:B012---:R-:W-:Y:S01]  /*3eb0*/  MOV R84, R105 ;  /* 0x0000006900547202 */ /* 0x007fe20000000f00 */
        /* <DEDUP_REMOVED lines=8> */
[----:B------:R-:W-:-:S02]  /*3f40*/  MOV R84, R104 ;  /* 0x0000006800547202 */ /* 0x000fc40000000f00 */
[----:B------:R-:W-:Y:S01]  /*3f50*/  FFMA.FTZ R89, R86, UR25, R87 ;  /* 0x0000001956597c23 */ /* 0x000fe20008010057 */
[----:B------:R-:W-:Y:S01]  /*3f60*/  SHF.R.U64 R86, R104, 0x10, R105 ;  /* 0x0000001068567819 */ /* 0x000fe20000001269 */
[--C-:B------:R-:W-:Y:S01]  /*3f70*/  FFMA.FTZ R85, R111, UR26, R122.reuse ;  /* 0x0000001a6f557c23 */ /* 0x100fe2000801007a */
[----:B------:R-:W-:Y:S01]  /*3f80*/  FFMA.FTZ R122, R116, UR26, R122 ;  /* 0x0000001a747a7c23 */ /* 0x000fe2000801007a */
[----:B------:R-:W-:Y:S01]  /*3f90*/  HADD2.F32 R84, -RZ, R84.H0_H0 ;  /* 0x20000054ff547230 */ /* 0x000fe20000004100 */
[----:B------:R-:W-:Y:S01]  /*3fa0*/  F2FP.F16.F32.PACK_AB R89, R89, R88 ;  /* 0x000000585959723e */ /* 0x000fe200000000ff */
[----:B------:R-:W-:Y:S02]  /*3fb0*/  HADD2.F32 R87, -RZ, R86.H0_H0 ;  /* 0x20000056ff577230 */ /* 0x000fe40000004100 */
[----:B------:R-:W-:Y:S01]  /*3fc0*/  FADD.FTZ R85, R112, -R85 ;  /* 0x8000005570557221 */ /* 0x000fe20000010000 */
[----:B------:R-:W-:Y:S01]  /*3fd0*/  FADD.FTZ R122, R115, -R122 ;  /* 0x8000007a737a7221 */ /* 0x000fe20000010000 */
[----:B------:R-:W-:-:S02]  /*3fe0*/  PRMT R94, R89, 0x7610, R94 ;  /* 0x00007610595e7816 */ /* 0x000fc4000000005e */
[----:B------:R-:W-:Y:S01]  /*3ff0*/  FFMA.FTZ R84, R85, UR25, R84 ;  /* 0x0000001955547c23 */ /* 0x000fe20008010054 */
[----:B------:R-:W-:-:S05]  /*4000*/  FFMA.FTZ R87, R122, UR25, R87 ;  /* 0x000000197a577c23 */ /* 0x000fca0008010057 */
[----:B------:R-:W-:Y:S02]  /*4010*/  F2FP.F16.F32.PACK_AB R87, R87, R84 ;  /* 0x000000545757723e */ /* 0x000fe400000000ff */
[----:B------:R-:W-:Y:S02]  /*4020*/  PRMT R84, R89, 0x7632, R84 ;  /* 0x0000763259547816 */ /* 0x000fe40000000054 */
[----:B------:R-:W-:Y:S02]  /*4030*/  PRMT R85, R87, 0x7632, R85 ;  /* 0x0000763257557816 */ /* 0x000fe40000000055 */
[----:B------:R-:W-:Y:S02]  /*4040*/  PRMT R93, R84, 0x7610, R93 ;  /* 0x00007610545d7816 */ /* 0x000fe4000000005d */
[----:B------:R-:W-:Y:S02]  /*4050*/  PRMT R95, R85, 0x7610, R95 ;  /* 0x00007610555f7816 */ /* 0x000fe4000000005f */
[----:B------:R-:W-:Y:S01]  /*4060*/  PRMT R96, R87, 0x7610, R96 ;  /* 0x0000761057607816 */ /* 0x000fe20000000060 */
[----:B------:R-:W-:Y:S06]  /*4070*/  BRA `(.L_x_1824) ;  /* 0x0000000800807947 */ /* 0x000fec0003800000 */
.L_x_1822:
[----:B------:R-:W-:-:S04]  /*4080*/  UISETP.NE.U32.AND UP3, UPT, UR12, URZ, UPT ;  /* 0x000000ff0c00728c */ /* 0x000fc8000bf65070 */
[----:B------:R-:W-:-:S09]  /*4090*/  UISETP.NE.AND.EX UP3, UPT, UR13, URZ, UPT, UP3 ;  /* 0x000000ff0d00728c */ /* 0x000fd2000bf65330 */
[----:B------:R-:W-:Y:S05]  /*40a0*/  BRA.U !UP3, `(.L_x_1825) ;  /* 0x000000010b7c7547 */ /* 0x000fea000b800000 */
[----:B------:R-:W-:Y:S01]  /*40b0*/  MOV R10, R105 ;  /* 0x00000069000a7202 */ /* 0x000fe20000000f00 */
[--C-:B------:R-:W-:Y:S01]  /*40c0*/  FFMA.FTZ R9, R113, UR26, R122.reuse ;  /* 0x0000001a71097c23 */ /* 0x100fe2000801007a */
[----:B------:R-:W-:Y:S01]  /*40d0*/  SHF.R.U32.HI R11, RZ, 0x10, R105 ;  /* 0x00000010ff0b7819 */ /* 0x000fe20000011669 */
[----:B012---:R-:W-:Y:S02]  /*40e0*/  FFMA.FTZ R84, R118, UR26, R122 ;  /* 0x0000001a76547c23 */ /* 0x007fe4000801007a */
        /* <DEDUP_REMOVED lines=27> */
.L_x_1825:
[--C-:B012---:R-:W-:Y:S01]  /*42a0*/  FFMA.FTZ R85, R111, UR26, R122.reuse ;  /* 0x0000001a6f557c23 */ /* 0x107fe2000801007a */
[--C-:B------:R-:W-:Y:S01]  /*42b0*/  SHF.R.U64 R87, R104, 0x10, R105.reuse ;  /* 0x0000001068577819 */ /* 0x100fe20000001269 */
[----:B------:R-:W-:Y:S01]  /*42c0*/  FFMA.FTZ R86, R116, UR26, R122 ;  /* 0x0000001a74567c23 */ /* 0x000fe2000801007a */
[----:B------:R-:W-:Y:S01]  /*42d0*/  SHF.R.U32.HI R88, RZ, 0x10, R105 ;  /* 0x00000010ff587819 */ /* 0x000fe20000011669 */
[----:B------:R-:W-:Y:S01]  /*42e0*/  FADD.FTZ R84, R112, -R85 ;  /* 0x8000005570547221 */ /* 0x000fe20000010000 */
[----:B------:R-:W-:Y:S01]  /*42f0*/  MOV R85, R104 ;  /* 0x0000006800557202 */ /* 0x000fe20000000f00 */
[----:B------:R-:W-:Y:S02]  /*4300*/  HADD2.F32 R87, -RZ, R87.H0_H0 ;  /* 0x20000057ff577230 */ /* 0x000fe40000004100 */
[----:B------:R-:W-:Y:S01]  /*4310*/  FADD.FTZ R86, R115, -R86 ;  /* 0x8000005673567221 */ /* 0x000fe20000010000 */
[----:B------:R-:W-:Y:S02]  /*4320*/  HADD2.F32 R89, -RZ, R88.H0_H0 ;  /* 0x20000058ff597230 */ /* 0x000fe40000004100 */
[----:B------:R-:W-:-:S05]  /*4330*/  HADD2.F32 R85, -RZ, R85.H0_H0 ;  /* 0x20000055ff557230 */ /* 0x000fca0000004100 */
[----:B------:R-:W-:Y:S01]  /*4340*/  FFMA.FTZ R84, R84, UR25, R85 ;  /* 0x0000001954547c23 */ /* 0x000fe20008010055 */
[----:B------:R-:W-:Y:S01]  /*4350*/  FFMA.FTZ R85, R86, UR25, R87 ;  /* 0x0000001956557c23 */ /* 0x000fe20008010057 */
[----:B------:R-:W-:Y:S01]  /*4360*/  MOV R86, R105 ;  /* 0x0000006900567202 */ /* 0x000fe20000000f00 */
[--C-:B------:R-:W-:Y:S01]  /*4370*/  FFMA.FTZ R87, R113, UR26, R122.reuse ;  /* 0x0000001a71577c23 */ /* 0x100fe2000801007a */
[----:B------:R-:W-:Y:S02]  /*4380*/  FFMA.FTZ R122, R118, UR26, R122 ;  /* 0x0000001a767a7c23 */ /* 0x000fe4000801007a */
        /* <DEDUP_REMOVED lines=8> */
[----:B------:R-:W-:-:S04]  /*4410*/  F2FP.F16.F32.PACK_AB R89, R89, R86 ;  /* 0x000000565959723e */ /* 0x000fc800000000ff */
[----:B------:R-:W-:Y:S01]  /*4420*/  PRMT R84, R89, 0x7632, R84 ;  /* 0x0000763259547816 */ /* 0x000fe20000000054 */
[----:B------:R-:W-:Y:S06]  /*4430*/  BRA `(.L_x_1824) ;  /* 0x0000000400907947 */ /* 0x000fec0003800000 */
.L_x_1821:
        /* <DEDUP_REMOVED lines=33> */
.L_x_1827:
        /* <DEDUP_REMOVED lines=23> */
.L_x_1826:
        /* <DEDUP_REMOVED lines=26> */
.L_x_1828:
        /* <DEDUP_REMOVED lines=18> */
.L_x_1824:
        /* <DEDUP_REMOVED lines=16> */
.L_x_1829:
        /* <DEDUP_REMOVED lines=10> */
.L_x_1820:
[----:B------:R-:W-:Y:S05]  /*4c20*/  BSYNC.RECONVERGENT B0 ;  /* 0x0000000000007941 */ /* 0x000fea0003800200 */
.L_x_1819:
[----:B------:R-:W-:Y:S01]  /*4c30*/  UPLOP3.LUT UP1, UPT, UPT, UPT, UP1, 0x40, 0x4 ;  /* 0x000000000004789c */ /* 0x000fe20003f2e810 */
[----:B------:R-:W-:Y:S10]  /*4c40*/  BRA.U !UP2, `(.L_x_1830) ;  /* 0xffffffb90a707547 */ /* 0x000ff4000b83ffff */
.L_x_1786:
        /* <DEDUP_REMOVED lines=19> */
.L_x_1832:
[----:B------:R-:W-:Y:S05]  /*4d80*/  BSYNC.RECONVERGENT B0 ;  /* 0x0000000000007941 */ /* 0x000fea0003800200 */
.L_x_1831:
        /* <DEDUP_REMOVED lines=15> */
.L_x_1834:
[----:B------:R-:W-:Y:S05]  /*4e80*/  BSYNC.RECONVERGENT B0 ;  /* 0x0000000000007941 */ /* 0x000fea0003800200 */
.L_x_1833:
        /* <DEDUP_REMOVED lines=14> */
.L_x_1835:
        /* <DEDUP_REMOVED lines=9> */
.L_x_3556:


//--------------------- .text._ZN10layer_norm31ln_parallel_residual_bwd_kernelINS_13Kernel_traitsIf6__halfS2_S2_fjLj1536ELj1ELj1ELj4ELj8ENS_18Kernel_traits_baseILj1536EfS2_S2_S2_fjLj128EEEEELb0ELb0ELb1EEEvNS_9BwdParamsE --------------------------
	.section	.text._ZN10layer_norm31ln_parallel_residual_bwd_kernelINS_13Kernel_traitsIf6__halfS2_S2_fjLj1536ELj1ELj1ELj4ELj8ENS_18Kernel_traits_baseILj1536EfS2_S2_S2_fjLj128EEEEELb0ELb0ELb1EEEvNS_9BwdParamsE,"ax",@progbits
	.align	128
        .global         _ZN10layer_norm31ln_parallel_residual_bwd_kernelINS_13Kernel_traitsIf6__halfS2_S2_fjLj1536ELj1ELj1ELj4ELj8ENS_18Kernel_traits_baseILj1536EfS2_S2_S2_fjLj128EEEEELb0ELb0ELb1EEEvNS_9BwdParamsE
        .type           _ZN10layer_norm31ln_parallel_residual_bwd_kernelINS_13Kernel_traitsIf6__halfS2_S2_fjLj1536ELj1ELj1ELj4ELj8ENS_18Kernel_traits_baseILj1536EfS2_S2_S2_fjLj128EEEEELb0ELb0ELb1EEEvNS_9BwdParamsE,@function
        .size           _ZN10layer_norm31ln_parallel_residual_bwd_kernelINS_13Kernel_traitsIf6__halfS2_S2_fjLj1536ELj1ELj1ELj4ELj8ENS_18Kernel_traits_baseILj1536EfS2_S2_S2_fjLj128EEEEELb0ELb0ELb1EEEvNS_9BwdParamsE,(.L_x_3557 - _ZN10layer_norm31ln_parallel_residual_bwd_kernelINS_13Kernel_traitsIf6__halfS2_S2_fjLj1536ELj1ELj1ELj4ELj8ENS_18Kernel_traits_baseILj1536EfS2_S2_S2_fjLj128EEEEELb0ELb0ELb1EEEvNS_9BwdParamsE)
        .other          _ZN10layer_norm31ln_parallel_residual_bwd_kernelINS_13Kernel_traitsIf6__halfS2_S2_fjLj1536ELj1ELj1ELj4ELj8ENS_18Kernel_traits_baseILj1536EfS2_S2_S2_fjLj128EEEEELb0ELb0ELb1EEEvNS_9BwdParamsE,@"STO_CUDA_ENTRY STV_DEFAULT"
_ZN10layer_norm31ln_parallel_residual_bwd_kernelINS_13Kernel_traitsIf6__halfS2_S2_fjLj1536ELj1ELj1ELj4ELj8ENS_18Kernel_traits_baseILj1536EfS2_S2_S2_fjLj128EEEEELb0ELb0ELb1EEEvNS_9BwdParamsE:
.text._ZN10layer_norm31ln_parallel_residual_bwd_kernelINS_13Kernel_traitsIf6__halfS2_S2_fjLj1536ELj1ELj1ELj4ELj8ENS_18Kernel_traits_baseILj1536EfS2_S2_S2_fjLj128EEEEELb0ELb0ELb1EEEvNS_9BwdParamsE:
        /* <DEDUP_REMOVED lines=75> */
.L_x_1861:
[----:B0-2---:R-:W2:Y:S01]  /*04b0*/  LDC.64 R102, c[0x0][0x428] ;  /* 0x00010a00ff667b82 */ /* 0x005ea20000000a00 */
[----:B-1----:R-:W-:Y:S02]  /*04c0*/  UIMAD UR5, UR4, UR17, URZ ;  /* 0x00000011040572a4 */ /* 0x002fe4000f8e02ff */
[----:B------:R-:W-:Y:S02]  /*04d0*/  UIMAD.WIDE UR12, UR4, 0x4, UR10 ;  /* 0x00000004040c78a5 */ /* 0x000fe4000f8e020a */
[----:B------:R-:W-:-:S03]  /*04e0*/  USHF.R.S32.HI UR6, URZ, 0x1f, UR5 ;  /* 0x0000001fff067899 */ /* 0x000fc60008011405 */
[----:B---34-:R-:W1:Y:S01]  /*04f0*/  LDC.64 R96, c[0x0][0x430] ;  /* 0x00010c00ff607b82 */ /* 0x018e620000000a00 */
[----:B------:R-:W-:Y:S01]  /*0500*/  ULEA.HI UR6, UR6, UR5, URZ, 0x2 ;  /* 0x0000000506067291 */ /* 0x000fe2000f8f10ff */
[----:B------:R-:W-:Y:S02]  /*0510*/  MOV R104, UR12 ;  /* 0x0000000c00687c02 */ /* 0x000fe40008000f00 */
[----:B------:R-:W-:-:S03]  /*0520*/  MOV R105, UR13 ;  /* 0x0000000d00697c02 */ /* 0x000fc60008000f00 */
[----:B------:R-:W-:Y:S01]  /*0530*/  MOV R86, UR6 ;  /* 0x0000000600567c02 */ /* 0x000fe20008000f00 */
[----:B------:R-:W3:Y:S01]  /*0540*/  LDC.64 R80, c[0x0][0x3a8] ;  /* 0x0000ea00ff507b82 */ /* 0x000ee20000000a00 */
[----:B------:R-:W-:Y:S01]  /*0550*/  UIMAD.WIDE UR6, UR4, 0x4, UR8 ;  /* 0x00000004040678a5 */ /* 0x000fe2000f8e0208 */
[----:B------:R-:W4:Y:S01]  /*0560*/  LDG.E R0, desc[UR14][R104.64] ;  /* 0x0000000e68007981 */ /* 0x000f22000c1e1900 */
[----:B------:R-:W-:-:S05]  /*0570*/  LEA.HI.SX32 R86, R86, R23, 0x1e ;  /* 0x0000001756567211 */ /* 0x000fca00078ff2ff */
[----:B--2---:R-:W-:Y:S01]  /*0580*/  IMAD.WIDE.U32 R100, R86, 0x8, R102 ;  /* 0x0000000856647825 */ /* 0x004fe200078e0066 */
[----:B------:R-:W-:Y:S02]  /*0590*/  MOV R50, UR6 ;  /* 0x0000000600327c02 */ /* 0x000fe40008000f00 */
[----:B------:R-:W-:-:S03]  /*05a0*/  MOV R51, UR7 ;  /* 0x0000000700337c02 */ /* 0x000fc60008000f00 */
[----:B------:R-:W2:Y:S01]  /*05b0*/  LDG.E.64 R100, desc[UR14][R100.64] ;  /* 0x0000000e64647981 */ /* 0x000ea2000c1e1b00 */
[----:B-1----:R-:W-:-:S03]  /*05c0*/  IMAD.WIDE.U32 R98, R86, 0x8, R96 ;  /* 0x0000000856627825 */ /* 0x002fc600078e0060 */
[----:B------:R1:W2:Y:S04]  /*05d0*/  LDG.E R23, desc[UR14][R50.64] ;  /* 0x0000000e32177981 */ /* 0x0002a8000c1e1900 */
[----:B------:R-:W2:Y:S01]  /*05e0*/  LDG.E.64 R98, desc[UR14][R98.64] ;  /* 0x0000000e62627981 */ /* 0x000ea2000c1e1b00 */
[----:B---3--:R-:W-:-:S06]  /*05f0*/  IMAD.WIDE.U32 R48, R86, 0x8, R80 ;  /* 0x0000000856307825 */ /* 0x008fcc00078e0050 */
[----:B------:R-:W3:Y:S01]  /*0600*/  LDG.E.64 R48, desc[UR14][R48.64] ;  /* 0x0000000e30307981 */ /* 0x000ee2000c1e1b00 */
[C---:B------:R-:W-:Y:S02]  /*0610*/  IADD3 R111, PT, PT, R86.reuse, 0x80, RZ ;  /* 0x00000080566f7810 */ /* 0x040fe40007ffe0ff */
[----:B------:R-:W-:-:S03]  /*0620*/  IADD3 R109, PT, PT, R86, 0x100, RZ ;  /* 0x00000100566d7810 */ /* 0x000fc60007ffe0ff */
[----:B-1----:R-:W-:-:S04]  /*0630*/  IMAD.WIDE.U32 R50, R111, 0x8, R80 ;  /* 0x000000086f327825 */ /* 0x002fc800078e0050 */
[C---:B------:R-:W-:Y:S02]  /*0640*/  IMAD.WIDE.U32 R112, R111.reuse, 0x8, R102 ;  /* 0x000000086f707825 */ /* 0x040fe400078e0066 */
[----:B------:R-:W3:Y:S02]  /*0650*/  LDG.E.64 R50, desc[UR14][R50.64] ;  /* 0x0000000e32327981 */ /* 0x000ee4000c1e1b00 */
[--C-:B------:R-:W-:Y:S02]  /*0660*/  IMAD.WIDE.U32 R104, R111, 0x8, R96.reuse ;  /* 0x000000086f687825 */ /* 0x100fe400078e0060 */
[----:B------:R-:W3:Y:S02]  /*0670*/  LDG.E.64 R112, desc[UR14][R112.64] ;  /* 0x0000000e70707981 */ /* 0x000ee4000c1e1b00 */
[C---:B------:R-:W-:Y:S02]  /*0680*/  IMAD.WIDE.U32 R96, R109.reuse, 0x8, R96 ;  /* 0x000000086d607825 */ /* 0x040fe400078e0060 */
[----:B------:R-:W3:Y:S02]  /*0690*/  LDG.E.64 R104, desc[UR14][R104.64] ;  /* 0x0000000e68687981 */ /* 0x000ee4000c1e1b00 */
[----:B------:R-:W-:-:S02]  /*06a0*/  IMAD.WIDE.U32 R102, R109, 0x8, R102 ;  /* 0x000000086d667825 */ /* 0x000fc400078e0066 */
[----:B------:R-:W3:Y:S04]  /*06b0*/  LDG.E.64 R96, desc[UR14][R96.64] ;  /* 0x0000000e60607981 */ /* 0x000ee8000c1e1b00 */
[----:B------:R-:W3:Y:S01]  /*06c0*/  LDG.E.64 R102, desc[UR14][R102.64] ;  /* 0x0000000e66667981 */ /* 0x000ee2000c1e1b00 */
[----:B------:R-:W-:-:S06]  /*06d0*/  IMAD.WIDE.U32 R80, R109, 0x8, R80 ;  /* 0x000000086d507825 */ /* 0x000fcc00078e0050 */
[----:B------:R-:W3:Y:S01]  /*06e0*/  LDG.E.64 R80, desc[UR14][R80.64] ;  /* 0x0000000e50507981 */ /* 0x000ee2000c1e1b00 */
[----:B0-----:R-:W-:-:S04]  /*06f0*/  ISETP.NE.U32.AND P0, PT, RZ, UR18, PT ;  /* 0x00000012ff007c0c */ /* 0x001fc8000bf05070 */
[----:B------:R-:W-:Y:S02]  /*0700*/  ISETP.NE.AND.EX P0, PT, RZ, UR19, PT, P0 ;  /* 0x00000013ff007c0c */ /* 0x000fe4000bf05300 */
[----:B------:R-:W-:Y:S02]  /*0710*/  ISETP.NE.AND P1, PT, RZ, UR16, PT ;  /* 0x00000010ff007c0c */ /* 0x000fe4000bf25270 */
[----:B----4-:R-:W-:Y:S02]  /*0720*/  R2UR UR7, R0 ;  /* 0x00000000000772ca */ /* 0x010fe400000e0000 */
[----:B--2---:R-:W-:Y:S02]  /*0730*/  MOV R106, R100 ;  /* 0x00000064006a7202 */ /* 0x004fe40000000f00 */
[----:B------:R-:W-:Y:S02]  /*0740*/  SHF.R.U64 R108, R100, 0x10, R101 ;  /* 0x00000010646c7819 */ /* 0x000fe40000001265 */
[----:B------:R-:W-:-:S02]  /*0750*/  MOV R114, R101 ;  /* 0x0000006500727202 */ /* 0x000fc40000000f00 */
[----:B------:R-:W-:Y:S02]  /*0760*/  SHF.R.U32.HI R100, RZ, 0x10, R101 ;  /* 0x00000010ff647819 */ /* 0x000fe40000011665 */
[----:B------:R-:W-:Y:S02]  /*0770*/  MOV R101, R98 ;  /* 0x0000006200657202 */ /* 0x000fe40000000f00 */
[----:B------:R-:W-:Y:S02]  /*0780*/  SHF.R.U64 R116, R98, 0x10, R99 ;  /* 0x0000001062747819 */ /* 0x000fe40000001263 */
[----:B------:R-:W-:Y:S01]  /*0790*/  FSEL R23, R23, RZ, !P1 ;  /* 0x000000ff17177208 */ /* 0x000fe20004800000 */
[----:B------:R-:W-:Y:S02]  /*07a0*/  HADD2.F32 R98, -RZ, R101.H0_H0 ;  /* 0x20000065ff627230 */ /* 0x000fe40000004100 */
[----:B------:R-:W-:Y:S02]  /*07b0*/  HADD2.F32 R101, -RZ, R106.H0_H0 ;  /* 0x2000006aff657230 */ /* 0x000fe40000004100 */
[----:B---3--:R-:W-:Y:S01]  /*07c0*/  HADD2.F32 R0, -RZ, R48.H0_H0 ;  /* 0x20000030ff007230 */ /* 0x008fe20000004100 */
[----:B------:R-:W0:Y:S04]  /*07d0*/  @P0 LDC.64 R106, c[0x0][0x438] ;  /* 0x00010e00ff6a0b82 */ /* 0x000e280000000a00 */
[----:B------:R-:W-:Y:S01]  /*07e0*/  FADD.FTZ R0, -R23, R0 ;  /* 0x0000000017007221 */ /* 0x000fe20000010100 */
[----:B------:R-:W-:-:S03]  /*07f0*/  MOV R115, R99 ;  /* 0x0000006300737202 */ /* 0x000fc60000000f00 */
[----:B------:R-:W-:Y:S01]  /*0800*/  FMUL.FTZ R0, R0, UR7 ;  /* 0x0000000700007c20 */ /* 0x000fe20008410000 */
[----:B------:R-:W-:Y:S01]  /*0810*/  SHF.R.U64 R48, R48, 0x10, R49 ;  /* 0x0000001030307819 */ /* 0x000fe20000001231 */
[----:B------:R-:W-:Y:S01]  /*0820*/  FADD.FTZ R83, R98, R83 ;  /* 0x0000005362537221 */ /* 0x000fe20000010000 */
[----:B------:R-:W-:Y:S01]  /*0830*/  SHF.R.U32.HI R110, RZ, 0x10, R99 ;  /* 0x00000010ff6e7819 */ /* 0x000fe20000011663 */
[-C--:B------:R-:W-:Y:S01]  /*0840*/  FFMA.FTZ R85, R0, R98.reuse, R85 ;  /* 0x0000006200557223 */ /* 0x080fe20000010055 */
[----:B-----5:R-:W-:Y:S01]  /*0850*/  FMUL.FTZ R99, R36, R98 ;  /* 0x0000006224637220 */ /* 0x020fe20000410000 */
[----:B------:R-:W-:Y:S02]  /*0860*/  HADD2.F32 R98, -RZ, R49.H0_H0 ;  /* 0x20000031ff627230 */ /* 0x000fe40000004100 */
[----:B------:R-:W-:Y:S02]  /*0870*/  HADD2.F32 R115, -RZ, R115.H0_H0 ;  /* 0x20000073ff737230 */ /* 0x000fe40000004100 */
[----:B------:R-:W-:-:S02]  /*0880*/  HADD2.F32 R48, -RZ, R48.H0_H0 ;  /* 0x20000030ff307230 */ /* 0x000fc40000004100 */
[----:B------:R-:W-:Y:S01]  /*0890*/  FADD.FTZ R98, -R23, R98 ;  /* 0x0000006217627221 */ /* 0x000fe20000010100 */
[----:B------:R-:W-:Y:S02]  /*08a0*/  HADD2.F32 R114, -RZ, R114.H0_H0 ;  /* 0x20000072ff727230 */ /* 0x000fe40000004100 */
[----:B------:R-:W-:Y:S01]  /*08b0*/  FADD.FTZ R84, R101, R84 ;  /* 0x0000005465547221 */ /* 0x000fe20000010000 */
[----:B------:R-:W-:Y:S01]  /*08c0*/  FFMA.FTZ R87, R0, R101, R87 ;  /* 0x0000006500577223 */ /* 0x000fe20000010057 */
[----:B------:R-:W-:Y:S01]  /*08d0*/  FMUL.FTZ R117, R38, R115 ;  /* 0x0000007326757220 */ /* 0x000fe20000410000 */
[----:B------:R-:W-:Y:S01]  /*08e0*/  FADD.FTZ R48, -R23, R48 ;  /* 0x0000003017307221 */ /* 0x000fe20000010100 */
[----:B------:R-:W-:Y:S01]  /*08f0*/  FFMA.FTZ R101, R24, R101, R99 ;  /* 0x0000006518657223 */ /* 0x000fe20000010063 */
[----:B------:R-:W-:Y:S01]  /*0900*/  FMUL.FTZ R99, R98, UR7 ;  /* 0x0000000762637c20 */ /* 0x000fe20008410000 */
[----:B------:R-:W-:Y:S01]  /*0910*/  FFMA.FTZ R98, R26, R114, R117 ;  /* 0x000000721a627223 */ /* 0x000fe20000010075 */
[----:B0-----:R-:W-:Y:S01]  /*0920*/  @P0 IMAD.WIDE.U32 R106, R111, 0x8, R106 ;  /* 0x000000086f6a0825 */ /* 0x001fe200078e006a */
[----:B------:R-:W-:-:S03]  /*0930*/  SHF.R.U32.HI R117, RZ, 0x10, R49 ;  /* 0x00000010ff757819 */ /* 0x000fc60000011631 */
[----:B------:R-:W-:Y:S01]  /*0940*/  FMUL.FTZ R111, R48, UR7 ;  /* 0x00000007306f7c20 */ /* 0x000fe20008410000 */
[----:B------:R-:W-:Y:S01]  /*0950*/  FADD.FTZ R69, R114, R69 ;  /* 0x0000004572457221 */ /* 0x000fe20000010000 */
[----:B------:R-:W-:Y:S01]  /*0960*/  FFMA.FTZ R70, R99, R114, R70 ;  /* 0x0000007263467223 */ /* 0x000fe20000010046 */
[----:B------:R-:W-:Y:S01]  /*0970*/  FADD.FTZ R67, R115, R67 ;  /* 0x0000004373437221 */ /* 0x000fe20000010000 */
[----:B------:R-:W-:Y:S01]  /*0980*/  FFMA.FTZ R68, R99, R115, R68 ;  /* 0x0000007363447223 */ /* 0x000fe20000010044 */
[----:B------:R-:W0:Y:S01]  /*0990*/  @P0 LDC.64 R48, c[0x0][0x438] ;  /* 0x00010e00ff300b82 */ /* 0x000e220000000a00 */
[----:B------:R1:W5:Y:S07]  /*09a0*/  @P0 LDG.E.64 R72, desc[UR14][R106.64] ;  /* 0x0000000e6a480981 */ /* 0x00036e000c1e1b00 */
[----:B------:R-:W2:Y:S01]  /*09b0*/  @P0 LDC.64 R114, c[0x0][0x438] ;  /* 0x00010e00ff720b82 */ /* 0x000ea20000000a00 */
[----:B-1----:R-:W-:-:S02]  /*09c0*/  HADD2.F32 R106, -RZ, R117.H0_H0 ;  /* 0x20000075ff6a7230 */ /* 0x002fc40000004100 */
[----:B------:R-:W-:-:S03]  /*09d0*/  HADD2.F32 R110, -RZ, R110.H0_H0 ;  /* 0x2000006eff6e7230 */ /* 0x000fc60000004100 */
[----:B------:R-:W-:Y:S01]  /*09e0*/  FADD.FTZ R106, -R23, R106 ;  /* 0x0000006a176a7221 */ /* 0x000fe20000010100 */
[----:B------:R-:W-:Y:S02]  /*09f0*/  HADD2.F32 R100, -RZ, R100.H0_H0 ;  /* 0x20000064ff647230 */ /* 0x000fe40000004100 */
[----:B0-----:R-:W-:-:S04]  /*0a00*/  @P0 IMAD.WIDE.U32 R48, R86, 0x8, R48 ;  /* 0x0000000856300825 */ /* 0x001fc800078e0030 */
[----:B------:R-:W-:Y:S01]  /*0a10*/  FADD.FTZ R65, R100, R65 ;  /* 0x0000004164417221 */ /* 0x000fe20000010000 */
[----:B------:R-:W-:Y:S01]  /*0a20*/  FADD.FTZ R63, R110, R63 ;  /* 0x0000003f6e3f7221 */ /* 0x000fe20000010000 */
[----:B------:R0:W5:Y:S01]  /*0a30*/  @P0 LDG.E.64 R76, desc[UR14][R48.64] ;  /* 0x0000000e304c0981 */ /* 0x000162000c1e1b00 */
[----:B--2---:R-:W-:-:S04]  /*0a40*/  @P0 IMAD.WIDE.U32 R114, R109, 0x8, R114 ;  /* 0x000000086d720825 */ /* 0x004fc800078e0072 */
[----:B------:R-:W-:Y:S01]  /*0a50*/  FMUL.FTZ R109, R106, UR7 ;  /* 0x000000076a6d7c20 */ /* 0x000fe20008410000 */
[----:B------:R-:W-:Y:S01]  /*0a60*/  FMUL.FTZ R106, R39, R110 ;  /* 0x0000006e276a7220 */ /* 0x000fe20000410000 */
[----:B------:R-:W-:Y:S02]  /*0a70*/  HADD2.F32 R116, -RZ, R116.H0_H0 ;  /* 0x20000074ff747230 */ /* 0x000fe40000004100 */
[-C--:B------:R-:W-:Y:S01]  /*0a80*/  FFMA.FTZ R66, R109, R100.reuse, R66 ;  /* 0x000000646d427223 */ /* 0x080fe20000010042 */
[----:B------:R-:W-:Y:S01]  /*0a90*/  FFMA.FTZ R107, R27, R100, R106 ;  /* 0x000000641b6b7223 */ /* 0x000fe2000001006a */
[----:B0-----:R-:W-:Y:S02]  /*0aa0*/  HADD2.F32 R48, -RZ, R50.H0_H0 ;  /* 0x20000032ff307230 */ /* 0x001fe40000004100 */
[----:B------:R-:W-:Y:S01]  /*0ab0*/  FFMA.FTZ R64, R109, R110, R64 ;  /* 0x0000006e6d407223 */ /* 0x000fe20000010040 */
[--C-:B------:R-:W-:Y:S01]  /*0ac0*/  SHF.R.U64 R106, R112, 0x10, R113.reuse ;  /* 0x00000010706a7819 */ /* 0x100fe20000001271 */
[----:B------:R-:W-:Y:S01]  /*0ad0*/  HADD2.F32 R108, -RZ, R108.H0_H0 ;  /* 0x2000006cff6c7230 */ /* 0x000fe20000004100 */
[----:B------:R-:W-:Y:S01]  /*0ae0*/  MOV R100, R113 ;  /* 0x0000007100647202 */ /* 0x000fe20000000f00 */
[----:B------:R0:W5:Y:S01]  /*0af0*/  @P0 LDG.E.64 R74, desc[UR14][R114.64] ;  /* 0x0000000e724a0981 */ /* 0x000162000c1e1b00 */
[----:B------:R-:W-:-:S02]  /*0b00*/  SHF.R.U32.HI R110, RZ, 0x10, R113 ;  /* 0x00000010ff6e7819 */ /* 0x000fc40000011671 */
[----:B------:R-:W-:Y:S01]  /*0b10*/  MOV R113, R104 ;  /* 0x0000006800717202 */ /* 0x000fe20000000f00 */
[----:B------:R-:W-:Y:S01]  /*0b20*/  FADD.FTZ R48, -R23, R48 ;  /* 0x0000003017307221 */ /* 0x000fe20000010100 */
[-C--:B------:R-:W-:Y:S01]  /*0b30*/  FMUL.FTZ R118, R37, R116.reuse ;  /* 0x0000007425767220 */ /* 0x080fe20000410000 */
[----:B------:R-:W-:Y:S01]  /*0b40*/  FADD.FTZ R71, R116, R71 ;  /* 0x0000004774477221 */ /* 0x000fe20000010000 */
[C---:B------:R-:W-:Y:S01]  /*0b50*/  FFMA.FTZ R78, R111.reuse, R116, R78 ;  /* 0x000000746f4e7223 */ /* 0x040fe2000001004e */
[----:B------:R-:W-:Y:S01]  /*0b60*/  MOV R121, R112 ;  /* 0x0000007000797202 */ /* 0x000fe20000000f00 */
[----:B------:R-:W-:Y:S01]  /*0b70*/  HADD2.F32 R113, -RZ, R113.H0_H0 ;  /* 0x20000071ff717230 */ /* 0x000fe20000004100 */
[--C-:B------:R-:W-:Y:S02]  /*0b80*/  SHF.R.U64 R116, R96, 0x10, R97.reuse ;  /* 0x0000001060747819 */ /* 0x100fe40000001261 */
[----:B------:R-:W-:Y:S02]  /*0b90*/  MOV R120, R97 ;  /* 0x0000006100787202 */ /* 0x000fe40000000f00 */
[----:B------:R-:W-:Y:S01]  /*0ba0*/  SHF.R.U32.HI R119, RZ, 0x10, R97 ;  /* 0x00000010ff777819 */ /* 0x000fe20000011661 */
[----:B------:R-:W-:Y:S01]  /*0bb0*/  FMUL.FTZ R97, R48, UR7 ;  /* 0x0000000730617c20 */ /* 0x000fe20008410000 */
[----:B------:R-:W-:Y:S01]  /*0bc0*/  FADD.FTZ R79, R108, R79 ;  /* 0x0000004f6c4f7221 */ /* 0x000fe20000010000 */
[----:B------:R-:W-:Y:S01]  /*0bd0*/  FFMA.FTZ R82, R111, R108, R82 ;  /* 0x0000006c6f527223 */ /* 0x000fe20000010052 */
[----:B------:R-:W-:-:S02]  /*0be0*/  HADD2.F32 R48, -RZ, R51.H0_H0 ;  /* 0x20000033ff307230 */ /* 0x000fc40000004100 */
[----:B------:R-:W-:Y:S01]  /*0bf0*/  FFMA.FTZ R108, R25, R108, R118 ;  /* 0x0000006c196c7223 */ /* 0x000fe20000010076 */
[--C-:B------:R-:W-:Y:S01]  /*0c00*/  SHF.R.U64 R122, R102, 0x10, R103.reuse ;  /* 0x00000010667a7819 */ /* 0x100fe20000001267 */
[----:B------:R-:W-:Y:S01]  /*0c10*/  HADD2.F32 R121, -RZ, R121.H0_H0 ;  /* 0x20000079ff797230 */ /* 0x000fe20000004100 */
[----:B------:R-:W-:Y:S01]  /*0c20*/  MOV R112, R103 ;  /* 0x0000006700707202 */ /* 0x000fe20000000f00 */
[----:B------:R-:W-:Y:S01]  /*0c30*/  FMUL.FTZ R49, R40, R113 ;  /* 0x0000007128317220 */ /* 0x000fe20000410000 */
[----:B------:R-:W-:Y:S02]  /*0c40*/  SHF.R.U32.HI R118, RZ, 0x10, R103 ;  /* 0x00000010ff767819 */ /* 0x000fe40000011667 */
[----:B------:R-:W-:Y:S01]  /*0c50*/  MOV R103, R105 ;  /* 0x0000006900677202 */ /* 0x000fe20000000f00 */
[----:B------:R-:W-:Y:S01]  /*0c60*/  FADD.FTZ R48, -R23, R48 ;  /* 0x0000003017307221 */ /* 0x000fe20000010100 */
[----:B------:R-:W-:Y:S02]  /*0c70*/  SHF.R.U64 R50, R50, 0x10, R51 ;  /* 0x0000001032327819 */ /* 0x000fe40000001233 */
[----:B0-----:R-:W-:Y:S01]  /*0c80*/  MOV R114, R96 ;  /* 0x0000006000727202 */ /* 0x001fe20000000f00 */
[----:B------:R-:W-:Y:S01]  /*0c90*/  FFMA.FTZ R96, R28, R121, R49 ;  /* 0x000000791c607223 */ /* 0x000fe20000010031 */
[----:B------:R-:W-:Y:S01]  /*0ca0*/  HADD2.F32 R49, -RZ, R103.H0_H0 ;  /* 0x20000067ff317230 */ /* 0x000fe20000004100 */
[----:B------:R-:W-:Y:S01]  /*0cb0*/  MOV R117, R102 ;  /* 0x0000006600757202 */ /* 0x000fe20000000f00 */
[----:B------:R-:W-:Y:S01]  /*0cc0*/  FMUL.FTZ R103, R48, UR7 ;  /* 0x0000000730677c20 */ /* 0x000fe20008410000 */
[--C-:B------:R-:W-:Y:S01]  /*0cd0*/  SHF.R.U64 R102, R104, 0x10, R105.reuse ;  /* 0x0000001068667819 */ /* 0x100fe20000001269 */
[----:B------:R-:W-:Y:S01]  /*0ce0*/  HADD2.F32 R48, -RZ, R50.H0_H0 ;  /* 0x20000032ff307230 */ /* 0x000fe20000004100 */
[----:B------:R-:W-:Y:S01]  /*0cf0*/  SHF.R.U32.HI R104, RZ, 0x10, R105 ;  /* 0x00000010ff687819 */ /* 0x000fe20000011669 */
[----:B------:R-:W-:-:S02]  /*0d00*/  HADD2.F32 R100, -RZ, R100.H0_H0 ;  /* 0x20000064ff647230 */ /* 0x000fc40000004100 */
[----:B------:R-:W-:Y:S01]  /*0d10*/  FMUL.FTZ R105, R42, R49 ;  /* 0x000000312a697220 */ /* 0x000fe20000410000 */
[----:B------:R-:W-:Y:S02]  /*0d20*/  HADD2.F32 R102, -RZ, R102.H0_H0 ;  /* 0x20000066ff667230 */ /* 0x000fe40000004100 */
[----:B------:R-:W-:Y:S01]  /*0d30*/  FADD.FTZ R48, -R23, R48 ;  /* 0x0000003017307221 */ /* 0x000fe20000010100 */
[----:B------:R-:W-:Y:S01]  /*0d40*/  FADD.FTZ R55, R100, R55 ;  /* 0x0000003764377221 */ /* 0x000fe20000010000 */
[-C--:B------:R-:W-:Y:S01]  /*0d50*/  FFMA.FTZ R56, R103, R100.reuse, R56 ;  /* 0x0000006467387223 */ /* 0x080fe20000010038 */
[----:B------:R-:W-:Y:S01]  /*0d60*/  FFMA.FTZ R100, R30, R100, R105 ;  /* 0x000000641e647223 */ /* 0x000fe20000010069 */
[----:B------:R-:W-:Y:S02]  /*0d70*/  HADD2.F32 R105, -RZ, R106.H0_H0 ;  /* 0x2000006aff697230 */ /* 0x000fe40000004100 */
[----:B------:R-:W-:Y:S01]  /*0d80*/  FMUL.FTZ R106, R48, UR7 ;  /* 0x00000007306a7c20 */ /* 0x000fe20008410000 */
[----:B------:R-:W-:Y:S01]  /*0d90*/  SHF.R.U32.HI R51, RZ, 0x10, R51 ;  /* 0x00000010ff337819 */ /* 0x000fe20000011633 */
[----:B------:R-:W-:Y:S01]  /*0da0*/  FMUL.FTZ R48, R41, R102 ;  /* 0x0000006629307220 */ /* 0x000fe20000410000 */
[----:B------:R-:W-:Y:S01]  /*0db0*/  FADD.FTZ R58, R105, R58 ;  /* 0x0000003a693a7221 */ /* 0x000fe20000010000 */
[----:B------:R-:W-:-:S02]  /*0dc0*/  FFMA.FTZ R59, R106, R105, R59 ;  /* 0x000000696a3b7223 */ /* 0x000fc4000001003b */
[----:B------:R-:W-:Y:S01]  /*0dd0*/  FFMA.FTZ R105, R29, R105, R48 ;  /* 0x000000691d697223 */ /* 0x000fe20000010030 */
[----:B------:R-:W-:Y:S02]  /*0de0*/  HADD2.F32 R48, -RZ, R51.H0_H0 ;  /* 0x20000033ff307230 */ /* 0x000fe40000004100 */
[----:B------:R-:W-:-:S03]  /*0df0*/  HADD2.F32 R50, -RZ, R104.H0_H0 ;  /* 0x20000068ff327230 */ /* 0x000fc60000004100 */
[----:B------:R-:W-:Y:S01]  /*0e00*/  FADD.FTZ R48, -R23, R48 ;  /* 0x0000003017307221 */ /* 0x000fe20000010100 */
[----:B------:R-:W-:Y:S01]  /*0e10*/  FADD.FTZ R53, R102, R53 ;  /* 0x0000003566357221 */ /* 0x000fe20000010000 */
[----:B------:R-:W-:Y:S01]  /*0e20*/  FFMA.FTZ R57, R106, R102, R57 ;  /* 0x000000666a397223 */ /* 0x000fe20000010039 */
[----:B------:R-:W-:Y:S02]  /*0e30*/  HADD2.F32 R110, -RZ, R110.H0_H0 ;  /* 0x2000006eff6e7230 */ /* 0x000fe40000004100 */
[----:B------:R-:W-:Y:S01]  /*0e40*/  FMUL.FTZ R104, R48, UR7 ;  /* 0x0000000730687c20 */ /* 0x000fe20008410000 */
[----:B------:R-:W-:Y:S01]  /*0e50*/  FMUL.FTZ R102, R43, R50 ;  /* 0x000000322b667220 */ /* 0x000fe20000410000 */
[----:B------:R-:W-:Y:S01]  /*0e60*/  FADD.FTZ R22, R49, R22 ;  /* 0x0000001631167221 */ /* 0x000fe20000010000 */
[----:B------:R-:W-:Y:S01]  /*0e70*/  FFMA.FTZ R54, R103, R49, R54 ;  /* 0x0000003167367223 */ /* 0x000fe20000010036 */
[----:B------:R-:W-:Y:S01]  /*0e80*/  FADD.FTZ R20, R110, R20 ;  /* 0x000000146e147221 */ /* 0x000fe20000010000 */
[-C--:B------:R-:W-:Y:S01]  /*0e90*/  FFMA.FTZ R21, R104, R110.reuse, R21 ;  /* 0x0000006e68157223 */ /* 0x080fe20000010015 */
[----:B------:R-:W-:Y:S01]  /*0ea0*/  FFMA.FTZ R102, R31, R110, R102 ;  /* 0x0000006e1f667223 */ /* 0x000fe20000010066 */
[----:B------:R-:W-:Y:S01]  /*0eb0*/  FADD.FTZ R49, RZ, R101 ;  /* 0x00000065ff317221 */ /* 0x000fe20000010000 */
[----:B------:R-:W-:-:S02]  /*0ec0*/  SHF.R.U64 R110, R80, 0x10, R81 ;  /* 0x00000010506e7819 */ /* 0x000fc40000001251 */
[----:B------:R-:W-:Y:S01]  /*0ed0*/  SHF.R.U32.HI R124, RZ, 0x10, R81 ;  /* 0x00000010ff7c7819 */ /* 0x000fe20000011651 */
[----:B------:R-:W-:Y:S01]  /*0ee0*/  FADD.FTZ R49, R108, R49 ;  /* 0x000000316c317221 */ /* 0x000fe20000010000 */
[----:B------:R-:W-:Y:S01]  /*0ef0*/  FADD.FTZ R14, R50, R14 ;  /* 0x0000000e320e7221 */ /* 0x000fe20000010000 */
[----:B------:R-:W-:Y:S01]  /*0f00*/  FFMA.FTZ R19, R104, R50, R19 ;  /* 0x0000003268137223 */ /* 0x000fe20000010013 */
[----:B------:R-:W-:Y:S02]  /*0f10*/  HADD2.F32 R80, -RZ, R80.H0_H0 ;  /* 0x20000050ff507230 */ /* 0x000fe40000004100 */
[----:B------:R-:W-:Y:S02]  /*0f20*/  HADD2.F32 R50, -RZ, R81.H0_H0 ;  /* 0x20000051ff327230 */ /* 0x000fe40000004100 */
[----:B------:R-:W-:Y:S02]  /*0f30*/  HADD2.F32 R110, -RZ, R110.H0_H0 ;  /* 0x2000006eff6e7230 */ /* 0x000fe40000004100 */
[----:B------:R-:W-:-:S02]  /*0f40*/  HADD2.F32 R124, -RZ, R124.H0_H0 ;  /* 0x2000007cff7c7230 */ /* 0x000fc40000004100 */
        /* <DEDUP_REMOVED lines=12> */
[----:B------:R-:W-:Y:S01]  /*1010*/  FFMA.FTZ R48, R0, R101, RZ ;  /* 0x0000006500307223 */ /* 0x000fe200000100ff */
[----:B------:R-:W-:Y:S02]  /*1020*/  HADD2.F32 R116, -RZ, R116.H0_H0 ;  /* 0x20000074ff747230 */ /* 0x000fe40000004100 */
[----:B------:R-:W-:Y:S01]  /*1030*/  FADD.FTZ R117, R100, R115 ;  /* 0x0000007364757221 */ /* 0x000fe20000010000 */
[----:B------:R-:W-:Y:S01]  /*1040*/  FMUL.FTZ R115, R44, R23 ;  /* 0x000000172c737220 */ /* 0x000fe20000410000 */
[----:B------:R-:W-:Y:S02]  /*1050*/  HADD2.F32 R122, -RZ, R122.H0_H0 ;  /* 0x2000007aff7a7230 */ /* 0x000fe40000004100 */
[----:B------:R-:W-:Y:S01]  /*1060*/  FFMA.FTZ R48, R111, R108, R48 ;  /* 0x0000006c6f307223 */ /* 0x000fe20000010030 */
[----:B------:R-:W-:-:S02]  /*1070*/  HADD2.F32 R51, -RZ, R112.H0_H0 ;  /* 0x20000070ff337230 */ /* 0x000fc40000004100 */
[----:B------:R-:W-:Y:S01]  /*1080*/  FFMA.FTZ R114, R32, R49, R115 ;  /* 0x0000003120727223 */ /* 0x000fe20000010073 */
[----:B------:R-:W-:Y:S02]  /*1090*/  HADD2.F32 R120, -RZ, R120.H0_H0 ;  /* 0x20000078ff787230 */ /* 0x000fe40000004100 */
[----:B------:R-:W-:Y:S01]  /*10a0*/  FADD.FTZ R115, R102, R117 ;  /* 0x0000007566737221 */ /* 0x000fe20000010000 */
[----:B------:R-:W-:Y:S01]  /*10b0*/  FMUL.FTZ R112, R45, R116 ;  /* 0x000000742d707220 */ /* 0x000fe20000410000 */
[----:B------:R-:W-:Y:S01]  /*10c0*/  FADD.FTZ R61, R121, R61 ;  /* 0x0000003d793d7221 */ /* 0x000fe20000010000 */
[----:B------:R-:W-:Y:S01]  /*10d0*/  FFMA.FTZ R62, R97, R121, R62 ;  /* 0x00000079613e7223 */ /* 0x000fe2000001003e */
[----:B------:R-:W-:Y:S02]  /*10e0*/  HADD2.F32 R119, -RZ, R119.H0_H0 ;  /* 0x20000077ff777230 */ /* 0x000fe40000004100 */
[----:B------:R-:W-:Y:S01]  /*10f0*/  FFMA.FTZ R50, R99, R98, R48 ;  /* 0x0000006263327223 */ /* 0x000fe20000010030 */
[----:B------:R-:W-:Y:S01]  /*1100*/  FMUL.FTZ R121, R46, R120 ;  /* 0x000000782e797220 */ /* 0x000fe20000410000 */
[----:B------:R-:W-:Y:S01]  /*1110*/  FFMA.FTZ R117, R33, R122, R112 ;  /* 0x0000007a21757223 */ /* 0x000fe20000010070 */
[----:B------:R-:W-:Y:S01]  /*1120*/  FADD.FTZ R48, R114, R115 ;  /* 0x0000007372307221 */ /* 0x000fe20000010000 */
[----:B------:R-:W-:-:S02]  /*1130*/  HADD2.F32 R118, -RZ, R118.H0_H0 ;  /* 0x20000076ff767230 */ /* 0x000fc40000004100 */
[----:B------:R-:W-:Y:S01]  /*1140*/  FFMA.FTZ R112, R34, R51, R121 ;  /* 0x0000003322707223 */ /* 0x000fe20000010079 */
[----:B------:R-:W-:Y:S01]  /*1150*/  FMUL.FTZ R124, R47, R119 ;  /* 0x000000772f7c7220 */ /* 0x000fe20000410000 */
        /* <DEDUP_REMOVED lines=9> */
[----:B------:R-:W-:-:S02]  /*11f0*/  FFMA.FTZ R2, R113, R49, R2 ;  /* 0x0000003171027223 */ /* 0x000fc40000010002 */
        /* <DEDUP_REMOVED lines=43> */
.L_x_1838:
[----:B------:R-:W-:Y:S05]  /*14b0*/  BSYNC.RECONVERGENT B0 ;  /* 0x0000000000007941 */ /* 0x000fea0003800200 */
.L_x_1837:
        /* <DEDUP_REMOVED lines=48> */
[----:B------:R-:W-:Y:S01]  /*17c0*/  SHF.R.U32.HI R49, RZ, 0x10, R77 ;  /* 0x00000010ff317819 */ /* 0x000fe2000001164d */
[----:B------:R-:W-:Y:S01]  /*17d0*/  FFMA.FTZ R0, R0, UR5, R116 ;  /* 0x0000000500007c23 */ /* 0x000fe20008010074 */
[----:B------:R-:W-:Y:S02]  /*17e0*/  HADD2.F32 R48, -RZ, R48.H0_H0 ;  /* 0x20000030ff307230 */ /* 0x000fe40000004100 */
[----:B------:R-:W-:Y:S01]  /*17f0*/  FADD.FTZ R99, R98, -R99 ;  /* 0x8000006362637221 */ /* 0x000fe20000010000 */
[----:B------:R-:W-:Y:S01]  /*1800*/  FADD.FTZ R107, R107, -R50 ;  /* 0x800000326b6b7221 */ /* 0x000fe20000010000 */
[----:B------:R-:W-:Y:S01]  /*1810*/  FADD.FTZ R0, R101, -R0 ;  /* 0x8000000065007221 */ /* 0x000fe20000010000 */
[----:B------:R-:W-:Y:S01]  /*1820*/  FFMA.FTZ R103, R103, UR5, R116 ;  /* 0x0000000567677c23 */ /* 0x000fe20008010074 */
[----:B------:R-:W-:Y:S01]  /*1830*/  FFMA.FTZ R50, R99, UR7, R48 ;  /* 0x0000000763327c23 */ /* 0x000fe20008010030 */
[----:B------:R-:W-:-:S02]  /*1840*/  HADD2.F32 R48, -RZ, R49.H0_H0 ;  /* 0x20000031ff307230 */ /* 0x000fc40000004100 */
[--C-:B------:R-:W-:Y:S01]  /*1850*/  FFMA.FTZ R101, R104, UR5, R116.reuse ;  /* 0x0000000568657c23 */ /* 0x100fe20008010074 */
[----:B------:R-:W-:Y:S01]  /*1860*/  FADD.FTZ R103, R100, -R103 ;  /* 0x8000006764677221 */ /* 0x000fe20000010000 */
[----:B------:R-:W-:Y:S01]  /*1870*/  SHF.R.U32.HI R100, RZ, 0x10, R73 ;  /* 0x00000010ff647819 */ /* 0x000fe20000011649 */
[----:B------:R-:W-:Y:S01]  /*1880*/  FFMA.FTZ R97, R97, UR5, R116 ;  /* 0x0000000561617c23 */ /* 0x000fe20008010074 */
[----:B------:R-:W-:Y:S01]  /*1890*/  FFMA.FTZ R51, R107, UR7, R48 ;  /* 0x000000076b337c23 */ /* 0x000fe20008010030 */
[----:B------:R-:W-:Y:S01]  /*18a0*/  MOV R48, R76 ;  /* 0x0000004c00307202 */ /* 0x000fe20000000f00 */
[----:B------:R-:W-:Y:S01]  /*18b0*/  FADD.FTZ R101, R102, -R101 ;  /* 0x8000006566657221 */ /* 0x000fe20000010000 */
[----:B------:R-:W-:Y:S02]  /*18c0*/  HADD2.F32 R100, -RZ, R100.H0_H0 ;  /* 0x20000064ff647230 */ /* 0x000fe40000004100 */
[----:B------:R-:W-:Y:S01]  /*18d0*/  FADD.FTZ R96, R96, -R97 ;  /* 0x8000006160607221 */ /* 0x000fe20000010000 */
[----:B------:R-:W-:Y:S01]  /*18e0*/  FFMA.FTZ R81, R81, UR5, R116 ;  /* 0x0000000551517c23 */ /* 0x000fe20008010074 */
[----:B------:R-:W-:Y:S01]  /*18f0*/  HADD2.F32 R49, -RZ, R48.H0_H0 ;  /* 0x20000030ff317230 */ /* 0x000fe20000004100 */
[----:B------:R-:W-:Y:S01]  /*1900*/  SHF.R.U64 R48, R76, 0x10, R77 ;  /* 0x000000104c307819 */ /* 0x000fe2000000124d */
[----:B------:R-:W-:Y:S01]  /*1910*/  FFMA.FTZ R100, R101, UR7, R100 ;  /* 0x0000000765647c23 */ /* 0x000fe20008010064 */
[----:B------:R-:W-:Y:S01]  /*1920*/  FADD.FTZ R81, R112, -R81 ;  /* 0x8000005170517221 */ /* 0x000fe20000010000 */
[--C-:B------:R-:W-:Y:S01]  /*1930*/  FFMA.FTZ R80, R80, UR5, R116.reuse ;  /* 0x0000000550507c23 */ /* 0x100fe20008010074 */
[----:B------:R-:W-:Y:S01]  /*1940*/  FFMA.FTZ R49, R0, UR7, R49 ;  /* 0x0000000700317c23 */ /* 0x000fe20008010031 */
[----:B------:R-:W-:Y:S01]  /*1950*/  HADD2.F32 R0, -RZ, R48.H0_H0 ;  /* 0x20000030ff007230 */ /* 0x000fe20000004100 */
[----:B------:R-:W-:Y:S01]  /*1960*/  MOV R48, R73 ;  /* 0x0000004900307202 */ /* 0x000fe20000000f00 */
[----:B------:R0:W-:Y:S01]  /*1970*/  F2F.F16.F32 R97, R100 ;  /* 0x0000006400617304 */ /* 0x0001e20000200800 */
[----:B------:R-:W-:Y:S01]  /*1980*/  FFMA.FTZ R111, R111, UR5, R116 ;  /* 0x000000056f6f7c23 */ /* 0x000fe20008010074 */
[----:B------:R-:W-:Y:S01]  /*1990*/  FADD.FTZ R80, R115, -R80 ;  /* 0x8000005073507221 */ /* 0x000fe20000010000 */
[----:B------:R-:W-:Y:S01]  /*19a0*/  FFMA.FTZ R106, R106, UR5, R116 ;  /* 0x000000056a6a7c23 */ /* 0x000fe20008010074 */
[----:B------:R-:W-:-:S02]  /*19b0*/  HADD2.F32 R48, -RZ, R48.H0_H0 ;  /* 0x20000030ff307230 */ /* 0x000fc40000004100 */
[----:B------:R-:W-:Y:S01]  /*19c0*/  FFMA.FTZ R110, R110, UR5, R116 ;  /* 0x000000056e6e7c23 */ /* 0x000fe20008010074 */
[----:B------:R-:W-:Y:S01]  /*19d0*/  FADD.FTZ R111, R108, -R111 ;  /* 0x8000006f6c6f7221 */ /* 0x000fe20000010000 */
[----:B------:R-:W-:Y:S01]  /*19e0*/  FADD.FTZ R106, R105, -R106 ;  /* 0x8000006a696a7221 */ /* 0x000fe20000010000 */
[----:B------:R1:W-:Y:S01]  /*19f0*/  F2F.F16.F32 R99, R49 ;  /* 0x0000003100637304 */ /* 0x0003e20000200800 */
[----:B------:R-:W-:Y:S01]  /*1a00*/  FFMA.FTZ R98, R103, UR7, R48 ;  /* 0x0000000767627c23 */ /* 0x000fe20008010030 */
[----:B------:R-:W-:Y:S01]  /*1a10*/  MOV R48, R72 ;  /* 0x0000004800307202 */ /* 0x000fe20000000f00 */
[----:B------:R-:W-:Y:S01]  /*1a20*/  FADD.FTZ R110, R117, -R110 ;  /* 0x8000006e756e7221 */ /* 0x000fe20000010000 */
[----:B0-----:R-:W-:Y:S01]  /*1a30*/  SHF.R.U32.HI R100, RZ, 0x10, R75 ;  /* 0x00000010ff647819 */ /* 0x001fe2000001164b */
[----:B------:R-:W-:Y:S01]  /*1a40*/  FFMA.FTZ R0, R111, UR7, R0 ;  /* 0x000000076f007c23 */ /* 0x000fe20008010000 */
[----:B------:R-:W-:Y:S01]  /*1a50*/  SHF.R.U64 R103, R72, 0x10, R73 ;  /* 0x0000001048677819 */ /* 0x000fe20000001249 */
[----:B------:R-:W-:Y:S01]  /*1a60*/  FFMA.FTZ R113, R113, UR5, R116 ;  /* 0x0000000571717c23 */ /* 0x000fe20008010074 */
[----:B------:R-:W-:Y:S01]  /*1a70*/  F2F.F16.F32 R50, R50 ;  /* 0x0000003200327304 */ /* 0x000fe20000200800 */
[----:B-1----:R-:W-:Y:S01]  /*1a80*/  HADD2.F32 R49, -RZ, R48.H0_H0 ;  /* 0x20000030ff317230 */ /* 0x002fe20000004100 */
[----:B------:R-:W-:Y:S01]  /*1a90*/  MOV R48, R75 ;  /* 0x0000004b00307202 */ /* 0x000fe20000000f00 */
[----:B------:R-:W-:-:S02]  /*1aa0*/  HADD2.F32 R103, -RZ, R103.H0_H0 ;  /* 0x20000067ff677230 */ /* 0x000fc40000004100 */
[----:B------:R-:W-:Y:S01]  /*1ab0*/  FADD.FTZ R113, R114, -R113 ;  /* 0x8000007172717221 */ /* 0x000fe20000010000 */
[----:B------:R-:W-:Y:S01]  /*1ac0*/  FFMA.FTZ R49, R96, UR7, R49 ;  /* 0x0000000760317c23 */ /* 0x000fe20008010031 */
[----:B------:R-:W-:Y:S02]  /*1ad0*/  HADD2.F32 R48, -RZ, R48.H0_H0 ;  /* 0x20000030ff307230 */ /* 0x000fe40000004100 */
[----:B------:R-:W-:Y:S01]  /*1ae0*/  FFMA.FTZ R96, R106, UR7, R103 ;  /* 0x000000076a607c23 */ /* 0x000fe20008010067 */
[----:B------:R-:W0:Y:S02]  /*1af0*/  F2F.F16.F32 R51, R51 ;  /* 0x0000003300337304 */ /* 0x000e240000200800 */
[----:B------:R-:W-:Y:S01]  /*1b00*/  FFMA.FTZ R81, R81, UR7, R48 ;  /* 0x0000000751517c23 */ /* 0x000fe20008010030 */
[----:B------:R-:W-:-:S05]  /*1b10*/  SHF.R.U64 R48, R74, 0x10, R75 ;  /* 0x000000104a307819 */ /* 0x000fca000000124b */
[----:B------:R1:W-:Y:S01]  /*1b20*/  F2F.F16.F32 R101, R49 ;  /* 0x0000003100657304 */ /* 0x0003e20000200800 */
[----:B0-----:R-:W-:-:S07]  /*1b30*/  PRMT R107, R50, 0x5410, R51 ;  /* 0x00005410326b7816 */ /* 0x001fce0000000033 */
[----:B------:R-:W-:Y:S01]  /*1b40*/  F2F.F16.F32 R0, R0 ;  /* 0x0000000000007304 */ /* 0x000fe20000200800 */
[----:B-1----:R-:W-:-:S05]  /*1b50*/  HADD2.F32 R49, -RZ, R100.H0_H0 ;  /* 0x20000064ff317230 */ /* 0x002fca0000004100 */
[----:B------:R-:W-:Y:S01]  /*1b60*/  FFMA.FTZ R102, R80, UR7, R49 ;  /* 0x0000000750667c23 */ /* 0x000fe20008010031 */
[----:B------:R-:W-:Y:S01]  /*1b70*/  HADD2.F32 R49, -RZ, R48.H0_H0 ;  /* 0x20000030ff317230 */ /* 0x000fe20000004100 */
[----:B------:R-:W-:Y:S01]  /*1b80*/  MOV R80, R74 ;  /* 0x0000004a00507202 */ /* 0x000fe20000000f00 */
[----:B------:R-:W0:Y:S03]  /*1b90*/  F2F.F16.F32 R96, R96 ;  /* 0x0000006000607304 */ /* 0x000e260000200800 */
[----:B------:R-:W-:Y:S01]  /*1ba0*/  FFMA.FTZ R110, R110, UR7, R49 ;  /* 0x000000076e6e7c23 */ /* 0x000fe20008010031 */
[----:B------:R-:W-:Y:S01]  /*1bb0*/  HADD2.F32 R80, -RZ, R80.H0_H0 ;  /* 0x20000050ff507230 */ /* 0x000fe20000004100 */
[----:B------:R-:W1:Y:S03]  /*1bc0*/  LDC.64 R48, c[0x0][0x468] ;  /* 0x00011a00ff307b82 */ /* 0x000e660000000a00 */
[----:B------:R-:W2:Y:S01]  /*1bd0*/  F2F.F16.F32 R98, R98 ;  /* 0x0000006200627304 */ /* 0x000ea20000200800 */
[----:B------:R-:W-:Y:S01]  /*1be0*/  FFMA.FTZ R113, R113, UR7, R80 ;  /* 0x0000000771717c23 */ /* 0x000fe20008010050 */
[----:B0-----:R-:W-:-:S06]  /*1bf0*/  IMAD.WIDE.U32 R50, R96, 0x10000, RZ ;  /* 0x0001000060327825 */ /* 0x001fcc00078e00ff */
[----:B------:R-:W0:Y:S01]  /*1c00*/  F2F.F16.F32 R110, R110 ;  /* 0x0000006e006e7304 */ /* 0x000e220000200800 */
[----:B------:R-:W-:Y:S02]  /*1c10*/  LOP3.LUT R50, R50, R101, RZ, 0xfc, !PT ;  /* 0x0000006532327212 */ /* 0x000fe400078efcff */
[----:B--2---:R-:W-:-:S05]  /*1c20*/  PRMT R105, R98, 0x5410, R97 ;  /* 0x0000541062697816 */ /* 0x004fca0000000061 */
[----:B------:R2:W-:Y:S01]  /*1c30*/  F2F.F16.F32 R100, R81 ;  /* 0x0000005100647304 */ /* 0x0005e20000200800 */
[----:B------:R-:W-:Y:S01]  /*1c40*/  LOP3.LUT R51, R105, R51, RZ, 0xfc, !PT ;  /* 0x0000003369337212 */ /* 0x000fe200078efcff */
[----:B0-----:R-:W-:-:S06]  /*1c50*/  IMAD.WIDE.U32 R96, R110, 0x10000, RZ ;  /* 0x000100006e607825 */ /* 0x001fcc00078e00ff */
[----:B------:R-:W0:Y:S01]  /*1c60*/  F2F.F16.F32 R103, R102 ;  /* 0x0000006600677304 */ /* 0x000e220000200800 */
[----:B--2---:R-:W-:-:S07]  /*1c70*/  IMAD.WIDE.U32 R80, R0, 0x10000, RZ ;  /* 0x0001000000507825 */ /* 0x004fce00078e00ff */
[----:B------:R-:W2:Y:S01]  /*1c80*/  F2F.F16.F32 R113, R113 ;  /* 0x0000007100717304 */ /* 0x000ea20000200800 */
[----:B------:R-:W-:Y:S01]  /*1c90*/  LOP3.LUT R80, R80, R99, RZ, 0xfc, !PT ;  /* 0x0000006350507212 */ /* 0x000fe200078efcff */
[----:B-1----:R-:W-:Y:S01]  /*1ca0*/  IMAD.WIDE.U32 R98, R86, 0x8, R48 ;  /* 0x0000000856627825 */ /* 0x002fe200078e0030 */
[----:B------:R-:W-:Y:S02]  /*1cb0*/  LOP3.LUT R81, R107, R81, RZ, 0xfc, !PT ;  /* 0x000000516b517212 */ /* 0x000fe400078efcff */
[----:B0-----:R-:W-:Y:S01]  /*1cc0*/  PRMT R103, R100, 0x5410, R103 ;  /* 0x0000541064677816 */ /* 0x001fe20000000067 */
[--C-:B------:R-:W-:Y:S02]  /*1cd0*/  IMAD.WIDE.U32 R100, R121, 0x8, R48.reuse ;  /* 0x0000000879647825 */ /* 0x100fe400078e0030 */
[----:B------:R3:W-:Y:S01]  /*1ce0*/  STG.E.64 desc[UR14][R98.64], R80 ;  /* 0x0000005062007986 */ /* 0x0007e2000c101b0e */
[----:B------:R-:W-:Y:S01]  /*1cf0*/  LOP3.LUT R97, R103, R97, RZ, 0xfc, !PT ;  /* 0x0000006167617212 */ /* 0x000fe200078efcff */
[----:B------:R-:W-:-:S02]  /*1d00*/  IMAD.WIDE.U32 R48, R123, 0x8, R48 ;  /* 0x000000087b307825 */ /* 0x000fc400078e0030 */
[----:B------:R3:W-:Y:S01]  /*1d10*/  STG.E.64 desc[UR14][R100.64], R50 ;  /* 0x0000003264007986 */ /* 0x0007e2000c101b0e */
[----:B--2---:R-:W-:-:S05]  /*1d20*/  LOP3.LUT R96, R96, R113, RZ, 0xfc, !PT ;  /* 0x0000007160607212 */ /* 0x004fca00078efcff */
[----:B------:R3:W-:Y:S01]  /*1d30*/  STG.E.64 desc[UR14][R48.64], R96 ;  /* 0x0000006030007986 */ /* 0x0007e2000c101b0e */
[----:B------:R-:W-:Y:S05]  /*1d40*/  BRA `(.L_x_1842) ;  /* 0x0000002800987947 */ /* 0x000fea0003800000 */
.L_x_1841:
[----:B-----5:R-:W-:Y:S01]  /*1d50*/  MOV R48, R77 ;  /* 0x0000004d00307202 */ /* 0x020fe20000000f00 */
[--C-:B------:R-:W-:Y:S01]  /*1d60*/  FFMA.FTZ R99, R99, UR5, R116.reuse ;  /* 0x0000000563637c23 */ /* 0x100fe20008010074 */
        /* <DEDUP_REMOVED lines=12> */
[----:B------:R-:W-:Y:S01]  /*1e30*/  SHF.R.U32.HI R51, RZ, 0x10, R73 ;  /* 0x00000010ff337819 */ /* 0x000fe20000011649 */
[----:B------:R-:W-:Y:S01]  /*1e40*/  FFMA.FTZ R111, R111, UR5, R116 ;  /* 0x000000056f6f7c23 */ /* 0x000fe20008010074 */
[----:B------:R-:W-:-:S02]  /*1e50*/  HADD2.F32 R49, -RZ, R48.H0_H0 ;  /* 0x20000030ff317230 */ /* 0x000fc40000004100 */
[----:B------:R-:W-:Y:S01]  /*1e60*/  FADD.FTZ R103, R100, -R103 ;  /* 0x8000006764677221 */ /* 0x000fe20000010000 */
[----:B------:R-:W-:Y:S01]  /*1e70*/  SHF.R.U64 R48, R76, 0x10, R77 ;  /* 0x000000104c307819 */ /* 0x000fe2000000124d */
[----:B------:R-:W-:Y:S02]  /*1e80*/  HADD2.F32 R100, -RZ, R51.H0_H0 ;  /* 0x20000033ff647230 */ /* 0x000fe40000004100 */
[----:B------:R-:W-:Y:S01]  /*1e90*/  FFMA.FTZ R97, R97, UR5, R116 ;  /* 0x0000000561617c23 */ /* 0x000fe20008010074 */
[----:B------:R-:W-:Y:S01]  /*1ea0*/  FFMA.FTZ R0, R0, UR7, R49 ;  /* 0x0000000700007c23 */ /* 0x000fe20008010031 */
[----:B------:R-:W-:Y:S01]  /*1eb0*/  MOV R49, R73 ;  /* 0x0000004900317202 */ /* 0x000fe20000000f00 */
[----:B------:R-:W-:Y:S02]  /*1ec0*/  HADD2.F32 R48, -RZ, R48.H0_H0 ;  /* 0x20000030ff307230 */ /* 0x000fe40000004100 */
[----:B------:R-:W-:Y:S01]  /*1ed0*/  FADD.FTZ R111, R108, -R111 ;  /* 0x8000006f6c6f7221 */ /* 0x000fe20000010000 */
[----:B------:R0:W-:Y:S01]  /*1ee0*/  F2F.F16.F32 R99, R0 ;  /* 0x0000000000637304 */ /* 0x0001e20000200800 */
[----:B------:R-:W-:Y:S01]  /*1ef0*/  FADD.FTZ R96, R96, -R97 ;  /* 0x8000006160607221 */ /* 0x000fe20000010000 */
[----:B------:R-:W-:-:S02]  /*1f00*/  HADD2.F32 R88, -RZ, R49.H0_H0 ;  /* 0x20000031ff587230 */ /* 0x000fc40000004100 */
[----:B------:R-:W-:Y:S01]  /*1f10*/  FFMA.FTZ R49, R104, UR5, R116 ;  /* 0x0000000568317c23 */ /* 0x000fe20008010074 */
[----:B------:R-:W-:Y:S01]  /*1f20*/  FFMA.FTZ R48, R111, UR7, R48 ;  /* 0x000000076f307c23 */ /* 0x000fe20008010030 */
[--C-:B------:R-:W-:Y:S01]  /*1f30*/  FFMA.FTZ R106, R106, UR5, R116.reuse ;  /* 0x000000056a6a7c23 */ /* 0x100fe20008010074 */
[----:B------:R-:W-:Y:S01]  /*1f40*/  FFMA.FTZ R110, R110, UR5, R116 ;  /* 0x000000056e6e7c23 */ /* 0x000fe20008010074 */
[----:B------:R-:W-:Y:S01]  /*1f50*/  FADD.FTZ R49, R102, -R49 ;  /* 0x8000003166317221 */ /* 0x000fe20000010000 */
[----:B------:R-:W-:Y:S01]  /*1f60*/  F2F.F16.F32 R91, R50 ;  /* 0x00000032005b7304 */ /* 0x000fe20000200800 */
[----:B0-----:R-:W-:Y:S01]  /*1f70*/  MOV R0, R72 ;  /* 0x0000004800007202 */ /* 0x001fe20000000f00 */
[----:B------:R-:W-:Y:S01]  /*1f80*/  FADD.FTZ R106, R105, -R106 ;  /* 0x8000006a696a7221 */ /* 0x000fe20000010000 */
[----:B------:R-:W-:Y:S01]  /*1f90*/  FFMA.FTZ R100, R49, UR7, R100 ;  /* 0x0000000731647c23 */ /* 0x000fe20008010064 */
[----:B------:R-:W-:Y:S01]  /*1fa0*/  FADD.FTZ R110, R117, -R110 ;  /* 0x8000006e756e7221 */ /* 0x000fe20000010000 */
[--C-:B------:R-:W-:Y:S01]  /*1fb0*/  FFMA.FTZ R81, R81, UR5, R116.reuse ;  /* 0x0000000551517c23 */ /* 0x100fe20008010074 */
[----:B------:R-:W-:Y:S01]  /*1fc0*/  HADD2.F32 R49, -RZ, R0.H0_H0 ;  /* 0x20000000ff317230 */ /* 0x000fe20000004100 */
[----:B------:R-:W-:Y:S01]  /*1fd0*/  SHF.R.U64 R0, R72, 0x10, R73 ;  /* 0x0000001048007819 */ /* 0x000fe20000001249 */
[----:B------:R0:W1:Y:S01]  /*1fe0*/  F2F.F16.F32 R50, R48 ;  /* 0x0000003000327304 */ /* 0x0000620000200800 */
[----:B------:R-:W-:Y:S01]  /*1ff0*/  FFMA.FTZ R80, R80, UR5, R116 ;  /* 0x0000000550507c23 */ /* 0x000fe20008010074 */
[----:B------:R-:W-:Y:S01]  /*2000*/  FFMA.FTZ R88, R103, UR7, R88 ;  /* 0x0000000767587c23 */ /* 0x000fe20008010058 */
[----:B------:R-:W-:Y:S01]  /*2010*/  FFMA.FTZ R49, R96, UR7, R49 ;  /* 0x0000000760317c23 */ /* 0x000fe20008010031 */
[----:B------:R-:W-:Y:S01]  /*2020*/  HADD2.F32 R51, -RZ, R0.H0_H0 ;  /* 0x20000000ff337230 */ /* 0x000fe20000004100 */
[----:B------:R-:W-:Y:S01]  /*2030*/  SHF.R.U64 R0, R74, 0x10, R75 ;  /* 0x000000104a007819 */ /* 0x000fe2000000124b */
[----:B------:R-:W-:Y:S01]  /*2040*/  FADD.FTZ R81, R112, -R81 ;  /* 0x8000005170517221 */ /* 0x000fe20000010000 */
[----:B------:R-:W-:Y:S01]  /*2050*/  FADD.FTZ R80, R115, -R80 ;  /* 0x8000005073507221 */ /* 0x000fe20000010000 */
[----:B------:R2:W-:Y:S01]  /*2060*/  F2F.F16.F32 R101, R49 ;  /* 0x0000003100657304 */ /* 0x0005e20000200800 */
[----:B0-----:R-:W-:Y:S01]  /*2070*/  MOV R48, R75 ;  /* 0x0000004b00307202 */ /* 0x001fe20000000f00 */
[----:B------:R-:W-:-:S02]  /*2080*/  HADD2.F32 R89, -RZ, R0.H0_H0 ;  /* 0x20000000ff597230 */ /* 0x000fc40000004100 */
[----:B------:R-:W-:Y:S01]  /*2090*/  FFMA.FTZ R51, R106, UR7, R51 ;  /* 0x000000076a337c23 */ /* 0x000fe20008010033 */
[----:B------:R-:W-:Y:S01]  /*20a0*/  FFMA.FTZ R113, R113, UR5, R116 ;  /* 0x0000000571717c23 */ /* 0x000fe20008010074 */
[----:B------:R-:W-:Y:S02]  /*20b0*/  HADD2.F32 R48, -RZ, R48.H0_H0 ;  /* 0x20000030ff307230 */ /* 0x000fe40000004100 */
[----:B------:R-:W-:Y:S01]  /*20c0*/  FFMA.FTZ R0, R110, UR7, R89 ;  /* 0x000000076e007c23 */ /* 0x000fe20008010059 */
[----:B------:R0:W-:Y:S01]  /*20d0*/  F2F.F16.F32 R96, R51 ;  /* 0x0000003300607304 */ /* 0x0001e20000200800 */
[----:B--2---:R-:W-:Y:S01]  /*20e0*/  SHF.R.U32.HI R49, RZ, 0x10, R75 ;  /* 0x00000010ff317819 */ /* 0x004fe2000001164b */
[----:B------:R-:W-:Y:S01]  /*20f0*/  FADD.FTZ R113, R114, -R113 ;  /* 0x8000007172717221 */ /* 0x000fe20000010000 */
[----:B------:R-:W-:-:S03]  /*2100*/  FFMA.FTZ R81, R81, UR7, R48 ;  /* 0x0000000751517c23 */ /* 0x000fc60008010030 */
[----:B------:R-:W-:Y:S02]  /*2110*/  HADD2.F32 R89, -RZ, R49.H0_H0 ;  /* 0x20000031ff597230 */ /* 0x000fe40000004100 */
[----:B------:R-:W2:Y:S01]  /*2120*/  F2F.F16.F32 R90, R90 ;  /* 0x0000005a005a7304 */ /* 0x000ea20000200800 */
[----:B0-----:R-:W-:Y:S01]  /*2130*/  MOV R51, R74 ;  /* 0x0000004a00337202 */ /* 0x001fe20000000f00 */
[----:B------:R-:W0:Y:S01]  /*2140*/  LDC.64 R48, c[0x0][0x468] ;  /* 0x00011a00ff307b82 */ /* 0x000e220000000a00 */
[----:B------:R-:W-:-:S03]  /*2150*/  FFMA.FTZ R107, R80, UR7, R89 ;  /* 0x00000007506b7c23 */ /* 0x000fc60008010059 */
[----:B------:R-:W-:Y:S02]  /*2160*/  HADD2.F32 R80, -RZ, R51.H0_H0 ;  /* 0x20000033ff507230 */ /* 0x000fe40000004100 */
[----:B------:R3:W-:Y:S01]  /*2170*/  F2F.F16.F32 R98, R88 ;  /* 0x0000005800627304 */ /* 0x0007e20000200800 */
[----:B-1----:R-:W-:-:S04]  /*2180*/  IMAD.WIDE.U32 R50, R50, 0x10000, RZ ;  /* 0x0001000032327825 */ /* 0x002fc800078e00ff */
[----:B------:R-:W-:Y:S01]  /*2190*/  FFMA.FTZ R109, R113, UR7, R80 ;  /* 0x00000007716d7c23 */ /* 0x000fe20008010050 */
[----:B--2---:R-:W-:Y:S02]  /*21a0*/  PRMT R91, R90, 0x5410, R91 ;  /* 0x000054105a5b7816 */ /* 0x004fe4000000005b */
[----:B------:R-:W1:Y:S01]  /*21b0*/  F2F.F16.F32 R97, R100 ;  /* 0x0000006400617304 */ /* 0x000e620000200800 */
[----:B---3--:R-:W2:Y:S07]  /*21c0*/  LDC.64 R88, c[0x0][0x470] ;  /* 0x00011c00ff587b82 */ /* 0x008eae0000000a00 */
[----:B------:R-:W3:Y:S01]  /*21d0*/  F2F.F16.F32 R0, R0 ;  /* 0x0000000000007304 */ /* 0x000ee20000200800 */
[----:B-1----:R-:W-:-:S07]  /*21e0*/  PRMT R103, R98, 0x5410, R97 ;  /* 0x0000541062677816 */ /* 0x002fce0000000061 */
[----:B------:R1:W-:Y:S01]  /*21f0*/  F2F.F16.F32 R106, R81 ;  /* 0x00000051006a7304 */ /* 0x0003e20000200800 */
[----:B------:R-:W-:Y:S01]  /*2200*/  LOP3.LUT R97, R91, R51, RZ, 0xfc, !PT ;  /* 0x000000335b617212 */ /* 0x000fe200078efcff */
[----:B0-----:R-:W-:-:S06]  /*2210*/  IMAD.WIDE.U32 R90, R86, 0x8, R48 ;  /* 0x00000008565a7825 */ /* 0x001fcc00078e0030 */
[----:B------:R-:W0:Y:S01]  /*2220*/  F2F.F16.F32 R107, R107 ;  /* 0x0000006b006b7304 */ /* 0x000e220000200800 */
[----:B-1----:R-:W-:Y:S01]  /*2230*/  IMAD.WIDE.U32 R80, R96, 0x10000, RZ ;  /* 0x0001000060507825 */ /* 0x002fe200078e00ff */
[----:B------:R-:W-:-:S03]  /*2240*/  LOP3.LUT R96, R50, R99, RZ, 0xfc, !PT ;  /* 0x0000006332607212 */ /* 0x000fc600078efcff */
[----:B---3--:R-:W-:Y:S01]  /*2250*/  IMAD.WIDE.U32 R50, R0, 0x10000, RZ ;  /* 0x0001000000327825 */ /* 0x008fe200078e00ff */
[----:B------:R-:W-:Y:S01]  /*2260*/  LOP3.LUT R80, R80, R101, RZ, 0xfc, !PT ;  /* 0x0000006550507212 */ /* 0x000fe200078efcff */
[----:B------:R1:W-:Y:S01]  /*2270*/  STG.E.64 desc[UR14][R90.64], R96 ;  /* 0x000000605a007986 */ /* 0x0003e2000c101b0e */
[----:B------:R-:W3:Y:S01]  /*2280*/  F2F.F16.F32 R109, R109 ;  /* 0x0000006d006d7304 */ /* 0x000ee20000200800 */
[----:B--2---:R-:W-:Y:S01]  /*2290*/  IMAD.WIDE.U32 R100, R86, 0x8, R88 ;  /* 0x0000000856647825 */ /* 0x004fe200078e0058 */
        /* <DEDUP_REMOVED lines=18> */
.L_x_1840:
[----:B------:R-:W-:-:S04]  /*23c0*/  UISETP.NE.U32.AND UP0, UPT, UR26, URZ, UPT ;  /* 0x000000ff1a00728c */ /* 0x000fc8000bf05070 */
[----:B------:R-:W-:-:S09]  /*23d0*/  UISETP.NE.AND.EX UP0, UPT, UR27, URZ, UPT, UP0 ;  /* 0x000000ff1b00728c */ /* 0x000fd2000bf05300 */
[----:B------:R-:W-:Y:S05]  /*23e0*/  BRA.U UP0, `(.L_x_1843) ;  /* 0x00000005009c7547 */ /* 0x000fea000b800000 */
        /* <DEDUP_REMOVED lines=84> */
[----:B------:R-:W-:Y:S01]  /*2930*/  LOP3.LUT R81, R103, R81, RZ, 0xfc, !PT ;  /* 0x0000005167517212 */ /* 0x000fe200078efcff */
[----:B------:R-:W-:-:S04]  /*2940*/  IMAD.WIDE.U32 R100, R121, 0x8, R48 ;  /* 0x0000000879647825 */ /* 0x000fc800078e0030 */
[----:B--2---:R-:W-:Y:S01]  /*2950*/  IMAD.WIDE.U32 R102, R121, 0x8, R92 ;  /* 0x0000000879667825 */ /* 0x004fe200078e005c */
[----:B0-----:R-:W-:-:S03]  /*2960*/  PRMT R99, R106, 0x5410, R107 ;  /* 0x000054106a637816 */ /* 0x001fc6000000006b */
        /* <DEDUP_REMOVED lines=15> */
.L_x_1843:
        /* <DEDUP_REMOVED lines=13> */
[----:B------:R-:W-:Y:S01]  /*2b30*/  SHF.R.U32.HI R51, RZ, 0x10, R73 ;  /* 0x00000010ff337819 */ /* 0x000fe20000011649 */
[--C-:B------:R-:W-:Y:S01]  /*2b40*/  FFMA.FTZ R111, R111, UR5, R116.reuse ;  /* 0x000000056f6f7c23 */ /* 0x100fe20008010074 */
[----:B------:R-:W-:Y:S01]  /*2b50*/  FFMA.FTZ R97, R97, UR5, R116 ;  /* 0x0000000561617c23 */ /* 0x000fe20008010074 */
[----:B------:R-:W-:Y:S01]  /*2b60*/  HADD2.F32 R49, -RZ, R48.H0_H0 ;  /* 0x20000030ff317230 */ /* 0x000fe20000004100 */
[----:B------:R0:W-:Y:S01]  /*2b70*/  F2F.F16.F32 R91, R50 ;  /* 0x00000032005b7304 */ /* 0x0001e20000200800 */
[----:B------:R-:W-:Y:S01]  /*2b80*/  SHF.R.U64 R48, R76, 0x10, R77 ;  /* 0x000000104c307819 */ /* 0x000fe2000000124d */
[----:B------:R-:W-:-:S02]  /*2b90*/  HADD2.F32 R88, -RZ, R51.H0_H0 ;  /* 0x20000033ff587230 */ /* 0x000fc40000004100 */
[----:B------:R-:W-:Y:S01]  /*2ba0*/  FADD.FTZ R111, R108, -R111 ;  /* 0x8000006f6c6f7221 */ /* 0x000fe20000010000 */
[----:B------:R-:W-:Y:S01]  /*2bb0*/  FFMA.FTZ R0, R0, UR7, R49 ;  /* 0x0000000700007c23 */ /* 0x000fe20008010031 */
[----:B------:R-:W-:Y:S01]  /*2bc0*/  MOV R49, R73 ;  /* 0x0000004900317202 */ /* 0x000fe20000000f00 */
[----:B------:R-:W-:Y:S02]  /*2bd0*/  HADD2.F32 R48, -RZ, R48.H0_H0 ;  /* 0x20000030ff307230 */ /* 0x000fe40000004100 */
[----:B------:R-:W-:Y:S01]  /*2be0*/  FADD.FTZ R96, R96, -R97 ;  /* 0x8000006160607221 */ /* 0x000fe20000010000 */
[----:B------:R1:W-:Y:S01]  /*2bf0*/  F2F.F16.F32 R95, R0 ;  /* 0x00000000005f7304 */ /* 0x0003e20000200800 */
[--C-:B------:R-:W-:Y:S01]  /*2c00*/  FFMA.FTZ R103, R103, UR5, R116.reuse ;  /* 0x0000000567677c23 */ /* 0x100fe20008010074 */
[----:B0-----:R-:W-:Y:S02]  /*2c10*/  HADD2.F32 R50, -RZ, R49.H0_H0 ;  /* 0x20000031ff327230 */ /* 0x001fe40000004100 */
[----:B------:R-:W-:Y:S01]  /*2c20*/  FFMA.FTZ R49, R104, UR5, R116 ;  /* 0x0000000568317c23 */ /* 0x000fe20008010074 */
[----:B------:R-:W-:Y:S01]  /*2c30*/  FFMA.FTZ R48, R111, UR7, R48 ;  /* 0x000000076f307c23 */ /* 0x000fe20008010030 */
[--C-:B------:R-:W-:Y:S01]  /*2c40*/  FFMA.FTZ R106, R106, UR5, R116.reuse ;  /* 0x000000056a6a7c23 */ /* 0x100fe20008010074 */
[----:B------:R-:W-:Y:S01]  /*2c50*/  FFMA.FTZ R89, R81, UR5, R116 ;  /* 0x0000000551597c23 */ /* 0x000fe20008010074 */
[----:B------:R-:W-:Y:S01]  /*2c60*/  FADD.FTZ R49, R102, -R49 ;  /* 0x8000003166317221 */ /* 0x000fe20000010000 */
[----:B------:R0:W2:Y:S01]  /*2c70*/  F2F.F16.F32 R93, R48 ;  /* 0x00000030005d7304 */ /* 0x0000a20000200800 */
[----:B-1----:R-:W-:Y:S01]  /*2c80*/  MOV R0, R72 ;  /* 0x0000004800007202 */ /* 0x002fe20000000f00 */
[----:B------:R-:W-:Y:S01]  /*2c90*/  FADD.FTZ R103, R100, -R103 ;  /* 0x8000006764677221 */ /* 0x000fe20000010000 */
[----:B------:R-:W-:Y:S01]  /*2ca0*/  FFMA.FTZ R88, R49, UR7, R88 ;  /* 0x0000000731587c23 */ /* 0x000fe20008010058 */
[----:B------:R-:W-:Y:S01]  /*2cb0*/  FADD.FTZ R106, R105, -R106 ;  /* 0x8000006a696a7221 */ /* 0x000fe20000010000 */
[----:B------:R-:W-:Y:S01]  /*2cc0*/  FADD.FTZ R89, R112, -R89 ;  /* 0x8000005970597221 */ /* 0x000fe20000010000 */
[----:B------:R-:W-:Y:S01]  /*2cd0*/  HADD2.F32 R49, -RZ, R0.H0_H0 ;  /* 0x20000000ff317230 */ /* 0x000fe20000004100 */
[----:B------:R-:W-:Y:S01]  /*2ce0*/  SHF.R.U64 R0, R72, 0x10, R73 ;  /* 0x0000001048007819 */ /* 0x000fe20000001249 */
[--C-:B------:R-:W-:Y:S01]  /*2cf0*/  FFMA.FTZ R110, R110, UR5, R116.reuse ;  /* 0x000000056e6e7c23 */ /* 0x100fe20008010074 */
[----:B0-----:R-:W-:Y:S01]  /*2d00*/  MOV R48, R75 ;  /* 0x0000004b00307202 */ /* 0x001fe20000000f00 */
[----:B------:R-:W-:Y:S01]  /*2d10*/  FFMA.FTZ R80, R80, UR5, R116 ;  /* 0x0000000550507c23 */ /* 0x000fe20008010074 */
[----:B------:R-:W-:Y:S01]  /*2d20*/  FFMA.FTZ R49, R96, UR7, R49 ;  /* 0x0000000760317c23 */ /* 0x000fe20008010031 */
[----:B------:R-:W-:Y:S01]  /*2d30*/  HADD2.F32 R51, -RZ, R0.H0_H0 ;  /* 0x20000000ff337230 */ /* 0x000fe20000004100 */
[----:B------:R-:W-:Y:S01]  /*2d40*/  SHF.R.U64 R0, R74, 0x10, R75 ;  /* 0x000000104a007819 */ /* 0x000fe2000000124b */
[----:B------:R-:W-:Y:S01]  /*2d50*/  HADD2.F32 R48, -RZ, R48.H0_H0 ;  /* 0x20000030ff307230 */ /* 0x000fe20000004100 */
[----:B------:R0:W-:Y:S01]  /*2d60*/  F2F.F16.F32 R99, R49 ;  /* 0x0000003100637304 */ /* 0x0001e20000200800 */
[----:B------:R-:W-:Y:S01]  /*2d70*/  FFMA.FTZ R50, R103, UR7, R50 ;  /* 0x0000000767327c23 */ /* 0x000fe20008010032 */
[----:B------:R-:W-:Y:S01]  /*2d80*/  FFMA.FTZ R51, R106, UR7, R51 ;  /* 0x000000076a337c23 */ /* 0x000fe20008010033 */
[----:B------:R-:W-:-:S02]  /*2d90*/  HADD2.F32 R81, -RZ, R0.H0_H0 ;  /* 0x20000000ff517230 */ /* 0x000fc40000004100 */
[----:B------:R-:W-:Y:S01]  /*2da0*/  FFMA.FTZ R109, R89, UR7, R48 ;  /* 0x00000007596d7c23 */ /* 0x000fe20008010030 */
[----:B------:R-:W-:Y:S01]  /*2db0*/  FADD.FTZ R110, R117, -R110 ;  /* 0x8000006e756e7221 */ /* 0x000fe20000010000 */
[----:B------:R-:W-:Y:S01]  /*2dc0*/  FADD.FTZ R115, R115, -R80 ;  /* 0x8000005073737221 */ /* 0x000fe20000010000 */
[----:B------:R-:W-:Y:S01]  /*2dd0*/  MOV R80, R74 ;  /* 0x0000004a00507202 */ /* 0x000fe20000000f00 */
[----:B------:R-:W-:Y:S01]  /*2de0*/  F2F.F16.F32 R92, R50 ;  /* 0x00000032005c7304 */ /* 0x000fe20000200800 */
[----:B0-----:R-:W-:Y:S01]  /*2df0*/  SHF.R.U32.HI R49, RZ, 0x10, R75 ;  /* 0x00000010ff317819 */ /* 0x001fe2000001164b */
[----:B------:R-:W-:Y:S01]  /*2e00*/  FFMA.FTZ R0, R110, UR7, R81 ;  /* 0x000000076e007c23 */ /* 0x000fe20008010051 */
[----:B------:R-:W-:Y:S01]  /*2e10*/  FFMA.FTZ R113, R113, UR5, R116 ;  /* 0x0000000571717c23 */ /* 0x000fe20008010074 */
[----:B------:R-:W-:Y:S02]  /*2e20*/  HADD2.F32 R80, -RZ, R80.H0_H0 ;  /* 0x20000050ff507230 */ /* 0x000fe40000004100 */
[----:B------:R-:W-:-:S02]  /*2e30*/  HADD2.F32 R48, -RZ, R49.H0_H0 ;  /* 0x20000031ff307230 */ /* 0x000fc40000004100 */
[----:B------:R-:W-:Y:S01]  /*2e40*/  FADD.FTZ R113, R114, -R113 ;  /* 0x8000007172717221 */ /* 0x000fe20000010000 */
[----:B------:R0:W-:Y:S02]  /*2e50*/  F2F.F16.F32 R94, R51 ;  /* 0x00000033005e7304 */ /* 0x0001e40000200800 */
[----:B------:R-:W-:Y:S01]  /*2e60*/  FFMA.FTZ R108, R115, UR7, R48 ;  /* 0x00000007736c7c23 */ /* 0x000fe20008010030 */
[----:B------:R-:W-:Y:S01]  /*2e70*/  FFMA.FTZ R111, R113, UR7, R80 ;  /* 0x00000007716f7c23 */ /* 0x000fe20008010050 */
[----:B------:R-:W1:Y:S01]  /*2e80*/  LDC.64 R48, c[0x0][0x468] ;  /* 0x00011a00ff307b82 */ /* 0x000e620000000a00 */
[----:B--2---:R-:W-:-:S03]  /*2e90*/  IMAD.WIDE.U32 R80, R93, 0x10000, RZ ;  /* 0x000100005d507825 */ /* 0x004fc600078e00ff */
[----:B------:R-:W2:Y:S04]  /*2ea0*/  F2F.F16.F32 R90, R90 ;  /* 0x0000005a005a7304 */ /* 0x000ea80000200800 */
[----:B0-----:R-:W0:Y:S04]  /*2eb0*/  LDC.64 R50, c[0x0][0x478] ;  /* 0x00011e00ff327b82 */ /* 0x001e280000000a00 */
[----:B------:R3:W4:Y:S01]  /*2ec0*/  F2F.F16.F32 R97, R88 ;  /* 0x0000005800617304 */ /* 0x0007220000200800 */
[----:B--2---:R-:W-:-:S07]  /*2ed0*/  PRMT R91, R90, 0x5410, R91 ;  /* 0x000054105a5b7816 */ /* 0x004fce000000005b */
[----:B------:R-:W2:Y:S01]  /*2ee0*/  F2F.F16.F32 R0, R0 ;  /* 0x0000000000007304 */ /* 0x000ea20000200800 */
[----:B---3--:R-:W3:Y:S01]  /*2ef0*/  LDC.64 R88, c[0x0][0x470] ;  /* 0x00011c00ff587b82 */ /* 0x008ee20000000a00 */
[----:B------:R-:W-:Y:S02]  /*2f00*/  LOP3.LUT R90, R80, R95, RZ, 0xfc, !PT ;  /* 0x0000005f505a7212 */ /* 0x000fe400078efcff */
[----:B------:R-:W-:Y:S02]  /*2f10*/  LOP3.LUT R91, R91, R81, RZ, 0xfc, !PT ;  /* 0x000000515b5b7212 */ /* 0x000fe400078efcff */
[----:B----4-:R-:W-:Y:S02]  /*2f20*/  PRMT R97, R92, 0x5410, R97 ;  /* 0x000054105c617816 */ /* 0x010fe40000000061 */
[----:B------:R-:W-:Y:S01]  /*2f30*/  F2F.F16.F32 R109, R109 ;  /* 0x0000006d006d7304 */ /* 0x000fe20000200800 */
[----:B------:R-:W-:-:S04]  /*2f40*/  IMAD.WIDE.U32 R92, R94, 0x10000, RZ ;  /* 0x000100005e5c7825 */ /* 0x000fc800078e00ff */
[----:B0-----:R-:W-:Y:S01]  /*2f50*/  IMAD.WIDE.U32 R102, R86, 0x8, R50 ;  /* 0x0000000856667825 */ /* 0x001fe200078e0032 */
[----:B------:R-:W-:Y:S02]  /*2f60*/  LOP3.LUT R97, R97, R93, RZ, 0xfc, !PT ;  /* 0x0000005d61617212 */ /* 0x000fe400078efcff */
[----:B------:R-:W0:Y:S01]  /*2f70*/  F2F.F16.F32 R108, R108 ;  /* 0x0000006c006c7304 */ /* 0x000e220000200800 */
[----:B--2---:R-:W-:Y:S01]  /*2f80*/  IMAD.WIDE.U32 R80, R0, 0x10000, RZ ;  /* 0x0001000000507825 */ /* 0x004fe200078e00ff */
[----:B------:R-:W-:Y:S01]  /*2f90*/  LOP3.LUT R96, R92, R99, RZ, 0xfc, !PT ;  /* 0x000000635c607212 */ /* 0x000fe200078efcff */
[----:B------:R-:W-:Y:S02]  /*2fa0*/  STG.E.64 desc[UR14][R102.64], R90 ;  /* 0x0000005a66007986 */ /* 0x000fe4000c101b0e */
[----:B-1----:R-:W-:-:S03]  /*2fb0*/  IMAD.WIDE.U32 R92, R86, 0x8, R48 ;  /* 0x00000008565c7825 */ /* 0x002fc600078e0030 */
[----:B------:R-:W1:Y:S01]  /*2fc0*/  F2F.F16.F32 R111, R111 ;  /* 0x0000006f006f7304 */ /* 0x000e620000200800 */
[----:B---3--:R-:W-:Y:S01]  /*2fd0*/  IMAD.WIDE.U32 R100, R86, 0x8, R88 ;  /* 0x0000000856647825 */ /* 0x008fe200078e0058 */
[----:B------:R2:W-:Y:S03]  /*2fe0*/  STG.E.64 desc[UR14][R92.64], R90 ;  /* 0x0000005a5c007986 */ /* 0x0005e6000c101b0e */
[----:B------:R-:W-:Y:S01]  /*2ff0*/  IMAD.WIDE.U32 R98, R121, 0x8, R48 ;  /* 0x0000000879627825 */ /* 0x000fe200078e0030 */
[----:B------:R3:W-:Y:S01]  /*3000*/  STG.E.64 desc[UR14][R100.64], R90 ;  /* 0x0000005a64007986 */ /* 0x0007e2000c101b0e */
[----:B0-----:R-:W-:Y:S02]  /*3010*/  PRMT R95, R109, 0x5410, R108 ;  /* 0x000054106d5f7816 */ /* 0x001fe4000000006c */
[----:B------:R-:W-:Y:S02]  /*3020*/  IMAD.WIDE.U32 R104, R121, 0x8, R88 ;  /* 0x0000000879687825 */ /* 0x000fe400078e0058 */
[----:B------:R-:W-:-:S02]  /*3030*/  LOP3.LUT R81, R95, R81, RZ, 0xfc, !PT ;  /* 0x000000515f517212 */ /* 0x000fc400078efcff */
[----:B------:R-:W-:Y:S01]  /*3040*/  IMAD.WIDE.U32 R94, R121, 0x8, R50 ;  /* 0x00000008795e7825 */ /* 0x000fe200078e0032 */
[----:B-1----:R-:W-:-:S03]  /*3050*/  LOP3.LUT R80, R80, R111, RZ, 0xfc, !PT ;  /* 0x0000006f50507212 */ /* 0x002fc600078efcff */
[----:B------:R-:W-:Y:S01]  /*3060*/  IMAD.WIDE.U32 R50, R123, 0x8, R50 ;  /* 0x000000087b327825 */ /* 0x000fe200078e0032 */
[----:B------:R0:W-:Y:S01]  /*3070*/  STG.E.64 desc[UR14][R94.64], R96 ;  /* 0x000000605e007986 */ /* 0x0001e2000c101b0e */
[----:B--2---:R-:W-:Y:S02]  /*3080*/  PRMT R92, R111, 0x7610, R92 ;  /* 0x000076106f5c7816 */ /* 0x004fe4000000005c */
[C---:B------:R-:W-:Y:S01]  /*3090*/  IMAD.WIDE.U32 R48, R123.reuse, 0x8, R48 ;  /* 0x000000087b307825 */ /* 0x040fe200078e0030 */
[----:B------:R1:W-:Y:S01]  /*30a0*/  STG.E.64 desc[UR14][R98.64], R96 ;  /* 0x0000006062007986 */ /* 0x0003e2000c101b0e */
[----:B------:R-:W-:Y:S02]  /*30b0*/  PRMT R93, R0, 0x7610, R93 ;  /* 0x00007610005d7816 */ /* 0x000fe4000000005d */
[----:B------:R-:W-:Y:S01]  /*30c0*/  IMAD.WIDE.U32 R106, R123, 0x8, R88 ;  /* 0x000000087b6a7825 */ /* 0x000fe200078e0058 */
[----:B------:R1:W-:Y:S01]  /*30d0*/  STG.E.64 desc[UR14][R104.64], R96 ;  /* 0x0000006068007986 */ /* 0x0003e2000c101b0e */
[----:B------:R-:W-:-:S02]  /*30e0*/  PRMT R88, R111, 0x7610, R88 ;  /* 0x000076106f587816 */ /* 0x000fc40000000058 */
[----:B------:R-:W-:Y:S01]  /*30f0*/  PRMT R89, R0, 0x7610, R89 ;  /* 0x0000761000597816 */ /* 0x000fe20000000059 */
[----:B------:R1:W-:Y:S01]  /*3100*/  STG.E.64 desc[UR14][R50.64], R80 ;  /* 0x0000005032007986 */ /* 0x0003e2000c101b0e */
[C---:B---3--:R-:W-:Y:S02]  /*3110*/  PRMT R90, R109.reuse, 0x7610, R90 ;  /* 0x000076106d5a7816 */ /* 0x048fe4000000005a */
[----:B0-----:R-:W-:Y:S01]  /*3120*/  PRMT R94, R109, 0x7610, R94 ;  /* 0x000076106d5e7816 */ /* 0x001fe2000000005e */
[----:B------:R1:W-:Y:S01]  /*3130*/  STG.E.64 desc[UR14][R48.64], R80 ;  /* 0x0000005030007986 */ /* 0x0003e2000c101b0e */
[C---:B------:R-:W-:Y:S02]  /*3140*/  PRMT R91, R108.reuse, 0x7610, R91 ;  /* 0x000076106c5b7816 */ /* 0x040fe4000000005b */
[----:B------:R-:W-:Y:S01]  /*3150*/  PRMT R95, R108, 0x7610, R95 ;  /* 0x000076106c5f7816 */ /* 0x000fe2000000005f */
[----:B------:R1:W-:Y:S01]  /*3160*/  STG.E.64 desc[UR14][R106.64], R80 ;  /* 0x000000506a007986 */ /* 0x0003e2000c101b0e */
[----:B------:R-:W-:Y:S05]  /*3170*/  BRA `(.L_x_1842) ;  /* 0x00000014008c7947 */ /* 0x000fea0003800000 */
.L_x_1839:
        /* <DEDUP_REMOVED lines=24> */
.L_x_1845:
        /* <DEDUP_REMOVED lines=22> */
.L_x_1844:
        /* <DEDUP_REMOVED lines=25> */
.L_x_1847:
        /* <DEDUP_REMOVED lines=25> */
.L_x_1846:
        /* <DEDUP_REMOVED lines=16> */
.L_x_1848:
        /* <DEDUP_REMOVED lines=10> */
.L_x_1849:
        /* <DEDUP_REMOVED lines=27> */
.L_x_1851:
        /* <DEDUP_REMOVED lines=23> */
.L_x_1850:
        /* <DEDUP_REMOVED lines=24> */
.L_x_1853:
        /* <DEDUP_REMOVED lines=18> */
.L_x_1852:
        /* <DEDUP_REMOVED lines=15> */
.L_x_1854:
        /* <DEDUP_REMOVED lines=10> */
.L_x_1855:
        /* <DEDUP_REMOVED lines=29> */
.L_x_1857:
        /* <DEDUP_REMOVED lines=22> */
.L_x_1856:
        /* <DEDUP_REMOVED lines=23> */
.L_x_1859:
        /* <DEDUP_REMOVED lines=16> */
[----:B0-2---:R-:W-:-:S07]  /*4610*/  PRMT R97, R80, 0x7632, R97 ;  /* 0x0000763250617816 */ /* 0x005fce0000000061 */
.L_x_1858:
        /* <DEDUP_REMOVED lines=15> */
.L_x_1860:
        /* <DEDUP_REMOVED lines=10> */
.L_x_1842:
[----:B------:R-:W-:Y:S01]  /*47b0*/  UPLOP3.LUT UP1, UPT, UPT, UPT, UP1, 0x40, 0x4 ;  /* 0x000000000004789c */ /* 0x000fe20003f2e810 */
[----:B------:R-:W-:Y:S10]  /*47c0*/  BRA.U !UP2, `(.L_x_1861) ;  /* 0xffffffbd0a387547 */ /* 0x000ff4000b83ffff */
[----:B0123--:R-:W-:Y:S02]  /*47d0*/  MOV R49, R71 ;  /* 0x0000004700317202 */ /* 0x00ffe40000000f00 */
[----:B------:R-:W-:Y:S02]  /*47e0*/  MOV R26, R70 ;  /* 0x00000046001a7202 */ /* 0x000fe40000000f00 */
[----:B------:R-:W-:Y:S02]  /*47f0*/  MOV R34, R69 ;  /* 0x0000004500227202 */ /* 0x000fe40000000f00 */
[----:B------:R-:W-:Y:S02]  /*4800*/  MOV R42, R68 ;  /* 0x00000044002a7202 */ /* 0x000fe40000000f00 */
[----:B----4-:R-:W-:Y:S02]  /*4810*/  MOV R50, R67 ;  /* 0x0000004300327202 */ /* 0x010fe40000000f00 */
        /* <DEDUP_REMOVED lines=41> */
.L_x_1836:
        /* <DEDUP_REMOVED lines=25> */
.L_x_1862:
        /* <DEDUP_REMOVED lines=12> */
.L_x_3557:


//--------------------- .text._ZN10layer_norm31ln_parallel_residual_bwd_kernelINS_13Kernel_traitsIf6__halfS2_S2_fjLj1536ELj1ELj1ELj4ELj8ENS_18Kernel_traits_baseILj1536EfS2_S2_S2_fjLj128EEEEELb0ELb1ELb0EEEvNS_9BwdParamsE --------------------------
	.section	.text._ZN10layer_norm31ln_parallel_residual_bwd_kernelINS_13Kernel_traitsIf6__halfS2_S2_fjLj1536ELj1ELj1ELj4ELj8ENS_18Kernel_traits_baseILj1536EfS2_S2_S2_fjLj128EEEEELb0ELb1ELb0EEEvNS_9BwdParamsE,"ax",@progbits
	.align	128
        .global         _ZN10layer_norm31ln_parallel_residual_bwd_kernelINS_13Kernel_traitsIf6__halfS2_S2_fjLj1536ELj1ELj1ELj4ELj8ENS_18Kernel_traits_baseILj1536EfS2_S2_S2_fjLj128EEEEELb0ELb1ELb0EEEvNS_9BwdParamsE
        .type           _ZN10layer_norm31ln_parallel_residual_bwd_kernelINS_13Kernel_traitsIf6__halfS2_S2_fjLj1536ELj1ELj1ELj4ELj8ENS_18Kernel_traits_baseILj1536EfS2_S2_S2_fjLj128EEEEELb0ELb1ELb0EEEvNS_9BwdParamsE,@function
        .size           _ZN10layer_norm31ln_parallel_residual_bwd_kernelINS_13Kernel_traitsIf6__halfS2_S2_fjLj1536ELj1ELj1ELj4ELj8ENS_18Kernel_traits_baseILj1536EfS2_S2_S2_fjLj128EEEEELb0ELb1ELb0EEEvNS_9BwdParamsE,(.L_x_3558 - _ZN10layer_norm31ln_parallel_residual_bwd_kernelINS_13Kernel_traitsIf6__halfS2_S2_fjLj1536ELj1ELj1ELj4ELj8ENS_18Kernel_traits_baseILj1536EfS2_S2_S2_fjLj128EEEEELb0ELb1ELb0EEEvNS_9BwdParamsE)
        .other          _ZN10layer_norm31ln_parallel_residual_bwd_kernelINS_13Kernel_traitsIf6__halfS2_S2_fjLj1536ELj1ELj1ELj4ELj8ENS_18Kernel_traits_baseILj1536EfS2_S2_S2_fjLj128EEEEELb0ELb1ELb0EEEvNS_9BwdParamsE,@"STO_CUDA_ENTRY STV_DEFAULT"
_ZN10layer_norm31ln_parallel_residual_bwd_kernelINS_13Kernel_traitsIf6__halfS2_S2_fjLj1536ELj1ELj1ELj4ELj8ENS_18Kernel_traits_baseILj1536EfS2_S2_S2_fjLj128EEEEELb0ELb1ELb0EEEvNS_9BwdParamsE:
.text._ZN10layer_norm31ln_parallel_residual_bwd_kernelINS_13Kernel_traitsIf6__halfS2_S2_fjLj1536ELj1ELj1ELj4ELj8ENS_18Kernel_traits_baseILj1536EfS2_S2_S2_fjLj128EEEEELb0ELb1ELb0EEEvNS_9BwdParamsE:
        /* <DEDUP_REMOVED lines=64> */
.L_x_1907:
[----:B0-----:R-:W-:Y:S02]  /*0400*/  UIMAD.WIDE UR18, UR9, 0x4, UR14 ;  /* 0x00000004091278a5 */ /* 0x001fe4000f8e020e */
[----:B------:R-:W-:-:S04]  /*0410*/  UIMAD.WIDE UR4, UR9, 0x4, UR12 ;  /* 0x00000004090478a5 */ /* 0x000fc8000f8e020c */
[----:B-12-4-:R-:W-:Y:S02]  /*0420*/  MOV R48, UR18 ;  /* 0x0000001200307c02 */ /* 0x016fe40008000f00 */
[----:B------:R-:W-:Y:S02]  /*0430*/  MOV R49, UR19 ;  /* 0x0000001300317c02 */ /* 0x000fe40008000f00 */
[----:B------:R-:W-:Y:S02]  /*0440*/  MOV R50, UR4 ;  /* 0x0000000400327c02 */ /* 0x000fe40008000f00 */
[----:B------:R-:W-:Y:S01]  /*0450*/  MOV R51, UR5 ;  /* 0x0000000500337c02 */ /* 0x000fe20008000f00 */
[----:B------:R-:W2:Y:S04]  /*0460*/  LDG.E R48, desc[UR20][R48.64] ;  /* 0x0000001430307981 */ /* 0x000ea8000c1e1900 */
[----:B---3--:R-:W3:Y:S01]  /*0470*/  LDG.E R50, desc[UR20][R50.64] ;  /* 0x0000001432327981 */ /* 0x008ee2000c1e1900 */
[----:B-1----:R-:W-:Y:S01]  /*0480*/  UIMAD UR4, UR9, UR6, URZ ;  /* 0x00000006090472a4 */ /* 0x002fe2000f8e02ff */
[----:B------:R-:W-:Y:S01]  /*0490*/  BSSY.RECONVERGENT B0, `(.L_x_1864) ;  /* 0x0000043000007945 */ /* 0x000fe20003800200 */
[----:B------:R-:W-:-:S02]  /*04a0*/  ISETP.GE.U32.AND P1, PT, R2, 0x100, PT ;  /* 0x000001000200780c */ /* 0x000fc40003f26070 */
[----:B------:R-:W-:Y:S01]  /*04b0*/  USHF.R.S32.HI UR5, URZ, 0x1f, UR4 ;  /* 0x0000001fff057899 */ /* 0x000fe20008011404 */
[----:B------:R-:W-:Y:S02]  /*04c0*/  ISETP.GE.U32.AND P2, PT, R2, 0x180, PT ;  /* 0x000001800200780c */ /* 0x000fe40003f46070 */
[----:B------:R-:W-:Y:S01]  /*04d0*/  MOV R86, RZ ;  /* 0x000000ff00567202 */ /* 0x000fe20000000f00 */
[----:B------:R-:W-:-:S06]  /*04e0*/  ULEA.HI UR5, UR5, UR4, URZ, 0x2 ;  /* 0x0000000405057291 */ /* 0x000fcc000f8f10ff */
[----:B------:R-:W-:-:S04]  /*04f0*/  MOV R0, UR5 ;  /* 0x0000000500007c02 */ /* 0x000fc80008000f00 */
[----:B------:R-:W-:Y:S01]  /*0500*/  LEA.HI.SX32 R0, R0, R85, 0x1e ;  /* 0x0000005500007211 */ /* 0x000fe200078ff2ff */
[----:B------:R-:W-:-:S03]  /*0510*/  HFMA2 R85, -RZ, RZ, 0, 0 ;  /* 0x00000000ff557431 */ /* 0x000fc600000001ff */
        /* <DEDUP_REMOVED lines=15> */
[--C-:B--2---:R-:W-:Y:S02]  /*0610*/  SHF.R.U64 R59, R48, 0x10, R49.reuse ;  /* 0x00000010303b7819 */ /* 0x104fe40000001231 */
[----:B------:R-:W-:Y:S01]  /*0620*/  SHF.R.U32.HI R61, RZ, 0x10, R49 ;  /* 0x00000010ff3d7819 */ /* 0x000fe20000011631 */
[----:B------:R-:W-:Y:S01]  /*0630*/  HADD2.F32 R3, -RZ, R48.H0_H0 ;  /* 0x20000030ff037230 */ /* 0x000fe20000004100 */
[--C-:B---3--:R-:W-:Y:S02]  /*0640*/  SHF.R.U64 R58, R50, 0x10, R51.reuse ;  /* 0x00000010323a7819 */ /* 0x108fe40000001233 */
[----:B------:R-:W-:Y:S02]  /*0650*/  MOV R56, R51 ;  /* 0x0000003300387202 */ /* 0x000fe40000000f00 */
[----:B------:R-:W-:Y:S01]  /*0660*/  SHF.R.U32.HI R57, RZ, 0x10, R51 ;  /* 0x00000010ff397819 */ /* 0x000fe20000011633 */
[----:B------:R-:W-:Y:S01]  /*0670*/  HADD2.F32 R51, -RZ, R49.H0_H0 ;  /* 0x20000031ff337230 */ /* 0x000fe20000004100 */
[----:B------:R-:W-:Y:S01]  /*0680*/  MOV R55, R50 ;  /* 0x0000003200377202 */ /* 0x000fe20000000f00 */
[----:B------:R-:W-:-:S02]  /*0690*/  HADD2.F32 R49, -RZ, R59.H0_H0 ;  /* 0x2000003bff317230 */ /* 0x000fc40000004100 */
[C---:B------:R-:W-:Y:S02]  /*06a0*/  FADD.FTZ R3, -R54.reuse, R3 ;  /* 0x0000000336037221 */ /* 0x040fe40000010100 */
[----:B------:R-:W-:Y:S02]  /*06b0*/  HADD2.F32 R55, -RZ, R55.H0_H0 ;  /* 0x20000037ff377230 */ /* 0x000fe40000004100 */
[----:B------:R-:W-:Y:S01]  /*06c0*/  FADD.FTZ R49, -R54, R49 ;  /* 0x0000003136317221 */ /* 0x000fe20000010100 */
[----:B------:R-:W-:Y:S02]  /*06d0*/  HADD2.F32 R50, -RZ, R58.H0_H0 ;  /* 0x2000003aff327230 */ /* 0x000fe40000004100 */
[----:B0-----:R-:W-:Y:S02]  /*06e0*/  HADD2.F32 R53, -RZ, R56.H0_H0 ;  /* 0x20000038ff357230 */ /* 0x001fe40000004100 */
[----:B------:R-:W-:Y:S01]  /*06f0*/  FMUL.FTZ R56, R49, UR18 ;  /* 0x0000001231387c20 */ /* 0x000fe20008410000 */
[----:B-----5:R-:W-:Y:S01]  /*0700*/  FMUL.FTZ R58, R44, R55 ;  /* 0x000000372c3a7220 */ /* 0x020fe20000410000 */
[----:B------:R-:W-:Y:S01]  /*0710*/  FMUL.FTZ R3, R3, UR18 ;  /* 0x0000001203037c20 */ /* 0x000fe20008410000 */
[----:B------:R-:W-:Y:S01]  /*0720*/  FADD.FTZ R51, -R54, R51 ;  /* 0x0000003336337221 */ /* 0x000fe20000010100 */
[----:B------:R-:W-:Y:S01]  /*0730*/  FADD.FTZ R21, R21, R50 ;  /* 0x0000003215157221 */ /* 0x000fe20000010000 */
[-C--:B------:R-:W-:Y:S01]  /*0740*/  FFMA.FTZ R33, R56, R50.reuse, R33 ;  /* 0x0000003238217223 */ /* 0x080fe20000010021 */
[----:B------:R-:W-:Y:S01]  /*0750*/  FMUL.FTZ R59, R45, R50 ;  /* 0x000000322d3b7220 */ /* 0x000fe20000410000 */
[----:B------:R-:W-:-:S02]  /*0760*/  HADD2.F32 R61, -RZ, R61.H0_H0 ;  /* 0x2000003dff3d7230 */ /* 0x000fc40000004100 */
[----:B------:R-:W-:Y:S01]  /*0770*/  FADD.FTZ R50, RZ, R58 ;  /* 0x0000003aff327221 */ /* 0x000fe20000010000 */
[----:B------:R-:W-:Y:S01]  /*0780*/  FFMA.FTZ R49, R3, R58, RZ ;  /* 0x0000003a03317223 */ /* 0x000fe200000100ff */
[----:B------:R-:W-:Y:S02]  /*0790*/  HADD2.F32 R48, -RZ, R57.H0_H0 ;  /* 0x20000039ff307230 */ /* 0x000fe40000004100 */
        /* <DEDUP_REMOVED lines=18> */
.L_x_1865:
[----:B----4-:R-:W-:Y:S05]  /*08c0*/  BSYNC.RECONVERGENT B0 ;  /* 0x0000000000007941 */ /* 0x010fea0003800200 */
.L_x_1864:
        /* <DEDUP_REMOVED lines=14> */
[----:B--2---:R-:W-:Y:S02]  /*09b0*/  MOV R63, R52 ;  /* 0x00000034003f7202 */ /* 0x004fe40000000f00 */
[--C-:B------:R-:W-:Y:S02]  /*09c0*/  SHF.R.U64 R67, R52, 0x10, R53.reuse ;  /* 0x0000001034437819 */ /* 0x100fe40000001235 */
[----:B------:R-:W-:Y:S02]  /*09d0*/  MOV R64, R53 ;  /* 0x0000003500407202 */ /* 0x000fe40000000f00 */
[----:B------:R-:W-:Y:S02]  /*09e0*/  SHF.R.U32.HI R66, RZ, 0x10, R53 ;  /* 0x00000010ff427819 */ /* 0x000fe40000011635 */
[--C-:B---3--:R-:W-:Y:S01]  /*09f0*/  SHF.R.U64 R75, R48, 0x10, R49.reuse ;  /* 0x00000010304b7819 */ /* 0x108fe20000001231 */
[----:B------:R-:W-:Y:S01]  /*0a00*/  HADD2.F32 R53, -RZ, R48.H0_H0 ;  /* 0x20000030ff357230 */ /* 0x000fe20000004100 */
[----:B------:R-:W-:Y:S01]  /*0a10*/  SHF.R.U32.HI R74, RZ, 0x10, R49 ;  /* 0x00000010ff4a7819 */ /* 0x000fe20000011631 */
[----:B------:R-:W-:-:S02]  /*0a20*/  HADD2.F32 R65, -RZ, R49.H0_H0 ;  /* 0x20000031ff417230 */ /* 0x000fc40000004100 */
[----:B------:R-:W-:Y:S02]  /*0a30*/  HADD2.F32 R49, -RZ, R63.H0_H0 ;  /* 0x2000003fff317230 */ /* 0x000fe40000004100 */
[----:B------:R-:W-:Y:S01]  /*0a40*/  FADD.FTZ R53, -R54, R53 ;  /* 0x0000003536357221 */ /* 0x000fe20000010100 */
[----:B0-----:R-:W-:Y:S02]  /*0a50*/  HADD2.F32 R51, -RZ, R75.H0_H0 ;  /* 0x2000004bff337230 */ /* 0x001fe40000004100 */
[----:B------:R-:W-:Y:S02]  /*0a60*/  HADD2.F32 R52, -RZ, R67.H0_H0 ;  /* 0x20000043ff347230 */ /* 0x000fe40000004100 */
[----:B------:R-:W-:Y:S01]  /*0a70*/  FMUL.FTZ R63, R53, UR18 ;  /* 0x00000012353f7c20 */ /* 0x000fe20008410000 */
[----:B------:R-:W-:Y:S02]  /*0a80*/  HADD2.F32 R48, -RZ, R66.H0_H0 ;  /* 0x20000042ff307230 */ /* 0x000fe40000004100 */
[----:B-----5:R-:W-:Y:S01]  /*0a90*/  FMUL.FTZ R66, R40, R49 ;  /* 0x0000003128427220 */ /* 0x020fe20000410000 */
[----:B------:R-:W-:Y:S01]  /*0aa0*/  FADD.FTZ R51, -R54, R51 ;  /* 0x0000003336337221 */ /* 0x000fe20000010100 */
[----:B------:R-:W-:-:S02]  /*0ab0*/  HADD2.F32 R75, -RZ, R64.H0_H0 ;  /* 0x20000040ff4b7230 */ /* 0x000fc40000004100 */
[----:B------:R-:W-:Y:S01]  /*0ac0*/  FADD.FTZ R65, -R54, R65 ;  /* 0x0000004136417221 */ /* 0x000fe20000010100 */
[----:B------:R-:W-:Y:S02]  /*0ad0*/  HADD2.F32 R53, -RZ, R74.H0_H0 ;  /* 0x2000004aff357230 */ /* 0x000fe40000004100 */
        /* <DEDUP_REMOVED lines=23> */
.L_x_1867:
[----:B------:R-:W-:Y:S05]  /*0c50*/  BSYNC.RECONVERGENT B0 ;  /* 0x0000000000007941 */ /* 0x000fea0003800200 */
.L_x_1866:
        /* <DEDUP_REMOVED lines=13> */
[--C-:B--2---:R-:W-:Y:S01]  /*0d30*/  SHF.R.U64 R78, R48, 0x10, R49.reuse ;  /* 0x00000010304e7819 */ /* 0x104fe20000001231 */
[----:B------:R-:W-:Y:S01]  /*0d40*/  HADD2.F32 R77, -RZ, R49.H0_H0 ;  /* 0x20000031ff4d7230 */ /* 0x000fe20000004100 */
[----:B------:R-:W-:Y:S01]  /*0d50*/  SHF.R.U32.HI R83, RZ, 0x10, R49 ;  /* 0x00000010ff537819 */ /* 0x000fe20000011631 */
[----:B------:R-:W-:Y:S02]  /*0d60*/  HADD2.F32 R55, -RZ, R48.H0_H0 ;  /* 0x20000030ff377230 */ /* 0x000fe40000004100 */
[----:B------:R-:W-:Y:S01]  /*0d70*/  HADD2.F32 R49, -RZ, R78.H0_H0 ;  /* 0x2000004eff317230 */ /* 0x000fe20000004100 */
[----:B---3--:R-:W-:Y:S02]  /*0d80*/  MOV R48, R52 ;  /* 0x0000003400307202 */ /* 0x008fe40000000f00 */
[----:B------:R-:W-:Y:S02]  /*0d90*/  SHF.R.U64 R80, R52, 0x10, R53 ;  /* 0x0000001034507819 */ /* 0x000fe40000001235 */
[C---:B------:R-:W-:Y:S01]  /*0da0*/  FADD.FTZ R78, -R54.reuse, R49 ;  /* 0x00000031364e7221 */ /* 0x040fe20000010100 */
[----:B------:R-:W-:Y:S01]  /*0db0*/  FADD.FTZ R55, -R54, R55 ;  /* 0x0000003736377221 */ /* 0x000fe20000010100 */
[----:B------:R-:W-:Y:S01]  /*0dc0*/  HADD2.F32 R49, -RZ, R48.H0_H0 ;  /* 0x20000030ff317230 */ /* 0x000fe20000004100 */
[----:B------:R-:W-:Y:S01]  /*0dd0*/  MOV R79, R53 ;  /* 0x00000035004f7202 */ /* 0x000fe20000000f00 */
[----:B------:R-:W-:-:S02]  /*0de0*/  HADD2.F32 R48, -RZ, R80.H0_H0 ;  /* 0x20000050ff307230 */ /* 0x000fc40000004100 */
[----:B------:R-:W-:Y:S01]  /*0df0*/  FADD.FTZ R81, -R54, R77 ;  /* 0x0000004d36517221 */ /* 0x000fe20000010100 */
[----:B------:R-:W-:Y:S01]  /*0e00*/  FMUL.FTZ R78, R78, UR18 ;  /* 0x000000124e4e7c20 */ /* 0x000fe20008410000 */
[----:B------:R-:W-:Y:S01]  /*0e10*/  FMUL.FTZ R77, R55, UR18 ;  /* 0x00000012374d7c20 */ /* 0x000fe20008410000 */
[----:B-----5:R-:W-:Y:S01]  /*0e20*/  FMUL.FTZ R80, R36, R49 ;  /* 0x0000003124507220 */ /* 0x020fe20000410000 */
[----:B0-----:R-:W-:Y:S01]  /*0e30*/  HADD2.F32 R51, -RZ, R79.H0_H0 ;  /* 0x2000004fff337230 */ /* 0x001fe20000004100 */
[----:B------:R-:W-:Y:S01]  /*0e40*/  SHF.R.U32.HI R52, RZ, 0x10, R53 ;  /* 0x00000010ff347819 */ /* 0x000fe20000011635 */
[----:B------:R-:W-:Y:S01]  /*0e50*/  FADD.FTZ R13, R13, R48 ;  /* 0x000000300d0d7221 */ /* 0x000fe20000010000 */
[-C--:B------:R-:W-:Y:S01]  /*0e60*/  FFMA.FTZ R25, R78, R48.reuse, R25 ;  /* 0x000000304e197223 */ /* 0x080fe20000010019 */
[----:B------:R-:W-:Y:S01]  /*0e70*/  FMUL.FTZ R79, R37, R48 ;  /* 0x00000030254f7220 */ /* 0x000fe20000410000 */
[----:B------:R-:W-:Y:S01]  /*0e80*/  FMUL.FTZ R81, R81, UR18 ;  /* 0x0000001251517c20 */ /* 0x000fe20008410000 */
[----:B------:R-:W-:-:S02]  /*0e90*/  HADD2.F32 R83, -RZ, R83.H0_H0 ;  /* 0x20000053ff537230 */ /* 0x000fc40000004100 */
[----:B------:R-:W-:Y:S01]  /*0ea0*/  FADD.FTZ R12, R12, R49 ;  /* 0x000000310c0c7221 */ /* 0x000fe20000010000 */
[----:B------:R-:W-:Y:S01]  /*0eb0*/  FFMA.FTZ R24, R77, R49, R24 ;  /* 0x000000314d187223 */ /* 0x000fe20000010018 */
[----:B------:R-:W-:Y:S01]  /*0ec0*/  FADD.FTZ R48, R85, R80 ;  /* 0x0000005055307221 */ /* 0x000fe20000010000 */
[----:B------:R-:W-:Y:S01]  /*0ed0*/  FFMA.FTZ R49, R77, R80, R86 ;  /* 0x000000504d317223 */ /* 0x000fe20000010056 */
[----:B------:R-:W-:Y:S01]  /*0ee0*/  FADD.FTZ R14, R14, R51 ;  /* 0x000000330e0e7221 */ /* 0x000fe20000010000 */
[-C--:B------:R-:W-:Y:S01]  /*0ef0*/  FFMA.FTZ R26, R81, R51.reuse, R26 ;  /* 0x00000033511a7223 */ /* 0x080fe2000001001a */
[----:B------:R-:W-:Y:S01]  /*0f00*/  FMUL.FTZ R82, R38, R51 ;  /* 0x0000003326527220 */ /* 0x000fe20000410000 */
[----:B------:R-:W-:Y:S02]  /*0f10*/  HADD2.F32 R52, -RZ, R52.H0_H0 ;  /* 0x20000034ff347230 */ /* 0x000fe40000004100 */
[----:B------:R-:W-:Y:S01]  /*0f20*/  FADD.FTZ R51, R48, R79 ;  /* 0x0000004f30337221 */ /* 0x000fe20000010000 */
[----:B------:R-:W-:Y:S01]  /*0f30*/  FADD.FTZ R84, -R54, R83 ;  /* 0x0000005336547221 */ /* 0x000fe20000010100 */
[----:B------:R-:W-:Y:S01]  /*0f40*/  FFMA.FTZ R48, R78, R79, R49 ;  /* 0x0000004f4e307223 */ /* 0x000fe20000010031 */
[----:B------:R-:W-:-:S02]  /*0f50*/  FMUL.FTZ R83, R39, R52 ;  /* 0x0000003427537220 */ /* 0x000fc40000410000 */
[----:B------:R-:W-:Y:S01]  /*0f60*/  FMUL.FTZ R84, R84, UR18 ;  /* 0x0000001254547c20 */ /* 0x000fe20008410000 */
[----:B------:R-:W-:Y:S01]  /*0f70*/  FADD.FTZ R50, R51, R82 ;  /* 0x0000005233327221 */ /* 0x000fe20000010000 */
[----:B------:R-:W-:Y:S01]  /*0f80*/  FFMA.FTZ R48, R81, R82, R48 ;  /* 0x0000005251307223 */ /* 0x000fe20000010030 */
[----:B------:R-:W-:Y:S01]  /*0f90*/  FADD.FTZ R15, R15, R52 ;  /* 0x000000340f0f7221 */ /* 0x000fe20000010000 */
[----:B------:R-:W-:Y:S01]  /*0fa0*/  FFMA.FTZ R27, R84, R52, R27 ;  /* 0x00000034541b7223 */ /* 0x000fe2000001001b */
[----:B------:R-:W-:Y:S01]  /*0fb0*/  FADD.FTZ R85, R50, R83 ;  /* 0x0000005332557221 */ /* 0x000fe20000010000 */
[----:B------:R-:W-:-:S07]  /*0fc0*/  FFMA.FTZ R86, R84, R83, R48 ;  /* 0x0000005354567223 */ /* 0x000fce0000010030 */
.L_x_1869:
[----:B------:R-:W-:Y:S05]  /*0fd0*/  BSYNC.RECONVERGENT B0 ;  /* 0x0000000000007941 */ /* 0x000fea0003800200 */
.L_x_1868:
        /* <DEDUP_REMOVED lines=32> */
.L_x_1871:
[----:B------:R-:W-:Y:S05]  /*11e0*/  BSYNC.RECONVERGENT B0 ;  /* 0x0000000000007941 */ /* 0x000fea0003800200 */
.L_x_1870:
        /* <DEDUP_REMOVED lines=59> */
.L_x_1876:
        /* <DEDUP_REMOVED lines=23> */
.L_x_1875:
        /* <DEDUP_REMOVED lines=28> */
.L_x_1878:
        /* <DEDUP_REMOVED lines=27> */
.L_x_1874:
        /* <DEDUP_REMOVED lines=23> */
[----:B------:R-:W-:Y:S01]  /*1bf0*/  MOV R50, R71 ;  /* 0x0000004700327202 */ /* 0x000fe20000000f00 */
[----:B------:R-:W-:Y:S01]  /*1c00*/  FADD.FTZ R53, R60, -R53 ;  /* 0x800000353c357221 */ /* 0x000fe20000010000 */
[----:B------:R-:W-:Y:S01]  /*1c10*/  FADD.FTZ R52, R61, -R52 ;  /* 0x800000343d347221 */ /* 0x000fe20000010000 */
[----:B------:R-:W-:Y:S01]  /*1c20*/  HADD2.F32 R51, -RZ, R51.H0_H0 ;  /* 0x20000033ff337230 */ /* 0x000fe20000004100 */
[----:B------:R-:W-:Y:S01]  /*1c30*/  F2FP.F16.F32.PACK_AB R48, R49, R48 ;  /* 0x000000303130723e */ /* 0x000fe200000000ff */
[----:B------:R-:W-:-:S03]  /*1c40*/  HADD2.F32 R50, -RZ, R50.H0_H0 ;  /* 0x20000032ff327230 */ /* 0x000fc60000004100 */
[----:B------:R-:W-:Y:S01]  /*1c50*/  FFMA.FTZ R51, R52, UR18, R51 ;  /* 0x0000001234337c23 */ /* 0x000fe20008010033 */
[C---:B------:R-:W-:Y:S01]  /*1c60*/  PRMT R49, R48.reuse, 0x7632, R49 ;  /* 0x0000763230317816 */ /* 0x040fe20000000031 */
[----:B------:R-:W-:Y:S01]  /*1c70*/  FFMA.FTZ R50, R53, UR18, R50 ;  /* 0x0000001235327c23 */ /* 0x000fe20008010032 */
[----:B------:R-:W-:-:S04]  /*1c80*/  PRMT R53, R48, 0x7610, R53 ;  /* 0x0000761030357816 */ /* 0x000fc80000000035 */
[----:B------:R-:W-:-:S04]  /*1c90*/  F2FP.F16.F32.PACK_AB R51, R51, R50 ;  /* 0x000000323333723e */ /* 0x000fc800000000ff */
[----:B------:R-:W-:Y:S01]  /*1ca0*/  PRMT R48, R51, 0x7632, R48 ;  /* 0x0000763233307816 */ /* 0x000fe20000000030 */
[----:B------:R-:W-:Y:S06]  /*1cb0*/  BRA `(.L_x_1877) ;  /* 0x00000004008c7947 */ /* 0x000fec0003800000 */
.L_x_1880:
        /* <DEDUP_REMOVED lines=30> */
.L_x_1879:
[----:B------:R-:W-:Y:S01]  /*1ea0*/  UMOV UR7, UR16 ;  /* 0x0000001000077c82 */ /* 0x000fe20008000000 */
[----:B------:R-:W-:Y:S01]  /*1eb0*/  UMOV UR8, UR17 ;  /* 0x0000001100087c82 */ /* 0x000fe20008000000 */
[----:B------:R-:W-:-:S04]  /*1ec0*/  UISETP.NE.U32.AND UP0, UPT, UR7, URZ, UPT ;  /* 0x000000ff0700728c */ /* 0x000fc8000bf05070 */
[----:B------:R-:W-:-:S09]  /*1ed0*/  UISETP.NE.AND.EX UP0, UPT, UR8, URZ, UPT, UP0 ;  /* 0x000000ff0800728c */ /* 0x000fd2000bf05300 */
[----:B------:R-:W-:Y:S05]  /*1ee0*/  BRA.U UP0, `(.L_x_1881) ;  /* 0x0000000100787547 */ /* 0x000fea000b800000 */
        /* <DEDUP_REMOVED lines=30> */
.L_x_1881:
        /* <DEDUP_REMOVED lines=34> */
.L_x_1877:
        /* <DEDUP_REMOVED lines=18> */
.L_x_1882:
        /* <DEDUP_REMOVED lines=12> */
.L_x_1883:
[----:B------:R-:W-:-:S07]  /*24d0*/  IADD3 R0, PT, PT, R0, 0x80, RZ ;  /* 0x0000008000007810 */ /* 0x000fce0007ffe0ff */
.L_x_1873:
[----:B------:R-:W-:Y:S05]  /*24e0*/  BSYNC.RECONVERGENT B0 ;  /* 0x0000000000007941 */ /* 0x000fea0003800200 */
.L_x_1872:
        /* <DEDUP_REMOVED lines=11> */
[----:B------:R-:W-:Y:S01]  /*25a0*/  MOV R4, R68 ;  /* 0x0000004400047202 */ /* 0x000fe20000000f00 */
[--C-:B------:R-:W-:Y:S01]  /*25b0*/  FFMA.FTZ R7, R65, UR19, R86.reuse ;  /* 0x0000001341077c23 */ /* 0x100fe20008010056 */
[--C-:B01----:R-:W-:Y:S01]  /*25c0*/  SHF.R.U64 R48, R68, 0x10, R69.reuse ;  /* 0x0000001044307819 */ /* 0x103fe20000001245 */
        /* <DEDUP_REMOVED lines=32> */
.L_x_1888:
[----:B------:R-:W-:Y:S01]  /*27d0*/  MOV R8, R68 ;  /* 0x0000004400087202 */ /* 0x000fe20000000f00 */
[--C-:B------:R-:W-:Y:S01]  /*27e0*/  FFMA.FTZ R9, R63, UR19, R86.reuse ;  /* 0x000000133f097c23 */ /* 0x100fe20008010056 */
[--C-:B------:R-:W-:Y:S01]  /*27f0*/  SHF.R.U64 R11, R68, 0x10, R69.reuse ;  /* 0x00000010440b7819 */ /* 0x100fe20000001245 */
[--C-:B------:R-:W-:Y:S01]  /*2800*/  FFMA.FTZ R10, R64, UR19, R86.reuse ;  /* 0x00000013400a7c23 */ /* 0x100fe20008010056 */
[----:B01----:R-:W-:Y:S01]  /*2810*/  MOV R48, R69 ;  /* 0x0000004500307202 */ /* 0x003fe20000000f00 */
        /* <DEDUP_REMOVED lines=26> */
.L_x_1887:
[----:B------:R-:W-:-:S04]  /*29c0*/  UISETP.NE.U32.AND UP3, UPT, UR16, URZ, UPT ;  /* 0x000000ff1000728c */ /* 0x000fc8000bf65070 */
[----:B------:R-:W-:-:S09]  /*29d0*/  UISETP.NE.AND.EX UP3, UPT, UR17, URZ, UPT, UP3 ;  /* 0x000000ff1100728c */ /* 0x000fd2000bf65330 */
[----:B------:R-:W-:Y:S05]  /*29e0*/  BRA.U !UP3, `(.L_x_1890) ;  /* 0x000000010b7c7547 */ /* 0x000fea000b800000 */
        /* <DEDUP_REMOVED lines=31> */
.L_x_1890:
[--C-:B-1----:R-:W-:Y:S01]  /*2be0*/  SHF.R.U64 R51, R68, 0x10, R69.reuse ;  /* 0x0000001044337819 */ /* 0x102fe20000001245 */
[--C-:B------:R-:W-:Y:S01]  /*2bf0*/  FFMA.FTZ R50, R64, UR19, R86.reuse ;  /* 0x0000001340327c23 */ /* 0x100fe20008010056 */
[----:B0-----:R-:W-:Y:S01]  /*2c00*/  MOV R48, R68 ;  /* 0x0000004400307202 */ /* 0x001fe20000000f00 */
[----:B------:R-:W-:Y:S01]  /*2c10*/  FFMA.FTZ R49, R63, UR19, R86 ;  /* 0x000000133f317c23 */ /* 0x000fe20008010056 */
[----:B------:R-:W-:Y:S01]  /*2c20*/  SHF.R.U32.HI R53, RZ, 0x10, R69 ;  /* 0x00000010ff357819 */ /* 0x000fe20000011645 */
        /* <DEDUP_REMOVED lines=8> */
[----:B------:R-:W-:Y:S01]  /*2cb0*/  FFMA.FTZ R49, R65, UR19, R86 ;  /* 0x0000001341317c23 */ /* 0x000fe20008010056 */
[----:B------:R-:W-:-:S02]  /*2cc0*/  HADD2.F32 R53, -RZ, R53.H0_H0 ;  /* 0x20000035ff357230 */ /* 0x000fc40000004100 */
[----:B------:R-:W-:Y:S01]  /*2cd0*/  FADD.FTZ R52, R75, -R52 ;  /* 0x800000344b347221 */ /* 0x000fe20000010000 */
[----:B------:R-:W-:Y:S02]  /*2ce0*/  HADD2.F32 R50, -RZ, R50.H0_H0 ;  /* 0x20000032ff327230 */ /* 0x000fe40000004100 */
[----:B------:R-:W-:Y:S01]  /*2cf0*/  FADD.FTZ R49, R74, -R49 ;  /* 0x800000314a317221 */ /* 0x000fe20000010000 */
[----:B------:R-:W-:Y:S01]  /*2d00*/  F2FP.F16.F32.PACK_AB R48, R51, R48 ;  /* 0x000000303330723e */ /* 0x000fe200000000ff */
[----:B------:R-:W-:Y:S02]  /*2d10*/  FFMA.FTZ R52, R52, UR18, R53 ;  /* 0x0000001234347c23 */ /* 0x000fe40008010035 */
[----:B------:R-:W-:Y:S01]  /*2d20*/  FFMA.FTZ R49, R49, UR18, R50 ;  /* 0x0000001231317c23 */ /* 0x000fe20008010032 */
[C---:B------:R-:W-:Y:S02]  /*2d30*/  PRMT R51, R48.reuse, 0x7632, R51 ;  /* 0x0000763230337816 */ /* 0x040fe40000000033 */
[----:B------:R-:W-:-:S02]  /*2d40*/  PRMT R53, R48, 0x7610, R53 ;  /* 0x0000761030357816 */ /* 0x000fc40000000035 */
[----:B------:R-:W-:-:S04]  /*2d50*/  F2FP.F16.F32.PACK_AB R49, R52, R49 ;  /* 0x000000313431723e */ /* 0x000fc800000000ff */
[C---:B------:R-:W-:Y:S02]  /*2d60*/  PRMT R50, R49.reuse, 0x7632, R50 ;  /* 0x0000763231327816 */ /* 0x040fe40000000032 */
[----:B------:R-:W-:Y:S01]  /*2d70*/  PRMT R55, R49, 0x7610, R55 ;  /* 0x0000761031377816 */ /* 0x000fe20000000037 */
[----:B------:R-:W-:Y:S06]  /*2d80*/  BRA `(.L_x_1889) ;  /* 0x00000004008c7947 */ /* 0x000fec0003800000 */
.L_x_1886:
        /* <DEDUP_REMOVED lines=18> */
[----:B------:R-:W-:Y:S02]  /*2eb0*/  F2FP.F16.F32.PACK_AB R6, R7, R6 ;  /* 0x000000060706723e */ /* 0x000fe400000000ff */
[----:B------:R-:W-:Y:S02]  /*2ec0*/  F2FP.F16.F32.PACK_AB R4, R5, R4 ;  /* 0x000000040504723e */ /* 0x000fe400000000ff */
        /* <DEDUP_REMOVED lines=13> */
.L_x_1892:
        /* <DEDUP_REMOVED lines=23> */
.L_x_1891:
        /* <DEDUP_REMOVED lines=26> */
.L_x_1893:
        /* <DEDUP_REMOVED lines=17> */
.L_x_1889:
        /* <DEDUP_REMOVED lines=16> */
.L_x_1894:
        /* <DEDUP_REMOVED lines=10> */
.L_x_1895:
[----:B------:R-:W-:-:S07]  /*3560*/  IADD3 R0, PT, PT, R0, 0x80, RZ ;  /* 0x0000008000007810 */ /* 0x000fce0007ffe0ff */
.L_x_1885:
[----:B------:R-:W-:Y:S05]  /*3570*/  BSYNC.RECONVERGENT B0 ;  /* 0x0000000000007941 */ /* 0x000fea0003800200 */
.L_x_1884:
        /* <DEDUP_REMOVED lines=46> */
.L_x_1900:
        /* <DEDUP_REMOVED lines=31> */
.L_x_1899:
        /* <DEDUP_REMOVED lines=34> */
.L_x_1902:
[----:B012---:R-:W-:Y:S01]  /*3c70*/  MOV R48, R72 ;  /* 0x0000004800307202 */ /* 0x007fe20000000f00 */
[--C-:B------:R-:W-:Y:S01]  /*3c80*/  FFMA.FTZ R49, R77, UR19, R86.reuse ;  /* 0x000000134d317c23 */ /* 0x100fe20008010056 */
[----:B------:R-:W-:Y:S01]  /*3c90*/  MOV R52, R73 ;  /* 0x0000004900347202 */ /* 0x000fe20000000f00 */
[--C-:B------:R-:W-:Y:S01]  /*3ca0*/  FFMA.FTZ R50, R78, UR19, R86.reuse ;  /* 0x000000134e327c23 */ /* 0x100fe20008010056 */
[----:B------:R-:W-:Y:S01]  /*3cb0*/  SHF.R.U32.HI R53, RZ, 0x10, R73 ;  /* 0x00000010ff357819 */ /* 0x000fe20000011649 */
[----:B------:R-:W-:Y:S02]  /*3cc0*/  HADD2.F32 R51, -RZ, R48.H0_H0 ;  /* 0x20000030ff337230 */ /* 0x000fe40000004100 */
[----:B------:R-:W-:Y:S01]  /*3cd0*/  FADD.FTZ R48, R80, -R49 ;  /* 0x8000003150307221 */ /* 0x000fe20000010000 */
[----:B------:R-:W-:Y:S01]  /*3ce0*/  SHF.R.U64 R49, R72, 0x10, R73 ;  /* 0x0000001048317819 */ /* 0x000fe20000001249 */
[----:B------:R-:W-:Y:S01]  /*3cf0*/  FFMA.FTZ R54, R84, UR19, R86 ;  /* 0x0000001354367c23 */ /* 0x000fe20008010056 */
[----:B------:R-:W-:Y:S01]  /*3d00*/  FADD.FTZ R50, R79, -R50 ;  /* 0x800000324f327221 */ /* 0x000fe20000010000 */
[----:B------:R-:W-:Y:S01]  /*3d10*/  FFMA.FTZ R48, R48, UR18, R51 ;  /* 0x0000001230307c23 */ /* 0x000fe20008010033 */
[----:B------:R-:W-:Y:S01]  /*3d20*/  FFMA.FTZ R51, R81, UR19, R86 ;  /* 0x0000001351337c23 */ /* 0x000fe20008010056 */
[----:B------:R-:W-:-:S02]  /*3d30*/  HADD2.F32 R49, -RZ, R49.H0_H0 ;  /* 0x20000031ff317230 */ /* 0x000fc40000004100 */
[----:B------:R-:W-:Y:S01]  /*3d40*/  FADD.FTZ R54, R83, -R54 ;  /* 0x8000003653367221 */ /* 0x000fe20000010000 */
[----:B------:R-:W-:Y:S02]  /*3d50*/  HADD2.F32 R52, -RZ, R52.H0_H0 ;  /* 0x20000034ff347230 */ /* 0x000fe40000004100 */
[----:B------:R-:W-:Y:S01]  /*3d60*/  FADD.FTZ R51, R82, -R51 ;  /* 0x8000003352337221 */ /* 0x000fe20000010000 */
[----:B------:R-:W-:Y:S02]  /*3d70*/  HADD2.F32 R53, -RZ, R53.H0_H0 ;  /* 0x20000035ff357230 */ /* 0x000fe40000004100 */
[----:B------:R-:W-:Y:S01]  /*3d80*/  FFMA.FTZ R49, R50, UR18, R49 ;  /* 0x0000001232317c23 */ /* 0x000fe20008010031 */
[----:B------:R-:W-:Y:S02]  /*3d90*/  FFMA.FTZ R51, R51, UR18, R52 ;  /* 0x0000001233337c23 */ /* 0x000fe40008010034 */
[----:B------:R-:W-:Y:S02]  /*3da0*/  FFMA.FTZ R54, R54, UR18, R53 ;  /* 0x0000001236367c23 */ /* 0x000fe40008010035 */
[----:B------:R-:W-:-:S03]  /*3db0*/  F2FP.F16.F32.PACK_AB R48, R49, R48 ;  /* 0x000000303130723e */ /* 0x000fc600000000ff */
[----:B------:R-:W-:Y:S02]  /*3dc0*/  F2FP.F16.F32.PACK_AB R54, R54, R51 ;  /* 0x000000333636723e */ /* 0x000fe400000000ff */
[C---:B------:R-:W-:Y:S02]  /*3dd0*/  PRMT R49, R48.reuse, 0x7632, R49 ;  /* 0x0000763230317816 */ /* 0x040fe40000000031 */
[----:B------:R-:W-:Y:S02]  /*3de0*/  PRMT R51, R48, 0x7610, R51 ;  /* 0x0000761030337816 */ /* 0x000fe40000000033 */
[C---:B------:R-:W-:Y:S02]  /*3df0*/  PRMT R48, R54.reuse, 0x7632, R48 ;  /* 0x0000763236307816 */ /* 0x040fe40000000030 */
[----:B------:R-:W-:Y:S01]  /*3e00*/  PRMT R53, R54, 0x7610, R53 ;  /* 0x0000761036357816 */ /* 0x000fe20000000035 */
[----:B------:R-:W-:Y:S06]  /*3e10*/  BRA `(.L_x_1901) ;  /* 0x0000000400907947 */ /* 0x000fec0003800000 */
.L_x_1898:
        /* <DEDUP_REMOVED lines=33> */
.L_x_1904:
        /* <DEDUP_REMOVED lines=23> */
.L_x_1903:
        /* <DEDUP_REMOVED lines=26> */
.L_x_1905:
        /* <DEDUP_REMOVED lines=18> */
.L_x_1901:
        /* <DEDUP_REMOVED lines=16> */
.L_x_1906:
        /* <DEDUP_REMOVED lines=10> */
.L_x_1897:
[----:B------:R-:W-:Y:S05]  /*4600*/  BSYNC.RECONVERGENT B0 ;  /* 0x0000000000007941 */ /* 0x000fea0003800200 */
.L_x_1896:
[----:B------:R-:W-:Y:S01]  /*4610*/  UPLOP3.LUT UP1, UPT, UPT, UPT, UP1, 0x40, 0x4 ;  /* 0x000000000004789c */ /* 0x000fe20003f2e810 */
[----:B------:R-:W-:Y:S10]  /*4620*/  BRA.U !UP2, `(.L_x_1907) ;  /* 0xffffffbd0a747547 */ /* 0x000ff4000b83ffff */
.L_x_1863:
        /* <DEDUP_REMOVED lines=26> */
.L_x_1908:
        /* <DEDUP_REMOVED lines=11> */
.L_x_3558:


//--------------------- .text._ZN10layer_norm31ln_parallel_residual_bwd_kernelINS_13Kernel_traitsIf6__halfS2_S2_fjLj1536ELj1ELj1ELj4ELj8ENS_18Kernel_traits_baseILj1536EfS2_S2_S2_fjLj128EEEEELb0ELb1ELb1EEEvNS_9BwdParamsE --------------------------
	.section	.text._ZN10layer_norm31ln_parallel_residual_bwd_kernelINS_13Kernel_traitsIf6__halfS2_S2_fjLj1536ELj1ELj1ELj4ELj8ENS_18Kernel_traits_baseILj1536EfS2_S2_S2_fjLj128EEEEELb0ELb1ELb1EEEvNS_9BwdParamsE,"ax",@progbits
	.align	128
        .global         _ZN10layer_norm31ln_parallel_residual_bwd_kernelINS_13Kernel_traitsIf6__halfS2_S2_fjLj1536ELj1ELj1ELj4ELj8ENS_18Kernel_traits_baseILj1536EfS2_S2_S2_fjLj128EEEEELb0ELb1ELb1EEEvNS_9BwdParamsE
        .type           _ZN10layer_norm31ln_parallel_residual_bwd_kernelINS_13Kernel_traitsIf6__halfS2_S2_fjLj1536ELj1ELj1ELj4ELj8ENS_18Kernel_traits_baseILj1536EfS2_S2_S2_fjLj128EEEEELb0ELb1ELb1EEEvNS_9BwdParamsE,@function
        .size           _ZN10layer_norm31ln_parallel_residual_bwd_kernelINS_13Kernel_traitsIf6__halfS2_S2_fjLj1536ELj1ELj1ELj4ELj8ENS_18Kernel_traits_baseILj1536EfS2_S2_S2_fjLj128EEEEELb0ELb1ELb1EEEvNS_9BwdParamsE,(.L_x_3559 - _ZN10layer_norm31ln_parallel_residual_bwd_kernelINS_13Kernel_traitsIf6__halfS2_S2_fjLj1536ELj1ELj1ELj4ELj8ENS_18Kernel_traits_baseILj1536EfS2_S2_S2_fjLj128EEEEELb0ELb1ELb1EEEvNS_9BwdParamsE)
        .other          _ZN10layer_norm31ln_parallel_residual_bwd_kernelINS_13Kernel_traitsIf6__halfS2_S2_fjLj1536ELj1ELj1ELj4ELj8ENS_18Kernel_traits_baseILj1536EfS2_S2_S2_fjLj128EEEEELb0ELb1ELb1EEEvNS_9BwdParamsE,@"STO_CUDA_ENTRY STV_DEFAULT"
_ZN10layer_norm31ln_parallel_residual_bwd_kernelINS_13Kernel_traitsIf6__halfS2_S2_fjLj1536ELj1ELj1ELj4ELj8ENS_18Kernel_traits_baseILj1536EfS2_S2_S2_fjLj128EEEEELb0ELb1ELb1EEEvNS_9BwdParamsE:
.text._ZN10layer_norm31ln_parallel_residual_bwd_kernelINS_13Kernel_traitsIf6__halfS2_S2_fjLj1536ELj1ELj1ELj4ELj8ENS_18Kernel_traits_baseILj1536EfS2_S2_S2_fjLj128EEEEELb0ELb1ELb1EEEvNS_9BwdParamsE:
        /* <DEDUP_REMOVED lines=50> */
.L_x_1944:
        /* <DEDUP_REMOVED lines=36> */
[----:B------:R-:W-:Y:S01]  /*0560*/  FADD.FTZ R23, -R0, R29 ;  /* 0x0000001d00177221 */ /* 0x000fe20000010100 */
[----:B--2---:R-:W-:Y:S01]  /*0570*/  HADD2.F32 R81, -RZ, R20.H0_H0 ;  /* 0x20000014ff517230 */ /* 0x004fe20000004100 */
[--C-:B------:R-:W-:Y:S01]  /*0580*/  SHF.R.U64 R22, R20, 0x10, R21.reuse ;  /* 0x0000001014167819 */ /* 0x100fe20000001215 */
[----:B------:R-:W-:Y:S01]  /*0590*/  HADD2.F32 R29, -RZ, R28.H0_H0 ;  /* 0x2000001cff1d7230 */ /* 0x000fe20000004100 */
[----:B------:R-:W-:Y:S01]  /*05a0*/  SHF.R.U32.HI R89, RZ, 0x10, R21 ;  /* 0x00000010ff597819 */ /* 0x000fe20000011615 */
[----:B------:R-:W-:Y:S02]  /*05b0*/  HADD2.F32 R83, -RZ, R21.H0_H0 ;  /* 0x20000015ff537230 */ /* 0x000fe40000004100 */
[C---:B------:R-:W-:Y:S01]  /*05c0*/  FADD.FTZ R85, -R0.reuse, R77 ;  /* 0x0000004d00557221 */ /* 0x040fe20000010100 */
[----:B------:R-:W-:Y:S02]  /*05d0*/  HADD2.F32 R75, -RZ, R75.H0_H0 ;  /* 0x2000004bff4b7230 */ /* 0x000fe40000004100 */
[C---:B------:R-:W-:Y:S01]  /*05e0*/  FADD.FTZ R95, -R0.reuse, R81 ;  /* 0x00000051005f7221 */ /* 0x040fe20000010100 */
[----:B------:R-:W-:Y:S01]  /*05f0*/  FADD.FTZ R77, -R0, R29 ;  /* 0x0000001d004d7221 */ /* 0x000fe20000010100 */
[----:B------:R-:W-:Y:S01]  /*0600*/  SHF.R.U64 R98, R86, 0x10, R87 ;  /* 0x0000001056627819 */ /* 0x000fe20000001257 */
[----:B------:R-:W-:-:S02]  /*0610*/  HADD2.F32 R21, -RZ, R62.H0_H0 ;  /* 0x2000003eff157230 */ /* 0x000fc40000004100 */
[C---:B------:R-:W-:Y:S01]  /*0620*/  FADD.FTZ R71, -R0.reuse, R71 ;  /* 0x0000004700477221 */ /* 0x040fe20000010100 */
[----:B------:R-:W-:Y:S02]  /*0630*/  HADD2.F32 R79, -RZ, R79.H0_H0 ;  /* 0x2000004fff4f7230 */ /* 0x000fe40000004100 */
[C---:B------:R-:W-:Y:S01]  /*0640*/  FADD.FTZ R99, -R0.reuse, R83 ;  /* 0x0000005300637221 */ /* 0x040fe20000010100 */
        /* <DEDUP_REMOVED lines=9> */
[----:B------:R-:W-:Y:S01]  /*06e0*/  FADD.FTZ R101, -R0, R89 ;  /* 0x0000005900657221 */ /* 0x000fe20000010100 */
[----:B------:R-:W-:Y:S01]  /*06f0*/  FMUL.FTZ R93, R4, R29 ;  /* 0x0000001d045d7220 */ /* 0x000fe20000410000 */
[----:B-----5:R-:W-:Y:S01]  /*0700*/  FMUL.FTZ R0, R56, R71 ;  /* 0x0000004738007220 */ /* 0x020fe20000410000 */
[----:B------:R-:W-:Y:S01]  /*0710*/  SHF.R.U32.HI R96, RZ, 0x10, R87 ;  /* 0x00000010ff607819 */ /* 0x000fe20000011657 */
[----:B------:R-:W-:Y:S01]  /*0720*/  HADD2.F32 R87, -RZ, R87.H0_H0 ;  /* 0x20000057ff577230 */ /* 0x000fe20000004100 */
[--C-:B------:R-:W-:Y:S01]  /*0730*/  SHF.R.U64 R90, R16, 0x10, R17.reuse ;  /* 0x00000010105a7819 */ /* 0x100fe20000001211 */
[----:B------:R-:W-:Y:S01]  /*0740*/  HADD2.F32 R100, -RZ, R17.H0_H0 ;  /* 0x20000011ff647230 */ /* 0x000fe20000004100 */
[----:B------:R-:W-:Y:S01]  /*0750*/  SHF.R.U32.HI R78, RZ, 0x10, R17 ;  /* 0x00000010ff4e7819 */ /* 0x000fe20000011611 */
[----:B------:R-:W-:Y:S01]  /*0760*/  HADD2.F32 R91, -RZ, R19.H0_H0 ;  /* 0x20000013ff5b7230 */ /* 0x000fe20000004100 */
[----:B------:R-:W-:Y:S01]  /*0770*/  SHF.R.U64 R94, R18, 0x10, R19 ;  /* 0x00000010125e7819 */ /* 0x000fe20000001213 */
[----:B------:R-:W-:Y:S01]  /*0780*/  FADD.FTZ R17, RZ, R93 ;  /* 0x0000005dff117221 */ /* 0x000fe20000010000 */
[----:B------:R-:W-:Y:S01]  /*0790*/  SHF.R.U32.HI R92, RZ, 0x10, R19 ;  /* 0x00000010ff5c7819 */ /* 0x000fe20000011613 */
[----:B------:R-:W-:Y:S01]  /*07a0*/  FMUL.FTZ R86, R5, R98 ;  /* 0x0000006205567220 */ /* 0x000fe20000410000 */
[----:B------:R-:W-:Y:S01]  /*07b0*/  FMUL.FTZ R102, R56, R21 ;  /* 0x0000001538667220 */ /* 0x000fe20000410000 */
[----:B------:R-:W-:Y:S01]  /*07c0*/  FFMA.FTZ R19, R0, R93, RZ ;  /* 0x0000005d00137223 */ /* 0x000fe200000100ff */
[----:B------:R-:W-:-:S02]  /*07d0*/  HADD2.F32 R96, -RZ, R96.H0_H0 ;  /* 0x20000060ff607230 */ /* 0x000fc40000004100 */
[----:B------:R-:W-:Y:S01]  /*07e0*/  FMUL.FTZ R84, R6, R87 ;  /* 0x0000005706547220 */ /* 0x000fe20000410000 */
[----:B------:R-:W-:Y:S01]  /*07f0*/  FADD.FTZ R17, R17, R86 ;  /* 0x0000005611117221 */ /* 0x000fe20000010000 */
[----:B------:R-:W-:Y:S01]  /*0800*/  FMUL.FTZ R88, R56, R23 ;  /* 0x0000001738587220 */ /* 0x000fe20000410000 */
[----:B------:R-:W-:Y:S01]  /*0810*/  FFMA.FTZ R19, R102, R86, R19 ;  /* 0x0000005666137223 */ /* 0x000fe20000010013 */
[----:B------:R-:W-:Y:S02]  /*0820*/  HADD2.F32 R89, -RZ, R18.H0_H0 ;  /* 0x20000012ff597230 */ /* 0x000fe40000004100 */
[C---:B------:R-:W-:Y:S01]  /*0830*/  FMUL.FTZ R71, R56.reuse, R95 ;  /* 0x0000005f38477220 */ /* 0x040fe20000410000 */
[----:B------:R-:W-:Y:S02]  /*0840*/  HADD2.F32 R28, -RZ, R16.H0_H0 ;  /* 0x20000010ff1c7230 */ /* 0x000fe40000004100 */
[----:B------:R-:W-:Y:S01]  /*0850*/  FMUL.FTZ R95, R7, R96 ;  /* 0x00000060075f7220 */ /* 0x000fe20000410000 */
[----:B------:R-:W-:Y:S01]  /*0860*/  FADD.FTZ R16, R17, R84 ;  /* 0x0000005411107221 */ /* 0x000fe20000010000 */
[----:B------:R-:W-:Y:S01]  /*0870*/  FMUL.FTZ R104, R56, R77 ;  /* 0x0000004d38687220 */ /* 0x000fe20000410000 */
[----:B------:R-:W-:Y:S01]  /*0880*/  FFMA.FTZ R19, R88, R84, R19 ;  /* 0x0000005458137223 */ /* 0x000fe20000010013 */
[----:B------:R-:W-:-:S02]  /*0890*/  HADD2.F32 R94, -RZ, R94.H0_H0 ;  /* 0x2000005eff5e7230 */ /* 0x000fc40000004100 */
[----:B------:R-:W-:Y:S01]  /*08a0*/  FMUL.FTZ R81, R8, R89 ;  /* 0x0000005908517220 */ /* 0x000fe20000410000 */
[----:B------:R-:W-:Y:S01]  /*08b0*/  FADD.FTZ R16, R16, R95 ;  /* 0x0000005f10107221 */ /* 0x000fe20000010000 */
[----:B------:R-:W-:Y:S01]  /*08c0*/  FMUL.FTZ R72, R56, R73 ;  /* 0x0000004938487220 */ /* 0x000fe20000410000 */
[----:B------:R-:W-:Y:S01]  /*08d0*/  FFMA.FTZ R19, R104, R95, R19 ;  /* 0x0000005f68137223 */ /* 0x000fe20000010013 */
[----:B------:R-:W-:Y:S01]  /*08e0*/  FMUL.FTZ R74, R9, R94 ;  /* 0x0000005e094a7220 */ /* 0x000fe20000410000 */
[----:B------:R-:W-:Y:S01]  /*08f0*/  FADD.FTZ R17, R16, R81 ;  /* 0x0000005110117221 */ /* 0x000fe20000010000 */
[----:B------:R-:W-:Y:S01]  /*0900*/  FMUL.FTZ R83, R56, R83 ;  /* 0x0000005338537220 */ /* 0x000fe20000410000 */
[----:B------:R-:W-:Y:S01]  /*0910*/  FFMA.FTZ R16, R72, R81, R19 ;  /* 0x0000005148107223 */ /* 0x000fe20000010013 */
[----:B------:R-:W-:Y:S02]  /*0920*/  HADD2.F32 R92, -RZ, R92.H0_H0 ;  /* 0x2000005cff5c7230 */ /* 0x000fe40000004100 */
[----:B------:R-:W-:Y:S01]  /*0930*/  FADD.FTZ R18, R17, R74 ;  /* 0x0000004a11127221 */ /* 0x000fe20000010000 */
[----:B------:R-:W-:Y:S01]  /*0940*/  FMUL.FTZ R79, R10, R91 ;  /* 0x0000005b0a4f7220 */ /* 0x000fe20000410000 */
[C---:B------:R-:W-:Y:S01]  /*0950*/  FMUL.FTZ R70, R56.reuse, R85 ;  /* 0x0000005538467220 */ /* 0x040fe20000410000 */
[----:B------:R-:W-:Y:S01]  /*0960*/  FFMA.FTZ R17, R83, R74, R16 ;  /* 0x0000004a53117223 */ /* 0x000fe20000010010 */
[----:B------:R-:W-:Y:S01]  /*0970*/  FMUL.FTZ R76, R11, R92 ;  /* 0x0000005c0b4c7220 */ /* 0x000fe20000410000 */
[----:B------:R-:W-:Y:S01]  /*0980*/  FMUL.FTZ R85, R56, R97 ;  /* 0x0000006138557220 */ /* 0x000fe20000410000 */
[----:B------:R-:W-:Y:S01]  /*0990*/  FADD.FTZ R19, R18, R79 ;  /* 0x0000004f12137221 */ /* 0x000fe20000010000 */
[----:B------:R-:W-:Y:S01]  /*09a0*/  FFMA.FTZ R16, R70, R79, R17 ;  /* 0x0000004f46107223 */ /* 0x000fe20000010011 */
        /* <DEDUP_REMOVED lines=32> */
.L_x_1910:
        /* <DEDUP_REMOVED lines=31> */
[--C-:B--2---:R-:W-:Y:S01]  /*0da0*/  SHF.R.U64 R66, R70, 0x10, R71.reuse ;  /* 0x0000001046427819 */ /* 0x104fe20000001247 */
[----:B------:R-:W-:Y:S01]  /*0db0*/  HADD2.F32 R81, -RZ, R70.H0_H0 ;  /* 0x20000046ff517230 */ /* 0x000fe20000004100 */
[----:B------:R-:W-:Y:S01]  /*0dc0*/  SHF.R.U32.HI R68, RZ, 0x10, R71 ;  /* 0x00000010ff447819 */ /* 0x000fe20000011647 */
[----:B------:R-:W-:-:S02]  /*0dd0*/  HADD2.F32 R29, -RZ, R18.H0_H0 ;  /* 0x20000012ff1d7230 */ /* 0x000fc40000004100 */
[C---:B------:R-:W-:Y:S01]  /*0de0*/  FADD.FTZ R83, -R0.reuse, R77 ;  /* 0x0000004d00537221 */ /* 0x040fe20000010100 */
[----:B------:R-:W-:Y:S02]  /*0df0*/  HADD2.F32 R85, -RZ, R71.H0_H0 ;  /* 0x20000047ff557230 */ /* 0x000fe40000004100 */
[C---:B------:R-:W-:Y:S01]  /*0e00*/  FADD.FTZ R71, -R0.reuse, R75 ;  /* 0x0000004b00477221 */ /* 0x040fe20000010100 */
[----:B------:R-:W-:Y:S02]  /*0e10*/  HADD2.F32 R75, -RZ, R64.H0_H0 ;  /* 0x20000040ff4b7230 */ /* 0x000fe40000004100 */
[C---:B------:R-:W-:Y:S01]  /*0e20*/  FADD.FTZ R95, -R0.reuse, R79 ;  /* 0x0000004f005f7221 */ /* 0x040fe20000010100 */
[C---:B------:R-:W-:Y:S01]  /*0e30*/  FADD.FTZ R99, -R0.reuse, R81 ;  /* 0x0000005100637221 */ /* 0x040fe20000010100 */
[----:B------:R-:W-:Y:S01]  /*0e40*/  FADD.FTZ R77, -R0, R29 ;  /* 0x0000001d004d7221 */ /* 0x000fe20000010100 */
[----:B------:R-:W-:Y:S01]  /*0e50*/  SHF.R.U64 R98, R20, 0x10, R21 ;  /* 0x0000001014627819 */ /* 0x000fe20000001215 */
[----:B------:R-:W-:-:S02]  /*0e60*/  HADD2.F32 R19, -RZ, R62.H0_H0 ;  /* 0x2000003eff137230 */ /* 0x000fc40000004100 */
[----:B------:R-:W-:Y:S02]  /*0e70*/  HADD2.F32 R79, -RZ, R28.H0_H0 ;  /* 0x2000001cff4f7230 */ /* 0x000fe40000004100 */
[----:B------:R-:W-:Y:S02]  /*0e80*/  HADD2.F32 R81, -RZ, R66.H0_H0 ;  /* 0x20000042ff517230 */ /* 0x000fe40000004100 */
[----:B------:R-:W-:Y:S02]  /*0e90*/  HADD2.F32 R87, -RZ, R68.H0_H0 ;  /* 0x20000044ff577230 */ /* 0x000fe40000004100 */
[----:B------:R-:W-:Y:S02]  /*0ea0*/  HADD2.F32 R29, -RZ, R20.H0_H0 ;  /* 0x20000014ff1d7230 */ /* 0x000fe40000004100 */
[C---:B------:R-:W-:Y:S01]  /*0eb0*/  FADD.FTZ R73, -R0.reuse, R73 ;  /* 0x0000004900497221 */ /* 0x040fe20000010100 */
[C---:B------:R-:W-:Y:S01]  /*0ec0*/  FADD.FTZ R101, -R0.reuse, R85 ;  /* 0x0000005500657221 */ /* 0x040fe20000010100 */
[----:B------:R-:W-:Y:S01]  /*0ed0*/  FADD.FTZ R85, -R0, R75 ;  /* 0x0000004b00557221 */ /* 0x000fe20000010100 */
[----:B------:R-:W-:-:S02]  /*0ee0*/  HADD2.F32 R98, -RZ, R98.H0_H0 ;  /* 0x20000062ff627230 */ /* 0x000fc40000004100 */
[C---:B------:R-:W-:Y:S01]  /*0ef0*/  FADD.FTZ R19, -R0.reuse, R19 ;  /* 0x0000001300137221 */ /* 0x040fe20000010100 */
        /* <DEDUP_REMOVED lines=10> */
[----:B------:R-:W-:Y:S01]  /*0fa0*/  FADD.FTZ R17, RZ, R93 ;  /* 0x0000005dff117221 */ /* 0x000fe20000010000 */
        /* <DEDUP_REMOVED lines=8> */
[----:B------:R-:W-:Y:S01]  /*1030*/  SHF.R.U64 R94, R22, 0x10, R23 ;  /* 0x00000010165e7819 */ /* 0x000fe20000001217 */
        /* <DEDUP_REMOVED lines=12> */
[----:B------:R-:W-:Y:S01]  /*1100*/  SHF.R.U32.HI R92, RZ, 0x10, R23 ;  /* 0x00000010ff5c7819 */ /* 0x000fe20000011617 */
[----:B------:R-:W-:Y:S02]  /*1110*/  HADD2.F32 R91, -RZ, R23.H0_H0 ;  /* 0x20000017ff5b7230 */ /* 0x000fe40000004100 */
[----:B------:R-:W-:Y:S01]  /*1120*/  FMUL.FTZ R74, R9, R94 ;  /* 0x0000005e094a7220 */ /* 0x000fe20000410000 */
[----:B------:R-:W-:Y:S01]  /*1130*/  FADD.FTZ R17, R16, R81 ;  /* 0x0000005110117221 */ /* 0x000fe20000010000 */
[----:B------:R-:W-:Y:S01]  /*1140*/  FMUL.FTZ R83, R56, R85 ;  /* 0x0000005538537220 */ /* 0x000fe20000410000 */
[----:B------:R-:W-:Y:S01]  /*1150*/  FFMA.FTZ R16, R72, R81, R19 ;  /* 0x0000005148107223 */ /* 0x000fe20000010013 */
[----:B------:R-:W-:-:S02]  /*1160*/  HADD2.F32 R92, -RZ, R92.H0_H0 ;  /* 0x2000005cff5c7230 */ /* 0x000fc40000004100 */
[----:B------:R-:W-:Y:S01]  /*1170*/  FADD.FTZ R18, R17, R74 ;  /* 0x0000004a11127221 */ /* 0x000fe20000010000 */
[----:B------:R-:W-:Y:S01]  /*1180*/  FMUL.FTZ R79, R10, R91 ;  /* 0x0000005b0a4f7220 */ /* 0x000fe20000410000 */
        /* <DEDUP_REMOVED lines=37> */
.L_x_1911:
        /* <DEDUP_REMOVED lines=32> */
.L_x_1913:
[----:B0-----:R-:W-:Y:S05]  /*15e0*/  BSYNC.RECONVERGENT B0 ;  /* 0x0000000000007941 */ /* 0x001fea0003800200 */
.L_x_1912:
        /* <DEDUP_REMOVED lines=76> */
.L_x_1916:
        /* <DEDUP_REMOVED lines=23> */
.L_x_1915:
        /* <DEDUP_REMOVED lines=26> */
.L_x_1918:
        /* <DEDUP_REMOVED lines=27> */
.L_x_1914:
        /* <DEDUP_REMOVED lines=18> */
[----:B------:R-:W-:Y:S01]  /*2090*/  SHF.R.U32.HI R23, RZ, 0x10, R3 ;  /* 0x00000010ff177819 */ /* 0x000fe20000011603 */
[----:B------:R-:W-:-:S02]  /*20a0*/  HADD2.F32 R17, -RZ, R0.H0_H0 ;  /* 0x20000000ff117230 */ /* 0x000fc40000004100 */
        /* <DEDUP_REMOVED lines=15> */
.L_x_1920:
[C-C-:B------:R-:W-:Y:S01]  /*21a0*/  FFMA.FTZ R0, R78.reuse, R0, R87.reuse ;  /* 0x000000004e007223 */ /* 0x140fe20000010057 */
[C-C-:B------:R-:W-:Y:S01]  /*21b0*/  FFMA.FTZ R17, R78.reuse, R88, R87.reuse ;  /* 0x000000584e117223 */ /* 0x140fe20000010057 */
[----:B------:R-:W-:Y:S01]  /*21c0*/  MOV R18, R3 ;  /* 0x0000000300127202 */ /* 0x000fe20000000f00 */
[----:B------:R-:W-:Y:S01]  /*21d0*/  FFMA.FTZ R104, R78, R104, R87 ;  /* 0x000000684e687223 */ /* 0x000fe20000010057 */
[----:B------:R-:W-:Y:S01]  /*21e0*/  FADD.FTZ R93, -R0, R93 ;  /* 0x0000005d005d7221 */ /* 0x000fe20000010100 */
[----:B------:R-:W-:Y:S01]  /*21f0*/  SHF.R.U32.HI R20, RZ, 0x10, R3 ;  /* 0x00000010ff147819 */ /* 0x000fe20000011603 */
[----:B------:R-:W-:Y:S01]  /*2200*/  FADD.FTZ R19, -R17, R84 ;  /* 0x0000005411137221 */ /* 0x000fe20000010100 */
[----:B------:R-:W-:Y:S01]  /*2210*/  MOV R0, R2 ;  /* 0x0000000200007202 */ /* 0x000fe20000000f00 */
[----:B------:R-:W-:Y:S01]  /*2220*/  FFMA.FTZ R17, R78, R102, R87 ;  /* 0x000000664e117223 */ /* 0x000fe20000010057 */
[----:B------:R-:W-:Y:S01]  /*2230*/  SHF.R.U64 R16, R2, 0x10, R3 ;  /* 0x0000001002107819 */ /* 0x000fe20000001203 */
[----:B------:R-:W-:-:S02]  /*2240*/  HADD2.F32 R21, -RZ, R18.H0_H0 ;  /* 0x20000012ff157230 */ /* 0x000fc40000004100 */
[----:B------:R-:W-:Y:S01]  /*2250*/  FADD.FTZ R95, -R104, R95 ;  /* 0x0000005f685f7221 */ /* 0x000fe20000010100 */
[----:B------:R-:W-:Y:S02]  /*2260*/  HADD2.F32 R20, -RZ, R20.H0_H0 ;  /* 0x20000014ff147230 */ /* 0x000fe40000004100 */
[----:B------:R-:W-:Y:S01]  /*2270*/  FADD.FTZ R17, -R17, R86 ;  /* 0x0000005611117221 */ /* 0x000fe20000010100 */
[----:B------:R-:W-:Y:S02]  /*2280*/  HADD2.F32 R0, -RZ, R0.H0_H0 ;  /* 0x20000000ff007230 */ /* 0x000fe40000004100 */
[C---:B------:R-:W-:Y:S01]  /*2290*/  FFMA.FTZ R19, R56.reuse, R19, R21 ;  /* 0x0000001338137223 */ /* 0x040fe20000010015 */
[----:B------:R-:W-:Y:S02]  /*22a0*/  HADD2.F32 R16, -RZ, R16.H0_H0 ;  /* 0x20000010ff107230 */ /* 0x000fe40000004100 */
[C---:B------:R-:W-:Y:S01]  /*22b0*/  FFMA.FTZ R20, R56.reuse, R95, R20 ;  /* 0x0000005f38147223 */ /* 0x040fe20000010014 */
[----:B------:R-:W-:-:S02]  /*22c0*/  FFMA.FTZ R0, R56, R93, R0 ;  /* 0x0000005d38007223 */ /* 0x000fc40000010000 */
[----:B------:R-:W-:Y:S02]  /*22d0*/  FFMA.FTZ R17, R56, R17, R16 ;  /* 0x0000001138117223 */ /* 0x000fe40000010010 */
[----:B------:R-:W-:-:S03]  /*22e0*/  F2FP.F16.F32.PACK_AB R20, R20, R19 ;  /* 0x000000131414723e */ /* 0x000fc600000000ff */
[----:B------:R-:W-:Y:S02]  /*22f0*/  F2FP.F16.F32.PACK_AB R17, R17, R0 ;  /* 0x000000001111723e */ /* 0x000fe400000000ff */
        /* <DEDUP_REMOVED lines=8> */
.L_x_1919:
        /* <DEDUP_REMOVED lines=33> */
.L_x_1921:
        /* <DEDUP_REMOVED lines=33> */
.L_x_1917:
        /* <DEDUP_REMOVED lines=19> */
.L_x_1922:
        /* <DEDUP_REMOVED lines=13> */
.L_x_1923:
        /* <DEDUP_REMOVED lines=38> */
.L_x_1926:
        /* <DEDUP_REMOVED lines=31> */
.L_x_1925:
        /* <DEDUP_REMOVED lines=32> */
.L_x_1928:
        /* <DEDUP_REMOVED lines=27> */
.L_x_1924:
        /* <DEDUP_REMOVED lines=27> */
.L_x_1930:
        /* <DEDUP_REMOVED lines=22> */
.L_x_1929:
        /* <DEDUP_REMOVED lines=23> */
.L_x_1931:
        /* <DEDUP_REMOVED lines=17> */
.L_x_1927:
        /* <DEDUP_REMOVED lines=15> */
.L_x_1932:
        /* <DEDUP_REMOVED lines=10> */
.L_x_1933:
        /* <DEDUP_REMOVED lines=37> */
.L_x_1936:
        /* <DEDUP_REMOVED lines=30> */
.L_x_1935:
        /* <DEDUP_REMOVED lines=31> */
.L_x_1938:
        /* <DEDUP_REMOVED lines=27> */
.L_x_1934:
        /* <DEDUP_REMOVED lines=29> */
.L_x_1940:
        /* <DEDUP_REMOVED lines=23> */
.L_x_1939:
        /* <DEDUP_REMOVED lines=24> */
.L_x_1941:
        /* <DEDUP_REMOVED lines=15> */
[----:B0-2---:R-:W-:Y:S02]  /*4640*/  PRMT R23, R71, 0x7610, R23 ;  /* 0x0000761047177816 */ /* 0x005fe40000000017 */
[C---:B-1----:R-:W-:Y:S02]  /*4650*/  PRMT R21, R56.reuse, 0x7632, R21 ;  /* 0x0000763238157816 */ /* 0x042fe40000000015 */
[----:B------:R-:W-:-:S07]  /*4660*/  PRMT R20, R56, 0x7610, R20 ;  /* 0x0000761038147816 */ /* 0x000fce0000000014 */
.L_x_1937:
        /* <DEDUP_REMOVED lines=15> */
.L_x_1942:
        /* <DEDUP_REMOVED lines=10> */
.L_x_1943:
        /* <DEDUP_REMOVED lines=26> */
.L_x_1909:
        /* <DEDUP_REMOVED lines=14> */
.L_x_1945:
        /* <DEDUP_REMOVED lines=16> */
.L_x_3559:


//--------------------- .text._ZN10layer_norm31ln_parallel_residual_bwd_kernelINS_13Kernel_traitsIf6__halfS2_S2_fjLj1536ELj1ELj1ELj4ELj8ENS_18Kernel_traits_baseILj1536EfS2_S2_S2_fjLj128EEEEELb1ELb0ELb0EEEvNS_9BwdParamsE --------------------------
	.section	.text._ZN10layer_norm31ln_parallel_residual_bwd_kernelINS_13Kernel_traitsIf6__halfS2_S2_fjLj1536ELj1ELj1ELj4ELj8ENS_18Kernel_traits_baseILj1536EfS2_S2_S2_fjLj128EEEEELb1ELb0ELb0EEEvNS_9BwdParamsE,"ax",@progbits
	.align	128
        .global         _ZN10layer_norm31ln_parallel_residual_bwd_kernelINS_13Kernel_traitsIf6__halfS2_S2_fjLj1536ELj1ELj1ELj4ELj8ENS_18Kernel_traits_baseILj1536EfS2_S2_S2_fjLj128EEEEELb1ELb0ELb0EEEvNS_9BwdParamsE
        .type           _ZN10layer_norm31ln_parallel_residual_bwd_kernelINS_13Kernel_traitsIf6__halfS2_S2_fjLj1536ELj1ELj1ELj4ELj8ENS_18Kernel_traits_baseILj1536EfS2_S2_S2_fjLj128EEEEELb1ELb0ELb0EEEvNS_9BwdParamsE,@function
        .size           _ZN10layer_norm31ln_parallel_residual_bwd_kernelINS_13Kernel_traitsIf6__halfS2_S2_fjLj1536ELj1ELj1ELj4ELj8ENS_18Kernel_traits_baseILj1536EfS2_S2_S2_fjLj128EEEEELb1ELb0ELb0EEEvNS_9BwdParamsE,(.L_x_3560 - _ZN10layer_norm31ln_parallel_residual_bwd_kernelINS_13Kernel_traitsIf6__halfS2_S2_fjLj1536ELj1ELj1ELj4ELj8ENS_18Kernel_traits_baseILj1536EfS2_S2_S2_fjLj128EEEEELb1ELb0ELb0EEEvNS_9BwdParamsE)
        .other          _ZN10layer_norm31ln_parallel_residual_bwd_kernelINS_13Kernel_traitsIf6__halfS2_S2_fjLj1536ELj1ELj1ELj4ELj8ENS_18Kernel_traits_baseILj1536EfS2_S2_S2_fjLj128EEEEELb1ELb0ELb0EEEvNS_9BwdParamsE,@"STO_CUDA_ENTRY STV_DEFAULT"
_ZN10layer_norm31ln_parallel_residual_bwd_kernelINS_13Kernel_traitsIf6__halfS2_S2_fjLj1536ELj1ELj1ELj4ELj8ENS_18Kernel_traits_baseILj1536EfS2_S2_S2_fjLj128EEEEELb1ELb0ELb0EEEvNS_9BwdParamsE:
.text._ZN10layer_norm31ln_parallel_residual_bwd_kernelINS_13Kernel_traitsIf6__halfS2_S2_fjLj1536ELj1ELj1ELj4ELj8ENS_18Kernel_traits_baseILj1536EfS2_S2_S2_fjLj128EEEEELb1ELb0ELb0EEEvNS_9BwdParamsE:
        /* <DEDUP_REMOVED lines=98> */
.L_x_1990:
        /* <DEDUP_REMOVED lines=44> */
[----:B---3--:R-:W-:Y:S01]  /*08e0*/  IMAD.MOV.U32 R3, RZ, RZ, R10 ;  /* 0x000000ffff037224 */ /* 0x008fe200078e000a */
[----:B------:R-:W-:-:S04]  /*08f0*/  SHF.R.U64 R97, R10, 0x10, R11 ;  /* 0x000000100a617819 */ /* 0x000fc8000000120b */
[----:B------:R-:W-:Y:S02]  /*0900*/  HADD2.F32 R3, -RZ, R3.H0_H0 ;  /* 0x20000003ff037230 */ /* 0x000fe40000004100 */
[----:B----4-:R-:W-:Y:S01]  /*0910*/  IMAD.MOV.U32 R12, RZ, RZ, R8 ;  /* 0x000000ffff0c7224 */ /* 0x010fe200078e0008 */
[----:B------:R-:W-:Y:S02]  /*0920*/  SHF.R.U64 R131, R8, 0x10, R9 ;  /* 0x0000001008837819 */ /* 0x000fe40000001209 */
[----:B------:R-:W-:Y:S01]  /*0930*/  FADD.FTZ R3, -R96, R3 ;  /* 0x0000000360037221 */ /* 0x000fe20000010100 */
[--C-:B------:R-:W-:Y:S01]  /*0940*/  IMAD.MOV.U32 R128, RZ, RZ, R9.reuse ;  /* 0x000000ffff807224 */ /* 0x100fe200078e0009 */
[----:B------:R-:W-:Y:S01]  /*0950*/  SHF.R.U32.HI R130, RZ, 0x10, R9 ;  /* 0x00000010ff827819 */ /* 0x000fe20000011609 */
[----:B--2---:R-:W-:Y:S01]  /*0960*/  IMAD.MOV.U32 R8, RZ, RZ, R98 ;  /* 0x000000ffff087224 */ /* 0x004fe200078e0062 */
[--C-:B------:R-:W-:Y:S01]  /*0970*/  SHF.R.U64 R14, R98, 0x10, R99.reuse ;  /* 0x00000010620e7819 */ /* 0x100fe20000001263 */
[--C-:B------:R-:W-:Y:S01]  /*0980*/  IMAD.MOV.U32 R129, RZ, RZ, R99.reuse ;  /* 0x000000ffff817224 */ /* 0x100fe200078e0063 */
[----:B0-----:R-:W-:Y:S01]  /*0990*/  SHF.R.U32.HI R100, RZ, 0x10, R99 ;  /* 0x00000010ff647819 */ /* 0x001fe20000011663 */
[----:B------:R-:W-:-:S02]  /*09a0*/  IMAD.MOV.U32 R99, RZ, RZ, R11 ;  /* 0x000000ffff637224 */ /* 0x000fc400078e000b */
[----:B------:R-:W-:Y:S02]  /*09b0*/  HADD2.F32 R9, -RZ, R8.H0_H0 ;  /* 0x20000008ff097230 */ /* 0x000fe40000004100 */
[----:B------:R-:W-:Y:S01]  /*09c0*/  FMUL.FTZ R3, R3, UR16 ;  /* 0x0000001003037c20 */ /* 0x000fe20008410000 */
[----:B------:R-:W-:Y:S02]  /*09d0*/  HADD2.F32 R97, -RZ, R97.H0_H0 ;  /* 0x20000061ff617230 */ /* 0x000fe40000004100 */
[----:B------:R-:W-:Y:S02]  /*09e0*/  HADD2.F32 R14, -RZ, R14.H0_H0 ;  /* 0x2000000eff0e7230 */ /* 0x000fe40000004100 */
[----:B------:R-:W-:Y:S01]  /*09f0*/  HADD2.F32 R99, -RZ, R99.H0_H0 ;  /* 0x20000063ff637230 */ /* 0x000fe20000004100 */
[----:B------:R-:W-:Y:S01]  /*0a00*/  SHF.R.U32.HI R101, RZ, 0x10, R11 ;  /* 0x00000010ff657819 */ /* 0x000fe2000001160b */
[----:B------:R-:W-:Y:S02]  /*0a10*/  HADD2.F32 R7, -RZ, R12.H0_H0 ;  /* 0x2000000cff077230 */ /* 0x000fe40000004100 */
[----:B-----5:R-:W-:Y:S01]  /*0a20*/  FMUL.FTZ R11, R72, R9 ;  /* 0x00000009480b7220 */ /* 0x020fe20000410000 */
[----:B------:R-:W-:Y:S01]  /*0a30*/  FADD.FTZ R10, -R96, R97 ;  /* 0x00000061600a7221 */ /* 0x000fe20000010100 */
[----:B------:R-:W-:-:S02]  /*0a40*/  HADD2.F32 R12, -RZ, R131.H0_H0 ;  /* 0x20000083ff0c7230 */ /* 0x000fc40000004100 */
[----:B------:R-:W-:Y:S01]  /*0a50*/  FADD.FTZ R32, R32, R9 ;  /* 0x0000000920207221 */ /* 0x000fe20000010000 */
[----:B------:R-:W-:Y:S01]  /*0a60*/  FFMA.FTZ R44, R3, R9, R44 ;  /* 0x00000009032c7223 */ /* 0x000fe2000001002c */
[----:B------:R-:W-:Y:S02]  /*0a70*/  HADD2.F32 R129, -RZ, R129.H0_H0 ;  /* 0x20000081ff817230 */ /* 0x000fe40000004100 */
[----:B------:R-:W-:Y:S01]  /*0a80*/  FMUL.FTZ R98, R73, R14 ;  /* 0x0000000e49627220 */ /* 0x000fe20000410000 */
[----:B-1----:R-:W-:Y:S02]  /*0a90*/  HADD2.F32 R102, -RZ, R100.H0_H0 ;  /* 0x20000064ff667230 */ /* 0x002fe40000004100 */
[----:B------:R-:W-:Y:S01]  /*0aa0*/  FADD.FTZ R9, -R96, R99 ;  /* 0x0000006360097221 */ /* 0x000fe20000010100 */
[-C--:B------:R-:W-:Y:S01]  /*0ab0*/  FFMA.FTZ R8, R76, R7.reuse, R11 ;  /* 0x000000074c087223 */ /* 0x080fe2000001000b */
[----:B------:R-:W-:Y:S01]  /*0ac0*/  FADD.FTZ R56, R56, R7 ;  /* 0x0000000738387221 */ /* 0x000fe20000010000 */
[----:B------:R-:W-:Y:S01]  /*0ad0*/  FFMA.FTZ R68, R3, R7, R68 ;  /* 0x0000000703447223 */ /* 0x000fe20000010044 */
[----:B------:R-:W-:Y:S01]  /*0ae0*/  FMUL.FTZ R10, R10, UR16 ;  /* 0x000000100a0a7c20 */ /* 0x000fe20008410000 */
[----:B------:R-:W-:-:S02]  /*0af0*/  HADD2.F32 R11, -RZ, R128.H0_H0 ;  /* 0x20000080ff0b7230 */ /* 0x000fc40000004100 */
[----:B------:R-:W-:Y:S01]  /*0b00*/  FFMA.FTZ R7, R77, R12, R98 ;  /* 0x0000000c4d077223 */ /* 0x000fe20000010062 */
[----:B------:R-:W-:Y:S02]  /*0b10*/  HADD2.F32 R101, -RZ, R101.H0_H0 ;  /* 0x20000065ff657230 */ /* 0x000fe40000004100 */
[----:B------:R-:W-:Y:S01]  /*0b20*/  FMUL.FTZ R97, R74, R129 ;  /* 0x000000814a617220 */ /* 0x000fe20000410000 */
[----:B------:R-:W-:Y:S02]  /*0b30*/  HADD2.F32 R100, -RZ, R130.H0_H0 ;  /* 0x20000082ff647230 */ /* 0x000fe40000004100 */
[----:B------:R-:W-:Y:S01]  /*0b40*/  FMUL.FTZ R9, R9, UR16 ;  /* 0x0000001009097c20 */ /* 0x000fe20008410000 */
[----:B------:R-:W-:Y:S01]  /*0b50*/  FMUL.FTZ R98, R75, R102 ;  /* 0x000000664b627220 */ /* 0x000fe20000410000 */
        /* <DEDUP_REMOVED lines=25> */
.L_x_1948:
[----:B----4-:R-:W-:Y:S05]  /*0cf0*/  BSYNC.RECONVERGENT B0 ;  /* 0x0000000000007941 */ /* 0x010fea0003800200 */
.L_x_1947:
        /* <DEDUP_REMOVED lines=24> */
[----:B------:R-:W-:Y:S02]  /*0e80*/  VIADD R128, R128, 0x80 ;  /* 0x0000008080807836 */ /* 0x000fe40000000000 */
[----:B---3--:R-:W-:Y:S01]  /*0e90*/  IMAD.MOV.U32 R102, RZ, RZ, R16 ;  /* 0x000000ffff667224 */ /* 0x008fe200078e0010 */
[--C-:B------:R-:W-:Y:S01]  /*0ea0*/  SHF.R.U64 R134, R16, 0x10, R17.reuse ;  /* 0x0000001010867819 */ /* 0x100fe20000001211 */
[--C-:B------:R-:W-:Y:S01]  /*0eb0*/  IMAD.MOV.U32 R130, RZ, RZ, R17.reuse ;  /* 0x000000ffff827224 */ /* 0x100fe200078e0011 */
[----:B------:R-:W-:Y:S01]  /*0ec0*/  SHF.R.U32.HI R133, RZ, 0x10, R17 ;  /* 0x00000010ff857819 */ /* 0x000fe20000011611 */
[----:B----4-:R-:W-:Y:S01]  /*0ed0*/  IMAD.MOV.U32 R103, RZ, RZ, R20 ;  /* 0x000000ffff677224 */ /* 0x010fe200078e0014 */
[----:B------:R-:W-:Y:S02]  /*0ee0*/  SHF.R.U64 R20, R20, 0x10, R21 ;  /* 0x0000001014147819 */ /* 0x000fe40000001215 */
[----:B--2---:R-:W-:Y:S01]  /*0ef0*/  MOV R16, R18 ;  /* 0x0000001200107202 */ /* 0x004fe20000000f00 */
[--C-:B0-----:R-:W-:Y:S01]  /*0f00*/  IMAD.MOV.U32 R99, RZ, RZ, R19.reuse ;  /* 0x000000ffff637224 */ /* 0x101fe200078e0013 */
[----:B------:R-:W-:Y:S01]  /*0f10*/  SHF.R.U64 R23, R18, 0x10, R19 ;  /* 0x0000001012177819 */ /* 0x000fe20000001213 */
[----:B------:R-:W-:-:S02]  /*0f20*/  HADD2.F32 R103, -RZ, R103.H0_H0 ;  /* 0x20000067ff677230 */ /* 0x000fc40000004100 */
[----:B------:R-:W-:Y:S01]  /*0f30*/  HADD2.F32 R17, -RZ, R16.H0_H0 ;  /* 0x20000010ff117230 */ /* 0x000fe20000004100 */
[----:B-1----:R-:W-:Y:S01]  /*0f40*/  SHF.R.U32.HI R101, RZ, 0x10, R19 ;  /* 0x00000010ff657819 */ /* 0x002fe20000011613 */
[--C-:B------:R-:W-:Y:S01]  /*0f50*/  IMAD.MOV.U32 R131, RZ, RZ, R21.reuse ;  /* 0x000000ffff837224 */ /* 0x100fe200078e0015 */
[----:B------:R-:W-:Y:S01]  /*0f60*/  SHF.R.U32.HI R132, RZ, 0x10, R21 ;  /* 0x00000010ff847819 */ /* 0x000fe20000011615 */
[----:B------:R-:W-:Y:S02]  /*0f70*/  HADD2.F32 R19, -RZ, R102.H0_H0 ;  /* 0x20000066ff137230 */ /* 0x000fe40000004100 */
[----:B------:R-:W-:Y:S01]  /*0f80*/  FADD.FTZ R17, -R96, R17 ;  /* 0x0000001160117221 */ /* 0x000fe20000010100 */
[----:B------:R-:W-:Y:S02]  /*0f90*/  HADD2.F32 R23, -RZ, R23.H0_H0 ;  /* 0x20000017ff177230 */ /* 0x000fe40000004100 */
[----:B-----5:R-:W-:Y:S01]  /*0fa0*/  FMUL.FTZ R21, R88, R103 ;  /* 0x0000006758157220 */ /* 0x020fe20000410000 */
[----:B------:R-:W-:-:S02]  /*0fb0*/  HADD2.F32 R22, -RZ, R20.H0_H0 ;  /* 0x20000014ff167230 */ /* 0x000fc40000004100 */
[----:B------:R-:W-:Y:S02]  /*0fc0*/  HADD2.F32 R99, -RZ, R99.H0_H0 ;  /* 0x20000063ff637230 */ /* 0x000fe40000004100 */
[----:B------:R-:W-:Y:S01]  /*0fd0*/  FMUL.FTZ R17, R17, UR16 ;  /* 0x0000001011117c20 */ /* 0x000fe20008410000 */
[----:B------:R-:W-:Y:S01]  /*0fe0*/  FFMA.FTZ R16, R92, R19, R21 ;  /* 0x000000135c107223 */ /* 0x000fe20000010015 */
[C---:B------:R-:W-:Y:S01]  /*0ff0*/  FADD.FTZ R18, -R96.reuse, R23 ;  /* 0x0000001760127221 */ /* 0x040fe20000010100 */
[----:B------:R-:W-:Y:S02]  /*1000*/  HADD2.F32 R20, -RZ, R134.H0_H0 ;  /* 0x20000086ff147230 */ /* 0x000fe40000004100 */
[----:B------:R-:W-:Y:S01]  /*1010*/  FMUL.FTZ R98, R89, R22 ;  /* 0x0000001659627220 */ /* 0x000fe20000410000 */
[----:B------:R-:W-:Y:S02]  /*1020*/  HADD2.F32 R131, -RZ, R131.H0_H0 ;  /* 0x20000083ff837230 */ /* 0x000fe40000004100 */
[----:B------:R-:W-:Y:S01]  /*1030*/  FADD.FTZ R21, -R96, R99 ;  /* 0x0000006360157221 */ /* 0x000fe20000010100 */
[----:B------:R-:W-:-:S02]  /*1040*/  HADD2.F32 R102, -RZ, R132.H0_H0 ;  /* 0x20000084ff667230 */ /* 0x000fc40000004100 */
[----:B------:R-:W-:Y:S01]  /*1050*/  FADD.FTZ R52, R52, R19 ;  /* 0x0000001334347221 */ /* 0x000fe20000010000 */
[----:B------:R-:W-:Y:S01]  /*1060*/  FFMA.FTZ R64, R17, R19, R64 ;  /* 0x0000001311407223 */ /* 0x000fe20000010040 */
[----:B------:R-:W-:Y:S01]  /*1070*/  FMUL.FTZ R18, R18, UR16 ;  /* 0x0000001012127c20 */ /* 0x000fe20008410000 */
[----:B------:R-:W-:Y:S02]  /*1080*/  HADD2.F32 R23, -RZ, R130.H0_H0 ;  /* 0x20000082ff177230 */ /* 0x000fe40000004100 */
        /* <DEDUP_REMOVED lines=32> */
.L_x_1950:
[----:B------:R-:W-:Y:S05]  /*1290*/  BSYNC.RECONVERGENT B0 ;  /* 0x0000000000007941 */ /* 0x000fea0003800200 */
.L_x_1949:
        /* <DEDUP_REMOVED lines=24> */
[----:B---3--:R-:W-:Y:S01]  /*1420*/  IMAD.MOV.U32 R112, RZ, RZ, R98 ;  /* 0x000000ffff707224 */ /* 0x008fe200078e0062 */
[--C-:B------:R-:W-:Y:S01]  /*1430*/  SHF.R.U64 R113, R98, 0x10, R99.reuse ;  /* 0x0000001062717819 */ /* 0x100fe20000001263 */
[--C-:B------:R-:W-:Y:S01]  /*1440*/  IMAD.MOV.U32 R128, RZ, RZ, R99.reuse ;  /* 0x000000ffff807224 */ /* 0x100fe200078e0063 */
[----:B------:R-:W-:Y:S02]  /*1450*/  SHF.R.U32.HI R133, RZ, 0x10, R99 ;  /* 0x00000010ff857819 */ /* 0x000fe40000011663 */
[----:B------:R-:W-:Y:S02]  /*1460*/  HADD2.F32 R99, -RZ, R112.H0_H0 ;  /* 0x20000070ff637230 */ /* 0x000fe40000004100 */
[----:B------:R-:W-:Y:S02]  /*1470*/  HADD2.F32 R113, -RZ, R113.H0_H0 ;  /* 0x20000071ff717230 */ /* 0x000fe40000004100 */
[----:B------:R-:W-:-:S02]  /*1480*/  HADD2.F32 R131, -RZ, R128.H0_H0 ;  /* 0x20000080ff837230 */ /* 0x000fc40000004100 */
[----:B------:R-:W-:Y:S02]  /*1490*/  HADD2.F32 R133, -RZ, R133.H0_H0 ;  /* 0x20000085ff857230 */ /* 0x000fe40000004100 */
[----:B----4-:R-:W-:Y:S02]  /*14a0*/  IMAD.MOV.U32 R98, RZ, RZ, R100 ;  /* 0x000000ffff627224 */ /* 0x010fe400078e0064 */
[C---:B------:R-:W-:Y:S01]  /*14b0*/  FADD.FTZ R99, -R96.reuse, R99 ;  /* 0x0000006360637221 */ /* 0x040fe20000010100 */
[C---:B0-----:R-:W-:Y:S01]  /*14c0*/  FADD.FTZ R108, -R96.reuse, R113 ;  /* 0x00000071606c7221 */ /* 0x041fe20000010100 */
[C---:B------:R-:W-:Y:S01]  /*14d0*/  FADD.FTZ R111, -R96.reuse, R131 ;  /* 0x00000083606f7221 */ /* 0x040fe20000010100 */
[----:B------:R-:W-:Y:S01]  /*14e0*/  FADD.FTZ R133, -R96, R133 ;  /* 0x0000008560857221 */ /* 0x000fe20000010100 */
[----:B--2---:R-:W-:Y:S01]  /*14f0*/  IMAD.MOV.U32 R96, RZ, RZ, R102 ;  /* 0x000000ffff607224 */ /* 0x004fe200078e0066 */
[----:B------:R-:W-:Y:S01]  /*1500*/  SHF.R.U64 R100, R100, 0x10, R101 ;  /* 0x0000001064647819 */ /* 0x000fe20000001265 */
[----:B------:R-:W-:Y:S01]  /*1510*/  HADD2.F32 R131, -RZ, R98.H0_H0 ;  /* 0x20000062ff837230 */ /* 0x000fe20000004100 */
[--C-:B------:R-:W-:Y:S01]  /*1520*/  SHF.R.U64 R109, R102, 0x10, R103.reuse ;  /* 0x00000010666d7819 */ /* 0x100fe20000001267 */
[--C-:B------:R-:W-:Y:S01]  /*1530*/  IMAD.MOV.U32 R110, RZ, RZ, R103.reuse ;  /* 0x000000ffff6e7224 */ /* 0x100fe200078e0067 */
[----:B------:R-:W-:Y:S01]  /*1540*/  SHF.R.U32.HI R112, RZ, 0x10, R103 ;  /* 0x00000010ff707819 */ /* 0x000fe20000011667 */
[--C-:B------:R-:W-:Y:S01]  /*1550*/  IMAD.MOV.U32 R98, RZ, RZ, R101.reuse ;  /* 0x000000ffff627224 */ /* 0x100fe200078e0065 */
[----:B------:R-:W-:Y:S01]  /*1560*/  SHF.R.U32.HI R102, RZ, 0x10, R101 ;  /* 0x00000010ff667819 */ /* 0x000fe20000011665 */
[----:B------:R-:W-:-:S02]  /*1570*/  HADD2.F32 R103, -RZ, R96.H0_H0 ;  /* 0x20000060ff677230 */ /* 0x000fc40000004100 */
[----:B-----5:R-:W-:Y:S01]  /*1580*/  FMUL.FTZ R101, R80, R131 ;  /* 0x0000008350657220 */ /* 0x020fe20000410000 */
[----:B------:R-:W-:Y:S02]  /*1590*/  HADD2.F32 R100, -RZ, R100.H0_H0 ;  /* 0x20000064ff647230 */ /* 0x000fe40000004100 */
[----:B------:R-:W-:Y:S01]  /*15a0*/  FMUL.FTZ R108, R108, UR16 ;  /* 0x000000106c6c7c20 */ /* 0x000fe20008410000 */
[----:B------:R-:W-:Y:S02]  /*15b0*/  HADD2.F32 R96, -RZ, R109.H0_H0 ;  /* 0x2000006dff607230 */ /* 0x000fe40000004100 */
[----:B-1----:R-:W-:Y:S01]  /*15c0*/  FFMA.FTZ R106, R84, R103, R101 ;  /* 0x00000067546a7223 */ /* 0x002fe20000010065 */
[----:B------:R-:W-:Y:S02]  /*15d0*/  HADD2.F32 R101, -RZ, R98.H0_H0 ;  /* 0x20000062ff657230 */ /* 0x000fe40000004100 */
[----:B------:R-:W-:Y:S01]  /*15e0*/  FMUL.FTZ R98, R81, R100 ;  /* 0x0000006451627220 */ /* 0x000fe20000410000 */
[----:B------:R-:W-:-:S02]  /*15f0*/  HADD2.F32 R102, -RZ, R102.H0_H0 ;  /* 0x20000066ff667230 */ /* 0x000fc40000004100 */
[----:B------:R-:W-:Y:S01]  /*1600*/  FMUL.FTZ R107, R99, UR16 ;  /* 0x00000010636b7c20 */ /* 0x000fe20008410000 */
[----:B------:R-:W-:Y:S01]  /*1610*/  FADD.FTZ R49, R49, R96 ;  /* 0x0000006031317221 */ /* 0x000fe20000010000 */
[-C--:B------:R-:W-:Y:S01]  /*1620*/  FFMA.FTZ R109, R85, R96.reuse, R98 ;  /* 0x00000060556d7223 */ /* 0x080fe20000010062 */
[----:B------:R-:W-:Y:S01]  /*1630*/  FFMA.FTZ R61, R108, R96, R61 ;  /* 0x000000606c3d7223 */ /* 0x000fe2000001003d */
[----:B------:R-:W-:Y:S02]  /*1640*/  HADD2.F32 R99, -RZ, R110.H0_H0 ;  /* 0x2000006eff637230 */ /* 0x000fe40000004100 */
[----:B------:R-:W-:Y:S01]  /*1650*/  FMUL.FTZ R98, R83, R102 ;  /* 0x0000006653627220 */ /* 0x000fe20000410000 */
[----:B------:R-:W-:Y:S02]  /*1660*/  HADD2.F32 R96, -RZ, R112.H0_H0 ;  /* 0x20000070ff607230 */ /* 0x000fe40000004100 */
[----:B------:R-:W-:Y:S01]  /*1670*/  FMUL.FTZ R110, R133, UR16 ;  /* 0x00000010856e7c20 */ /* 0x000fe20008410000 */
[----:B------:R-:W-:Y:S01]  /*1680*/  FADD.FTZ R48, R48, R103 ;  /* 0x0000006730307221 */ /* 0x000fe20000010000 */
[----:B------:R-:W-:Y:S01]  /*1690*/  FFMA.FTZ R60, R107, R103, R60 ;  /* 0x000000676b3c7223 */ /* 0x000fe2000001003c */
        /* <DEDUP_REMOVED lines=24> */
.L_x_1952:
[----:B------:R-:W-:Y:S05]  /*1820*/  BSYNC.RECONVERGENT B0 ;  /* 0x0000000000007941 */ /* 0x000fea0003800200 */
.L_x_1951:
        /* <DEDUP_REMOVED lines=32> */
.L_x_1954:
[----:B------:R-:W-:Y:S05]  /*1a30*/  BSYNC.RECONVERGENT B0 ;  /* 0x0000000000007941 */ /* 0x000fea0003800200 */
.L_x_1953:
        /* <DEDUP_REMOVED lines=70> */
.L_x_1959:
        /* <DEDUP_REMOVED lines=37> */
.L_x_1958:
[----:B------:R-:W-:Y:S01]  /*20f0*/  UMOV UR5, UR10 ;  /* 0x0000000a00057c82 */ /* 0x000fe20008000000 */
[----:B------:R-:W-:Y:S01]  /*2100*/  UMOV UR6, UR11 ;  /* 0x0000000b00067c82 */ /* 0x000fe20008000000 */
[----:B------:R-:W-:-:S04]  /*2110*/  UISETP.NE.U32.AND UP0, UPT, UR5, URZ, UPT ;  /* 0x000000ff0500728c */ /* 0x000fc8000bf05070 */
[----:B------:R-:W-:-:S09]  /*2120*/  UISETP.NE.AND.EX UP0, UPT, UR6, URZ, UPT, UP0 ;  /* 0x000000ff0600728c */ /* 0x000fd2000bf05300 */
[----:B------:R-:W-:Y:S05]  /*2130*/  BRA.U UP0, `(.L_x_1961) ;  /* 0x00000001009c7547 */ /* 0x000fea000b800000 */
[----:B------:R-:W-:Y:S02]  /*2140*/  IMAD.MOV.U32 R96, RZ, RZ, R124 ;  /* 0x000000ffff607224 */ /* 0x000fe400078e007c */
[--C-:B------:R-:W-:Y:S01]  /*2150*/  FFMA.FTZ R101, R3, UR9, R128.reuse ;  /* 0x0000000903657c23 */ /* 0x100fe20008010080 */
[--C-:B------:R-:W-:Y:S01]  /*2160*/  SHF.R.U64 R97, R124, 0x10, R125.reuse ;  /* 0x000000107c617819 */ /* 0x100fe2000000127d */
[--C-:B------:R-:W-:Y:S01]  /*2170*/  IMAD.MOV.U32 R98, RZ, RZ, R125.reuse ;  /* 0x000000ffff627224 */ /* 0x100fe200078e007d */
[----:B------:R-:W-:Y:S01]  /*2180*/  SHF.R.U32.HI R99, RZ, 0x10, R125 ;  /* 0x00000010ff637819 */ /* 0x000fe2000001167d */
[----:B------:R-:W-:Y:S02]  /*2190*/  HADD2.F32 R96, -RZ, R96.H0_H0 ;  /* 0x20000060ff607230 */ /* 0x000fe40000004100 */
[----:B------:R-:W-:Y:S01]  /*21a0*/  FADD.FTZ R101, R8, -R101 ;  /* 0x8000006508657221 */ /* 0x000fe20000010000 */
[--C-:B------:R-:W-:Y:S01]  /*21b0*/  FFMA.FTZ R100, R10, UR9, R128.reuse ;  /* 0x000000090a647c23 */ /* 0x100fe20008010080 */
[--C-:B------:R-:W-:Y:S01]  /*21c0*/  FFMA.FTZ R103, R9, UR9, R128.reuse ;  /* 0x0000000909677c23 */ /* 0x100fe20008010080 */
[----:B------:R-:W-:Y:S01]  /*21d0*/  FFMA.FTZ R102, R14, UR9, R128 ;  /* 0x000000090e667c23 */ /* 0x000fe20008010080 */
[----:B------:R-:W-:-:S02]  /*21e0*/  HADD2.F32 R97, -RZ, R97.H0_H0 ;  /* 0x20000061ff617230 */ /* 0x000fc40000004100 */
[----:B------:R-:W-:Y:S01]  /*21f0*/  FFMA.FTZ R96, R101, UR16, R96 ;  /* 0x0000001065607c23 */ /* 0x000fe20008010060 */
[----:B------:R-:W-:Y:S02]  /*2200*/  HADD2.F32 R98, -RZ, R98.H0_H0 ;  /* 0x20000062ff627230 */ /* 0x000fe40000004100 */
[----:B------:R-:W-:Y:S01]  /*2210*/  FADD.FTZ R100, R7, -R100 ;  /* 0x8000006407647221 */ /* 0x000fe20000010000 */
[----:B------:R-:W-:Y:S02]  /*2220*/  HADD2.F32 R99, -RZ, R99.H0_H0 ;  /* 0x20000063ff637230 */ /* 0x000fe40000004100 */
[----:B------:R-:W-:Y:S01]  /*2230*/  FADD.FTZ R103, R12, -R103 ;  /* 0x800000670c677221 */ /* 0x000fe20000010000 */
        /* <DEDUP_REMOVED lines=21> */
[----:B------:R-:W-:Y:S01]  /*2390*/  PRMT R100, R98, 0x7610, R100 ;  /* 0x0000761062647816 */ /* 0x000fe20000000064 */
[----:B------:R-:W-:Y:S06]  /*23a0*/  BRA `(.L_x_1960) ;  /* 0x0000001000147947 */ /* 0x000fec0003800000 */
.L_x_1961:
[----:B------:R-:W-:Y:S02]  /*23b0*/  IMAD.MOV.U32 R96, RZ, RZ, R124 ;  /* 0x000000ffff607224 */ /* 0x000fe400078e007c */
[--C-:B------:R-:W-:Y:S01]  /*23c0*/  FFMA.FTZ R97, R3, UR9, R128.reuse ;  /* 0x0000000903617c23 */ /* 0x100fe20008010080 */
[--C-:B------:R-:W-:Y:S01]  /*23d0*/  SHF.R.U64 R99, R124, 0x10, R125.reuse ;  /* 0x000000107c637819 */ /* 0x100fe2000000127d */
[--C-:B------:R-:W-:Y:S01]  /*23e0*/  FFMA.FTZ R98, R10, UR9, R128.reuse ;  /* 0x000000090a627c23 */ /* 0x100fe20008010080 */
[----:B------:R-:W-:Y:S01]  /*23f0*/  MOV R100, R125 ;  /* 0x0000007d00647202 */ /* 0x000fe20000000f00 */
[----:B------:R-:W-:Y:S01]  /*2400*/  HADD2.F32 R96, -RZ, R96.H0_H0 ;  /* 0x20000060ff607230 */ /* 0x000fe20000004100 */
[----:B------:R-:W-:Y:S01]  /*2410*/  SHF.R.U32.HI R103, RZ, 0x10, R125 ;  /* 0x00000010ff677819 */ /* 0x000fe2000001167d */
[----:B------:R-:W-:Y:S01]  /*2420*/  FADD.FTZ R97, R8, -R97 ;  /* 0x8000006108617221 */ /* 0x000fe20000010000 */
        /* <DEDUP_REMOVED lines=37> */
.L_x_1957:
        /* <DEDUP_REMOVED lines=53> */
.L_x_1963:
        /* <DEDUP_REMOVED lines=15> */
[----:B------:R-:W-:Y:S01]  /*2ac0*/  F2FP.F16.F32.PACK_AB R98, R98, R97 ;  /* 0x000000616262723e */ /* 0x000fe200000000ff */
[----:B------:R-:W-:Y:S01]  /*2ad0*/  FMUL.FTZ R97, R100, UR28 ;  /* 0x0000001c64617c20 */ /* 0x000fe20008410000 */
[C---:B------:R-:W-:Y:S01]  /*2ae0*/  F2FP.F16.F32.PACK_AB R118, R99.reuse, R96 ;  /* 0x000000606376723e */ /* 0x040fe200000000ff */
        /* <DEDUP_REMOVED lines=9> */
[----:B------:R-:W-:Y:S01]  /*2b80*/  F2FP.F16.F32.PACK_AB R103, R103, R100 ;  /* 0x000000646767723e */ /* 0x000fe200000000ff */
[----:B------:R-:W-:Y:S01]  /*2b90*/  FMUL.FTZ R100, R98, UR28 ;  /* 0x0000001c62647c20 */ /* 0x000fe20008410000 */
        /* <DEDUP_REMOVED lines=20> */
.L_x_1962:
        /* <DEDUP_REMOVED lines=10> */
[----:B------:R-:W-:Y:S02]  /*2d80*/  HADD2.F32 R97, -RZ, R97.H0_H0 ;  /* 0x20000061ff617230 */ /* 0x000fe40000004100 */
[----:B------:R-:W-:Y:S01]  /*2d90*/  FADD.FTZ R96, R7, -R96 ;  /* 0x8000006007607221 */ /* 0x000fe20000010000 */
[----:B------:R-:W-:Y:S01]  /*2da0*/  FADD.FTZ R100, R12, -R99 ;  /* 0x800000630c647221 */ /* 0x000fe20000010000 */
[----:B------:R-:W-:Y:S02]  /*2db0*/  HADD2.F32 R103, -RZ, R101.H0_H0 ;  /* 0x20000065ff677230 */ /* 0x000fe40000004100 */
[----:B------:R-:W-:Y:S01]  /*2dc0*/  FFMA.FTZ R102, R14, UR9, R128 ;  /* 0x000000090e667c23 */ /* 0x000fe20008010080 */
[----:B------:R-:W-:Y:S01]  /*2dd0*/  FFMA.FTZ R98, R96, UR16, R97 ;  /* 0x0000001060627c23 */ /* 0x000fe20008010061 */
[----:B------:R-:W-:-:S02]  /*2de0*/  IMAD.MOV.U32 R96, RZ, RZ, R124 ;  /* 0x000000ffff607224 */ /* 0x000fc400078e007c */
[----:B------:R-:W-:Y:S01]  /*2df0*/  FFMA.FTZ R97, R3, UR9, R128 ;  /* 0x0000000903617c23 */ /* 0x000fe20008010080 */
[----:B------:R-:W-:Y:S01]  /*2e00*/  LOP3.LUT P4, RZ, R6, 0xff00, RZ, 0xc0, !PT ;  /* 0x0000ff0006ff7812 */ /* 0x000fe2000788c0ff */
[----:B------:R-:W-:Y:S01]  /*2e10*/  FMUL.FTZ R99, R98, UR28 ;  /* 0x0000001c62637c20 */ /* 0x000fe20008410000 */
[----:B------:R-:W-:Y:S01]  /*2e20*/  LOP3.LUT P5, RZ, R5, 0xff00, RZ, 0xc0, !PT ;  /* 0x0000ff0005ff7812 */ /* 0x000fe200078ac0ff */
[----:B------:R-:W-:Y:S02]  /*2e30*/  HADD2.F32 R98, -RZ, R96.H0_H0 ;  /* 0x20000060ff627230 */ /* 0x000fe40000004100 */
[----:B------:R-:W-:Y:S01]  /*2e40*/  FADD.FTZ R97, R8, -R97 ;  /* 0x8000006108617221 */ /* 0x000fe20000010000 */
[----:B------:R-:W-:Y:S02]  /*2e50*/  HADD2.F32 R119, -RZ, R118.H0_H0 ;  /* 0x20000076ff777230 */ /* 0x000fe40000004100 */
[----:B------:R-:W-:Y:S01]  /*2e60*/  FFMA.FTZ R100, R100, UR16, R103 ;  /* 0x0000001064647c23 */ /* 0x000fe20008010067 */
[----:B------:R-:W-:Y:S01]  /*2e70*/  FADD.FTZ R102, R11, -R102 ;  /* 0x800000660b667221 */ /* 0x000fe20000010000 */
        /* <DEDUP_REMOVED lines=10> */
[----:B------:R-:W-:Y:S02]  /*2f20*/  F2FP.F16.F32.PACK_AB R126, R96, R101 ;  /* 0x00000065607e723e */ /* 0x000fe400000000ff */
[C---:B------:R-:W-:Y:S02]  /*2f30*/  FSEL R99, R97.reuse, RZ, P6 ;  /* 0x000000ff61637208 */ /* 0x040fe40003000000 */
[----:B------:R-:W-:Y:S02]  /*2f40*/  FSEL R96, R97, RZ, P5 ;  /* 0x000000ff61607208 */ /* 0x000fe40002800000 */
[----:B------:R-:W-:Y:S02]  /*2f50*/  LOP3.LUT P6, RZ, R5, 0xff0000, RZ, 0xc0, !PT ;  /* 0x00ff000005ff7812 */ /* 0x000fe400078cc0ff */
[----:B------:R-:W-:-:S02]  /*2f60*/  FSEL R103, R100, RZ, P4 ;  /* 0x000000ff64677208 */ /* 0x000fc40002000000 */
        /* <DEDUP_REMOVED lines=17> */
.L_x_1964:
[----:B------:R-:W-:Y:S02]  /*3080*/  IMAD.MOV.U32 R98, RZ, RZ, R125 ;  /* 0x000000ffff627224 */ /* 0x000fe400078e007d */
        /* <DEDUP_REMOVED lines=8> */
[----:B------:R-:W-:Y:S01]  /*3110*/  LOP3.LUT P5, RZ, R5, 0xff, RZ, 0xc0, !PT ;  /* 0x000000ff05ff7812 */ /* 0x000fe200078ac0ff */
[----:B------:R-:W-:Y:S01]  /*3120*/  FFMA.FTZ R100, R99, UR16, R98 ;  /* 0x0000001063647c23 */ /* 0x000fe20008010062 */
[--C-:B------:R-:W-:Y:S01]  /*3130*/  SHF.R.U64 R99, R124, 0x10, R125.reuse ;  /* 0x000000107c637819 */ /* 0x100fe2000000127d */
[----:B------:R-:W-:Y:S01]  /*3140*/  FFMA.FTZ R96, R97, UR16, R96 ;  /* 0x0000001061607c23 */ /* 0x000fe20008010060 */
[--C-:B------:R-:W-:Y:S01]  /*3150*/  FFMA.FTZ R98, R10, UR9, R128.reuse ;  /* 0x000000090a627c23 */ /* 0x100fe20008010080 */
[----:B------:R-:W-:Y:S01]  /*3160*/  SHF.R.U32.HI R103, RZ, 0x10, R125 ;  /* 0x00000010ff677819 */ /* 0x000fe2000001167d */
[----:B------:R-:W-:Y:S01]  /*3170*/  FFMA.FTZ R102, R14, UR9, R128 ;  /* 0x000000090e667c23 */ /* 0x000fe20008010080 */
[----:B------:R-:W-:Y:S01]  /*3180*/  FMUL.FTZ R97, R96, UR28 ;  /* 0x0000001c60617c20 */ /* 0x000fe20008410000 */
[----:B------:R-:W-:Y:S02]  /*3190*/  HADD2.F32 R101, -RZ, R99.H0_H0 ;  /* 0x20000063ff657230 */ /* 0x000fe40000004100 */
[----:B------:R-:W-:Y:S01]  /*31a0*/  FADD.FTZ R98, R7, -R98 ;  /* 0x8000006207627221 */ /* 0x000fe20000010000 */
[----:B------:R-:W-:-:S02]  /*31b0*/  HADD2.F32 R103, -RZ, R103.H0_H0 ;  /* 0x20000067ff677230 */ /* 0x000fc40000004100 */
[----:B------:R-:W-:Y:S01]  /*31c0*/  FADD.FTZ R102, R11, -R102 ;  /* 0x800000660b667221 */ /* 0x000fe20000010000 */
[C---:B------:R-:W-:Y:S01]  /*31d0*/  FSEL R99, R97.reuse, RZ, P4 ;  /* 0x000000ff61637208 */ /* 0x040fe20002000000 */
[----:B------:R-:W-:Y:S01]  /*31e0*/  FFMA.FTZ R98, R98, UR16, R101 ;  /* 0x0000001062627c23 */ /* 0x000fe20008010065 */
[----:B------:R-:W-:Y:S01]  /*31f0*/  FSEL R97, R97, RZ, P5 ;  /* 0x000000ff61617208 */ /* 0x000fe20002800000 */
[----:B------:R-:W-:Y:S01]  /*3200*/  FFMA.FTZ R102, R102, UR16, R103 ;  /* 0x0000001066667c23 */ /* 0x000fe20008010067 */
[----:B------:R-:W-:Y:S01]  /*3210*/  F2FP.F16.F32.PACK_AB R96, R99, R96 ;  /* 0x000000606360723e */ /* 0x000fe200000000ff */
[----:B------:R-:W-:Y:S01]  /*3220*/  FMUL.FTZ R99, R100, UR28 ;  /* 0x0000001c64637c20 */ /* 0x000fe20008410000 */
[C---:B------:R-:W-:Y:S01]  /*3230*/  F2FP.F16.F32.PACK_AB R97, R98.reuse, R97 ;  /* 0x000000616261723e */ /* 0x040fe200000000ff */
[----:B------:R-:W-:Y:S01]  /*3240*/  FMUL.FTZ R98, R98, UR28 ;  /* 0x0000001c62627c20 */ /* 0x000fe20008410000 */
[----:B------:R-:W-:Y:S02]  /*3250*/  LOP3.LUT P4, RZ, R6, 0xff0000, RZ, 0xc0, !PT ;  /* 0x00ff000006ff7812 */ /* 0x000fe4000788c0ff */
[----:B------:R-:W-:-:S02]  /*3260*/  PRMT R115, R97, 0x7632, R115 ;  /* 0x0000763261737816 */ /* 0x000fc40000000073 */
[----:B------:R-:W-:Y:S02]  /*3270*/  PRMT R118, R97, 0x7610, R118 ;  /* 0x0000761061767816 */ /* 0x000fe40000000076 */
[----:B------:R-:W-:Y:S02]  /*3280*/  FSEL R97, R99, RZ, P4 ;  /* 0x000000ff63617208 */ /* 0x000fe40002000000 */
[----:B------:R-:W-:Y:S02]  /*3290*/  LOP3.LUT P5, RZ, R6, 0xff00, RZ, 0xc0, !PT ;  /* 0x0000ff0006ff7812 */ /* 0x000fe400078ac0ff */
[----:B------:R-:W-:Y:S02]  /*32a0*/  LOP3.LUT P6, RZ, R5, 0xff00, RZ, 0xc0, !PT ;  /* 0x0000ff0005ff7812 */ /* 0x000fe400078cc0ff */
[C---:B------:R-:W-:Y:S02]  /*32b0*/  PRMT R101, R96.reuse, 0x7632, R101 ;  /* 0x0000763260657816 */ /* 0x040fe40000000065 */
[----:B------:R-:W-:-:S02]  /*32c0*/  PRMT R114, R96, 0x7610, R114 ;  /* 0x0000761060727816 */ /* 0x000fc40000000072 */
[----:B------:R-:W-:Y:S02]  /*32d0*/  F2FP.F16.F32.PACK_AB R116, R97, R100 ;  /* 0x000000646174723e */ /* 0x000fe400000000ff */
[C---:B------:R-:W-:Y:S02]  /*32e0*/  FSEL R96, R98.reuse, RZ, P5 ;  /* 0x000000ff62607208 */ /* 0x040fe40002800000 */
[----:B------:R-:W-:Y:S01]  /*32f0*/  FSEL R97, R98, RZ, P6 ;  /* 0x000000ff62617208 */ /* 0x000fe20003000000 */
[----:B------:R-:W-:Y:S01]  /*3300*/  FMUL.FTZ R98, R102, UR28 ;  /* 0x0000001c66627c20 */ /* 0x000fe20008410000 */
[----:B------:R-:W-:Y:S02]  /*3310*/  ISETP.GE.U32.AND P5, PT, R6, 0x1000000, PT ;  /* 0x010000000600780c */ /* 0x000fe40003fa6070 */
[C---:B------:R-:W-:Y:S02]  /*3320*/  LOP3.LUT P4, RZ, R5.reuse, 0xff0000, RZ, 0xc0, !PT ;  /* 0x00ff000005ff7812 */ /* 0x040fe4000788c0ff */
[----:B------:R-:W-:-:S02]  /*3330*/  ISETP.GE.U32.AND P6, PT, R5, 0x1000000, PT ;  /* 0x010000000500780c */ /* 0x000fc40003fc6070 */
[----:B------:R-:W-:Y:S02]  /*3340*/  F2FP.F16.F32.PACK_AB R96, R97, R96 ;  /* 0x000000606160723e */ /* 0x000fe400000000ff */
[C---:B------:R-:W-:Y:S02]  /*3350*/  FSEL R97, R98.reuse, RZ, P5 ;  /* 0x000000ff62617208 */ /* 0x040fe40002800000 */
[----:B------:R-:W-:Y:S02]  /*3360*/  FSEL R99, R99, RZ, P4 ;  /* 0x000000ff63637208 */ /* 0x000fe40002000000 */
[----:B------:R-:W-:Y:S02]  /*3370*/  FSEL R98, R98, RZ, P6 ;  /* 0x000000ff62627208 */ /* 0x000fe40003000000 */
[----:B------:R-:W-:Y:S02]  /*3380*/  F2FP.F16.F32.PACK_AB R99, R102, R99 ;  /* 0x000000636663723e */ /* 0x000fe400000000ff */
[----:B------:R-:W-:-:S02]  /*3390*/  F2FP.F16.F32.PACK_AB R97, R98, R97 ;  /* 0x000000616261723e */ /* 0x000fc400000000ff */
[----:B------:R-:W-:Y:S02]  /*33a0*/  PRMT R119, R96, 0x7632, R119 ;  /* 0x0000763260777816 */ /* 0x000fe40000000077 */
[----:B------:R-:W-:Y:S02]  /*33b0*/  PRMT R100, R116, 0x7632, R100 ;  /* 0x0000763274647816 */ /* 0x000fe40000000064 */
[C---:B------:R-:W-:Y:S02]  /*33c0*/  PRMT R117, R99.reuse, 0x7632, R117 ;  /* 0x0000763263757816 */ /* 0x040fe40000000075 */
[----:B------:R-:W-:Y:S02]  /*33d0*/  PRMT R126, R99, 0x7610, R126 ;  /* 0x00007610637e7816 */ /* 0x000fe4000000007e */
[C---:B------:R-:W-:Y:S02]  /*33e0*/  PRMT R127, R97.reuse, 0x7632, R127 ;  /* 0x00007632617f7816 */ /* 0x040fe4000000007f */
[----:B------:R-:W-:-:S07]  /*33f0*/  PRMT R103, R97, 0x7610, R103 ;  /* 0x0000761061677816 */ /* 0x000fce0000000067 */
.L_x_1960:
        /* <DEDUP_REMOVED lines=18> */
.L_x_1965:
        /* <DEDUP_REMOVED lines=12> */
.L_x_1966:
[----:B------:R-:W-:-:S07]  /*35e0*/  VIADD R4, R4, 0x80 ;  /* 0x0000008004047836 */ /* 0x000fce0000000000 */
.L_x_1956:
[----:B------:R-:W-:Y:S05]  /*35f0*/  BSYNC.RECONVERGENT B0 ;  /* 0x0000000000007941 */ /* 0x000fea0003800200 */
.L_x_1955:
        /* <DEDUP_REMOVED lines=11> */
[--C-:B-1----:R-:W-:Y:S02]  /*36b0*/  IMAD.MOV.U32 R98, RZ, RZ, R123.reuse ;  /* 0x000000ffff627224 */ /* 0x102fe400078e007b */
[----:B------:R-:W-:Y:S01]  /*36c0*/  FFMA.FTZ R99, R21, UR9, R128 ;  /* 0x0000000915637c23 */ /* 0x000fe20008010080 */
[----:B------:R-:W-:Y:S02]  /*36d0*/  IMAD.MOV.U32 R96, RZ, RZ, R122 ;  /* 0x000000ffff607224 */ /* 0x000fe400078e007a */
[----:B------:R-:W-:Y:S01]  /*36e0*/  FFMA.FTZ R97, R17, UR9, R128 ;  /* 0x0000000911617c23 */ /* 0x000fe20008010080 */
[----:B0-----:R-:W-:Y:S01]  /*36f0*/  SHF.R.U64 R101, R122, 0x10, R123 ;  /* 0x000000107a657819 */ /* 0x001fe2000000127b */
[----:B------:R-:W-:Y:S02]  /*3700*/  HADD2.F32 R98, -RZ, R98.H0_H0 ;  /* 0x20000062ff627230 */ /* 0x000fe40000004100 */
[----:B------:R-:W-:Y:S01]  /*3710*/  FADD.FTZ R99, R20, -R99 ;  /* 0x8000006314637221 */ /* 0x000fe20000010000 */
[----:B------:R-:W-:-:S02]  /*3720*/  HADD2.F32 R96, -RZ, R96.H0_H0 ;  /* 0x20000060ff607230 */ /* 0x000fc40000004100 */
[----:B------:R-:W-:Y:S01]  /*3730*/  FADD.FTZ R97, R16, -R97 ;  /* 0x8000006110617221 */ /* 0x000fe20000010000 */
[----:B------:R-:W-:Y:S02]  /*3740*/  HADD2.F32 R101, -RZ, R101.H0_H0 ;  /* 0x20000065ff657230 */ /* 0x000fe40000004100 */
[----:B------:R-:W-:Y:S01]  /*3750*/  FFMA.FTZ R100, R99, UR16, R98 ;  /* 0x0000001063647c23 */ /* 0x000fe20008010062 */
[----:B------:R-:W-:Y:S01]  /*3760*/  FFMA.FTZ R98, R18, UR9, R128 ;  /* 0x0000000912627c23 */ /* 0x000fe20008010080 */
[----:B------:R-:W-:Y:S01]  /*3770*/  FFMA.FTZ R96, R97, UR16, R96 ;  /* 0x0000001061607c23 */ /* 0x000fe20008010060 */
[----:B------:R-:W-:Y:S01]  /*3780*/  LOP3.LUT P4, RZ, R15, 0xff, RZ, 0xc0, !PT ;  /* 0x000000ff0fff7812 */ /* 0x000fe2000788c0ff */
[----:B------:R-:W-:Y:S01]  /*3790*/  FFMA.FTZ R102, R22, UR9, R128 ;  /* 0x0000000916667c23 */ /* 0x000fe20008010080 */
[----:B------:R-:W-:Y:S01]  /*37a0*/  FADD.FTZ R98, R19, -R98 ;  /* 0x8000006213627221 */ /* 0x000fe20000010000 */
[----:B------:R-:W-:Y:S01]  /*37b0*/  FMUL.FTZ R97, R96, UR28 ;  /* 0x0000001c60617c20 */ /* 0x000fe20008410000 */
[----:B------:R-:W-:Y:S01]  /*37c0*/  LOP3.LUT P5, RZ, R13, 0xff, RZ, 0xc0, !PT ;  /* 0x000000ff0dff7812 */ /* 0x000fe200078ac0ff */
[----:B------:R-:W-:Y:S01]  /*37d0*/  FADD.FTZ R102, R23, -R102 ;  /* 0x8000006617667221 */ /* 0x000fe20000010000 */
[----:B------:R-:W-:Y:S01]  /*37e0*/  FFMA.FTZ R98, R98, UR16, R101 ;  /* 0x0000001062627c23 */ /* 0x000fe20008010065 */
[----:B------:R-:W-:-:S02]  /*37f0*/  SHF.R.U32.HI R103, RZ, 0x10, R123 ;  /* 0x00000010ff677819 */ /* 0x000fc4000001167b */
[C---:B------:R-:W-:Y:S02]  /*3800*/  FSEL R99, R97.reuse, RZ, P4 ;  /* 0x000000ff61637208 */ /* 0x040fe40002000000 */
[----:B------:R-:W-:Y:S01]  /*3810*/  FSEL R97, R97, RZ, P5 ;  /* 0x000000ff61617208 */ /* 0x000fe20002800000 */
[----:B------:R-:W-:Y:S01]  /*3820*/  HADD2.F32 R103, -RZ, R103.H0_H0 ;  /* 0x20000067ff677230 */ /* 0x000fe20000004100 */
[----:B------:R-:W-:Y:S01]  /*3830*/  F2FP.F16.F32.PACK_AB R96, R99, R96 ;  /* 0x000000606360723e */ /* 0x000fe200000000ff */
[----:B------:R-:W-:Y:S01]  /*3840*/  FMUL.FTZ R99, R100, UR28 ;  /* 0x0000001c64637c20 */ /* 0x000fe20008410000 */
[C---:B------:R-:W-:Y:S01]  /*3850*/  F2FP.F16.F32.PACK_AB R97, R98.reuse, R97 ;  /* 0x000000616261723e */ /* 0x040fe200000000ff */
        /* <DEDUP_REMOVED lines=31> */
.L_x_1971:
[--C-:B-1----:R-:W-:Y:S01]  /*3a50*/  SHF.R.U64 R97, R122, 0x10, R123.reuse ;  /* 0x000000107a617819 */ /* 0x102fe2000000127b */
[--C-:B------:R-:W-:Y:S01]  /*3a60*/  FFMA.FTZ R96, R18, UR9, R128.reuse ;  /* 0x0000000912607c23 */ /* 0x100fe20008010080 */
[--C-:B0-----:R-:W-:Y:S02]  /*3a70*/  IMAD.MOV.U32 R101, RZ, RZ, R123.reuse ;  /* 0x000000ffff657224 */ /* 0x101fe400078e007b */
        /* <DEDUP_REMOVED lines=19> */
[----:B------:R-:W-:Y:S01]  /*3bb0*/  FSEL R99, R98, RZ, P4 ;  /* 0x000000ff62637208 */ /* 0x000fe20002000000 */
[----:B------:R-:W-:Y:S01]  /*3bc0*/  FMUL.FTZ R100, R100, UR28 ;  /* 0x0000001c64647c20 */ /* 0x000fe20008410000 */
[----:B------:R-:W-:Y:S01]  /*3bd0*/  FSEL R98, R98, RZ, P5 ;  /* 0x000000ff62627208 */ /* 0x000fe20002800000 */
[----:B------:R-:W-:Y:S01]  /*3be0*/  FMUL.FTZ R96, R96, UR28 ;  /* 0x0000001c60607c20 */ /* 0x000fe20008410000 */
[C---:B------:R-:W-:Y:S01]  /*3bf0*/  LOP3.LUT P6, RZ, R15.reuse, 0xff, RZ, 0xc0, !PT ;  /* 0x000000ff0fff7812 */ /* 0x040fe200078cc0ff */
[----:B------:R-:W-:Y:S01]  /*3c00*/  FFMA.FTZ R102, R102, UR16, R103 ;  /* 0x0000001066667c23 */ /* 0x000fe20008010067 */
[----:B------:R-:W-:-:S02]  /*3c10*/  LOP3.LUT P4, RZ, R15, 0xff0000, RZ, 0xc0, !PT ;  /* 0x00ff00000fff7812 */ /* 0x000fc4000788c0ff */
[C---:B------:R-:W-:Y:S01]  /*3c20*/  LOP3.LUT P5, RZ, R13.reuse, 0xff, RZ, 0xc0, !PT ;  /* 0x000000ff0dff7812 */ /* 0x040fe200078ac0ff */
[----:B------:R-:W-:Y:S01]  /*3c30*/  FMUL.FTZ R102, R102, UR28 ;  /* 0x0000001c66667c20 */ /* 0x000fe20008410000 */
[----:B------:R-:W-:Y:S02]  /*3c40*/  F2FP.F16.F32.PACK_AB R103, R98, R99 ;  /* 0x000000636267723e */ /* 0x000fe400000000ff */
[C---:B------:R-:W-:Y:S02]  /*3c50*/  FSEL R97, R96.reuse, RZ, P6 ;  /* 0x000000ff60617208 */ /* 0x040fe40003000000 */
[----:B------:R-:W-:Y:S02]  /*3c60*/  FSEL R96, R96, RZ, P5 ;  /* 0x000000ff60607208 */ /* 0x000fe40002800000 */
        /* <DEDUP_REMOVED lines=18> */
.L_x_1970:
        /* <DEDUP_REMOVED lines=52> */
.L_x_1973:
        /* <DEDUP_REMOVED lines=19> */
[----:B------:R-:W-:Y:S01]  /*4200*/  F2FP.F16.F32.PACK_AB R102, R99, R98 ;  /* 0x000000626366723e */ /* 0x000fe200000000ff */
        /* <DEDUP_REMOVED lines=11> */
[----:B------:R-:W-:-:S02]  /*42c0*/  F2FP.F16.F32.PACK_AB R100, R97, R96 ;  /* 0x000000606164723e */ /* 0x000fc400000000ff */
[----:B------:R-:W-:Y:S02]  /*42d0*/  FSEL R96, R99, RZ, P4 ;  /* 0x000000ff63607208 */ /* 0x000fe40002000000 */
        /* <DEDUP_REMOVED lines=12> */
.L_x_1969:
[----:B------:R-:W-:-:S04]  /*43a0*/  UISETP.NE.U32.AND UP3, UPT, UR30, URZ, UPT ;  /* 0x000000ff1e00728c */ /* 0x000fc8000bf65070 */
[----:B------:R-:W-:-:S09]  /*43b0*/  UISETP.NE.AND.EX UP3, UPT, UR31, URZ, UPT, UP3 ;  /* 0x000000ff1f00728c */ /* 0x000fd2000bf65330 */
[----:B------:R-:W-:Y:S05]  /*43c0*/  BRA.U !UP3, `(.L_x_1974) ;  /* 0x000000050b587547 */ /* 0x000fea000b800000 */
[----:B------:R-:W-:-:S04]  /*43d0*/  UISETP.NE.U32.AND UP3, UPT, UR10, URZ, UPT ;  /* 0x000000ff0a00728c */ /* 0x000fc8000bf65070 */
[----:B------:R-:W-:-:S09]  /*43e0*/  UISETP.NE.AND.EX UP3, UPT, UR11, URZ, UPT, UP3 ;  /* 0x000000ff0b00728c */ /* 0x000fd2000bf65330 */
[----:B------:R-:W-:Y:S05]  /*43f0*/  BRA.U !UP3, `(.L_x_1975) ;  /* 0x000000010bb47547 */ /* 0x000fea000b800000 */
[----:B-1----:R-:W-:Y:S02]  /*4400*/  IMAD.MOV.U32 R96, RZ, RZ, R122 ;  /* 0x000000ffff607224 */ /* 0x002fe400078e007a */
[--C-:B------:R-:W-:Y:S01]  /*4410*/  FFMA.FTZ R97, R17, UR9, R128.reuse ;  /* 0x0000000911617c23 */ /* 0x100fe20008010080 */
[--C-:B------:R-:W-:Y:S01]  /*4420*/  SHF.R.U64 R99, R122, 0x10, R123.reuse ;  /* 0x000000107a637819 */ /* 0x100fe2000000127b */
[--C-:B0-----:R-:W-:Y:S01]  /*4430*/  IMAD.MOV.U32 R100, RZ, RZ, R123.reuse ;  /* 0x000000ffff647224 */ /* 0x101fe200078e007b */
        /* <DEDUP_REMOVED lines=41> */
.L_x_1975:
        /* <DEDUP_REMOVED lines=36> */
[----:B------:R-:W-:Y:S01]  /*4910*/  PRMT R103, R100, 0x7632, R103 ;  /* 0x0000763264677816 */ /* 0x000fe20000000067 */
[----:B------:R-:W-:Y:S06]  /*4920*/  BRA `(.L_x_1972) ;  /* 0x0000000400187947 */ /* 0x000fec0003800000 */
.L_x_1974:
        /* <DEDUP_REMOVED lines=40> */
.L_x_1976:
        /* <DEDUP_REMOVED lines=27> */
[----:B0-----:R-:W-:Y:S02]  /*4d60*/  PRMT R101, R96, 0x7610, R101 ;  /* 0x0000761060657816 */ /* 0x001fe40000000065 */
[C---:B------:R-:W-:Y:S02]  /*4d70*/  PRMT R103, R99.reuse, 0x7632, R103 ;  /* 0x0000763263677816 */ /* 0x040fe40000000067 */
[----:B------:R-:W-:-:S07]  /*4d80*/  PRMT R100, R99, 0x7610, R100 ;  /* 0x0000761063647816 */ /* 0x000fce0000000064 */
.L_x_1972:
        /* <DEDUP_REMOVED lines=16> */
.L_x_1977:
        /* <DEDUP_REMOVED lines=10> */
.L_x_1978:
[----:B------:R-:W-:-:S07]  /*4f30*/  IADD3 R4, PT, PT, R4, 0x80, RZ ;  /* 0x0000008004047810 */ /* 0x000fce0007ffe0ff */
.L_x_1968:
[----:B------:R-:W-:Y:S05]  /*4f40*/  BSYNC.RECONVERGENT B0 ;  /* 0x0000000000007941 */ /* 0x000fea0003800200 */
.L_x_1967:
        /* <DEDUP_REMOVED lines=13> */
[--C-:B------:R-:W-:Y:S01]  /*5020*/  IMAD.MOV.U32 R98, RZ, RZ, R121.reuse ;  /* 0x000000ffff627224 */ /* 0x100fe200078e0079 */
[----:B0-----:R-:W-:Y:S01]  /*5030*/  SHF.R.U64 R101, R120, 0x10, R121 ;  /* 0x0000001078657819 */ /* 0x001fe20000001279 */
[--C-:B------:R-:W-:Y:S01]  /*5040*/  FFMA.FTZ R99, R111, UR9, R128.reuse ;  /* 0x000000096f637c23 */ /* 0x100fe20008010080 */
[----:B------:R-:W-:Y:S02]  /*5050*/  HADD2.F32 R96, -RZ, R96.H0_H0 ;  /* 0x20000060ff607230 */ /* 0x000fe40000004100 */
[----:B------:R-:W-:Y:S01]  /*5060*/  FADD.FTZ R97, R106, -R97 ;  /* 0x800000616a617221 */ /* 0x000fe20000010000 */
[--C-:B------:R-:W-:Y:S01]  /*5070*/  FFMA.FTZ R100, R110, UR9, R128.reuse ;  /* 0x000000096e647c23 */ /* 0x100fe20008010080 */
[----:B------:R-:W-:Y:S01]  /*5080*/  FFMA.FTZ R128, R108, UR9, R128 ;  /* 0x000000096c807c23 */ /* 0x000fe20008010080 */
[----:B------:R-:W-:-:S02]  /*5090*/  HADD2.F32 R98, -RZ, R98.H0_H0 ;  /* 0x20000062ff627230 */ /* 0x000fc40000004100 */
[----:B------:R-:W-:Y:S01]  /*50a0*/  FFMA.FTZ R96, R97, UR16, R96 ;  /* 0x0000001061607c23 */ /* 0x000fe20008010060 */
[----:B------:R-:W-:Y:S01]  /*50b0*/  FADD.FTZ R99, R112, -R99 ;  /* 0x8000006370637221 */ /* 0x000fe20000010000 */
[----:B------:R-:W-:Y:S01]  /*50c0*/  HADD2.F32 R101, -RZ, R101.H0_H0 ;  /* 0x20000065ff657230 */ /* 0x000fe20000004100 */
[----:B------:R-:W-:Y:S01]  /*50d0*/  LOP3.LUT P4, RZ, R104, 0xff, RZ, 0xc0, !PT ;  /* 0x000000ff68ff7812 */ /* 0x000fe2000788c0ff */
[----:B------:R-:W-:Y:S01]  /*50e0*/  FMUL.FTZ R97, R96, UR28 ;  /* 0x0000001c60617c20 */ /* 0x000fe20008410000 */
[----:B------:R-:W-:Y:S01]  /*50f0*/  FADD.FTZ R128, R109, -R128 ;  /* 0x800000806d807221 */ /* 0x000fe20000010000 */
[----:B------:R-:W-:Y:S01]  /*5100*/  LOP3.LUT P5, RZ, R105, 0xff, RZ, 0xc0, !PT ;  /* 0x000000ff69ff7812 */ /* 0x000fe200078ac0ff */
[----:B------:R-:W-:Y:S01]  /*5110*/  FFMA.FTZ R98, R99, UR16, R98 ;  /* 0x0000001063627c23 */ /* 0x000fe20008010062 */
[----:B------:R-:W-:Y:S01]  /*5120*/  SHF.R.U32.HI R103, RZ, 0x10, R121 ;  /* 0x00000010ff677819 */ /* 0x000fe20000011679 */
[----:B------:R-:W-:Y:S01]  /*5130*/  FFMA.FTZ R128, R128, UR16, R101 ;  /* 0x0000001080807c23 */ /* 0x000fe20008010065 */
[----:B------:R-:W-:Y:S01]  /*5140*/  FSEL R99, R97, RZ, P4 ;  /* 0x000000ff61637208 */ /* 0x000fe20002000000 */
[----:B------:R-:W-:Y:S01]  /*5150*/  FADD.FTZ R100, R113, -R100 ;  /* 0x8000006471647221 */ /* 0x000fe20000010000 */
        /* <DEDUP_REMOVED lines=15> */
[----:B------:R-:W-:Y:S01]  /*5250*/  F2FP.F16.F32.PACK_AB R116, R97, R98 ;  /* 0x000000626174723e */ /* 0x000fe200000000ff */
[----:B------:R-:W-:Y:S01]  /*5260*/  FMUL.FTZ R98, R100, UR28 ;  /* 0x0000001c64627c20 */ /* 0x000fe20008410000 */
[C---:B------:R-:W-:Y:S02]  /*5270*/  FSEL R96, R128.reuse, RZ, P5 ;  /* 0x000000ff80607208 */ /* 0x040fe40002800000 */
[----:B------:R-:W-:Y:S02]  /*5280*/  FSEL R97, R128, RZ, P6 ;  /* 0x000000ff80617208 */ /* 0x000fe40003000000 */
[C---:B------:R-:W-:Y:S02]  /*5290*/  LOP3.LUT P4, RZ, R105.reuse, 0xff0000, RZ, 0xc0, !PT ;  /* 0x00ff000069ff7812 */ /* 0x040fe4000788c0ff */
        /* <DEDUP_REMOVED lines=16> */
.L_x_1983:
[--C-:B-12---:R-:W-:Y:S01]  /*53a0*/  SHF.R.U64 R97, R120, 0x10, R121.reuse ;  /* 0x0000001078617819 */ /* 0x106fe20000001279 */
        /* <DEDUP_REMOVED lines=25> */
[----:B------:R-:W-:Y:S01]  /*5540*/  LOP3.LUT P6, RZ, R104, 0xff, RZ, 0xc0, !PT ;  /* 0x000000ff68ff7812 */ /* 0x000fe200078cc0ff */
        /* <DEDUP_REMOVED lines=25> */
.L_x_1982:
        /* <DEDUP_REMOVED lines=19> */
[----:B------:R-:W-:Y:S01]  /*5810*/  F2FP.F16.F32.PACK_AB R96, R99, R96 ;  /* 0x000000606360723e */ /* 0x000fe200000000ff */
[----:B------:R-:W-:Y:S01]  /*5820*/  FMUL.FTZ R99, R100, UR28 ;  /* 0x0000001c64637c20 */ /* 0x000fe20008410000 */
[----:B------:R-:W-:Y:S02]  /*5830*/  LOP3.LUT P4, RZ, R104, 0xff0000, RZ, 0xc0, !PT ;  /* 0x00ff000068ff7812 */ /* 0x000fe4000788c0ff */
[C---:B------:R-:W-:Y:S01]  /*5840*/  F2FP.F16.F32.PACK_AB R118, R98.reuse, R97 ;  /* 0x000000616276723e */ /* 0x040fe200000000ff */
[----:B------:R-:W-:Y:S01]  /*5850*/  FMUL.FTZ R98, R98, UR28 ;  /* 0x0000001c62627c20 */ /* 0x000fe20008410000 */
[----:B------:R-:W-:-:S02]  /*5860*/  FSEL R97, R99, RZ, P4 ;  /* 0x000000ff63617208 */ /* 0x000fc40002000000 */
[----:B------:R-:W-:Y:S02]  /*5870*/  LOP3.LUT P5, RZ, R104, 0xff00, RZ, 0xc0, !PT ;  /* 0x0000ff0068ff7812 */ /* 0x000fe400078ac0ff */
[----:B------:R-:W-:Y:S01]  /*5880*/  F2FP.F16.F32.PACK_AB R116, R97, R100 ;  /* 0x000000646174723e */ /* 0x000fe200000000ff */
        /* <DEDUP_REMOVED lines=25> */
.L_x_1985:
        /* <DEDUP_REMOVED lines=23> */
[----:B------:R-:W-:Y:S02]  /*5b90*/  F2FP.F16.F32.PACK_AB R102, R99, R98 ;  /* 0x000000626366723e */ /* 0x000fe400000000ff */
[C---:B------:R-:W-:Y:S02]  /*5ba0*/  FSEL R96, R97.reuse, RZ, P6 ;  /* 0x000000ff61607208 */ /* 0x040fe40003000000 */
[----:B------:R-:W-:Y:S02]  /*5bb0*/  FSEL R97, R97, RZ, P5 ;  /* 0x000000ff61617208 */ /* 0x000fe40002800000 */
[----:B------:R-:W-:-:S02]  /*5bc0*/  FSEL R98, R101, RZ, P4 ;  /* 0x000000ff65627208 */ /* 0x000fc40002000000 */
[C---:B------:R-:W-:Y:S02]  /*5bd0*/  LOP3.LUT P6, RZ, R105.reuse, 0xff0000, RZ, 0xc0, !PT ;  /* 0x00ff000069ff7812 */ /* 0x040fe400078cc0ff */
        /* <DEDUP_REMOVED lines=17> */
.L_x_1981:
        /* <DEDUP_REMOVED lines=51> */
.L_x_1987:
        /* <DEDUP_REMOVED lines=38> */
.L_x_1986:
        /* <DEDUP_REMOVED lines=39> */
.L_x_1988:
        /* <DEDUP_REMOVED lines=30> */
.L_x_1984:
        /* <DEDUP_REMOVED lines=16> */
.L_x_1989:
        /* <DEDUP_REMOVED lines=10> */
.L_x_1980:
[----:B------:R-:W-:Y:S05]  /*6870*/  BSYNC.RECONVERGENT B0 ;  /* 0x0000000000007941 */ /* 0x000fea0003800200 */
.L_x_1979:
[----:B------:R-:W-:Y:S01]  /*6880*/  UPLOP3.LUT UP1, UPT, UPT, UPT, UP1, 0x40, 0x4 ;  /* 0x000000000004789c */ /* 0x000fe20003f2e810 */
[----:B------:R-:W-:Y:S10]  /*6890*/  BRA.U !UP2, `(.L_x_1990) ;  /* 0xffffff9d0a607547 */ /* 0x000ff4000b83ffff */
.L_x_1946:
        /* <DEDUP_REMOVED lines=18> */
.L_x_1992:
[----:B------:R-:W-:Y:S05]  /*69c0*/  BSYNC.RECONVERGENT B0 ;  /* 0x0000000000007941 */ /* 0x000fea0003800200 */
.L_x_1991:
        /* <DEDUP_REMOVED lines=15> */
.L_x_1994:
[----:B------:R-:W-:Y:S05]  /*6ac0*/  BSYNC.RECONVERGENT B0 ;  /* 0x0000000000007941 */ /* 0x000fea0003800200 */
.L_x_1993:
        /* <DEDUP_REMOVED lines=14> */
.L_x_1995:
        /* <DEDUP_REMOVED lines=13> */
.L_x_3560:


//--------------------- .text._ZN10layer_norm31ln_parallel_residual_bwd_kernelINS_13Kernel_traitsIf6__halfS2_S2_fjLj1536ELj1ELj1ELj4ELj8ENS_18Kernel_traits_baseILj1536EfS2_S2_S2_fjLj128EEEEELb1ELb0ELb1EEEvNS_9BwdParamsE --------------------------
	.section	.text._ZN10layer_norm31ln_parallel_residual_bwd_kernelINS_13Kernel_traitsIf6__halfS2_S2_fjLj1536ELj1ELj1ELj4ELj8ENS_18Kernel_traits_baseILj1536EfS2_S2_S2_fjLj128EEEEELb1ELb0ELb1EEEvNS_9BwdParamsE,"ax",@progbits
	.align	128
        .global         _ZN10layer_norm31ln_parallel_residual_bwd_kernelINS_13Kernel_traitsIf6__halfS2_S2_fjLj1536ELj1ELj1ELj4ELj8ENS_18Kernel_traits_baseILj1536EfS2_S2_S2_fjLj128EEEEELb1ELb0ELb1EEEvNS_9BwdParamsE
        .type           _ZN10layer_norm31ln_parallel_residual_bwd_kernelINS_13Kernel_traitsIf6__halfS2_S2_fjLj1536ELj1ELj1ELj4ELj8ENS_18Kernel_traits_baseILj1536EfS2_S2_S2_fjLj128EEEEELb1ELb0ELb1EEEvNS_9BwdParamsE,@function
        .size           _ZN10layer_norm31ln_parallel_residual_bwd_kernelINS_13Kernel_traitsIf6__halfS2_S2_fjLj1536ELj1ELj1ELj4ELj8ENS_18Kernel_traits_baseILj1536EfS2_S2_S2_fjLj128EEEEELb1ELb0ELb1EEEvNS_9BwdParamsE,(.L_x_3561 - _ZN10layer_norm31ln_parallel_residual_bwd_kernelINS_13Kernel_traitsIf6__halfS2_S2_fjLj1536ELj1ELj1ELj4ELj8ENS_18Kernel_traits_baseILj1536EfS2_S2_S2_fjLj128EEEEELb1ELb0ELb1EEEvNS_9BwdParamsE)
        .other          _ZN10layer_norm31ln_parallel_residual_bwd_kernelINS_13Kernel_traitsIf6__halfS2_S2_fjLj1536ELj1ELj1ELj4ELj8ENS_18Kernel_traits_baseILj1536EfS2_S2_S2_fjLj128EEEEELb1ELb0ELb1EEEvNS_9BwdParamsE,@"STO_CUDA_ENTRY STV_DEFAULT"
_ZN10layer_norm31ln_parallel_residual_bwd_kernelINS_13Kernel_traitsIf6__halfS2_S2_fjLj1536ELj1ELj1ELj4ELj8ENS_18Kernel_traits_baseILj1536EfS2_S2_S2_fjLj128EEEEELb1ELb0ELb1EEEvNS_9BwdParamsE:
.text._ZN10layer_norm31ln_parallel_residual_bwd_kernelINS_13Kernel_traitsIf6__halfS2_S2_fjLj1536ELj1ELj1ELj4ELj8ENS_18Kernel_traits_baseILj1536EfS2_S2_S2_fjLj128EEEEELb1ELb0ELb1EEEvNS_9BwdParamsE:
        /* <DEDUP_REMOVED lines=84> */
.L_x_2027:
[----:B--2---:R-:W-:Y:S01]  /*0540*/  UIMAD UR5, UR4, UR23, URZ ;  /* 0x00000017040572a4 */ /* 0x004fe2000f8e02ff */
[----:B-1----:R-:W1:Y:S01]  /*0550*/  LDC.64 R104, c[0x0][0x3a8] ;  /* 0x0000ea00ff687b82 */ /* 0x002e620000000a00 */
[----:B0-----:R-:W-:Y:S02]  /*0560*/  UIMAD.WIDE UR10, UR4, 0x4, UR18 ;  /* 0x00000004040a78a5 */ /* 0x001fe4000f8e0212 */
[----:B------:R-:W-:-:S04]  /*0570*/  USHF.R.S32.HI UR6, URZ, 0x1f, UR5 ;  /* 0x0000001fff067899 */ /* 0x000fc80008011405 */
[----:B------:R-:W-:Y:S01]  /*0580*/  ULEA.HI UR6, UR6, UR5, URZ, 0x2 ;  /* 0x0000000506067291 */ /* 0x000fe2000f8f10ff */
[----:B------:R-:W0:Y:S01]  /*0590*/  LDC.64 R100, c[0x0][0x428] ;  /* 0x00010a00ff647b82 */ /* 0x000e220000000a00 */
[----:B------:R-:W-:Y:S01]  /*05a0*/  MOV R98, UR10 ;  /* 0x0000000a00627c02 */ /* 0x000fe20008000f00 */
[----:B------:R-:W-:-:S03]  /*05b0*/  IMAD.U32 R99, RZ, RZ, UR11 ;  /* 0x0000000bff637e24 */ /* 0x000fc6000f8e00ff */
[----:B------:R-:W-:Y:S02]  /*05c0*/  IMAD.U32 R113, RZ, RZ, UR6 ;  /* 0x00000006ff717e24 */ /* 0x000fe4000f8e00ff */
[----:B------:R2:W3:Y:S01]  /*05d0*/  LDG.E R114, desc[UR20][R98.64] ;  /* 0x0000001462727981 */ /* 0x0004e2000c1e1900 */
[----:B------:R-:W4:Y:S02]  /*05e0*/  LDC.64 R102, c[0x0][0x430] ;  /* 0x00010c00ff667b82 */ /* 0x000f240000000a00 */
[----:B------:R-:W-:-:S05]  /*05f0*/  LEA.HI.SX32 R113, R113, R0, 0x1e ;  /* 0x0000000071717211 */ /* 0x000fca00078ff2ff */
[C---:B------:R-:W-:Y:S02]  /*0600*/  VIADD R111, R113.reuse, 0x80 ;  /* 0x00000080716f7836 */ /* 0x040fe40000000000 */
[----:B-1----:R-:W-:-:S04]  /*0610*/  IMAD.WIDE.U32 R60, R113, 0x8, R104 ;  /* 0x00000008713c7825 */ /* 0x002fc800078e0068 */
[----:B------:R-:W-:Y:S02]  /*0620*/  IMAD.WIDE.U32 R66, R111, 0x8, R104 ;  /* 0x000000086f427825 */ /* 0x000fe400078e0068 */
[----:B------:R-:W3:Y:S02]  /*0630*/  LDG.E.64 R60, desc[UR20][R60.64] ;  /* 0x000000143c3c7981 */ /* 0x000ee4000c1e1b00 */
[--C-:B0-----:R-:W-:Y:S02]  /*0640*/  IMAD.WIDE.U32 R62, R113, 0x8, R100.reuse ;  /* 0x00000008713e7825 */ /* 0x101fe400078e0064 */
[----:B------:R-:W3:Y:S02]  /*0650*/  LDG.E.64 R66, desc[UR20][R66.64] ;  /* 0x0000001442427981 */ /* 0x000ee4000c1e1b00 */
[----:B------:R-:W-:Y:S02]  /*0660*/  IMAD.WIDE.U32 R96, R111, 0x8, R100 ;  /* 0x000000086f607825 */ /* 0x000fe400078e0064 */
[----:B------:R-:W3:Y:S02]  /*0670*/  LDG.E.64 R62, desc[UR20][R62.64] ;  /* 0x000000143e3e7981 */ /* 0x000ee4000c1e1b00 */
[----:B------:R-:W-:-:S02]  /*0680*/  VIADD R115, R113, 0x100 ;  /* 0x0000010071737836 */ /* 0x000fc40000000000 */
[----:B------:R-:W3:Y:S01]  /*0690*/  LDG.E.64 R96, desc[UR20][R96.64] ;  /* 0x0000001460607981 */ /* 0x000ee2000c1e1b00 */
[----:B----4-:R-:W-:Y:S01]  /*06a0*/  IMAD.WIDE.U32 R64, R113, 0x8, R102 ;  /* 0x0000000871407825 */ /* 0x010fe200078e0066 */
[----:B------:R-:W-:-:S03]  /*06b0*/  UIMAD.WIDE UR10, UR4, 0x4, UR16 ;  /* 0x00000004040a78a5 */ /* 0x000fc6000f8e0210 */
[----:B------:R-:W-:Y:S02]  /*06c0*/  IMAD.WIDE.U32 R100, R115, 0x8, R100 ;  /* 0x0000000873647825 */ /* 0x000fe400078e0064 */
[----:B------:R-:W4:Y:S02]  /*06d0*/  LDG.E.64 R64, desc[UR20][R64.64] ;  /* 0x0000001440407981 */ /* 0x000f24000c1e1b00 */
[----:B--2---:R-:W-:Y:S01]  /*06e0*/  IMAD.WIDE.U32 R98, R111, 0x8, R102 ;  /* 0x000000086f627825 */ /* 0x004fe200078e0066 */
[----:B------:R-:W-:Y:S01]  /*06f0*/  MOV R106, UR10 ;  /* 0x0000000a006a7c02 */ /* 0x000fe20008000f00 */
[----:B------:R-:W2:Y:S02]  /*0700*/  LDG.E.64 R100, desc[UR20][R100.64] ;  /* 0x0000001464647981 */ /* 0x000ea4000c1e1b00 */
[----:B------:R-:W-:Y:S02]  /*0710*/  IMAD.WIDE.U32 R104, R115, 0x8, R104 ;  /* 0x0000000873687825 */ /* 0x000fe400078e0068 */
[----:B------:R-:W4:Y:S02]  /*0720*/  LDG.E.64 R98, desc[UR20][R98.64] ;  /* 0x0000001462627981 */ /* 0x000f24000c1e1b00 */
[----:B------:R-:W-:-:S02]  /*0730*/  IMAD.U32 R107, RZ, RZ, UR11 ;  /* 0x0000000bff6b7e24 */ /* 0x000fc4000f8e00ff */
[----:B------:R-:W-:Y:S01]  /*0740*/  IMAD.WIDE.U32 R102, R115, 0x8, R102 ;  /* 0x0000000873667825 */ /* 0x000fe200078e0066 */
[----:B------:R-:W4:Y:S04]  /*0750*/  LDG.E.64 R104, desc[UR20][R104.64] ;  /* 0x0000001468687981 */ /* 0x000f28000c1e1b00 */
[----:B------:R0:W4:Y:S04]  /*0760*/  LDG.E R146, desc[UR20][R106.64] ;  /* 0x000000146a927981 */ /* 0x000128000c1e1900 */
[----:B------:R-:W4:Y:S01]  /*0770*/  LDG.E.64 R102, desc[UR20][R102.64] ;  /* 0x0000001466667981 */ /* 0x000f22000c1e1b00 */
[----:B------:R-:W-:-:S04]  /*0780*/  ISETP.NE.U32.AND P1, PT, RZ, UR26, PT ;  /* 0x0000001aff007c0c */ /* 0x000fc8000bf25070 */
[----:B------:R-:W-:Y:S02]  /*0790*/  ISETP.NE.AND.EX P1, PT, RZ, UR27, PT, P1 ;  /* 0x0000001bff007c0c */ /* 0x000fe4000bf25310 */
[----:B---3--:R-:W-:Y:S01]  /*07a0*/  R2UR UR11, R114 ;  /* 0x00000000720b72ca */ /* 0x008fe200000e0000 */
[----:B------:R-:W-:Y:S01]  /*07b0*/  IMAD.MOV.U32 R140, RZ, RZ, R60 ;  /* 0x000000ffff8c7224 */ /* 0x000fe200078e003c */
[--C-:B------:R-:W-:Y:S01]  /*07c0*/  SHF.R.U64 R133, R60, 0x10, R61.reuse ;  /* 0x000000103c857819 */ /* 0x100fe2000000123d */
[--C-:B------:R-:W-:Y:S01]  /*07d0*/  IMAD.MOV.U32 R142, RZ, RZ, R61.reuse ;  /* 0x000000ffff8e7224 */ /* 0x100fe200078e003d */
[----:B------:R-:W-:Y:S01]  /*07e0*/  SHF.R.U32.HI R143, RZ, 0x10, R61 ;  /* 0x00000010ff8f7819 */ /* 0x000fe2000001163d */
[----:B------:R-:W-:Y:S01]  /*07f0*/  IMAD.MOV.U32 R139, RZ, RZ, R67 ;  /* 0x000000ffff8b7224 */ /* 0x000fe200078e0043 */
[----:B0-----:R-:W-:-:S05]  /*0800*/  MOV R106, R66 ;  /* 0x00000042006a7202 */ /* 0x001fca0000000f00 */
[----:B------:R-:W0:Y:S01]  /*0810*/  @P1 LDC.64 R60, c[0x0][0x3b8] ;  /* 0x0000ee00ff3c1b82 */ /* 0x000e220000000a00 */
[----:B------:R-:W-:Y:S01]  /*0820*/  SHF.R.U64 R141, R66, 0x10, R67 ;  /* 0x00000010428d7819 */ /* 0x000fe20000001243 */
[----:B------:R-:W-:Y:S01]  /*0830*/  IMAD.MOV.U32 R117, RZ, RZ, R63 ;  /* 0x000000ffff757224 */ /* 0x000fe200078e003f */
[----:B------:R-:W-:Y:S02]  /*0840*/  SHF.R.U32.HI R144, RZ, 0x10, R67 ;  /* 0x00000010ff907819 */ /* 0x000fe40000011643 */
[----:B------:R-:W-:Y:S02]  /*0850*/  MOV R116, R62 ;  /* 0x0000003e00747202 */ /* 0x000fe40000000f00 */
[--C-:B------:R-:W-:Y:S01]  /*0860*/  SHF.R.U64 R114, R62, 0x10, R63.reuse ;  /* 0x000000103e727819 */ /* 0x100fe2000000123f */
[----:B------:R-:W1:Y:S01]  /*0870*/  @P0 LDC.64 R66, c[0x0][0x438] ;  /* 0x00010e00ff420b82 */ /* 0x000e620000000a00 */
[----:B------:R-:W-:Y:S01]  /*0880*/  SHF.R.U32.HI R118, RZ, 0x10, R63 ;  /* 0x00000010ff767819 */ /* 0x000fe2000001163f */
[----:B------:R-:W-:Y:S01]  /*0890*/  IMAD.MOV.U32 R123, RZ, RZ, R96 ;  /* 0x000000ffff7b7224 */ /* 0x000fe200078e0060 */
[--C-:B------:R-:W-:Y:S01]  /*08a0*/  SHF.R.U64 R124, R96, 0x10, R97.reuse ;  /* 0x00000010607c7819 */ /* 0x100fe20000001261 */
[--C-:B------:R-:W-:Y:S01]  /*08b0*/  IMAD.MOV.U32 R122, RZ, RZ, R97.reuse ;  /* 0x000000ffff7a7224 */ /* 0x100fe200078e0061 */
[----:B------:R-:W-:-:S03]  /*08c0*/  SHF.R.U32.HI R128, RZ, 0x10, R97 ;  /* 0x00000010ff807819 */ /* 0x000fc60000011661 */
[----:B------:R-:W3:Y:S08]  /*08d0*/  LDC.64 R62, c[0x0][0x3b0] ;  /* 0x0000ec00ff3e7b82 */ /* 0x000ef00000000a00 */
[----:B------:R-:W3:Y:S01]  /*08e0*/  @P1 LDC.64 R96, c[0x0][0x3b8] ;  /* 0x0000ee00ff601b82 */ /* 0x000ee20000000a00 */
[----:B--2---:R-:W-:Y:S01]  /*08f0*/  IMAD.MOV.U32 R131, RZ, RZ, R100 ;  /* 0x000000ffff837224 */ /* 0x004fe200078e0064 */
[--C-:B------:R-:W-:Y:S01]  /*0900*/  SHF.R.U64 R130, R100, 0x10, R101.reuse ;  /* 0x0000001064827819 */ /* 0x100fe20000001265 */
[--C-:B------:R-:W-:Y:S01]  /*0910*/  IMAD.MOV.U32 R129, RZ, RZ, R101.reuse ;  /* 0x000000ffff817224 */ /* 0x100fe200078e0065 */
[----:B------:R-:W-:Y:S01]  /*0920*/  SHF.R.U32.HI R136, RZ, 0x10, R101 ;  /* 0x00000010ff887819 */ /* 0x000fe20000011665 */
[----:B----4-:R-:W-:Y:S01]  /*0930*/  IMAD.MOV.U32 R107, RZ, RZ, R64 ;  /* 0x000000ffff6b7224 */ /* 0x010fe200078e0040 */
[--C-:B------:R-:W-:Y:S01]  /*0940*/  SHF.R.U64 R119, R64, 0x10, R65.reuse ;  /* 0x0000001040777819 */ /* 0x100fe20000001241 */
[--C-:B------:R-:W-:Y:S01]  /*0950*/  IMAD.MOV.U32 R120, RZ, RZ, R65.reuse ;  /* 0x000000ffff787224 */ /* 0x100fe200078e0041 */
[----:B------:R-:W-:Y:S01]  /*0960*/  SHF.R.U32.HI R121, RZ, 0x10, R65 ;  /* 0x00000010ff797819 */ /* 0x000fe20000011641 */
[----:B------:R-:W2:Y:S01]  /*0970*/  @P0 LDC.64 R100, c[0x0][0x438] ;  /* 0x00010e00ff640b82 */ /* 0x000ea20000000a00 */
[----:B------:R-:W-:Y:S01]  /*0980*/  MOV R127, R98 ;  /* 0x00000062007f7202 */ /* 0x000fe20000000f00 */
[--C-:B------:R-:W-:Y:S01]  /*0990*/  IMAD.MOV.U32 R125, RZ, RZ, R99.reuse ;  /* 0x000000ffff7d7224 */ /* 0x100fe200078e0063 */
[----:B------:R-:W-:-:S02]  /*09a0*/  SHF.R.U64 R126, R98, 0x10, R99 ;  /* 0x00000010627e7819 */ /* 0x000fc40000001263 */
[----:B------:R-:W-:-:S03]  /*09b0*/  SHF.R.U32.HI R132, RZ, 0x10, R99 ;  /* 0x00000010ff847819 */ /* 0x000fc60000011663 */
[----:B------:R-:W4:Y:S01]  /*09c0*/  @P0 LDC.64 R64, c[0x0][0x438] ;  /* 0x00010e00ff400b82 */ /* 0x000f220000000a00 */
[----:B------:R-:W-:Y:S01]  /*09d0*/  IMAD.MOV.U32 R145, RZ, RZ, R104 ;  /* 0x000000ffff917224 */ /* 0x000fe200078e0068 */
[----:B------:R-:W-:Y:S01]  /*09e0*/  SHF.R.U64 R151, R104, 0x10, R105 ;  /* 0x0000001068977819 */ /* 0x000fe20000001269 */
[----:B------:R-:W-:Y:S01]  /*09f0*/  HADD2.F32 R133, -RZ, R133.H0_H0 ;  /* 0x20000085ff857230 */ /* 0x000fe20000004100 */
[----:B------:R-:W-:-:S04]  /*0a00*/  FSEL R104, R146, RZ, !P3 ;  /* 0x000000ff92687208 */ /* 0x000fc80005800000 */
[----:B------:R-:W4:Y:S01]  /*0a10*/  @P1 LDC.64 R98, c[0x0][0x3b8] ;  /* 0x0000ee00ff621b82 */ /* 0x000f220000000a00 */
[----:B------:R-:W-:Y:S01]  /*0a20*/  MOV R135, R102 ;  /* 0x0000006600877202 */ /* 0x000fe20000000f00 */
[--C-:B------:R-:W-:Y:S01]  /*0a30*/  IMAD.MOV.U32 R137, RZ, RZ, R103.reuse ;  /* 0x000000ffff897224 */ /* 0x100fe200078e0067 */
[----:B------:R-:W-:Y:S01]  /*0a40*/  SHF.R.U64 R134, R102, 0x10, R103 ;  /* 0x0000001066867819 */ /* 0x000fe20000001267 */
[----:B------:R-:W-:Y:S01]  /*0a50*/  IMAD.MOV.U32 R149, RZ, RZ, R105 ;  /* 0x000000ffff957224 */ /* 0x000fe200078e0069 */
[----:B------:R-:W-:Y:S01]  /*0a60*/  SHF.R.U32.HI R138, RZ, 0x10, R103 ;  /* 0x00000010ff8a7819 */ /* 0x000fe20000011667 */
[----:B------:R-:W-:Y:S02]  /*0a70*/  HADD2.F32 R147, -RZ, R140.H0_H0 ;  /* 0x2000008cff937230 */ /* 0x000fe40000004100 */
[----:B------:R-:W-:Y:S01]  /*0a80*/  FADD.FTZ R146, -R104, R133 ;  /* 0x0000008568927221 */ /* 0x000fe20000010100 */
[----:B0-----:R-:W-:Y:S01]  /*0a90*/  @P1 IMAD.WIDE.U32 R102, R113, 0x4, R60 ;  /* 0x0000000471661825 */ /* 0x001fe200078e003c */
[----:B------:R-:W-:-:S03]  /*0aa0*/  SHF.R.U32.HI R105, RZ, 0x10, R105 ;  /* 0x00000010ff697819 */ /* 0x000fc60000011669 */
[----:B------:R-:W-:Y:S02]  /*0ab0*/  HADD2.F32 R153, -RZ, R142.H0_H0 ;  /* 0x2000008eff997230 */ /* 0x000fe40000004100 */
[----:B-1----:R-:W-:-:S04]  /*0ac0*/  @P0 IMAD.WIDE.U32 R66, R111, 0x8, R66 ;  /* 0x000000086f420825 */ /* 0x002fc800078e0042 */
[----:B------:R-:W-:Y:S02]  /*0ad0*/  HADD2.F32 R133, -RZ, R106.H0_H0 ;  /* 0x2000006aff857230 */ /* 0x000fe40000004100 */
[----:B------:R-:W-:Y:S02]  /*0ae0*/  HADD2.F32 R107, -RZ, R107.H0_H0 ;  /* 0x2000006bff6b7230 */ /* 0x000fe40000004100 */
[----:B------:R-:W-:Y:S01]  /*0af0*/  FADD.FTZ R150, -R104, R147 ;  /* 0x0000009368967221 */ /* 0x000fe20000010100 */
[----:B---3--:R-:W-:-:S04]  /*0b00*/  IMAD.WIDE.U32 R60, R113, 0x4, R62 ;  /* 0x00000004713c7825 */ /* 0x008fc800078e003e */
[----:B------:R-:W-:Y:S01]  /*0b10*/  FADD.FTZ R147, -R104, R153 ;  /* 0x0000009968937221 */ /* 0x000fe20000010100 */
[----:B-----5:R-:W5:Y:S01]  /*0b20*/  @P0 LDG.E.64 R92, desc[UR20][R66.64] ;  /* 0x00000014425c0981 */ /* 0x020f62000c1e1b00 */
[----:B------:R-:W-:-:S04]  /*0b30*/  @P1 IMAD.WIDE.U32 R96, R115, 0x4, R96 ;  /* 0x0000000473601825 */ /* 0x000fc800078e0060 */
[----:B------:R-:W-:Y:S01]  /*0b40*/  HADD2.F32 R143, -RZ, R143.H0_H0 ;  /* 0x2000008fff8f7230 */ /* 0x000fe20000004100 */
[----:B------:R-:W5:Y:S01]  /*0b50*/  @P1 LDG.E R89, desc[UR20][R96.64] ;  /* 0x0000001460591981 */ /* 0x000f62000c1e1900 */
[----:B------:R-:W-:Y:S02]  /*0b60*/  HADD2.F32 R157, -RZ, R149.H0_H0 ;  /* 0x20000095ff9d7230 */ /* 0x000fe40000004100 */
[----:B------:R-:W-:Y:S01]  /*0b70*/  FADD.FTZ R149, -R104, R133 ;  /* 0x0000008568957221 */ /* 0x000fe20000010100 */
[----:B------:R-:W-:Y:S01]  /*0b80*/  HADD2.F32 R141, -RZ, R141.H0_H0 ;  /* 0x2000008dff8d7230 */ /* 0x000fe20000004100 */
[----:B------:R0:W5:Y:S01]  /*0b90*/  LDG.E R133, desc[UR20][R60.64] ;  /* 0x000000143c857981 */ /* 0x000162000c1e1900 */
[----:B------:R-:W-:Y:S02]  /*0ba0*/  HADD2.F32 R139, -RZ, R139.H0_H0 ;  /* 0x2000008bff8b7230 */ /* 0x000fe40000004100 */
[----:B------:R-:W-:Y:S02]  /*0bb0*/  HADD2.F32 R152, -RZ, R119.H0_H0 ;  /* 0x20000077ff987230 */ /* 0x000fe40000004100 */
[----:B------:R-:W-:-:S02]  /*0bc0*/  HADD2.F32 R155, -RZ, R145.H0_H0 ;  /* 0x20000091ff9b7230 */ /* 0x000fc40000004100 */
[----:B------:R-:W-:Y:S02]  /*0bd0*/  HADD2.F32 R151, -RZ, R151.H0_H0 ;  /* 0x20000097ff977230 */ /* 0x000fe40000004100 */
[----:B------:R-:W-:Y:S02]  /*0be0*/  HADD2.F32 R158, -RZ, R135.H0_H0 ;  /* 0x20000087ff9e7230 */ /* 0x000fe40000004100 */
[----:B0-----:R-:W-:Y:S01]  /*0bf0*/  FMUL.FTZ R61, R44, R107 ;  /* 0x0000006b2c3d7220 */ /* 0x001fe20000410000 */
[----:B------:R-:W-:Y:S02]  /*0c00*/  HADD2.F32 R153, -RZ, R144.H0_H0 ;  /* 0x20000090ff997230 */ /* 0x000fe40000004100 */
[----:B--2---:R-:W-:-:S04]  /*0c10*/  @P0 IMAD.WIDE.U32 R100, R115, 0x8, R100 ;  /* 0x0000000873640825 */ /* 0x004fc800078e0064 */
[----:B------:R-:W-:Y:S01]  /*0c20*/  FADD.FTZ R148, -R104, R143 ;  /* 0x0000008f68947221 */ /* 0x000fe20000010100 */
[----:B------:R-:W-:Y:S01]  /*0c30*/  FMUL.FTZ R146, R146, UR11 ;  /* 0x0000000b92927c20 */ /* 0x000fe20008410000 */
[----:B------:R-:W5:Y:S01]  /*0c40*/  @P1 LDG.E R109, desc[UR20][R102.64] ;  /* 0x00000014666d1981 */ /* 0x000f62000c1e1900 */
[----:B------:R-:W-:Y:S02]  /*0c50*/  HADD2.F32 R105, -RZ, R105.H0_H0 ;  /* 0x20000069ff697230 */ /* 0x000fe40000004100 */
[----:B------:R-:W-:Y:S02]  /*0c60*/  HADD2.F32 R67, -RZ, R116.H0_H0 ;  /* 0x20000074ff437230 */ /* 0x000fe40000004100 */
[C---:B------:R-:W-:Y:S01]  /*0c70*/  FADD.FTZ R145, -R104.reuse, R141 ;  /* 0x0000008d68917221 */ /* 0x040fe20000010100 */
[----:B------:R-:W-:Y:S02]  /*0c80*/  HADD2.F32 R66, -RZ, R114.H0_H0 ;  /* 0x20000072ff427230 */ /* 0x000fe40000004100 */
[----:B------:R-:W-:Y:S01]  /*0c90*/  FADD.FTZ R143, -R104, R139 ;  /* 0x0000008b688f7221 */ /* 0x000fe20000010100 */
[----:B------:R-:W-:-:S02]  /*0ca0*/  HADD2.F32 R97, -RZ, R134.H0_H0 ;  /* 0x20000086ff617230 */ /* 0x000fc40000004100 */
[----:B------:R-:W-:Y:S01]  /*0cb0*/  FMUL.FTZ R60, R45, R152 ;  /* 0x000000982d3c7220 */ /* 0x000fe20000410000 */
[----:B------:R-:W-:Y:S02]  /*0cc0*/  HADD2.F32 R119, -RZ, R120.H0_H0 ;  /* 0x20000078ff777230 */ /* 0x000fe40000004100 */
[C---:B------:R-:W-:Y:S01]  /*0cd0*/  FADD.FTZ R144, -R104.reuse, R153 ;  /* 0x0000009968907221 */ /* 0x040fe20000010100 */
[----:B------:R-:W-:Y:S02]  /*0ce0*/  HADD2.F32 R134, -RZ, R137.H0_H0 ;  /* 0x20000089ff867230 */ /* 0x000fe40000004100 */
[C---:B------:R-:W-:Y:S01]  /*0cf0*/  FADD.FTZ R142, -R104.reuse, R155 ;  /* 0x0000009b688e7221 */ /* 0x040fe20000010100 */
[C---:B------:R-:W-:Y:S01]  /*0d00*/  FADD.FTZ R141, -R104.reuse, R151 ;  /* 0x00000097688d7221 */ /* 0x040fe20000010100 */
[C---:B------:R-:W-:Y:S01]  /*0d10*/  FADD.FTZ R140, -R104.reuse, R157 ;  /* 0x0000009d688c7221 */ /* 0x040fe20000010100 */
[----:B------:R-:W-:Y:S01]  /*0d20*/  FADD.FTZ R139, -R104, R105 ;  /* 0x00000069688b7221 */ /* 0x000fe20000010100 */
[----:B------:R-:W-:Y:S01]  /*0d30*/  FFMA.FTZ R137, R56, R67, R61 ;  /* 0x0000004338897223 */ /* 0x000fe2000001003d */
[----:B------:R-:W-:-:S04]  /*0d40*/  IMAD.WIDE.U32 R104, R111, 0x4, R62 ;  /* 0x000000046f687825 */ /* 0x000fc800078e003e */
[----:B------:R-:W-:Y:S01]  /*0d50*/  FMUL.FTZ R96, R150, UR11 ;  /* 0x0000000b96607c20 */ /* 0x000fe20008410000 */
[----:B------:R-:W-:Y:S02]  /*0d60*/  HADD2.F32 R135, -RZ, R138.H0_H0 ;  /* 0x2000008aff877230 */ /* 0x000fe40000004100 */
[----:B------:R-:W-:Y:S01]  /*0d70*/  FMUL.FTZ R138, R147, UR11 ;  /* 0x0000000b938a7c20 */ /* 0x000fe20008410000 */
[----:B------:R-:W-:-:S04]  /*0d80*/  IMAD.WIDE.U32 R62, R115, 0x4, R62 ;  /* 0x00000004733e7825 */ /* 0x000fc800078e003e */
[----:B------:R-:W-:Y:S01]  /*0d90*/  FFMA.FTZ R147, R57, R66, R60 ;  /* 0x0000004239937223 */ /* 0x000fe2000001003c */
[----:B------:R-:W-:Y:S01]  /*0da0*/  FMUL.FTZ R153, R46, R119 ;  /* 0x000000772e997220 */ /* 0x000fe20000410000 */
[----:B------:R-:W-:Y:S01]  /*0db0*/  FADD.FTZ R60, RZ, R137 ;  /* 0x00000089ff3c7221 */ /* 0x000fe20000010000 */
[----:B----4-:R-:W-:-:S04]  /*0dc0*/  @P0 IMAD.WIDE.U32 R64, R113, 0x8, R64 ;  /* 0x0000000871400825 */ /* 0x010fc800078e0040 */
[----:B------:R-:W-:Y:S01]  /*0dd0*/  FFMA.FTZ R61, R96, R137, RZ ;  /* 0x00000089603d7223 */ /* 0x000fe200000100ff */
[----:B------:R0:W5:Y:S01]  /*0de0*/  LDG.E R106, desc[UR20][R62.64] ;  /* 0x000000143e6a7981 */ /* 0x000162000c1e1900 */
[----:B------:R-:W-:Y:S02]  /*0df0*/  HADD2.F32 R151, -RZ, R117.H0_H0 ;  /* 0x20000075ff977230 */ /* 0x000fe40000004100 */
[----:B------:R-:W-:Y:S01]  /*0e00*/  HADD2.F32 R154, -RZ, R121.H0_H0 ;  /* 0x20000079ff9a7230 */ /* 0x000fe20000004100 */
[----:B------:R1:W5:Y:S01]  /*0e10*/  @P0 LDG.E.64 R94, desc[UR20][R100.64] ;  /* 0x00000014645e0981 */ /* 0x000362000c1e1b00 */
[----:B------:R-:W-:-:S04]  /*0e20*/  @P1 IMAD.WIDE.U32 R98, R111, 0x4, R98 ;  /* 0x000000046f621825 */ /* 0x000fc800078e0062 */
[----:B------:R-:W-:Y:S01]  /*0e30*/  FFMA.FTZ R153, R58, R151, R153 ;  /* 0x000000973a997223 */ /* 0x000fe20000010099 */
[----:B------:R2:W5:Y:S01]  /*0e40*/  @P0 LDG.E.64 R90, desc[UR20][R64.64] ;  /* 0x00000014405a0981 */ /* 0x000562000c1e1b00 */
[----:B------:R-:W-:Y:S02]  /*0e50*/  HADD2.F32 R127, -RZ, R127.H0_H0 ;  /* 0x2000007fff7f7230 */ /* 0x000fe40000004100 */
[----:B0-----:R-:W-:Y:S01]  /*0e60*/  FMUL.FTZ R62, R47, R154 ;  /* 0x0000009a2f3e7220 */ /* 0x001fe20000410000 */
[----:B------:R-:W-:Y:S01]  /*0e70*/  HADD2.F32 R156, -RZ, R118.H0_H0 ;  /* 0x20000076ff9c7230 */ /* 0x000fe20000004100 */
[----:B------:R0:W5:Y:S01]  /*0e80*/  @P1 LDG.E R108, desc[UR20][R98.64] ;  /* 0x00000014626c1981 */ /* 0x000162000c1e1900 */
[----:B-1----:R-:W-:Y:S01]  /*0e90*/  FADD.FTZ R100, R147, R60 ;  /* 0x0000003c93647221 */ /* 0x002fe20000010000 */
[----:B------:R-:W-:Y:S02]  /*0ea0*/  HADD2.F32 R123, -RZ, R123.H0_H0 ;  /* 0x2000007bff7b7230 */ /* 0x000fe40000004100 */
[----:B------:R-:W-:-:S02]  /*0eb0*/  HADD2.F32 R126, -RZ, R126.H0_H0 ;  /* 0x2000007eff7e7230 */ /* 0x000fc40000004100 */
[----:B--2---:R-:W-:Y:S01]  /*0ec0*/  FFMA.FTZ R65, R146, R147, R61 ;  /* 0x0000009392417223 */ /* 0x004fe2000001003d */
[----:B------:R-:W-:Y:S01]  /*0ed0*/  FFMA.FTZ R155, R59, R156, R62 ;  /* 0x0000009c3b9b7223 */ /* 0x000fe2000001003e */
[----:B------:R-:W-:Y:S01]  /*0ee0*/  FADD.FTZ R100, R153, R100 ;  /* 0x0000006499647221 */ /* 0x000fe20000010000 */
[----:B------:R-:W-:Y:S01]  /*0ef0*/  FMUL.FTZ R148, R148, UR11 ;  /* 0x0000000b94947c20 */ /* 0x000fe20008410000 */
[----:B0-----:R-:W-:Y:S01]  /*0f00*/  FMUL.FTZ R99, R40, R127 ;  /* 0x0000007f28637220 */ /* 0x001fe20000410000 */
[----:B------:R-:W-:Y:S01]  /*0f10*/  FFMA.FTZ R65, R138, R153, R65 ;  /* 0x000000998a417223 */ /* 0x000fe20000010041 */
[----:B------:R-:W-:Y:S02]  /*0f20*/  HADD2.F32 R124, -RZ, R124.H0_H0 ;  /* 0x2000007cff7c7230 */ /* 0x000fe40000004100 */
[----:B------:R-:W-:Y:S01]  /*0f30*/  FMUL.FTZ R64, R41, R126 ;  /* 0x0000007e29407220 */ /* 0x000fe20000410000 */
[----:B------:R-:W-:Y:S02]  /*0f40*/  HADD2.F32 R125, -RZ, R125.H0_H0 ;  /* 0x2000007dff7d7230 */ /* 0x000fe40000004100 */
[----:B------:R-:W-:Y:S01]  /*0f50*/  FFMA.FTZ R116, R52, R123, R99 ;  /* 0x0000007b34747223 */ /* 0x000fe20000010063 */
[----:B------:R-:W-:Y:S01]  /*0f60*/  FADD.FTZ R99, R155, R100 ;  /* 0x000000649b637221 */ /* 0x000fe20000010000 */
[----:B------:R-:W-:Y:S01]  /*0f70*/  FMUL.FTZ R149, R149, UR11 ;  /* 0x0000000b95957c20 */ /* 0x000fe20008410000 */
[----:B------:R-:W-:Y:S01]  /*0f80*/  FFMA.FTZ R100, R148, R155, R65 ;  /* 0x0000009b94647223 */ /* 0x000fe20000010041 */
[----:B------:R-:W-:-:S02]  /*0f90*/  HADD2.F32 R122, -RZ, R122.H0_H0 ;  /* 0x2000007aff7a7230 */ /* 0x000fc40000004100 */
[----:B------:R-:W-:Y:S01]  /*0fa0*/  FFMA.FTZ R117, R53, R124, R64 ;  /* 0x0000007c35757223 */ /* 0x000fe20000010040 */
[----:B------:R-:W-:Y:S02]  /*0fb0*/  HADD2.F32 R132, -RZ, R132.H0_H0 ;  /* 0x20000084ff847230 */ /* 0x000fe40000004100 */
[----:B------:R-:W-:Y:S01]  /*0fc0*/  FMUL.FTZ R101, R42, R125 ;  /* 0x0000007d2a657220 */ /* 0x000fe20000410000 */
[----:B------:R-:W-:Y:S01]  /*0fd0*/  FADD.FTZ R64, R116, R99 ;  /* 0x0000006374407221 */ /* 0x000fe20000010000 */
[----:B------:R-:W-:Y:S01]  /*0fe0*/  FMUL.FTZ R118, R145, UR11 ;  /* 0x0000000b91767c20 */ /* 0x000fe20008410000 */
[----:B------:R-:W-:Y:S01]  /*0ff0*/  FFMA.FTZ R65, R149, R116, R100 ;  /* 0x0000007495417223 */ /* 0x000fe20000010064 */
[----:B------:R-:W-:Y:S02]  /*1000*/  HADD2.F32 R128, -RZ, R128.H0_H0 ;  /* 0x20000080ff807230 */ /* 0x000fe40000004100 */
[----:B------:R-:W-:Y:S01]  /*1010*/  FMUL.FTZ R98, R43, R132 ;  /* 0x000000842b627220 */ /* 0x000fe20000410000 */
[----:B------:R-:W-:Y:S01]  /*1020*/  FFMA.FTZ R120, R54, R122, R101 ;  /* 0x0000007a36787223 */ /* 0x000fe20000010065 */
[----:B------:R-:W-:Y:S01]  /*1030*/  FADD.FTZ R99, R117, R64 ;  /* 0x0000004075637221 */ /* 0x000fe20000010000 */
[----:B------:R-:W-:Y:S01]  /*1040*/  FMUL.FTZ R143, R143, UR11 ;  /* 0x0000000b8f8f7c20 */ /* 0x000fe20008410000 */
[----:B------:R-:W-:Y:S01]  /*1050*/  FFMA.FTZ R64, R118, R117, R65 ;  /* 0x0000007576407223 */ /* 0x000fe20000010041 */
[----:B------:R-:W-:-:S02]  /*1060*/  HADD2.F32 R131, -RZ, R131.H0_H0 ;  /* 0x20000083ff837230 */ /* 0x000fc40000004100 */
[----:B------:R-:W-:Y:S01]  /*1070*/  FMUL.FTZ R63, R36, R158 ;  /* 0x0000009e243f7220 */ /* 0x000fe20000410000 */
[----:B------:R-:W-:Y:S01]  /*1080*/  FFMA.FTZ R121, R55, R128, R98 ;  /* 0x0000008037797223 */ /* 0x000fe20000010062 */
        /* <DEDUP_REMOVED lines=21> */
[----:B------:R0:W5:Y:S01]  /*11e0*/  LDG.E R104, desc[UR20][R104.64] ;  /* 0x0000001468687981 */ /* 0x000162000c1e1900 */
[----:B------:R-:W-:Y:S01]  /*11f0*/  FMUL.FTZ R114, R139, UR11 ;  /* 0x0000000b8b727c20 */ /* 0x000fe20008410000 */
[----:B0-----:R-:W-:Y:S01]  /*1200*/  FFMA.FTZ R105, R51, R136, R60 ;  /* 0x0000008833697223 */ /* 0x001fe2000001003c */
        /* <DEDUP_REMOVED lines=22> */
[----:B--2---:R-:W-:Y:S01]  /*1370*/  LEA R141, R141, R62, 0x18 ;  /* 0x0000003e8d8d7211 */ /* 0x004fe200078ec0ff */
[----:B0-----:R-:W-:Y:S01]  /*1380*/  FADD.FTZ R60, R139, R60 ;  /* 0x0000003c8b3c7221 */ /* 0x001fe20000010000 */
[----:B-1----:R-:W-:-:S04]  /*1390*/  FADD.FTZ R61, R140, R61 ;  /* 0x0000003d8c3d7221 */ /* 0x002fc80000010000 */
[----:B------:R-:W0:Y:S01]  /*13a0*/  SHFL.DOWN PT, R63, R60, 0x1, 0x1f ;  /* 0x08201f003c3f7f89 */ /* 0x000e2200000e0000 */
[----:B------:R-:W-:-:S03]  /*13b0*/  @!P3 PLOP3.LUT P0, PT, P2, PT, PT, 0x80, 0x8 ;  /* 0x000000000008b81c */ /* 0x000fc6000170f070 */
[----:B------:R-:W1:Y:S01]  /*13c0*/  SHFL.DOWN PT, R62, R61, 0x1, 0x1f ;  /* 0x08201f003d3e7f89 */ /* 0x000e6200000e0000 */
[----:B------:R-:W-:-:S05]  /*13d0*/  IADD3 R142, PT, PT, R141, 0x1820, RZ ;  /* 0x000018208d8e7810 */ /* 0x000fca0007ffe0ff */
[----:B------:R-:W-:-:S04]  /*13e0*/  @!P3 IMAD.MOV.U32 R64, RZ, RZ, R142 ;  /* 0x000000ffff40b224 */ /* 0x000fc800078e008e */
[----:B------:R-:W-:-:S04]  /*13f0*/  @!P0 VIADD R64, R141, 0x1800 ;  /* 0x000018008d408836 */ /* 0x000fc80000000000 */
[----:B------:R-:W-:-:S05]  /*1400*/  @!P3 IMAD.MOV.U32 R139, RZ, RZ, R64 ;  /* 0x000000ffff8bb224 */ /* 0x000fca00078e0040 */
[----:B------:R-:W-:Y:S01]  /*1410*/  @!P3 LEA R139, R112, R139, 0x3 ;  /* 0x0000008b708bb211 */ /* 0x000fe200078e18ff */
        /* <DEDUP_REMOVED lines=116> */
.L_x_1999:
        /* <DEDUP_REMOVED lines=35> */
.L_x_1998:
[----:B------:R-:W-:Y:S01]  /*1d90*/  UMOV UR5, UR14 ;  /* 0x0000000e00057c82 */ /* 0x000fe20008000000 */
[----:B------:R-:W-:Y:S01]  /*1da0*/  UMOV UR6, UR15 ;  /* 0x0000000f00067c82 */ /* 0x000fe20008000000 */
[----:B------:R-:W-:-:S04]  /*1db0*/  UISETP.NE.U32.AND UP0, UPT, UR5, URZ, UPT ;  /* 0x000000ff0500728c */ /* 0x000fc8000bf05070 */
[----:B------:R-:W-:-:S09]  /*1dc0*/  UISETP.NE.AND.EX UP0, UPT, UR6, URZ, UPT, UP0 ;  /* 0x000000ff0600728c */ /* 0x000fd2000bf05300 */
[----:B------:R-:W-:Y:S05]  /*1dd0*/  BRA.U UP0, `(.L_x_2001) ;  /* 0x00000001009c7547 */ /* 0x000fea000b800000 */
[----:B-----5:R-:W-:Y:S01]  /*1de0*/  MOV R60, R90 ;  /* 0x0000005a003c7202 */ /* 0x020fe20000000f00 */
[--C-:B------:R-:W-:Y:S01]  /*1df0*/  IMAD.MOV.U32 R62, RZ, RZ, R91.reuse ;  /* 0x000000ffff3e7224 */ /* 0x100fe200078e005b */
[----:B------:R-:W-:Y:S01]  /*1e00*/  SHF.R.U64 R61, R90, 0x10, R91 ;  /* 0x000000105a3d7819 */ /* 0x000fe2000000125b */
[----:B------:R-:W-:Y:S01]  /*1e10*/  FFMA.FTZ R96, R96, UR29, R107 ;  /* 0x0000001d60607c23 */ /* 0x000fe2000801006b */
[----:B------:R-:W-:Y:S01]  /*1e20*/  SHF.R.U32.HI R63, RZ, 0x10, R91 ;  /* 0x00000010ff3f7819 */ /* 0x000fe2000001165b */
[--C-:B------:R-:W-:Y:S01]  /*1e30*/  FFMA.FTZ R146, R146, UR29, R107.reuse ;  /* 0x0000001d92927c23 */ /* 0x100fe2000801006b */
        /* <DEDUP_REMOVED lines=33> */
.L_x_2001:
[----:B-----5:R-:W-:Y:S02]  /*2050*/  IMAD.MOV.U32 R60, RZ, RZ, R90 ;  /* 0x000000ffff3c7224 */ /* 0x020fe400078e005a */
[----:B------:R-:W-:Y:S01]  /*2060*/  FFMA.FTZ R96, R96, UR29, R107 ;  /* 0x0000001d60607c23 */ /* 0x000fe2000801006b */
        /* <DEDUP_REMOVED lines=42> */
.L_x_1997:
        /* <DEDUP_REMOVED lines=54> */
.L_x_2003:
        /* <DEDUP_REMOVED lines=19> */
[----:B------:R-:W-:Y:S02]  /*27a0*/  F2FP.F16.F32.PACK_AB R61, R61, R96 ;  /* 0x000000603d3d723e */ /* 0x000fe400000000ff */
[----:B------:R-:W-:Y:S02]  /*27b0*/  FSEL R60, R60, RZ, P6 ;  /* 0x000000ff3c3c7208 */ /* 0x000fe40003000000 */
[----:B------:R-:W-:Y:S02]  /*27c0*/  PRMT R65, R61, 0x7632, R65 ;  /* 0x000076323d417816 */ /* 0x000fe40000000041 */
        /* <DEDUP_REMOVED lines=29> */
.L_x_2002:
        /* <DEDUP_REMOVED lines=58> */
.L_x_2004:
[----:B-----5:R-:W-:Y:S02]  /*2d40*/  IMAD.MOV.U32 R60, RZ, RZ, R90 ;  /* 0x000000ffff3c7224 */ /* 0x020fe400078e005a */
[----:B------:R-:W-:Y:S01]  /*2d50*/  FFMA.FTZ R96, R96, UR29, R107 ;  /* 0x0000001d60607c23 */ /* 0x000fe2000801006b */
[----:B------:R-:W-:Y:S01]  /*2d60*/  SHF.R.U64 R62, R90, 0x10, R91 ;  /* 0x000000105a3e7819 */ /* 0x000fe2000000125b */
[----:B------:R-:W-:Y:S01]  /*2d70*/  FFMA.FTZ R146, R146, UR29, R107 ;  /* 0x0000001d92927c23 */ /* 0x000fe2000801006b */
[----:B------:R-:W-:Y:S01]  /*2d80*/  LOP3.LUT P6, RZ, R133, 0xff, RZ, 0xc0, !PT ;  /* 0x000000ff85ff7812 */ /* 0x000fe200078cc0ff */
[----:B------:R-:W-:Y:S02]  /*2d90*/  HADD2.F32 R61, -RZ, R60.H0_H0 ;  /* 0x2000003cff3d7230 */ /* 0x000fe40000004100 */
[----:B------:R-:W-:Y:S01]  /*2da0*/  FADD.FTZ R96, R137, -R96 ;  /* 0x8000006089607221 */ /* 0x000fe20000010000 */
[----:B------:R-:W-:Y:S02]  /*2db0*/  IMAD.MOV.U32 R64, RZ, RZ, R91 ;  /* 0x000000ffff407224 */ /* 0x000fe400078e005b */
        /* <DEDUP_REMOVED lines=15> */
[----:B------:R-:W-:Y:S01]  /*2eb0*/  F2FP.F16.F32.PACK_AB R62, R62, R61 ;  /* 0x0000003d3e3e723e */ /* 0x000fe200000000ff */
[----:B------:R-:W-:Y:S01]  /*2ec0*/  FMUL.FTZ R61, R138, UR8 ;  /* 0x000000088a3d7c20 */ /* 0x000fe20008410000 */
[----:B------:R-:W-:Y:S01]  /*2ed0*/  FSEL R60, R60, RZ, P6 ;  /* 0x000000ff3c3c7208 */ /* 0x000fe20003000000 */
[----:B------:R-:W-:Y:S01]  /*2ee0*/  FFMA.FTZ R148, R148, UR11, R67 ;  /* 0x0000000b94947c23 */ /* 0x000fe20008010043 */
[----:B------:R-:W-:-:S02]  /*2ef0*/  LOP3.LUT P5, RZ, R133, 0xff00, RZ, 0xc0, !PT ;  /* 0x0000ff0085ff7812 */ /* 0x000fc400078ac0ff */
[C---:B------:R-:W-:Y:S01]  /*2f00*/  F2FP.F16.F32.PACK_AB R60, R63.reuse, R60 ;  /* 0x0000003c3f3c723e */ /* 0x040fe200000000ff */
[----:B------:R-:W-:Y:S01]  /*2f10*/  FMUL.FTZ R63, R63, UR8 ;  /* 0x000000083f3f7c20 */ /* 0x000fe20008410000 */
[----:B------:R-:W-:Y:S02]  /*2f20*/  LOP3.LUT P0, RZ, R133, 0xff0000, RZ, 0xc0, !PT ;  /* 0x00ff000085ff7812 */ /* 0x000fe4000780c0ff */
[----:B------:R-:W-:Y:S02]  /*2f30*/  LOP3.LUT P6, RZ, R109, 0xff00, RZ, 0xc0, !PT ;  /* 0x0000ff006dff7812 */ /* 0x000fe400078cc0ff */
[C---:B------:R-:W-:Y:S02]  /*2f40*/  PRMT R87, R60.reuse, 0x7632, R87 ;  /* 0x000076323c577816 */ /* 0x040fe40000000057 */
[----:B------:R-:W-:Y:S02]  /*2f50*/  PRMT R84, R60, 0x7610, R84 ;  /* 0x000076103c547816 */ /* 0x000fe40000000054 */
[----:B------:R-:W-:-:S02]  /*2f60*/  PRMT R65, R62, 0x7632, R65 ;  /* 0x000076323e417816 */ /* 0x000fc40000000041 */
[----:B------:R-:W-:Y:S01]  /*2f70*/  PRMT R88, R62, 0x7610, R88 ;  /* 0x000076103e587816 */ /* 0x000fe20000000058 */
[----:B------:R-:W-:Y:S01]  /*2f80*/  FMUL.FTZ R62, R148, UR8 ;  /* 0x00000008943e7c20 */ /* 0x000fe20008410000 */
[C---:B------:R-:W-:Y:S02]  /*2f90*/  FSEL R60, R63.reuse, RZ, P5 ;  /* 0x000000ff3f3c7208 */ /* 0x040fe40002800000 */
[----:B------:R-:W-:Y:S02]  /*2fa0*/  FSEL R63, R63, RZ, P6 ;  /* 0x000000ff3f3f7208 */ /* 0x000fe40003000000 */
        /* <DEDUP_REMOVED lines=18> */
[----:B------:R-:W-:-:S07]  /*30d0*/  PRMT R67, R60, 0x7610, R67 ;  /* 0x000076103c437816 */ /* 0x000fce0000000043 */
.L_x_2000:
        /* <DEDUP_REMOVED lines=18> */
.L_x_2005:
        /* <DEDUP_REMOVED lines=10> */
.L_x_2006:
[----:B------:R-:W-:Y:S05]  /*32a0*/  @!P1 BRA `(.L_x_2007) ;  /* 0x0000000c00389947 */ /* 0x000fea0003800000 */
[----:B------:R-:W-:-:S04]  /*32b0*/  ISETP.NE.U32.AND P0, PT, RZ, UR9, PT ;  /* 0x00000009ff007c0c */ /* 0x000fc8000bf05070 */
[----:B------:R-:W-:-:S13]  /*32c0*/  ISETP.NE.AND.EX P0, PT, RZ, UR10, PT, P0 ;  /* 0x0000000aff007c0c */ /* 0x000fda000bf05300 */
[----:B------:R-:W-:Y:S05]  /*32d0*/  @!P0 BRA `(.L_x_2008) ;  /* 0x0000000400b08947 */ /* 0x000fea0003800000 */
[----:B------:R-:W-:Y:S05]  /*32e0*/  BRA.U !UP0, `(.L_x_2009) ;  /* 0x0000000108e47547 */ /* 0x000fea000b800000 */
[----:B-12---:R-:W-:Y:S01]  /*32f0*/  MOV R62, R92 ;  /* 0x0000005c003e7202 */ /* 0x006fe20000000f00 */
[----:B------:R-:W-:Y:S01]  /*3300*/  FFMA.FTZ R149, R149, UR29, R107 ;  /* 0x0000001d95957c23 */ /* 0x000fe2000801006b */
[----:B0-----:R-:W-:Y:S01]  /*3310*/  SHF.R.U64 R67, R92, 0x10, R93 ;  /* 0x000000105c437819 */ /* 0x001fe2000000125d */
[----:B------:R-:W-:Y:S01]  /*3320*/  FFMA.FTZ R118, R118, UR29, R107 ;  /* 0x0000001d76767c23 */ /* 0x000fe2000801006b */
[----:B------:R-:W-:Y:S01]  /*3330*/  LOP3.LUT P5, RZ, R104, 0xff, RZ, 0xc0, !PT ;  /* 0x000000ff68ff7812 */ /* 0x000fe200078ac0ff */
[----:B------:R-:W-:Y:S02]  /*3340*/  HADD2.F32 R62, -RZ, R62.H0_H0 ;  /* 0x2000003eff3e7230 */ /* 0x000fe40000004100 */
[----:B------:R-:W-:Y:S01]  /*3350*/  FADD.FTZ R149, R116, -R149 ;  /* 0x8000009574957221 */ /* 0x000fe20000010000 */
[----:B------:R-:W-:Y:S02]  /*3360*/  HADD2.F32 R67, -RZ, R67.H0_H0 ;  /* 0x20000043ff437230 */ /* 0x000fe40000004100 */
[----:B------:R-:W-:Y:S01]  /*3370*/  FADD.FTZ R118, R117, -R118 ;  /* 0x8000007675767221 */ /* 0x000fe20000010000 */
[----:B------:R-:W-:-:S02]  /*3380*/  IMAD.MOV.U32 R64, RZ, RZ, R93 ;  /* 0x000000ffff407224 */ /* 0x000fc400078e005d */
[----:B------:R-:W-:Y:S01]  /*3390*/  FFMA.FTZ R62, R149, UR11, R62 ;  /* 0x0000000b953e7c23 */ /* 0x000fe2000801003e */
[----:B------:R-:W-:Y:S01]  /*33a0*/  FFMA.FTZ R143, R143, UR29, R107 ;  /* 0x0000001d8f8f7c23 */ /* 0x000fe2000801006b */
[----:B------:R-:W-:Y:S01]  /*33b0*/  LOP3.LUT P6, RZ, R108, 0xff, RZ, 0xc0, !PT ;  /* 0x000000ff6cff7812 */ /* 0x000fe200078cc0ff */
[----:B------:R-:W-:Y:S01]  /*33c0*/  FFMA.FTZ R118, R118, UR11, R67 ;  /* 0x0000000b76767c23 */ /* 0x000fe20008010043 */
[----:B------:R-:W-:Y:S01]  /*33d0*/  FMUL.FTZ R63, R62, UR8 ;  /* 0x000000083e3f7c20 */ /* 0x000fe20008410000 */
[----:B------:R-:W-:Y:S01]  /*33e0*/  SHF.R.U32.HI R66, RZ, 0x10, R93 ;  /* 0x00000010ff427819 */ /* 0x000fe2000001165d */
[----:B------:R-:W-:Y:S02]  /*33f0*/  HADD2.F32 R64, -RZ, R64.H0_H0 ;  /* 0x20000040ff407230 */ /* 0x000fe40000004100 */
[----:B------:R-:W-:Y:S01]  /*3400*/  FADD.FTZ R143, R120, -R143 ;  /* 0x8000008f788f7221 */ /* 0x000fe20000010000 */
[----:B------:R-:W-:Y:S01]  /*3410*/  FFMA.FTZ R144, R144, UR29, R107 ;  /* 0x0000001d90907c23 */ /* 0x000fe2000801006b */
[C---:B------:R-:W-:Y:S01]  /*3420*/  FSEL R65, R63.reuse, RZ, P5 ;  /* 0x000000ff3f417208 */ /* 0x040fe20002800000 */
[----:B------:R-:W-:Y:S01]  /*3430*/  HADD2.F32 R67, -RZ, R66.H0_H0 ;  /* 0x20000042ff437230 */ /* 0x000fe20000004100 */
[----:B------:R-:W-:Y:S01]  /*3440*/  FSEL R63, R63, RZ, P6 ;  /* 0x000000ff3f3f7208 */ /* 0x000fe20003000000 */
[----:B------:R-:W-:Y:S01]  /*3450*/  FFMA.FTZ R64, R143, UR11, R64 ;  /* 0x0000000b8f407c23 */ /* 0x000fe20008010040 */
[----:B------:R-:W-:Y:S01]  /*3460*/  F2FP.F16.F32.PACK_AB R88, R65, R62 ;  /* 0x0000003e4158723e */ /* 0x000fe200000000ff */
[----:B------:R-:W-:Y:S01]  /*3470*/  FMUL.FTZ R62, R118, UR8 ;  /* 0x00000008763e7c20 */ /* 0x000fe20008410000 */
[----:B------:R-:W-:Y:S01]  /*3480*/  LOP3.LUT P4, RZ, R104, 0xff00, RZ, 0xc0, !PT ;  /* 0x0000ff0068ff7812 */ /* 0x000fe2000788c0ff */
[----:B------:R-:W-:Y:S01]  /*3490*/  FADD.FTZ R144, R121, -R144 ;  /* 0x8000009079907221 */ /* 0x000fe20000010000 */
[----:B------:R-:W-:Y:S01]  /*34a0*/  F2FP.F16.F32.PACK_AB R84, R118, R63 ;  /* 0x0000003f7654723e */ /* 0x000fe200000000ff */
[----:B------:R-:W-:Y:S01]  /*34b0*/  FMUL.FTZ R66, R64, UR8 ;  /* 0x0000000840427c20 */ /* 0x000fe20008410000 */
[----:B------:R-:W-:Y:S01]  /*34c0*/  FSEL R63, R62, RZ, P4 ;  /* 0x000000ff3e3f7208 */ /* 0x000fe20002000000 */
[----:B------:R-:W-:Y:S01]  /*34d0*/  FFMA.FTZ R81, R144, UR11, R67 ;  /* 0x0000000b90517c23 */ /* 0x000fe20008010043 */
[----:B------:R-:W-:-:S02]  /*34e0*/  LOP3.LUT P4, RZ, R108, 0xff00, RZ, 0xc0, !PT ;  /* 0x0000ff006cff7812 */ /* 0x000fc4000788c0ff */
[----:B------:R-:W-:Y:S01]  /*34f0*/  LOP3.LUT P5, RZ, R104, 0xff0000, RZ, 0xc0, !PT ;  /* 0x00ff000068ff7812 */ /* 0x000fe200078ac0ff */
[----:B------:R-:W-:Y:S01]  /*3500*/  FMUL.FTZ R82, R81, UR8 ;  /* 0x0000000851527c20 */ /* 0x000fe20008410000 */
[----:B------:R-:W-:Y:S02]  /*3510*/  FSEL R62, R62, RZ, P4 ;  /* 0x000000ff3e3e7208 */ /* 0x000fe40002000000 */
[----:B------:R-:W-:Y:S02]  /*3520*/  LOP3.LUT P4, RZ, R108, 0xff0000, RZ, 0xc0, !PT ;  /* 0x00ff00006cff7812 */ /* 0x000fe4000788c0ff */
[----:B------:R-:W-:Y:S02]  /*3530*/  FSEL R67, R66, RZ, P5 ;  /* 0x000000ff42437208 */ /* 0x000fe40002800000 */
        /* <DEDUP_REMOVED lines=20> */
.L_x_2009:
[--C-:B-12---:R-:W-:Y:S01]  /*3680*/  SHF.R.U64 R63, R92, 0x10, R93.reuse ;  /* 0x000000105c3f7819 */ /* 0x106fe2000000125d */
[----:B0-----:R-:W-:Y:S02]  /*3690*/  IMAD.MOV.U32 R64, RZ, RZ, R93 ;  /* 0x000000ffff407224 */ /* 0x001fe400078e005d */
[--C-:B------:R-:W-:Y:S01]  /*36a0*/  FFMA.FTZ R118, R118, UR29, R107.reuse ;  /* 0x0000001d76767c23 */ /* 0x100fe2000801006b */
[----:B------:R-:W-:Y:S01]  /*36b0*/  FFMA.FTZ R143, R143, UR29, R107 ;  /* 0x0000001d8f8f7c23 */ /* 0x000fe2000801006b */
[----:B------:R-:W-:Y:S01]  /*36c0*/  MOV R62, R92 ;  /* 0x0000005c003e7202 */ /* 0x000fe20000000f00 */
[----:B------:R-:W-:Y:S02]  /*36d0*/  HADD2.F32 R63, -RZ, R63.H0_H0 ;  /* 0x2000003fff3f7230 */ /* 0x000fe40000004100 */
[----:B------:R-:W-:Y:S01]  /*36e0*/  FADD.FTZ R118, R117, -R118 ;  /* 0x8000007675767221 */ /* 0x000fe20000010000 */
[----:B------:R-:W-:Y:S02]  /*36f0*/  HADD2.F32 R64, -RZ, R64.H0_H0 ;  /* 0x20000040ff407230 */ /* 0x000fe40000004100 */
[----:B------:R-:W-:Y:S01]  /*3700*/  FADD.FTZ R143, R120, -R143 ;  /* 0x8000008f788f7221 */ /* 0x000fe20000010000 */
[----:B------:R-:W-:Y:S01]  /*3710*/  FFMA.FTZ R149, R149, UR29, R107 ;  /* 0x0000001d95957c23 */ /* 0x000fe2000801006b */
[----:B------:R-:W-:-:S02]  /*3720*/  HADD2.F32 R62, -RZ, R62.H0_H0 ;  /* 0x2000003eff3e7230 */ /* 0x000fc40000004100 */
[----:B------:R-:W-:Y:S01]  /*3730*/  FFMA.FTZ R63, R118, UR11, R63 ;  /* 0x0000000b763f7c23 */ /* 0x000fe2000801003f */
[----:B------:R-:W-:Y:S01]  /*3740*/  FFMA.FTZ R143, R143, UR11, R64 ;  /* 0x0000000b8f8f7c23 */ /* 0x000fe20008010040 */
[----:B------:R-:W-:Y:S01]  /*3750*/  FADD.FTZ R149, R116, -R149 ;  /* 0x8000009574957221 */ /* 0x000fe20000010000 */
[----:B------:R-:W-:Y:S01]  /*3760*/  SHF.R.U32.HI R65, RZ, 0x10, R93 ;  /* 0x00000010ff417819 */ /* 0x000fe2000001165d */
[----:B------:R-:W-:Y:S01]  /*3770*/  FFMA.FTZ R144, R144, UR29, R107 ;  /* 0x0000001d90907c23 */ /* 0x000fe2000801006b */
[----:B------:R-:W-:Y:S01]  /*3780*/  FMUL.FTZ R63, R63, UR8 ;  /* 0x000000083f3f7c20 */ /* 0x000fe20008410000 */
[----:B------:R-:W-:Y:S01]  /*3790*/  FFMA.FTZ R62, R149, UR11, R62 ;  /* 0x0000000b953e7c23 */ /* 0x000fe2000801003e */
[C---:B------:R-:W-:Y:S01]  /*37a0*/  LOP3.LUT P5, RZ, R104.reuse, 0xff00, RZ, 0xc0, !PT ;  /* 0x0000ff0068ff7812 */ /* 0x040fe200078ac0ff */
[----:B------:R-:W-:Y:S01]  /*37b0*/  FMUL.FTZ R143, R143, UR8 ;  /* 0x000000088f8f7c20 */ /* 0x000fe20008410000 */
[----:B------:R-:W-:Y:S01]  /*37c0*/  LOP3.LUT P6, RZ, R104, 0xff0000, RZ, 0xc0, !PT ;  /* 0x00ff000068ff7812 */ /* 0x000fe200078cc0ff */
[----:B------:R-:W-:-:S02]  /*37d0*/  HADD2.F32 R67, -RZ, R65.H0_H0 ;  /* 0x20000041ff437230 */ /* 0x000fc40000004100 */
[----:B------:R-:W-:Y:S01]  /*37e0*/  FADD.FTZ R144, R121, -R144 ;  /* 0x8000009079907221 */ /* 0x000fe20000010000 */
[----:B------:R-:W-:Y:S01]  /*37f0*/  LOP3.LUT P4, RZ, R108, 0xff00, RZ, 0xc0, !PT ;  /* 0x0000ff006cff7812 */ /* 0x000fe2000788c0ff */
        /* <DEDUP_REMOVED lines=23> */
[----:B------:R-:W-:Y:S02]  /*3970*/  PRMT R82, R66, 0x7632, R82 ;  /* 0x0000763242527816 */ /* 0x000fe40000000052 */
[----:B------:R-:W-:Y:S01]  /*3980*/  PRMT R81, R67, 0x7632, R81 ;  /* 0x0000763243517816 */ /* 0x000fe20000000051 */
[----:B------:R-:W-:Y:S06]  /*3990*/  BRA `(.L_x_2010) ;  /* 0x0000000c00d87947 */ /* 0x000fec0003800000 */
.L_x_2008:
        /* <DEDUP_REMOVED lines=32> */
[----:B------:R-:W-:Y:S02]  /*3ba0*/  F2FP.F16.F32.PACK_AB R85, R62, R63 ;  /* 0x0000003f3e55723e */ /* 0x000fe400000000ff */
[----:B------:R-:W-:Y:S02]  /*3bb0*/  FSEL R63, R82, RZ, P6 ;  /* 0x000000ff523f7208 */ /* 0x000fe40003000000 */
[----:B------:R-:W-:Y:S02]  /*3bc0*/  FSEL R62, R64, RZ, P4 ;  /* 0x000000ff403e7208 */ /* 0x000fe40002000000 */
        /* <DEDUP_REMOVED lines=15> */
.L_x_2011:
        /* <DEDUP_REMOVED lines=45> */
.L_x_2007:
[----:B------:R-:W-:-:S04]  /*3f90*/  ISETP.NE.U32.AND P0, PT, RZ, UR9, PT ;  /* 0x00000009ff007c0c */ /* 0x000fc8000bf05070 */
[----:B------:R-:W-:-:S13]  /*3fa0*/  ISETP.NE.AND.EX P0, PT, RZ, UR10, PT, P0 ;  /* 0x0000000aff007c0c */ /* 0x000fda000bf05300 */
[----:B------:R-:W-:Y:S05]  /*3fb0*/  @!P0 BRA `(.L_x_2012) ;  /* 0x0000000400488947 */ /* 0x000fea0003800000 */
[----:B------:R-:W-:Y:S05]  /*3fc0*/  BRA.U !UP0, `(.L_x_2013) ;  /* 0x0000000108ac7547 */ /* 0x000fea000b800000 */
[----:B-12---:R-:W-:Y:S01]  /*3fd0*/  SHF.R.U64 R63, R92, 0x10, R93 ;  /* 0x000000105c3f7819 */ /* 0x006fe2000000125d */
[----:B------:R-:W-:Y:S02]  /*3fe0*/  IMAD.MOV.U32 R62, RZ, RZ, R92 ;  /* 0x000000ffff3e7224 */ /* 0x000fe400078e005c */
[--C-:B------:R-:W-:Y:S01]  /*3ff0*/  FFMA.FTZ R118, R118, UR29, R107.reuse ;  /* 0x0000001d76767c23 */ /* 0x100fe2000801006b */
[----:B------:R-:W-:Y:S01]  /*4000*/  FFMA.FTZ R149, R149, UR29, R107 ;  /* 0x0000001d95957c23 */ /* 0x000fe2000801006b */
[----:B0-----:R-:W-:Y:S02]  /*4010*/  IMAD.MOV.U32 R64, RZ, RZ, R93 ;  /* 0x000000ffff407224 */ /* 0x001fe400078e005d */
[----:B------:R-:W-:Y:S01]  /*4020*/  FFMA.FTZ R143, R143, UR29, R107 ;  /* 0x0000001d8f8f7c23 */ /* 0x000fe2000801006b */
[----:B------:R-:W-:Y:S02]  /*4030*/  HADD2.F32 R63, -RZ, R63.H0_H0 ;  /* 0x2000003fff3f7230 */ /* 0x000fe40000004100 */
[----:B------:R-:W-:Y:S01]  /*4040*/  FADD.FTZ R118, R117, -R118 ;  /* 0x8000007675767221 */ /* 0x000fe20000010000 */
[----:B------:R-:W-:Y:S01]  /*4050*/  SHF.R.U32.HI R65, RZ, 0x10, R93 ;  /* 0x00000010ff417819 */ /* 0x000fe2000001165d */
[----:B------:R-:W-:-:S02]  /*4060*/  HADD2.F32 R62, -RZ, R62.H0_H0 ;  /* 0x2000003eff3e7230 */ /* 0x000fc40000004100 */
[----:B------:R-:W-:Y:S01]  /*4070*/  FADD.FTZ R149, R116, -R149 ;  /* 0x8000009574957221 */ /* 0x000fe20000010000 */
[----:B------:R-:W-:Y:S01]  /*4080*/  FFMA.FTZ R144, R144, UR29, R107 ;  /* 0x0000001d90907c23 */ /* 0x000fe2000801006b */
        /* <DEDUP_REMOVED lines=28> */
[C---:B------:R-:W-:Y:S02]  /*4250*/  PRMT R67, R63.reuse, 0x7632, R67 ;  /* 0x000076323f437816 */ /* 0x040fe40000000043 */
[----:B------:R-:W-:Y:S01]  /*4260*/  PRMT R85, R63, 0x7610, R85 ;  /* 0x000076103f557816 */ /* 0x000fe20000000055 */
[----:B------:R-:W-:Y:S06]  /*4270*/  BRA `(.L_x_2010) ;  /* 0x0000000400a07947 */ /* 0x000fec0003800000 */
.L_x_2013:
[----:B-12---:R-:W-:Y:S01]  /*4280*/  MOV R62, R92 ;  /* 0x0000005c003e7202 */ /* 0x006fe20000000f00 */
[----:B------:R-:W-:Y:S01]  /*4290*/  FFMA.FTZ R149, R149, UR29, R107 ;  /* 0x0000001d95957c23 */ /* 0x000fe2000801006b */
        /* <DEDUP_REMOVED lines=36> */
.L_x_2012:
        /* <DEDUP_REMOVED lines=34> */
[----:B------:R-:W-:Y:S01]  /*4700*/  PRMT R85, R63, 0x7610, R85 ;  /* 0x000076103f557816 */ /* 0x000fe20000000055 */
[----:B------:R-:W-:Y:S06]  /*4710*/  BRA `(.L_x_2010) ;  /* 0x0000000000787947 */ /* 0x000fec0003800000 */
.L_x_2014:
        /* <DEDUP_REMOVED lines=26> */
[C---:B0-2---:R-:W-:Y:S02]  /*48c0*/  PRMT R64, R118.reuse, 0x7632, R64 ;  /* 0x0000763276407816 */ /* 0x045fe40000000040 */
[----:B------:R-:W-:Y:S02]  /*48d0*/  PRMT R65, R118, 0x7610, R65 ;  /* 0x0000761076417816 */ /* 0x000fe40000000041 */
[C---:B------:R-:W-:Y:S02]  /*48e0*/  PRMT R67, R143.reuse, 0x7632, R67 ;  /* 0x000076328f437816 */ /* 0x040fe40000000043 */
[----:B------:R-:W-:-:S07]  /*48f0*/  PRMT R66, R143, 0x7610, R66 ;  /* 0x000076108f427816 */ /* 0x000fce0000000042 */
.L_x_2010:
        /* <DEDUP_REMOVED lines=15> */
.L_x_2015:
        /* <DEDUP_REMOVED lines=10> */
.L_x_2016:
        /* <DEDUP_REMOVED lines=12> */
[----:B------:R-:W-:Y:S01]  /*4b50*/  MOV R64, R95 ;  /* 0x0000005f00407202 */ /* 0x000fe20000000f00 */
[----:B------:R-:W-:Y:S01]  /*4b60*/  FFMA.FTZ R62, R101, UR11, R62 ;  /* 0x0000000b653e7c23 */ /* 0x000fe2000801003e */
[----:B------:R-:W-:Y:S01]  /*4b70*/  FFMA.FTZ R103, R103, UR29, R107 ;  /* 0x0000001d67677c23 */ /* 0x000fe2000801006b */
[----:B------:R-:W-:Y:S01]  /*4b80*/  LOP3.LUT P6, RZ, R89, 0xff, RZ, 0xc0, !PT ;  /* 0x000000ff59ff7812 */ /* 0x000fe200078cc0ff */
[----:B------:R-:W-:Y:S01]  /*4b90*/  FFMA.FTZ R100, R100, UR11, R67 ;  /* 0x0000000b64647c23 */ /* 0x000fe20008010043 */
[----:B------:R-:W-:Y:S01]  /*4ba0*/  FMUL.FTZ R63, R62, UR8 ;  /* 0x000000083e3f7c20 */ /* 0x000fe20008410000 */
[----:B------:R-:W-:Y:S01]  /*4bb0*/  SHF.R.U32.HI R66, RZ, 0x10, R95 ;  /* 0x00000010ff427819 */ /* 0x000fe2000001165f */
[----:B------:R-:W-:-:S02]  /*4bc0*/  HADD2.F32 R64, -RZ, R64.H0_H0 ;  /* 0x20000040ff407230 */ /* 0x000fc40000004100 */
        /* <DEDUP_REMOVED lines=18> */
[C---:B------:R-:W-:Y:S02]  /*4cf0*/  LOP3.LUT P4, RZ, R89.reuse, 0xff0000, RZ, 0xc0, !PT ;  /* 0x00ff000059ff7812 */ /* 0x040fe4000788c0ff */
        /* <DEDUP_REMOVED lines=21> */
.L_x_2019:
[--C-:B-12---:R-:W-:Y:S01]  /*4e50*/  SHF.R.U64 R63, R94, 0x10, R95.reuse ;  /* 0x000000105e3f7819 */ /* 0x106fe2000000125f */
[----:B0-----:R-:W-:Y:S02]  /*4e60*/  IMAD.MOV.U32 R64, RZ, RZ, R95 ;  /* 0x000000ffff407224 */ /* 0x001fe400078e005f */
[--C-:B------:R-:W-:Y:S01]  /*4e70*/  FFMA.FTZ R100, R100, UR29, R107.reuse ;  /* 0x0000001d64647c23 */ /* 0x100fe2000801006b */
[--C-:B------:R-:W-:Y:S01]  /*4e80*/  FFMA.FTZ R103, R103, UR29, R107.reuse ;  /* 0x0000001d67677c23 */ /* 0x100fe2000801006b */
[----:B------:R-:W-:Y:S02]  /*4e90*/  IMAD.MOV.U32 R62, RZ, RZ, R94 ;  /* 0x000000ffff3e7224 */ /* 0x000fe400078e005e */
[----:B------:R-:W-:Y:S01]  /*4ea0*/  FFMA.FTZ R101, R101, UR29, R107 ;  /* 0x0000001d65657c23 */ /* 0x000fe2000801006b */
[----:B------:R-:W-:Y:S02]  /*4eb0*/  HADD2.F32 R63, -RZ, R63.H0_H0 ;  /* 0x2000003fff3f7230 */ /* 0x000fe40000004100 */
[----:B------:R-:W-:Y:S01]  /*4ec0*/  FADD.FTZ R100, R99, -R100 ;  /* 0x8000006463647221 */ /* 0x000fe20000010000 */
[----:B------:R-:W-:-:S02]  /*4ed0*/  HADD2.F32 R64, -RZ, R64.H0_H0 ;  /* 0x20000040ff407230 */ /* 0x000fc40000004100 */
[----:B------:R-:W-:Y:S01]  /*4ee0*/  FADD.FTZ R103, R102, -R103 ;  /* 0x8000006766677221 */ /* 0x000fe20000010000 */
[----:B------:R-:W-:Y:S02]  /*4ef0*/  HADD2.F32 R62, -RZ, R62.H0_H0 ;  /* 0x2000003eff3e7230 */ /* 0x000fe40000004100 */
[----:B------:R-:W-:Y:S01]  /*4f00*/  FFMA.FTZ R63, R100, UR11, R63 ;  /* 0x0000000b643f7c23 */ /* 0x000fe2000801003f */
        /* <DEDUP_REMOVED lines=38> */
.L_x_2018:
        /* <DEDUP_REMOVED lines=50> */
.L_x_2021:
        /* <DEDUP_REMOVED lines=45> */
.L_x_2017:
[----:B------:R-:W-:Y:S05]  /*5760*/  @!P0 BRA `(.L_x_2022) ;  /* 0x0000000400488947 */ /* 0x000fea0003800000 */
[----:B------:R-:W-:Y:S05]  /*5770*/  BRA.U !UP0, `(.L_x_2023) ;  /* 0x0000000108ac7547 */ /* 0x000fea000b800000 */
[----:B-12---:R-:W-:Y:S01]  /*5780*/  SHF.R.U64 R63, R94, 0x10, R95 ;  /* 0x000000105e3f7819 */ /* 0x006fe2000000125f */
[--C-:B------:R-:W-:Y:S01]  /*5790*/  FFMA.FTZ R100, R100, UR29, R107.reuse ;  /* 0x0000001d64647c23 */ /* 0x100fe2000801006b */
[----:B------:R-:W-:Y:S01]  /*57a0*/  MOV R62, R94 ;  /* 0x0000005e003e7202 */ /* 0x000fe20000000f00 */
        /* <DEDUP_REMOVED lines=40> */
.L_x_2023:
[----:B-12---:R-:W-:Y:S02]  /*5a30*/  IMAD.MOV.U32 R62, RZ, RZ, R94 ;  /* 0x000000ffff3e7224 */ /* 0x006fe400078e005e */
[----:B------:R-:W-:Y:S01]  /*5a40*/  FFMA.FTZ R101, R101, UR29, R107 ;  /* 0x0000001d65657c23 */ /* 0x000fe2000801006b */
[----:B------:R-:W-:Y:S01]  /*5a50*/  SHF.R.U64 R63, R94, 0x10, R95 ;  /* 0x000000105e3f7819 */ /* 0x000fe2000000125f */
[----:B------:R-:W-:Y:S01]  /*5a60*/  FFMA.FTZ R100, R100, UR29, R107 ;  /* 0x0000001d64647c23 */ /* 0x000fe2000801006b */
[----:B0-----:R-:W-:Y:S01]  /*5a70*/  MOV R64, R95 ;  /* 0x0000005f00407202 */ /* 0x001fe20000000f00 */
        /* <DEDUP_REMOVED lines=33> */
.L_x_2022:
        /* <DEDUP_REMOVED lines=36> */
.L_x_2024:
        /* <DEDUP_REMOVED lines=30> */
.L_x_2020:
        /* <DEDUP_REMOVED lines=15> */
.L_x_2025:
        /* <DEDUP_REMOVED lines=10> */
.L_x_2026:
[----:B------:R-:W-:Y:S01]  /*6240*/  PLOP3.LUT P2, PT, P2, PT, PT, 0x8, 0x80 ;  /* 0x000000000080781c */ /* 0x000fe2000174e170 */
[----:B------:R-:W-:-:S12]  /*6250*/  BRA.U !UP1, `(.L_x_2027) ;  /* 0xffffffa109b87547 */ /* 0x000fd8000b83ffff */
[----:B------:R-:W-:Y:S01]  /*6260*/  MOV R56, R16 ;  /* 0x0000001000387202 */ /* 0x000fe20000000f00 */
[----:B------:R-:W-:Y:S01]  /*6270*/  IMAD.MOV.U32 R54, RZ, RZ, R22 ;  /* 0x000000ffff367224 */ /* 0x000fe200078e0016 */
[----:B------:R-:W-:Y:S01]  /*6280*/  MOV R53, R23 ;  /* 0x0000001700357202 */ /* 0x000fe20000000f00 */
        /* <DEDUP_REMOVED lines=43> */
.L_x_1996:
        /* <DEDUP_REMOVED lines=24> */
.L_x_2028:
        /* <DEDUP_REMOVED lines=12> */
.L_x_3561:


//--------------------- .text._ZN10layer_norm22ln_bwd_finalize_kernelINS_22Kernel_traits_finalizeILj1536Ef6__halfS2_S2_fjLb0ELj1024ELj4ENS_18Kernel_traits_baseILj1536EfS2_S2_S2_fjLj1024EEEEELb0ELb0EEEvNS_9BwdParamsE --------------------------
	.section	.text._ZN10layer_norm22ln_bwd_finalize_kernelINS_22Kernel_traits_finalizeILj1536Ef6__halfS2_S2_fjLb0ELj1024ELj4ENS_18Kernel_traits_baseILj1536EfS2_S2_S2_fjLj1024EEEEELb0ELb0EEEvNS_9BwdParamsE,"ax",@progbits
	.align	128
        .global         _ZN10layer_norm22ln_bwd_finalize_kernelINS_22Kernel_traits_finalizeILj1536Ef6__halfS2_S2_fjLb0ELj1024ELj4ENS_18Kernel_traits_baseILj1536EfS2_S2_S2_fjLj1024EEEEELb0ELb0EEEvNS_9BwdParamsE
        .type           _ZN10layer_norm22ln_bwd_finalize_kernelINS_22Kernel_traits_finalizeILj1536Ef6__halfS2_S2_fjLb0ELj1024ELj4ENS_18Kernel_traits_baseILj1536EfS2_S2_S2_fjLj1024EEEEELb0ELb0EEEvNS_9BwdParamsE,@function
        .size           _ZN10layer_norm22ln_bwd_finalize_kernelINS_22Kernel_traits_finalizeILj1536Ef6__halfS2_S2_fjLb0ELj1024ELj4ENS_18Kernel_traits_baseILj1536EfS2_S2_S2_fjLj1024EEEEELb0ELb0EEEvNS_9BwdParamsE,(.L_x_3562 - _ZN10layer_norm22ln_bwd_finalize_kernelINS_22Kernel_traits_finalizeILj1536Ef6__halfS2_S2_fjLb0ELj1024ELj4ENS_18Kernel_traits_baseILj1536EfS2_S2_S2_fjLj1024EEEEELb0ELb0EEEvNS_9BwdParamsE)
        .other          _ZN10layer_norm22ln_bwd_finalize_kernelINS_22Kernel_traits_finalizeILj1536Ef6__halfS2_S2_fjLb0ELj1024ELj4ENS_18Kernel_traits_baseILj1536EfS2_S2_S2_fjLj1024EEEEELb0ELb0EEEvNS_9BwdParamsE,@"STO_CUDA_ENTRY STV_DEFAULT"
_ZN10layer_norm22ln_bwd_finalize_kernelINS_22Kernel_traits_finalizeILj1536Ef6__halfS2_S2_fjLb0ELj1024ELj4ENS_18Kernel_traits_baseILj1536EfS2_S2_S2_fjLj1024EEEEELb0ELb0EEEvNS_9BwdParamsE:
.text._ZN10layer_norm22ln_bwd_finalize_kernelINS_22Kernel_traits_finalizeILj1536Ef6__halfS2_S2_fjLb0ELj1024ELj4ENS_18Kernel_traits_baseILj1536EfS2_S2_S2_fjLj1024EEEEELb0ELb0EEEvNS_9BwdParamsE:
        /* <DEDUP_REMOVED lines=82> */
.L_x_2033:
        /* <DEDUP_REMOVED lines=118> */
.L_x_2032:
[----:B------:R-:W-:Y:S05]  /*0c80*/  BSYNC.RECONVERGENT B1 ;  /* 0x0000000000017941 */ /* 0x000fea0003800200 */
.L_x_2031:
        /* <DEDUP_REMOVED lines=75> */
.L_x_2035:
[----:B------:R-:W-:Y:S05]  /*1140*/  BSYNC.RECONVERGENT B1 ;  /* 0x0000000000017941 */ /* 0x000fea0003800200 */
.L_x_2034:
        /* <DEDUP_REMOVED lines=37> */
.L_x_2037:
[----:B------:R-:W-:Y:S05]  /*13a0*/  BSYNC.RECONVERGENT B1 ;  /* 0x0000000000017941 */ /* 0x000fea0003800200 */
.L_x_2036:
[----:B------:R-:W-:Y:S05]  /*13b0*/  @!P1 BRA `(.L_x_2030) ;  /* 0x0000000000409947 */ /* 0x000fea0003800000 */
[----:B------:R-:W0:Y:S01]  /*13c0*/  LDC.64 R6, c[0x0][0x440] ;  /* 0x00011000ff067b82 */ /* 0x000e220000000a00 */
[----:B------:R-:W-:Y:S01]  /*13d0*/  IMAD R59, R2, R56, R59 ;  /* 0x00000038023b7224 */ /* 0x000fe200078e023b */
[----:B------:R-:W-:Y:S02]  /*13e0*/  LOP3.LUT R8, R8, 0x1f, RZ, 0xc0, !PT ;  /* 0x0000001f08087812 */ /* 0x000fe400078ec0ff */
[----:B------:R-:W-:Y:S02]  /*13f0*/  IADD3 R9, PT, PT, -R9, RZ, RZ ;  /* 0x000000ff09097210 */ /* 0x000fe40007ffe1ff */
[----:B------:R-:W-:Y:S02]  /*1400*/  IADD3 R59, PT, PT, R8, R59, RZ ;  /* 0x0000003b083b7210 */ /* 0x000fe40007ffe0ff */
[----:B------:R-:W1:Y:S05]  /*1410*/  LDC.64 R10, c[0x0][0x448] ;  /* 0x00011200ff0a7b82 */ /* 0x000e6a0000000a00 */
.L_x_2038:
        /* <DEDUP_REMOVED lines=10> */
.L_x_2030:
[----:B------:R-:W-:Y:S05]  /*14c0*/  BSYNC.RECONVERGENT B0 ;  /* 0x0000000000007941 */ /* 0x000fea0003800200 */
.L_x_2029:
        /* <DEDUP_REMOVED lines=57> */
.L_x_2039:
        /* <DEDUP_REMOVED lines=10> */
.L_x_3562:


//--------------------- .text._ZN10layer_norm40ln_parallel_residual_bwd_finalize_kernelINS_22Kernel_traits_finalizeILj1536Ef6__halfS2_S2_fjLb0ELj1024ELj4ENS_18Kernel_traits_baseILj1536EfS2_S2_S2_fjLj1024EEEEELb0EEEvNS_9BwdParamsE --------------------------
	.section	.text._ZN10layer_norm40ln_parallel_residual_bwd_finalize_kernelINS_22Kernel_traits_finalizeILj1536Ef6__halfS2_S2_fjLb0ELj1024ELj4ENS_18Kernel_traits_baseILj1536EfS2_S2_S2_fjLj1024EEEEELb0EEEvNS_9BwdParamsE,"ax",@progbits
	.align	128
        .global         _ZN10layer_norm40ln_parallel_residual_bwd_finalize_kernelINS_22Kernel_traits_finalizeILj1536Ef6__halfS2_S2_fjLb0ELj1024ELj4ENS_18Kernel_traits_baseILj1536EfS2_S2_S2_fjLj1024EEEEELb0EEEvNS_9BwdParamsE
        .type           _ZN10layer_norm40ln_parallel_residual_bwd_finalize_kernelINS_22Kernel_traits_finalizeILj1536Ef6__halfS2_S2_fjLb0ELj1024ELj4ENS_18Kernel_traits_baseILj1536EfS2_S2_S2_fjLj1024EEEEELb0EEEvNS_9BwdParamsE,@function
        .size           _ZN10layer_norm40ln_parallel_residual_bwd_finalize_kernelINS_22Kernel_traits_finalizeILj1536Ef6__halfS2_S2_fjLb0ELj1024ELj4ENS_18Kernel_traits_baseILj1536EfS2_S2_S2_fjLj1024EEEEELb0EEEvNS_9BwdParamsE,(.L_x_3563 - _ZN10layer_norm40ln_parallel_residual_bwd_finalize_kernelINS_22Kernel_traits_finalizeILj1536Ef6__halfS2_S2_fjLb0ELj1024ELj4ENS_18Kernel_traits_baseILj1536EfS2_S2_S2_fjLj1024EEEEELb0EEEvNS_9BwdParamsE)
        .other          _ZN10layer_norm40ln_parallel_residual_bwd_finalize_kernelINS_22Kernel_traits_finalizeILj1536Ef6__halfS2_S2_fjLb0ELj1024ELj4ENS_18Kernel_traits_baseILj1536EfS2_S2_S2_fjLj1024EEEEELb0EEEvNS_9BwdParamsE,@"STO_CUDA_ENTRY STV_DEFAULT"
_ZN10layer_norm40ln_parallel_residual_bwd_finalize_kernelINS_22Kernel_traits_finalizeILj1536Ef6__halfS2_S2_fjLb0ELj1024ELj4ENS_18Kernel_traits_baseILj1536EfS2_S2_S2_fjLj1024EEEEELb0EEEvNS_9BwdParamsE:
.text._ZN10layer_norm40ln_parallel_residual_bwd_finalize_kernelINS_22Kernel_traits_finalizeILj1536Ef6__halfS2_S2_fjLb0ELj1024ELj4ENS_18Kernel_traits_baseILj1536EfS2_S2_S2_fjLj1024EEEEELb0EEEvNS_9BwdParamsE:
        /* <DEDUP_REMOVED lines=60> */
.L_x_2044:
        /* <DEDUP_REMOVED lines=112> */
.L_x_2043:
[----:B------:R-:W-:Y:S05]  /*0ac0*/  BSYNC.RECONVERGENT B1 ;  /* 0x0000000000017941 */ /* 0x000fea0003800200 */
.L_x_2042:
        /* <DEDUP_REMOVED lines=65> */
.L_x_2046:
[----:B------:R-:W-:Y:S05]  /*0ee0*/  BSYNC.RECONVERGENT B1 ;  /* 0x0000000000017941 */ /* 0x000fea0003800200 */
.L_x_2045:
        /* <DEDUP_REMOVED lines=36> */
.L_x_2048:
[----:B------:R-:W-:Y:S05]  /*1130*/  BSYNC.RECONVERGENT B1 ;  /* 0x0000000000017941 */ /* 0x000fea0003800200 */
.L_x_2047:
        /* <DEDUP_REMOVED lines=18> */
.L_x_2041:
[----:B------:R-:W-:Y:S05]  /*1260*/  BSYNC.RECONVERGENT B0 ;  /* 0x0000000000007941 */ /* 0x000fea0003800200 */
.L_x_2040:
        /* <DEDUP_REMOVED lines=90> */
.L_x_2049:
        /* <DEDUP_REMOVED lines=15> */
.L_x_3563:


//--------------------- .text._ZN10layer_norm31ln_parallel_residual_bwd_kernelINS_13Kernel_traitsIf6__halfS2_S2_fjLj1536ELj1ELj1ELj4ELj8ENS_18Kernel_traits_baseILj1536EfS2_S2_S2_fjLj128EEEEELb1ELb1ELb0EEEvNS_9BwdParamsE --------------------------
	.section	.text._ZN10layer_norm31ln_parallel_residual_bwd_kernelINS_13Kernel_traitsIf6__halfS2_S2_fjLj1536ELj1ELj1ELj4ELj8ENS_18Kernel_traits_baseILj1536EfS2_S2_S2_fjLj128EEEEELb1ELb1ELb0EEEvNS_9BwdParamsE,"ax",@progbits
	.align	128
        .global         _ZN10layer_norm31ln_parallel_residual_bwd_kernelINS_13Kernel_traitsIf6__halfS2_S2_fjLj1536ELj1ELj1ELj4ELj8ENS_18Kernel_traits_baseILj1536EfS2_S2_S2_fjLj128EEEEELb1ELb1ELb0EEEvNS_9BwdParamsE
        .type           _ZN10layer_norm31ln_parallel_residual_bwd_kernelINS_13Kernel_traitsIf6__halfS2_S2_fjLj1536ELj1ELj1ELj4ELj8ENS_18Kernel_traits_baseILj1536EfS2_S2_S2_fjLj128EEEEELb1ELb1ELb0EEEvNS_9BwdParamsE,@function
        .size           _ZN10layer_norm31ln_parallel_residual_bwd_kernelINS_13Kernel_traitsIf6__halfS2_S2_fjLj1536ELj1ELj1ELj4ELj8ENS_18Kernel_traits_baseILj1536EfS2_S2_S2_fjLj128EEEEELb1ELb1ELb0EEEvNS_9BwdParamsE,(.L_x_3564 - _ZN10layer_norm31ln_parallel_residual_bwd_kernelINS_13Kernel_traitsIf6__halfS2_S2_fjLj1536ELj1ELj1ELj4ELj8ENS_18Kernel_traits_baseILj1536EfS2_S2_S2_fjLj128EEEEELb1ELb1ELb0EEEvNS_9BwdParamsE)
        .other          _ZN10layer_norm31ln_parallel_residual_bwd_kernelINS_13Kernel_traitsIf6__halfS2_S2_fjLj1536ELj1ELj1ELj4ELj8ENS_18Kernel_traits_baseILj1536EfS2_S2_S2_fjLj128EEEEELb1ELb1ELb0EEEvNS_9BwdParamsE,@"STO_CUDA_ENTRY STV_DEFAULT"
_ZN10layer_norm31ln_parallel_residual_bwd_kernelINS_13Kernel_traitsIf6__halfS2_S2_fjLj1536ELj1ELj1ELj4ELj8ENS_18Kernel_traits_baseILj1536EfS2_S2_S2_fjLj128EEEEELb1ELb1ELb0EEEvNS_9BwdParamsE:
.text._ZN10layer_norm31ln_parallel_residual_bwd_kernelINS_13Kernel_traitsIf6__halfS2_S2_fjLj1536ELj1ELj1ELj4ELj8ENS_18Kernel_traits_baseILj1536EfS2_S2_S2_fjLj128EEEEELb1ELb1ELb0EEEvNS_9BwdParamsE:
        /* <DEDUP_REMOVED lines=65> */
.L_x_2094:
[----:B0-----:R-:W-:-:S06]  /*0410*/  UIMAD.WIDE UR16, UR4, 0x4, UR14 ;  /* 0x00000004041078a5 */ /* 0x001fcc000f8e020e */
[----:B-12-4-:R-:W-:Y:S02]  /*0420*/  IMAD.U32 R52, RZ, RZ, UR16 ;  /* 0x00000010ff347e24 */ /* 0x016fe4000f8e00ff */
[----:B------:R-:W-:Y:S01]  /*0430*/  IMAD.U32 R53, RZ, RZ, UR17 ;  /* 0x00000011ff357e24 */ /* 0x000fe2000f8e00ff */
[----:B------:R-:W-:-:S04]  /*0440*/  UIMAD.WIDE UR16, UR4, 0x4, UR12 ;  /* 0x00000004041078a5 */ /* 0x000fc8000f8e020c */
[----:B------:R0:W2:Y:S02]  /*0450*/  LDG.E R52, desc[UR18][R52.64] ;  /* 0x0000001234347981 */ /* 0x0000a4000c1e1900 */
[----:B------:R-:W-:Y:S01]  /*0460*/  IMAD.U32 R54, RZ, RZ, UR16 ;  /* 0x00000010ff367e24 */ /* 0x000fe2000f8e00ff */
[----:B------:R-:W-:-:S05]  /*0470*/  MOV R55, UR17 ;  /* 0x0000001100377c02 */ /* 0x000fca0008000f00 */
        /* <DEDUP_REMOVED lines=36> */
[----:B0-----:R-:W-:Y:S02]  /*06c0*/  SHF.R.U32.HI R89, RZ, 0x10, R55 ;  /* 0x00000010ff597819 */ /* 0x001fe40000011637 */
[----:B------:R-:W-:Y:S02]  /*06d0*/  HADD2.F32 R3, -RZ, R3.H0_H0 ;  /* 0x20000003ff037230 */ /* 0x000fe40000004100 */
[----:B----4-:R-:W-:Y:S01]  /*06e0*/  IMAD.MOV.U32 R53, RZ, RZ, R76 ;  /* 0x000000ffff357224 */ /* 0x010fe200078e004c */
[----:B------:R-:W-:Y:S01]  /*06f0*/  SHF.R.U64 R91, R76, 0x10, R77 ;  /* 0x000000104c5b7819 */ /* 0x000fe2000000124d */
[----:B------:R-:W-:-:S02]  /*0700*/  IMAD.MOV.U32 R76, RZ, RZ, R55 ;  /* 0x000000ffff4c7224 */ /* 0x000fc400078e0037 */
[----:B------:R-:W-:Y:S01]  /*0710*/  HADD2.F32 R55, -RZ, R92.H0_H0 ;  /* 0x2000005cff377230 */ /* 0x000fe20000004100 */
[----:B------:R-:W-:Y:S01]  /*0720*/  MOV R82, R77 ;  /* 0x0000004d00527202 */ /* 0x000fe20000000f00 */
[----:B------:R-:W-:Y:S02]  /*0730*/  HADD2.F32 R53, -RZ, R53.H0_H0 ;  /* 0x20000035ff357230 */ /* 0x000fe40000004100 */
[C---:B------:R-:W-:Y:S01]  /*0740*/  FADD.FTZ R3, -R52.reuse, R3 ;  /* 0x0000000334037221 */ /* 0x040fe20000010100 */
[----:B-1----:R-:W-:Y:S02]  /*0750*/  HADD2.F32 R79, -RZ, R76.H0_H0 ;  /* 0x2000004cff4f7230 */ /* 0x002fe40000004100 */
[----:B------:R-:W-:Y:S01]  /*0760*/  FADD.FTZ R55, -R52, R55 ;  /* 0x0000003734377221 */ /* 0x000fe20000010100 */
[----:B------:R-:W-:Y:S01]  /*0770*/  SHF.R.U32.HI R90, RZ, 0x10, R77 ;  /* 0x00000010ff5a7819 */ /* 0x000fe2000001164d */
[----:B------:R-:W-:Y:S02]  /*0780*/  HADD2.F32 R89, -RZ, R89.H0_H0 ;  /* 0x20000059ff597230 */ /* 0x000fe40000004100 */
[----:B------:R-:W-:Y:S01]  /*0790*/  FMUL.FTZ R3, R3, UR16 ;  /* 0x0000001003037c20 */ /* 0x000fe20008410000 */
[----:B------:R-:W-:-:S02]  /*07a0*/  HADD2.F32 R54, -RZ, R91.H0_H0 ;  /* 0x2000005bff367230 */ /* 0x000fc40000004100 */
[----:B------:R-:W-:Y:S01]  /*07b0*/  FADD.FTZ R79, -R52, R79 ;  /* 0x0000004f344f7221 */ /* 0x000fe20000010100 */
[----:B------:R-:W-:Y:S02]  /*07c0*/  HADD2.F32 R77, -RZ, R82.H0_H0 ;  /* 0x20000052ff4d7230 */ /* 0x000fe40000004100 */
        /* <DEDUP_REMOVED lines=11> */
[----:B------:R-:W-:-:S02]  /*0880*/  HADD2.F32 R76, -RZ, R90.H0_H0 ;  /* 0x2000005aff4c7230 */ /* 0x000fc40000004100 */
        /* <DEDUP_REMOVED lines=14> */
.L_x_2052:
[----:B----4-:R-:W-:Y:S05]  /*0970*/  BSYNC.RECONVERGENT B0 ;  /* 0x0000000000007941 */ /* 0x010fea0003800200 */
.L_x_2051:
        /* <DEDUP_REMOVED lines=21> */
[----:B------:R-:W-:Y:S01]  /*0ad0*/  VIADD R55, R55, 0x80 ;  /* 0x0000008037377836 */ /* 0x000fe20000000000 */
[----:B---3--:R-:W-:Y:S02]  /*0ae0*/  MOV R91, R60 ;  /* 0x0000003c005b7202 */ /* 0x008fe40000000f00 */
[--C-:B0-----:R-:W-:Y:S01]  /*0af0*/  SHF.R.U64 R71, R60, 0x10, R61.reuse ;  /* 0x000000103c477819 */ /* 0x101fe2000000123d */
[----:B-1----:R-:W-:Y:S02]  /*0b00*/  IMAD.MOV.U32 R88, RZ, RZ, R61 ;  /* 0x000000ffff587224 */ /* 0x002fe400078e003d */
[----:B------:R-:W-:Y:S02]  /*0b10*/  HADD2.F32 R91, -RZ, R91.H0_H0 ;  /* 0x2000005bff5b7230 */ /* 0x000fe40000004100 */
[----:B------:R-:W-:Y:S01]  /*0b20*/  HADD2.F32 R71, -RZ, R71.H0_H0 ;  /* 0x20000047ff477230 */ /* 0x000fe20000004100 */
[--C-:B----4-:R-:W-:Y:S01]  /*0b30*/  SHF.R.U64 R93, R62, 0x10, R63.reuse ;  /* 0x000000103e5d7819 */ /* 0x110fe2000000123f */
[----:B------:R-:W-:Y:S01]  /*0b40*/  IMAD.MOV.U32 R92, RZ, RZ, R62 ;  /* 0x000000ffff5c7224 */ /* 0x000fe200078e003e */
[--C-:B------:R-:W-:Y:S01]  /*0b50*/  SHF.R.U32.HI R62, RZ, 0x10, R63.reuse ;  /* 0x00000010ff3e7819 */ /* 0x100fe2000001163f */
[----:B------:R-:W-:-:S02]  /*0b60*/  IMAD.MOV.U32 R90, RZ, RZ, R63 ;  /* 0x000000ffff5a7224 */ /* 0x000fc400078e003f */
[C---:B------:R-:W-:Y:S01]  /*0b70*/  FADD.FTZ R73, -R52.reuse, R91 ;  /* 0x0000005b34497221 */ /* 0x040fe20000010100 */
[----:B------:R-:W-:Y:S02]  /*0b80*/  HADD2.F32 R60, -RZ, R93.H0_H0 ;  /* 0x2000005dff3c7230 */ /* 0x000fe40000004100 */
[----:B------:R-:W-:Y:S01]  /*0b90*/  FADD.FTZ R71, -R52, R71 ;  /* 0x0000004734477221 */ /* 0x000fe20000010100 */
[----:B------:R-:W-:Y:S02]  /*0ba0*/  HADD2.F32 R63, -RZ, R92.H0_H0 ;  /* 0x2000005cff3f7230 */ /* 0x000fe40000004100 */
[----:B------:R-:W-:Y:S02]  /*0bb0*/  HADD2.F32 R93, -RZ, R88.H0_H0 ;  /* 0x20000058ff5d7230 */ /* 0x000fe40000004100 */
[----:B------:R-:W-:Y:S01]  /*0bc0*/  FMUL.FTZ R73, R73, UR16 ;  /* 0x0000001049497c20 */ /* 0x000fe20008410000 */
[----:B------:R-:W-:Y:S01]  /*0bd0*/  SHF.R.U32.HI R89, RZ, 0x10, R61 ;  /* 0x00000010ff597819 */ /* 0x000fe2000001163d */
[----:B------:R-:W-:Y:S01]  /*0be0*/  FMUL.FTZ R72, R71, UR16 ;  /* 0x0000001047487c20 */ /* 0x000fe20008410000 */
[-C--:B-----5:R-:W-:Y:S01]  /*0bf0*/  FMUL.FTZ R70, R16, R63.reuse ;  /* 0x0000003f10467220 */ /* 0x0a0fe20000410000 */
[----:B------:R-:W-:Y:S01]  /*0c00*/  FADD.FTZ R93, -R52, R93 ;  /* 0x0000005d345d7221 */ /* 0x000fe20000010100 */
[----:B------:R-:W-:Y:S01]  /*0c10*/  FADD.FTZ R44, R44, R63 ;  /* 0x0000003f2c2c7221 */ /* 0x000fe20000010000 */
[----:B------:R-:W-:Y:S01]  /*0c20*/  FFMA.FTZ R32, R73, R63, R32 ;  /* 0x0000003f49207223 */ /* 0x000fe20000010020 */
[----:B------:R-:W-:-:S02]  /*0c30*/  HADD2.F32 R61, -RZ, R90.H0_H0 ;  /* 0x2000005aff3d7230 */ /* 0x000fc40000004100 */
[----:B------:R-:W-:Y:S01]  /*0c40*/  FADD.FTZ R45, R45, R60 ;  /* 0x0000003c2d2d7221 */ /* 0x000fe20000010000 */
[-C--:B------:R-:W-:Y:S01]  /*0c50*/  FFMA.FTZ R33, R72, R60.reuse, R33 ;  /* 0x0000003c48217223 */ /* 0x080fe20000010021 */
[----:B------:R-:W-:Y:S01]  /*0c60*/  FMUL.FTZ R63, R17, R60 ;  /* 0x0000003c113f7220 */ /* 0x000fe20000410000 */
[----:B------:R-:W-:Y:S02]  /*0c70*/  HADD2.F32 R89, -RZ, R89.H0_H0 ;  /* 0x20000059ff597230 */ /* 0x000fe40000004100 */
[----:B------:R-:W-:Y:S01]  /*0c80*/  FMUL.FTZ R71, R93, UR16 ;  /* 0x000000105d477c20 */ /* 0x000fe20008410000 */
[----:B------:R-:W-:Y:S01]  /*0c90*/  FADD.FTZ R60, R53, R70 ;  /* 0x00000046353c7221 */ /* 0x000fe20000010000 */
[----:B------:R-:W-:Y:S01]  /*0ca0*/  FFMA.FTZ R53, R73, R70, R54 ;  /* 0x0000004649357223 */ /* 0x000fe20000010036 */
[----:B------:R-:W-:Y:S02]  /*0cb0*/  HADD2.F32 R88, -RZ, R62.H0_H0 ;  /* 0x2000003eff587230 */ /* 0x000fe40000004100 */
        /* <DEDUP_REMOVED lines=14> */
.L_x_2054:
[----:B------:R-:W-:Y:S05]  /*0da0*/  BSYNC.RECONVERGENT B0 ;  /* 0x0000000000007941 */ /* 0x000fea0003800200 */
.L_x_2053:
        /* <DEDUP_REMOVED lines=21> */
[--C-:B---3--:R-:W-:Y:S01]  /*0f00*/  SHF.R.U64 R92, R10, 0x10, R11.reuse ;  /* 0x000000100a5c7819 */ /* 0x108fe2000000120b */
[----:B------:R-:W-:Y:S01]  /*0f10*/  IMAD.MOV.U32 R90, RZ, RZ, R10 ;  /* 0x000000ffff5a7224 */ /* 0x000fe200078e000a */
[--C-:B------:R-:W-:Y:S01]  /*0f20*/  SHF.R.U32.HI R93, RZ, 0x10, R11.reuse ;  /* 0x00000010ff5d7819 */ /* 0x100fe2000001160b */
[----:B------:R-:W-:Y:S02]  /*0f30*/  IMAD.MOV.U32 R91, RZ, RZ, R11 ;  /* 0x000000ffff5b7224 */ /* 0x000fe400078e000b */
[----:B0-----:R-:W-:Y:S02]  /*0f40*/  HADD2.F32 R15, -RZ, R92.H0_H0 ;  /* 0x2000005cff0f7230 */ /* 0x001fe40000004100 */
[----:B----4-:R-:W-:Y:S01]  /*0f50*/  IMAD.MOV.U32 R55, RZ, RZ, R12 ;  /* 0x000000ffff377224 */ /* 0x010fe200078e000c */
[----:B------:R-:W-:Y:S01]  /*0f60*/  SHF.R.U64 R11, R12, 0x10, R13 ;  /* 0x000000100c0b7819 */ /* 0x000fe2000000120d */
[----:B-1----:R-:W-:-:S02]  /*0f70*/  HADD2.F32 R89, -RZ, R90.H0_H0 ;  /* 0x2000005aff597230 */ /* 0x002fc40000004100 */
[----:B------:R-:W-:Y:S02]  /*0f80*/  HADD2.F32 R91, -RZ, R91.H0_H0 ;  /* 0x2000005bff5b7230 */ /* 0x000fe40000004100 */
[----:B------:R-:W-:Y:S02]  /*0f90*/  HADD2.F32 R93, -RZ, R93.H0_H0 ;  /* 0x2000005dff5d7230 */ /* 0x000fe40000004100 */
[C---:B------:R-:W-:Y:S01]  /*0fa0*/  FADD.FTZ R56, -R52.reuse, R15 ;  /* 0x0000000f34387221 */ /* 0x040fe20000010100 */
[----:B------:R-:W-:Y:S01]  /*0fb0*/  HADD2.F32 R55, -RZ, R55.H0_H0 ;  /* 0x20000037ff377230 */ /* 0x000fe20000004100 */
[----:B------:R-:W-:Y:S01]  /*0fc0*/  MOV R10, R13 ;  /* 0x0000000d000a7202 */ /* 0x000fe20000000f00 */
[C---:B------:R-:W-:Y:S01]  /*0fd0*/  FADD.FTZ R57, -R52.reuse, R89 ;  /* 0x0000005934397221 */ /* 0x040fe20000010100 */
[----:B------:R-:W-:Y:S01]  /*0fe0*/  SHF.R.U32.HI R13, RZ, 0x10, R13 ;  /* 0x00000010ff0d7819 */ /* 0x000fe2000001160d */
[C---:B------:R-:W-:Y:S01]  /*0ff0*/  FADD.FTZ R15, -R52.reuse, R91 ;  /* 0x0000005b340f7221 */ /* 0x040fe20000010100 */
[----:B------:R-:W-:Y:S01]  /*1000*/  FADD.FTZ R12, -R52, R93 ;  /* 0x0000005d340c7221 */ /* 0x000fe20000010100 */
[----:B------:R-:W-:-:S02]  /*1010*/  HADD2.F32 R52, -RZ, R11.H0_H0 ;  /* 0x2000000bff347230 */ /* 0x000fc40000004100 */
[----:B------:R-:W-:Y:S01]  /*1020*/  FMUL.FTZ R56, R56, UR16 ;  /* 0x0000001038387c20 */ /* 0x000fe20008410000 */
[----:B-----5:R-:W-:Y:S01]  /*1030*/  FMUL.FTZ R14, R24, R55 ;  /* 0x00000037180e7220 */ /* 0x020fe20000410000 */
[----:B------:R-:W-:Y:S02]  /*1040*/  HADD2.F32 R11, -RZ, R10.H0_H0 ;  /* 0x2000000aff0b7230 */ /* 0x000fe40000004100 */
[----:B------:R-:W-:Y:S01]  /*1050*/  FMUL.FTZ R57, R57, UR16 ;  /* 0x0000001039397c20 */ /* 0x000fe20008410000 */
[----:B------:R-:W-:Y:S02]  /*1060*/  HADD2.F32 R10, -RZ, R13.H0_H0 ;  /* 0x2000000dff0a7230 */ /* 0x000fe40000004100 */
[----:B------:R-:W-:Y:S01]  /*1070*/  FADD.FTZ R49, R49, R52 ;  /* 0x0000003431317221 */ /* 0x000fe20000010000 */
[-C--:B------:R-:W-:Y:S01]  /*1080*/  FFMA.FTZ R37, R56, R52.reuse, R37 ;  /* 0x0000003438257223 */ /* 0x080fe20000010025 */
[----:B------:R-:W-:Y:S01]  /*1090*/  FMUL.FTZ R13, R25, R52 ;  /* 0x00000034190d7220 */ /* 0x000fe20000410000 */
[----:B------:R-:W-:Y:S01]  /*10a0*/  FMUL.FTZ R15, R15, UR16 ;  /* 0x000000100f0f7c20 */ /* 0x000fe20008410000 */
[----:B------:R-:W-:Y:S01]  /*10b0*/  FADD.FTZ R52, R53, R14 ;  /* 0x0000000e35347221 */ /* 0x000fe20000010000 */
[----:B------:R-:W-:Y:S01]  /*10c0*/  FFMA.FTZ R53, R57, R14, R54 ;  /* 0x0000000e39357223 */ /* 0x000fe20000010036 */
[----:B------:R-:W-:Y:S01]  /*10d0*/  FADD.FTZ R50, R50, R11 ;  /* 0x0000000b32327221 */ /* 0x000fe20000010000 */
[-C--:B------:R-:W-:Y:S01]  /*10e0*/  FFMA.FTZ R38, R15, R11.reuse, R38 ;  /* 0x0000000b0f267223 */ /* 0x080fe20000010026 */
        /* <DEDUP_REMOVED lines=13> */
.L_x_2056:
[----:B------:R-:W-:Y:S05]  /*11c0*/  BSYNC.RECONVERGENT B0 ;  /* 0x0000000000007941 */ /* 0x000fea0003800200 */
.L_x_2055:
        /* <DEDUP_REMOVED lines=32> */
.L_x_2058:
[----:B------:R-:W-:Y:S05]  /*13d0*/  BSYNC.RECONVERGENT B0 ;  /* 0x0000000000007941 */ /* 0x000fea0003800200 */
.L_x_2057:
        /* <DEDUP_REMOVED lines=54> */
[----:B------:R-:W-:Y:S01]  /*1740*/  F2FP.F16.F32.PACK_AB R89, R52, R89 ;  /* 0x000000593459723e */ /* 0x000fe200000000ff */
        /* <DEDUP_REMOVED lines=9> */
[----:B------:R-:W-:Y:S02]  /*17e0*/  F2FP.F16.F32.PACK_AB R53, R53, R52 ;  /* 0x000000343535723e */ /* 0x000fe400000000ff */
[----:B------:R-:W-:Y:S02]  /*17f0*/  PRMT R52, R89, 0x7632, R52 ;  /* 0x0000763259347816 */ /* 0x000fe40000000034 */
[----:B------:R-:W-:Y:S01]  /*1800*/  PRMT R54, R53, 0x7632, R54 ;  /* 0x0000763235367816 */ /* 0x000fe20000000036 */
[----:B------:R-:W-:Y:S06]  /*1810*/  BRA `(.L_x_2064) ;  /* 0x0000001400207947 */ /* 0x000fec0003800000 */
.L_x_2063:
        /* <DEDUP_REMOVED lines=12> */
[----:B------:R-:W-:Y:S01]  /*18e0*/  F2FP.F16.F32.PACK_AB R9, R6, R7 ;  /* 0x000000070609723e */ /* 0x000fe200000000ff */
[--C-:B------:R-:W-:Y:S01]  /*18f0*/  FFMA.FTZ R6, R81, UR17, R92.reuse ;  /* 0x0000001151067c23 */ /* 0x100fe2000801005c */
[----:B------:R-:W-:Y:S01]  /*1900*/  FFMA.FTZ R7, R78, UR17, R92 ;  /* 0x000000114e077c23 */ /* 0x000fe2000801005c */
[----:B------:R-:W-:Y:S02]  /*1910*/  F2FP.F16.F32.PACK_AB R8, R53, R8 ;  /* 0x000000083508723e */ /* 0x000fe400000000ff */
        /* <DEDUP_REMOVED lines=11> */
[----:B------:R-:W-:Y:S02]  /*19d0*/  F2FP.F16.F32.PACK_AB R7, R7, R6 ;  /* 0x000000060707723e */ /* 0x000fe400000000ff */
[----:B------:R-:W-:Y:S02]  /*19e0*/  F2FP.F16.F32.PACK_AB R6, R53, R52 ;  /* 0x000000343506723e */ /* 0x000fe400000000ff */
[----:B------:R-:W-:Y:S02]  /*19f0*/  PRMT R52, R8, 0x7632, R52 ;  /* 0x0000763208347816 */ /* 0x000fe40000000034 */
[----:B------:R-:W-:-:S02]  /*1a00*/  PRMT R53, R7, 0x7632, R53 ;  /* 0x0000763207357816 */ /* 0x000fc40000000035 */
[----:B------:R-:W-:Y:S01]  /*1a10*/  PRMT R54, R6, 0x7632, R54 ;  /* 0x0000763206367816 */ /* 0x000fe20000000036 */
[----:B------:R-:W-:Y:S06]  /*1a20*/  BRA `(.L_x_2064) ;  /* 0x00000010009c7947 */ /* 0x000fec0003800000 */
.L_x_2062:
        /* <DEDUP_REMOVED lines=16> */
[----:B------:R-:W-:-:S03]  /*1b30*/  FFMA.FTZ R52, R82, UR17, R92 ;  /* 0x0000001152347c23 */ /* 0x000fc6000801005c */
[----:B------:R-:W-:Y:S01]  /*1b40*/  FMUL.FTZ R53, R53, UR25 ;  /* 0x0000001935357c20 */ /* 0x000fe20008410000 */
[----:B------:R-:W-:Y:S01]  /*1b50*/  FADD.FTZ R89, R79, -R52 ;  /* 0x800000344f597221 */ /* 0x000fe20000010000 */
[----:B------:R-:W-:-:S03]  /*1b60*/  SHF.R.U64 R52, R66, 0x10, R67 ;  /* 0x0000001042347819 */ /* 0x000fc60000001243 */
[----:B------:R-:W-:Y:S02]  /*1b70*/  FSEL R53, R53, RZ, P4 ;  /* 0x000000ff35357208 */ /* 0x000fe40002000000 */
[----:B------:R-:W-:Y:S01]  /*1b80*/  HADD2.F32 R52, -RZ, R52.H0_H0 ;  /* 0x20000034ff347230 */ /* 0x000fe20000004100 */
[----:B------:R-:W-:-:S04]  /*1b90*/  LOP3.LUT P4, RZ, R83, 0xff0000, RZ, 0xc0, !PT ;  /* 0x00ff000053ff7812 */ /* 0x000fc8000788c0ff */
[----:B------:R-:W-:Y:S01]  /*1ba0*/  FFMA.FTZ R54, R89, UR16, R52 ;  /* 0x0000001059367c23 */ /* 0x000fe20008010034 */
[----:B------:R-:W-:Y:S01]  /*1bb0*/  FFMA.FTZ R52, R88, UR16, R55 ;  /* 0x0000001058347c23 */ /* 0x000fe20008010037 */
[----:B------:R-:W-:Y:S01]  /*1bc0*/  SHF.R.U32.HI R55, RZ, 0x10, R67 ;  /* 0x00000010ff377819 */ /* 0x000fe20000011643 */
[----:B------:R-:W-:Y:S01]  /*1bd0*/  FFMA.FTZ R89, R78, UR17, R92 ;  /* 0x000000114e597c23 */ /* 0x000fe2000801005c */
[----:B------:R-:W-:Y:S01]  /*1be0*/  FMUL.FTZ R54, R54, UR25 ;  /* 0x0000001936367c20 */ /* 0x000fe20008410000 */
[----:B------:R-:W-:Y:S02]  /*1bf0*/  FMUL.FTZ R52, R52, UR25 ;  /* 0x0000001934347c20 */ /* 0x000fe40008410000 */
[----:B------:R-:W-:Y:S02]  /*1c00*/  HADD2.F32 R55, -RZ, R55.H0_H0 ;  /* 0x20000037ff377230 */ /* 0x000fe40000004100 */
[----:B------:R-:W-:Y:S01]  /*1c10*/  FADD.FTZ R88, R76, -R89 ;  /* 0x800000594c587221 */ /* 0x000fe20000010000 */
[----:B------:R-:W-:-:S02]  /*1c20*/  FSEL R54, R54, RZ, P5 ;  /* 0x000000ff36367208 */ /* 0x000fc40002800000 */
[----:B------:R-:W-:Y:S01]  /*1c30*/  ISETP.GE.U32.AND P5, PT, R83, 0x1000000, PT ;  /* 0x010000005300780c */ /* 0x000fe20003fa6070 */
[----:B------:R-:W-:Y:S01]  /*1c40*/  FFMA.FTZ R55, R88, UR16, R55 ;  /* 0x0000001058377c23 */ /* 0x000fe20008010037 */
[----:B------:R-:W-:Y:S02]  /*1c50*/  FSEL R52, R52, RZ, P4 ;  /* 0x000000ff34347208 */ /* 0x000fe40002000000 */
[----:B------:R-:W-:Y:S01]  /*1c60*/  F2FP.F16.F32.PACK_AB R53, R54, R53 ;  /* 0x000000353635723e */ /* 0x000fe200000000ff */
[----:B------:R-:W-:-:S03]  /*1c70*/  FMUL.FTZ R55, R55, UR25 ;  /* 0x0000001937377c20 */ /* 0x000fc60008410000 */
[----:B------:R-:W-:Y:S02]  /*1c80*/  PRMT R89, R53, 0x7610, R89 ;  /* 0x0000761035597816 */ /* 0x000fe40000000059 */
[----:B------:R-:W-:-:S04]  /*1c90*/  FSEL R55, R55, RZ, P5 ;  /* 0x000000ff37377208 */ /* 0x000fc80002800000 */
[----:B------:R-:W-:Y:S02]  /*1ca0*/  F2FP.F16.F32.PACK_AB R55, R55, R52 ;  /* 0x000000343737723e */ /* 0x000fe400000000ff */
[----:B------:R-:W-:Y:S02]  /*1cb0*/  PRMT R52, R53, 0x7632, R52 ;  /* 0x0000763235347816 */ /* 0x000fe40000000034 */
[C---:B------:R-:W-:Y:S02]  /*1cc0*/  PRMT R54, R55.reuse, 0x7632, R54 ;  /* 0x0000763237367816 */ /* 0x040fe40000000036 */
[----:B------:R-:W-:Y:S01]  /*1cd0*/  PRMT R53, R55, 0x7610, R53 ;  /* 0x0000761037357816 */ /* 0x000fe20000000035 */
[----:B------:R-:W-:Y:S06]  /*1ce0*/  BRA `(.L_x_2064) ;  /* 0x0000000c00ec7947 */ /* 0x000fec0003800000 */
.L_x_2065:
[----:B------:R-:W-:Y:S01]  /*1cf0*/  IMAD.MOV.U32 R6, RZ, RZ, R66 ;  /* 0x000000ffff067224 */ /* 0x000fe200078e0042 */
        /* <DEDUP_REMOVED lines=12> */
[----:B------:R-:W-:Y:S01]  /*1dc0*/  SHF.R.U32.HI R52, RZ, 0x10, R67 ;  /* 0x00000010ff347819 */ /* 0x000fe20000011643 */
[----:B------:R-:W-:Y:S01]  /*1dd0*/  FADD.FTZ R8, R77, -R8 ;  /* 0x800000084d087221 */ /* 0x000fe20000010000 */
[----:B------:R-:W-:Y:S01]  /*1de0*/  FADD.FTZ R53, R76, -R53 ;  /* 0x800000354c357221 */ /* 0x000fe20000010000 */
[----:B------:R-:W-:Y:S01]  /*1df0*/  HADD2.F32 R9, -RZ, R9.H0_H0 ;  /* 0x20000009ff097230 */ /* 0x000fe20000004100 */
[----:B------:R-:W-:Y:S01]  /*1e00*/  LOP3.LUT P4, RZ, R83, 0xff, RZ, 0xc0, !PT ;  /* 0x000000ff53ff7812 */ /* 0x000fe2000788c0ff */
[----:B------:R-:W-:Y:S02]  /*1e10*/  HADD2.F32 R52, -RZ, R52.H0_H0 ;  /* 0x20000034ff347230 */ /* 0x000fe40000004100 */
        /* <DEDUP_REMOVED lines=10> */
[----:B------:R-:W-:Y:S01]  /*1ec0*/  F2FP.F16.F32.PACK_AB R53, R53, R6 ;  /* 0x000000063535723e */ /* 0x000fe200000000ff */
[----:B------:R-:W-:Y:S01]  /*1ed0*/  FMUL.FTZ R6, R8, UR25 ;  /* 0x0000001908067c20 */ /* 0x000fe20008410000 */
        /* <DEDUP_REMOVED lines=12> */
.L_x_2061:
        /* <DEDUP_REMOVED lines=33> */
[----:B------:R-:W-:Y:S02]  /*21b0*/  F2FP.F16.F32.PACK_AB R89, R89, R0 ;  /* 0x000000005959723e */ /* 0x000fe400000000ff */
[----:B------:R-:W-:Y:S01]  /*21c0*/  F2FP.F16.F32.PACK_AB R52, R52, R53 ;  /* 0x000000353434723e */ /* 0x000fe200000000ff */
[----:B------:R-:W-:Y:S01]  /*21d0*/  FMUL.FTZ R5, R5, UR16 ;  /* 0x0000001005057c20 */ /* 0x000fe20008410000 */
[----:B------:R-:W-:-:S03]  /*21e0*/  FSEL R0, R2, RZ, P4 ;  /* 0x000000ff02007208 */ /* 0x000fc60002000000 */
[----:B------:R-:W-:Y:S01]  /*21f0*/  FMUL.FTZ R4, R5, UR25 ;  /* 0x0000001905047c20 */ /* 0x000fe20008410000 */
[----:B------:R-:W-:Y:S02]  /*2200*/  FSEL R5, R2, RZ, P6 ;  /* 0x000000ff02057208 */ /* 0x000fe40003000000 */
[----:B------:R-:W-:Y:S02]  /*2210*/  ISETP.GE.U32.AND P6, PT, R84, 0x1000000, PT ;  /* 0x010000005400780c */ /* 0x000fe40003fc6070 */
[C---:B------:R-:W-:Y:S02]  /*2220*/  FSEL R53, R4.reuse, RZ, P5 ;  /* 0x000000ff04357208 */ /* 0x040fe40002800000 */
[----:B------:R-:W-:Y:S02]  /*2230*/  FSEL R2, R4, RZ, P6 ;  /* 0x000000ff04027208 */ /* 0x000fe40003000000 */
        /* <DEDUP_REMOVED lines=8> */
.L_x_2067:
        /* <DEDUP_REMOVED lines=14> */
[----:B------:R-:W-:Y:S01]  /*23a0*/  F2FP.F16.F32.PACK_AB R7, R7, R0 ;  /* 0x000000000707723e */ /* 0x000fe200000000ff */
[----:B------:R-:W-:Y:S01]  /*23b0*/  FADD.FTZ R0, R80, -R5 ;  /* 0x8000000550007221 */ /* 0x000fe20000010000 */
[C---:B------:R-:W-:Y:S01]  /*23c0*/  F2FP.F16.F32.PACK_AB R5, R9.reuse, R4 ;  /* 0x000000040905723e */ /* 0x040fe200000000ff */
        /* <DEDUP_REMOVED lines=10> */
[----:B------:R-:W-:Y:S01]  /*2470*/  F2FP.F16.F32.PACK_AB R54, R9, R54 ;  /* 0x000000360936723e */ /* 0x000fe200000000ff */
[----:B------:R-:W-:Y:S01]  /*2480*/  FMUL.FTZ R4, R53, UR25 ;  /* 0x0000001935047c20 */ /* 0x000fe20008410000 */
[----:B------:R-:W-:Y:S02]  /*2490*/  LOP3.LUT P4, RZ, R84, 0xff, RZ, 0xc0, !PT ;  /* 0x000000ff54ff7812 */ /* 0x000fe4000788c0ff */
[C---:B------:R-:W-:Y:S02]  /*24a0*/  FSEL R9, R2.reuse, RZ, P5 ;  /* 0x000000ff02097208 */ /* 0x040fe40002800000 */
[----:B------:R-:W-:Y:S02]  /*24b0*/  LOP3.LUT P5, RZ, R83, 0xff00, RZ, 0xc0, !PT ;  /* 0x0000ff0053ff7812 */ /* 0x000fe400078ac0ff */
        /* <DEDUP_REMOVED lines=16> */
.L_x_2066:
        /* <DEDUP_REMOVED lines=10> */
[----:B------:R-:W-:Y:S02]  /*2660*/  HADD2.F32 R5, -RZ, R2.H0_H0 ;  /* 0x20000002ff057230 */ /* 0x000fe40000004100 */
[----:B------:R-:W-:Y:S01]  /*2670*/  FADD.FTZ R0, R79, -R0 ;  /* 0x800000004f007221 */ /* 0x000fe20000010000 */
[----:B------:R-:W-:Y:S01]  /*2680*/  FFMA.FTZ R2, R81, UR17, R92 ;  /* 0x0000001151027c23 */ /* 0x000fe2000801005c */
[----:B------:R-:W-:Y:S01]  /*2690*/  LOP3.LUT P4, RZ, R84, 0xff00, RZ, 0xc0, !PT ;  /* 0x0000ff0054ff7812 */ /* 0x000fe2000788c0ff */
[----:B------:R-:W-:Y:S01]  /*26a0*/  FADD.FTZ R53, R76, -R53 ;  /* 0x800000354c357221 */ /* 0x000fe20000010000 */
[----:B------:R-:W-:Y:S01]  /*26b0*/  FFMA.FTZ R4, R0, UR16, R5 ;  /* 0x0000001000047c23 */ /* 0x000fe20008010005 */
[----:B------:R-:W-:-:S02]  /*26c0*/  HADD2.F32 R5, -RZ, R52.H0_H0 ;  /* 0x20000034ff057230 */ /* 0x000fc40000004100 */
[----:B------:R-:W-:Y:S01]  /*26d0*/  FADD.FTZ R0, R77, -R2 ;  /* 0x800000024d007221 */ /* 0x000fe20000010000 */
[----:B------:R-:W-:Y:S01]  /*26e0*/  SHF.R.U32.HI R52, RZ, 0x10, R67 ;  /* 0x00000010ff347819 */ /* 0x000fe20000011643 */
[----:B------:R-:W-:Y:S01]  /*26f0*/  FMUL.FTZ R4, R4, UR25 ;  /* 0x0000001904047c20 */ /* 0x000fe20008410000 */
[----:B------:R-:W-:Y:S01]  /*2700*/  MOV R2, R66 ;  /* 0x0000004200027202 */ /* 0x000fe20000000f00 */
[----:B------:R-:W-:Y:S01]  /*2710*/  FFMA.FTZ R0, R0, UR16, R5 ;  /* 0x0000001000007c23 */ /* 0x000fe20008010005 */
[----:B------:R-:W-:Y:S01]  /*2720*/  FFMA.FTZ R5, R3, UR17, R92 ;  /* 0x0000001103057c23 */ /* 0x000fe2000801005c */
[----:B------:R-:W-:Y:S01]  /*2730*/  HADD2.F32 R54, -RZ, R52.H0_H0 ;  /* 0x20000034ff367230 */ /* 0x000fe20000004100 */
[----:B------:R-:W-:Y:S01]  /*2740*/  FSEL R55, R4, RZ, P6 ;  /* 0x000000ff04377208 */ /* 0x000fe20003000000 */
[----:B------:R-:W-:Y:S02]  /*2750*/  HADD2.F32 R52, -RZ, R2.H0_H0 ;  /* 0x20000002ff347230 */ /* 0x000fe40000004100 */
[----:B------:R-:W-:Y:S01]  /*2760*/  FADD.FTZ R5, R80, -R5 ;  /* 0x8000000550057221 */ /* 0x000fe20000010000 */
[----:B------:R-:W-:Y:S01]  /*2770*/  LOP3.LUT P6, RZ, R84, 0xff, RZ, 0xc0, !PT ;  /* 0x000000ff54ff7812 */ /* 0x000fe200078cc0ff */
[----:B------:R-:W-:Y:S01]  /*2780*/  FFMA.FTZ R2, R53, UR16, R54 ;  /* 0x0000001035027c23 */ /* 0x000fe20008010036 */
[----:B------:R-:W-:Y:S01]  /*2790*/  LOP3.LUT P5, RZ, R83, 0xff, RZ, 0xc0, !PT ;  /* 0x000000ff53ff7812 */ /* 0x000fe200078ac0ff */
[----:B------:R-:W-:Y:S01]  /*27a0*/  FFMA.FTZ R5, R5, UR16, R52 ;  /* 0x0000001005057c23 */ /* 0x000fe20008010034 */
[----:B------:R-:W-:Y:S01]  /*27b0*/  FSEL R52, R4, RZ, P4 ;  /* 0x000000ff04347208 */ /* 0x000fe20002000000 */
[----:B------:R-:W-:Y:S01]  /*27c0*/  FMUL.FTZ R0, R0, UR25 ;  /* 0x0000001900007c20 */ /* 0x000fe20008410000 */
[----:B------:R-:W-:Y:S01]  /*27d0*/  FMUL.FTZ R2, R2, UR25 ;  /* 0x0000001902027c20 */ /* 0x000fe20008410000 */
[----:B------:R-:W-:Y:S01]  /*27e0*/  FMUL.FTZ R5, R5, UR25 ;  /* 0x0000001905057c20 */ /* 0x000fe20008410000 */
[----:B------:R-:W-:-:S02]  /*27f0*/  ISETP.GE.U32.AND P4, PT, R83, 0x1000000, PT ;  /* 0x010000005300780c */ /* 0x000fc40003f86070 */
[----:B------:R-:W-:Y:S02]  /*2800*/  F2FP.F16.F32.PACK_AB R52, R52, R55 ;  /* 0x000000373434723e */ /* 0x000fe400000000ff */
[----:B------:R-:W-:Y:S02]  /*2810*/  FSEL R4, R5, RZ, P6 ;  /* 0x000000ff05047208 */ /* 0x000fe40003000000 */
[----:B------:R-:W-:Y:S02]  /*2820*/  LOP3.LUT P6, RZ, R83, 0xff0000, RZ, 0xc0, !PT ;  /* 0x00ff000053ff7812 */ /* 0x000fe400078cc0ff */
[----:B------:R-:W-:Y:S02]  /*2830*/  FSEL R53, R5, RZ, P5 ;  /* 0x000000ff05357208 */ /* 0x000fe40002800000 */
[----:B------:R-:W-:Y:S02]  /*2840*/  LOP3.LUT P5, RZ, R84, 0xff0000, RZ, 0xc0, !PT ;  /* 0x00ff000054ff7812 */ /* 0x000fe400078ac0ff */
[----:B------:R-:W-:-:S02]  /*2850*/  FSEL R5, R0, RZ, P6 ;  /* 0x000000ff00057208 */ /* 0x000fc40003000000 */
        /* <DEDUP_REMOVED lines=13> */
.L_x_2068:
[--C-:B------:R-:W-:Y:S02]  /*2930*/  IMAD.MOV.U32 R6, RZ, RZ, R67.reuse ;  /* 0x000000ffff067224 */ /* 0x100fe400078e0043 */
[--C-:B------:R-:W-:Y:S01]  /*2940*/  FFMA.FTZ R2, R81, UR17, R92.reuse ;  /* 0x0000001151027c23 */ /* 0x100fe2000801005c */
[--C-:B------:R-:W-:Y:S01]  /*2950*/  SHF.R.U32.HI R8, RZ, 0x10, R67.reuse ;  /* 0x00000010ff087819 */ /* 0x100fe20000011643 */
[----:B------:R-:W-:Y:S01]  /*2960*/  FFMA.FTZ R7, R78, UR17, R92 ;  /* 0x000000114e077c23 */ /* 0x000fe2000801005c */
[----:B------:R-:W-:Y:S02]  /*2970*/  IMAD.MOV.U32 R0, RZ, RZ, R66 ;  /* 0x000000ffff007224 */ /* 0x000fe400078e0042 */
[----:B------:R-:W-:Y:S01]  /*2980*/  FADD.FTZ R2, R77, -R2 ;  /* 0x800000024d027221 */ /* 0x000fe20000010000 */
[----:B------:R-:W-:Y:S02]  /*2990*/  HADD2.F32 R9, -RZ, R6.H0_H0 ;  /* 0x20000006ff097230 */ /* 0x000fe40000004100 */
[----:B------:R-:W-:Y:S01]  /*29a0*/  FFMA.FTZ R5, R3, UR17, R92 ;  /* 0x0000001103057c23 */ /* 0x000fe2000801005c */
[----:B------:R-:W-:Y:S01]  /*29b0*/  SHF.R.U64 R4, R66, 0x10, R67 ;  /* 0x0000001042047819 */ /* 0x000fe20000001243 */
[----:B------:R-:W-:Y:S01]  /*29c0*/  FADD.FTZ R6, R76, -R7 ;  /* 0x800000074c067221 */ /* 0x000fe20000010000 */
[----:B------:R-:W-:-:S02]  /*29d0*/  HADD2.F32 R53, -RZ, R8.H0_H0 ;  /* 0x20000008ff357230 */ /* 0x000fc40000004100 */
[----:B------:R-:W-:Y:S01]  /*29e0*/  FFMA.FTZ R9, R2, UR16, R9 ;  /* 0x0000001002097c23 */ /* 0x000fe20008010009 */
[----:B------:R-:W-:Y:S01]  /*29f0*/  FFMA.FTZ R2, R82, UR17, R92 ;  /* 0x0000001152027c23 */ /* 0x000fe2000801005c */
[----:B------:R-:W-:Y:S02]  /*2a00*/  HADD2.F32 R7, -RZ, R0.H0_H0 ;  /* 0x20000000ff077230 */ /* 0x000fe40000004100 */
[----:B------:R-:W-:Y:S01]  /*2a10*/  FADD.FTZ R0, R80, -R5 ;  /* 0x8000000550007221 */ /* 0x000fe20000010000 */
[----:B------:R-:W-:Y:S02]  /*2a20*/  HADD2.F32 R5, -RZ, R4.H0_H0 ;  /* 0x20000004ff057230 */ /* 0x000fe40000004100 */
[----:B------:R-:W-:Y:S01]  /*2a30*/  FADD.FTZ R2, R79, -R2 ;  /* 0x800000024f027221 */ /* 0x000fe20000010000 */
[----:B------:R-:W-:Y:S01]  /*2a40*/  FMUL.FTZ R4, R9, UR25 ;  /* 0x0000001909047c20 */ /* 0x000fe20008410000 */
[----:B------:R-:W-:Y:S01]  /*2a50*/  FFMA.FTZ R8, R6, UR16, R53 ;  /* 0x0000001006087c23 */ /* 0x000fe20008010035 */
[----:B------:R-:W-:Y:S01]  /*2a60*/  LOP3.LUT P4, RZ, R83, 0xff0000, RZ, 0xc0, !PT ;  /* 0x00ff000053ff7812 */ /* 0x000fe2000788c0ff */
[----:B------:R-:W-:Y:S01]  /*2a70*/  FFMA.FTZ R2, R2, UR16, R5 ;  /* 0x0000001002027c23 */ /* 0x000fe20008010005 */
[----:B------:R-:W-:Y:S01]  /*2a80*/  LOP3.LUT P5, RZ, R84, 0xff0000, RZ, 0xc0, !PT ;  /* 0x00ff000054ff7812 */ /* 0x000fe200078ac0ff */
[----:B------:R-:W-:Y:S01]  /*2a90*/  FMUL.FTZ R52, R8, UR25 ;  /* 0x0000001908347c20 */ /* 0x000fe20008410000 */
[----:B------:R-:W-:Y:S01]  /*2aa0*/  FSEL R6, R4, RZ, P4 ;  /* 0x000000ff04067208 */ /* 0x000fe20002000000 */
[----:B------:R-:W-:Y:S01]  /*2ab0*/  FFMA.FTZ R0, R0, UR16, R7 ;  /* 0x0000001000007c23 */ /* 0x000fe20008010007 */
[----:B------:R-:W-:-:S02]  /*2ac0*/  FSEL R5, R4, RZ, P5 ;  /* 0x000000ff04057208 */ /* 0x000fc40002800000 */
[C---:B------:R-:W-:Y:S01]  /*2ad0*/  ISETP.GE.U32.AND P4, PT, R83.reuse, 0x1000000, PT ;  /* 0x010000005300780c */ /* 0x040fe20003f86070 */
[----:B------:R-:W-:Y:S01]  /*2ae0*/  FMUL.FTZ R4, R0, UR25 ;  /* 0x0000001900047c20 */ /* 0x000fe20008410000 */
[----:B------:R-:W-:Y:S02]  /*2af0*/  ISETP.GE.U32.AND P5, PT, R84, 0x1000000, PT ;  /* 0x010000005400780c */ /* 0x000fe40003fa6070 */
[----:B------:R-:W-:Y:S01]  /*2b00*/  F2FP.F16.F32.PACK_AB R7, R6, R9 ;  /* 0x000000090607723e */ /* 0x000fe200000000ff */
[----:B------:R-:W-:Y:S01]  /*2b10*/  FMUL.FTZ R6, R2, UR25 ;  /* 0x0000001902067c20 */ /* 0x000fe20008410000 */
[C---:B------:R-:W-:Y:S02]  /*2b20*/  FSEL R54, R52.reuse, RZ, P4 ;  /* 0x000000ff34367208 */ /* 0x040fe40002000000 */
[----:B------:R-:W-:Y:S02]  /*2b30*/  FSEL R9, R52, RZ, P5 ;  /* 0x000000ff34097208 */ /* 0x000fe40002800000 */
[----:B------:R-:W-:-:S02]  /*2b40*/  LOP3.LUT P5, RZ, R83, 0xff, RZ, 0xc0, !PT ;  /* 0x000000ff53ff7812 */ /* 0x000fc400078ac0ff */
[----:B------:R-:W-:Y:S02]  /*2b50*/  F2FP.F16.F32.PACK_AB R54, R9, R54 ;  /* 0x000000360936723e */ /* 0x000fe400000000ff */
[----:B------:R-:W-:Y:S02]  /*2b60*/  FSEL R9, R4, RZ, P5 ;  /* 0x000000ff04097208 */ /* 0x000fe40002800000 */
[C---:B------:R-:W-:Y:S02]  /*2b70*/  LOP3.LUT P4, RZ, R84.reuse, 0xff, RZ, 0xc0, !PT ;  /* 0x000000ff54ff7812 */ /* 0x040fe4000788c0ff */
[----:B------:R-:W-:Y:S02]  /*2b80*/  LOP3.LUT P5, RZ, R83, 0xff00, RZ, 0xc0, !PT ;  /* 0x0000ff0053ff7812 */ /* 0x000fe400078ac0ff */
[----:B------:R-:W-:Y:S02]  /*2b90*/  LOP3.LUT P6, RZ, R84, 0xff00, RZ, 0xc0, !PT ;  /* 0x0000ff0054ff7812 */ /* 0x000fe400078cc0ff */
[----:B------:R-:W-:-:S02]  /*2ba0*/  F2FP.F16.F32.PACK_AB R5, R8, R5 ;  /* 0x000000050805723e */ /* 0x000fc400000000ff */
        /* <DEDUP_REMOVED lines=14> */
[----:B------:R-:W-:-:S07]  /*2c90*/  PRMT R0, R54, 0x7632, R0 ;  /* 0x0000763236007816 */ /* 0x000fce0000000000 */
.L_x_2064:
        /* <DEDUP_REMOVED lines=18> */
.L_x_2069:
        /* <DEDUP_REMOVED lines=12> */
.L_x_2070:
[----:B------:R-:W-:-:S07]  /*2e80*/  VIADD R85, R85, 0x80 ;  /* 0x0000008055557836 */ /* 0x000fce0000000000 */
.L_x_2060:
[----:B------:R-:W-:Y:S05]  /*2e90*/  BSYNC.RECONVERGENT B0 ;  /* 0x0000000000007941 */ /* 0x000fea0003800200 */
.L_x_2059:
        /* <DEDUP_REMOVED lines=13> */
[--C-:B01----:R-:W-:Y:S01]  /*2f70*/  SHF.R.U32.HI R53, RZ, 0x10, R65.reuse ;  /* 0x00000010ff357819 */ /* 0x103fe20000011641 */
[----:B------:R-:W-:Y:S01]  /*2f80*/  FFMA.FTZ R7, R62, UR17, R92 ;  /* 0x000000113e077c23 */ /* 0x000fe2000801005c */
[----:B------:R-:W-:Y:S01]  /*2f90*/  MOV R0, R64 ;  /* 0x0000004000007202 */ /* 0x000fe20000000f00 */
[----:B------:R-:W-:Y:S02]  /*2fa0*/  HADD2.F32 R9, -RZ, R4.H0_H0 ;  /* 0x20000004ff097230 */ /* 0x000fe40000004100 */
[----:B------:R-:W-:Y:S01]  /*2fb0*/  FADD.FTZ R2, R61, -R2 ;  /* 0x800000023d027221 */ /* 0x000fe20000010000 */
[----:B------:R-:W-:Y:S02]  /*2fc0*/  HADD2.F32 R53, -RZ, R53.H0_H0 ;  /* 0x20000035ff357230 */ /* 0x000fe40000004100 */
[--C-:B------:R-:W-:Y:S01]  /*2fd0*/  FFMA.FTZ R5, R73, UR17, R92.reuse ;  /* 0x0000001149057c23 */ /* 0x100fe2000801005c */
[----:B------:R-:W-:Y:S01]  /*2fe0*/  SHF.R.U64 R6, R64, 0x10, R65 ;  /* 0x0000001040067819 */ /* 0x000fe20000001241 */
[----:B------:R-:W-:Y:S01]  /*2ff0*/  FADD.FTZ R4, R60, -R7 ;  /* 0x800000073c047221 */ /* 0x000fe20000010000 */
[----:B------:R-:W-:Y:S01]  /*3000*/  FFMA.FTZ R9, R2, UR16, R9 ;  /* 0x0000001002097c23 */ /* 0x000fe20008010009 */
[----:B------:R-:W-:Y:S01]  /*3010*/  FFMA.FTZ R2, R72, UR17, R92 ;  /* 0x0000001148027c23 */ /* 0x000fe2000801005c */
[----:B------:R-:W-:-:S02]  /*3020*/  HADD2.F32 R7, -RZ, R0.H0_H0 ;  /* 0x20000000ff077230 */ /* 0x000fc40000004100 */
[----:B------:R-:W-:Y:S01]  /*3030*/  FADD.FTZ R0, R70, -R5 ;  /* 0x8000000546007221 */ /* 0x000fe20000010000 */
[----:B------:R-:W-:Y:S01]  /*3040*/  FFMA.FTZ R8, R4, UR16, R53 ;  /* 0x0000001004087c23 */ /* 0x000fe20008010035 */
[----:B------:R-:W-:Y:S02]  /*3050*/  HADD2.F32 R5, -RZ, R6.H0_H0 ;  /* 0x20000006ff057230 */ /* 0x000fe40000004100 */
[----:B------:R-:W-:Y:S01]  /*3060*/  FMUL.FTZ R4, R9, UR25 ;  /* 0x0000001909047c20 */ /* 0x000fe20008410000 */
[----:B------:R-:W-:Y:S01]  /*3070*/  FADD.FTZ R2, R63, -R2 ;  /* 0x800000023f027221 */ /* 0x000fe20000010000 */
[----:B------:R-:W-:Y:S01]  /*3080*/  LOP3.LUT P4, RZ, R74, 0xff0000, RZ, 0xc0, !PT ;  /* 0x00ff00004aff7812 */ /* 0x000fe2000788c0ff */
[----:B------:R-:W-:Y:S01]  /*3090*/  FMUL.FTZ R52, R8, UR25 ;  /* 0x0000001908347c20 */ /* 0x000fe20008410000 */
[----:B------:R-:W-:Y:S01]  /*30a0*/  LOP3.LUT P5, RZ, R75, 0xff0000, RZ, 0xc0, !PT ;  /* 0x00ff00004bff7812 */ /* 0x000fe200078ac0ff */
[----:B------:R-:W-:Y:S01]  /*30b0*/  FFMA.FTZ R2, R2, UR16, R5 ;  /* 0x0000001002027c23 */ /* 0x000fe20008010005 */
[----:B------:R-:W-:Y:S01]  /*30c0*/  FSEL R6, R4, RZ, P4 ;  /* 0x000000ff04067208 */ /* 0x000fe20002000000 */
[----:B------:R-:W-:Y:S01]  /*30d0*/  FFMA.FTZ R0, R0, UR16, R7 ;  /* 0x0000001000007c23 */ /* 0x000fe20008010007 */
[----:B------:R-:W-:-:S02]  /*30e0*/  FSEL R5, R4, RZ, P5 ;  /* 0x000000ff04057208 */ /* 0x000fc40002800000 */
[----:B------:R-:W-:Y:S01]  /*30f0*/  ISETP.GE.U32.AND P4, PT, R74, 0x1000000, PT ;  /* 0x010000004a00780c */ /* 0x000fe20003f86070 */
[----:B------:R-:W-:Y:S01]  /*3100*/  FMUL.FTZ R4, R0, UR25 ;  /* 0x0000001900047c20 */ /* 0x000fe20008410000 */
[----:B------:R-:W-:Y:S02]  /*3110*/  ISETP.GE.U32.AND P5, PT, R75, 0x1000000, PT ;  /* 0x010000004b00780c */ /* 0x000fe40003fa6070 */
[C---:B------:R-:W-:Y:S02]  /*3120*/  FSEL R53, R52.reuse, RZ, P4 ;  /* 0x000000ff34357208 */ /* 0x040fe40002000000 */
[----:B------:R-:W-:Y:S02]  /*3130*/  FSEL R52, R52, RZ, P5 ;  /* 0x000000ff34347208 */ /* 0x000fe40002800000 */
[----:B------:R-:W-:Y:S02]  /*3140*/  LOP3.LUT P5, RZ, R74, 0xff, RZ, 0xc0, !PT ;  /* 0x000000ff4aff7812 */ /* 0x000fe400078ac0ff */
[----:B------:R-:W-:Y:S01]  /*3150*/  F2FP.F16.F32.PACK_AB R7, R6, R9 ;  /* 0x000000090607723e */ /* 0x000fe200000000ff */
[----:B------:R-:W-:Y:S01]  /*3160*/  FMUL.FTZ R6, R2, UR25 ;  /* 0x0000001902067c20 */ /* 0x000fe20008410000 */
[----:B------:R-:W-:-:S02]  /*3170*/  FSEL R9, R4, RZ, P5 ;  /* 0x000000ff04097208 */ /* 0x000fc40002800000 */
[C---:B------:R-:W-:Y:S02]  /*3180*/  LOP3.LUT P4, RZ, R75.reuse, 0xff, RZ, 0xc0, !PT ;  /* 0x000000ff4bff7812 */ /* 0x040fe4000788c0ff */
[----:B------:R-:W-:Y:S02]  /*3190*/  LOP3.LUT P5, RZ, R74, 0xff00, RZ, 0xc0, !PT ;  /* 0x0000ff004aff7812 */ /* 0x000fe400078ac0ff */
[----:B------:R-:W-:Y:S02]  /*31a0*/  LOP3.LUT P6, RZ, R75, 0xff00, RZ, 0xc0, !PT ;  /* 0x0000ff004bff7812 */ /* 0x000fe400078cc0ff */
[----:B------:R-:W-:Y:S02]  /*31b0*/  F2FP.F16.F32.PACK_AB R5, R8, R5 ;  /* 0x000000050805723e */ /* 0x000fe400000000ff */
        /* <DEDUP_REMOVED lines=14> */
[----:B------:R-:W-:Y:S02]  /*32a0*/  PRMT R6, R5, 0x7632, R6 ;  /* 0x0000763205067816 */ /* 0x000fe40000000006 */
[----:B------:R-:W-:Y:S01]  /*32b0*/  PRMT R0, R53, 0x7632, R0 ;  /* 0x0000763235007816 */ /* 0x000fe20000000000 */
[----:B------:R-:W-:Y:S06]  /*32c0*/  BRA `(.L_x_2076) ;  /* 0x0000001000947947 */ /* 0x000fec0003800000 */
.L_x_2075:
[--C-:B------:R-:W-:Y:S01]  /*32d0*/  SHF.R.U64 R2, R64, 0x10, R65.reuse ;  /* 0x0000001040027819 */ /* 0x100fe20000001241 */
[--C-:B------:R-:W-:Y:S01]  /*32e0*/  FFMA.FTZ R0, R72, UR17, R92.reuse ;  /* 0x0000001148007c23 */ /* 0x100fe2000801005c */
[----:B01----:R-:W-:Y:S02]  /*32f0*/  IMAD.MOV.U32 R52, RZ, RZ, R65 ;  /* 0x000000ffff347224 */ /* 0x003fe400078e0041 */
[----:B------:R-:W-:Y:S01]  /*3300*/  FFMA.FTZ R53, R62, UR17, R92 ;  /* 0x000000113e357c23 */ /* 0x000fe2000801005c */
[----:B------:R-:W-:Y:S01]  /*3310*/  LOP3.LUT P6, RZ, R74, 0xff00, RZ, 0xc0, !PT ;  /* 0x0000ff004aff7812 */ /* 0x000fe200078cc0ff */
[----:B------:R-:W-:Y:S02]  /*3320*/  HADD2.F32 R5, -RZ, R2.H0_H0 ;  /* 0x20000002ff057230 */ /* 0x000fe40000004100 */
[----:B------:R-:W-:Y:S01]  /*3330*/  FADD.FTZ R0, R63, -R0 ;  /* 0x800000003f007221 */ /* 0x000fe20000010000 */
[----:B------:R-:W-:Y:S01]  /*3340*/  FFMA.FTZ R2, R71, UR17, R92 ;  /* 0x0000001147027c23 */ /* 0x000fe2000801005c */
[----:B------:R-:W-:Y:S01]  /*3350*/  FADD.FTZ R53, R60, -R53 ;  /* 0x800000353c357221 */ /* 0x000fe20000010000 */
[----:B------:R-:W-:Y:S01]  /*3360*/  LOP3.LUT P4, RZ, R75, 0xff00, RZ, 0xc0, !PT ;  /* 0x0000ff004bff7812 */ /* 0x000fe2000788c0ff */
[----:B------:R-:W-:Y:S01]  /*3370*/  FFMA.FTZ R4, R0, UR16, R5 ;  /* 0x0000001000047c23 */ /* 0x000fe20008010005 */
[----:B------:R-:W-:-:S02]  /*3380*/  HADD2.F32 R5, -RZ, R52.H0_H0 ;  /* 0x20000034ff057230 */ /* 0x000fc40000004100 */
[----:B------:R-:W-:Y:S01]  /*3390*/  FADD.FTZ R0, R61, -R2 ;  /* 0x800000023d007221 */ /* 0x000fe20000010000 */
[----:B------:R-:W-:Y:S01]  /*33a0*/  SHF.R.U32.HI R52, RZ, 0x10, R65 ;  /* 0x00000010ff347819 */ /* 0x000fe20000011641 */
[----:B------:R-:W-:Y:S02]  /*33b0*/  IMAD.MOV.U32 R2, RZ, RZ, R64 ;  /* 0x000000ffff027224 */ /* 0x000fe400078e0040 */
[----:B------:R-:W-:Y:S01]  /*33c0*/  FMUL.FTZ R4, R4, UR25 ;  /* 0x0000001904047c20 */ /* 0x000fe20008410000 */
[----:B------:R-:W-:Y:S01]  /*33d0*/  FFMA.FTZ R0, R0, UR16, R5 ;  /* 0x0000001000007c23 */ /* 0x000fe20008010005 */
[----:B------:R-:W-:Y:S01]  /*33e0*/  FFMA.FTZ R5, R73, UR17, R92 ;  /* 0x0000001149057c23 */ /* 0x000fe2000801005c */
[----:B------:R-:W-:Y:S01]  /*33f0*/  HADD2.F32 R54, -RZ, R52.H0_H0 ;  /* 0x20000034ff367230 */ /* 0x000fe20000004100 */
[----:B------:R-:W-:Y:S01]  /*3400*/  LOP3.LUT P5, RZ, R74, 0xff, RZ, 0xc0, !PT ;  /* 0x000000ff4aff7812 */ /* 0x000fe200078ac0ff */
[----:B------:R-:W-:Y:S02]  /*3410*/  HADD2.F32 R52, -RZ, R2.H0_H0 ;  /* 0x20000002ff347230 */ /* 0x000fe40000004100 */
[----:B------:R-:W-:Y:S01]  /*3420*/  FADD.FTZ R5, R70, -R5 ;  /* 0x8000000546057221 */ /* 0x000fe20000010000 */
[----:B------:R-:W-:Y:S01]  /*3430*/  FMUL.FTZ R0, R0, UR25 ;  /* 0x0000001900007c20 */ /* 0x000fe20008410000 */
[----:B------:R-:W-:Y:S01]  /*3440*/  FFMA.FTZ R2, R53, UR16, R54 ;  /* 0x0000001035027c23 */ /* 0x000fe20008010036 */
[C---:B------:R-:W-:Y:S01]  /*3450*/  FSEL R53, R4.reuse, RZ, P4 ;  /* 0x000000ff04357208 */ /* 0x040fe20002000000 */
[----:B------:R-:W-:Y:S01]  /*3460*/  FFMA.FTZ R5, R5, UR16, R52 ;  /* 0x0000001005057c23 */ /* 0x000fe20008010034 */
[----:B------:R-:W-:-:S02]  /*3470*/  FSEL R52, R4, RZ, P6 ;  /* 0x000000ff04347208 */ /* 0x000fc40003000000 */
[----:B------:R-:W-:Y:S01]  /*3480*/  LOP3.LUT P6, RZ, R75, 0xff, RZ, 0xc0, !PT ;  /* 0x000000ff4bff7812 */ /* 0x000fe200078cc0ff */
[----:B------:R-:W-:Y:S01]  /*3490*/  FMUL.FTZ R5, R5, UR25 ;  /* 0x0000001905057c20 */ /* 0x000fe20008410000 */
[C---:B------:R-:W-:Y:S02]  /*34a0*/  ISETP.GE.U32.AND P4, PT, R74.reuse, 0x1000000, PT ;  /* 0x010000004a00780c */ /* 0x040fe40003f86070 */
[----:B------:R-:W-:Y:S02]  /*34b0*/  F2FP.F16.F32.PACK_AB R52, R53, R52 ;  /* 0x000000343534723e */ /* 0x000fe400000000ff */
[C---:B------:R-:W-:Y:S02]  /*34c0*/  FSEL R4, R5.reuse, RZ, P5 ;  /* 0x000000ff05047208 */ /* 0x040fe40002800000 */
[----:B------:R-:W-:Y:S02]  /*34d0*/  FSEL R5, R5, RZ, P6 ;  /* 0x000000ff05057208 */ /* 0x000fe40003000000 */
[----:B------:R-:W-:-:S02]  /*34e0*/  LOP3.LUT P6, RZ, R74, 0xff0000, RZ, 0xc0, !PT ;  /* 0x00ff00004aff7812 */ /* 0x000fc400078cc0ff */
[----:B------:R-:W-:Y:S01]  /*34f0*/  F2FP.F16.F32.PACK_AB R55, R5, R4 ;  /* 0x000000040537723e */ /* 0x000fe200000000ff */
[----:B------:R-:W-:Y:S01]  /*3500*/  FMUL.FTZ R4, R2, UR25 ;  /* 0x0000001902047c20 */ /* 0x000fe20008410000 */
[C---:B------:R-:W-:Y:S02]  /*3510*/  LOP3.LUT P5, RZ, R75.reuse, 0xff0000, RZ, 0xc0, !PT ;  /* 0x00ff00004bff7812 */ /* 0x040fe400078ac0ff */
[C---:B------:R-:W-:Y:S02]  /*3520*/  FSEL R2, R0.reuse, RZ, P6 ;  /* 0x000000ff00027208 */ /* 0x040fe40003000000 */
[----:B------:R-:W-:Y:S02]  /*3530*/  ISETP.GE.U32.AND P6, PT, R75, 0x1000000, PT ;  /* 0x010000004b00780c */ /* 0x000fe40003fc6070 */
        /* <DEDUP_REMOVED lines=8> */
[----:B------:R-:W-:Y:S01]  /*35c0*/  PRMT R0, R53, 0x7632, R0 ;  /* 0x0000763235007816 */ /* 0x000fe20000000000 */
[----:B------:R-:W-:Y:S06]  /*35d0*/  BRA `(.L_x_2076) ;  /* 0x0000000c00d07947 */ /* 0x000fec0003800000 */
.L_x_2074:
        /* <DEDUP_REMOVED lines=17> */
[----:B------:R-:W-:Y:S01]  /*36f0*/  F2FP.F16.F32.PACK_AB R7, R2, R7 ;  /* 0x000000070207723e */ /* 0x000fe200000000ff */
[----:B------:R-:W-:Y:S01]  /*3700*/  FFMA.FTZ R2, R72, UR17, R92 ;  /* 0x0000001148027c23 */ /* 0x000fe2000801005c */
[C---:B------:R-:W-:Y:S01]  /*3710*/  F2FP.F16.F32.PACK_AB R5, R4.reuse, R5 ;  /* 0x000000050405723e */ /* 0x040fe200000000ff */
        /* <DEDUP_REMOVED lines=10> */
[----:B------:R-:W-:Y:S01]  /*37c0*/  F2FP.F16.F32.PACK_AB R53, R4, R53 ;  /* 0x000000350435723e */ /* 0x000fe200000000ff */
[----:B------:R-:W-:Y:S01]  /*37d0*/  FMUL.FTZ R4, R55, UR25 ;  /* 0x0000001937047c20 */ /* 0x000fe20008410000 */
[----:B------:R-:W-:Y:S02]  /*37e0*/  LOP3.LUT P4, RZ, R75, 0xff, RZ, 0xc0, !PT ;  /* 0x000000ff4bff7812 */ /* 0x000fe4000788c0ff */
[----:B------:R-:W-:Y:S02]  /*37f0*/  FSEL R9, R2, RZ, P5 ;  /* 0x000000ff02097208 */ /* 0x000fe40002800000 */
        /* <DEDUP_REMOVED lines=17> */
.L_x_2077:
        /* <DEDUP_REMOVED lines=23> */
[----:B------:R-:W-:Y:S01]  /*3a80*/  F2FP.F16.F32.PACK_AB R55, R0, R55 ;  /* 0x000000370037723e */ /* 0x000fe200000000ff */
[----:B------:R-:W-:Y:S01]  /*3a90*/  FADD.FTZ R5, R60, -R5 ;  /* 0x800000053c057221 */ /* 0x000fe20000010000 */
[----:B------:R-:W-:Y:S02]  /*3aa0*/  FSEL R0, R2, RZ, P6 ;  /* 0x000000ff02007208 */ /* 0x000fe40003000000 */
[----:B------:R-:W-:Y:S01]  /*3ab0*/  ISETP.GE.U32.AND P4, PT, R74, 0x1000000, PT ;  /* 0x010000004a00780c */ /* 0x000fe20003f86070 */
[----:B------:R-:W-:Y:S01]  /*3ac0*/  FMUL.FTZ R5, R5, UR16 ;  /* 0x0000001005057c20 */ /* 0x000fe20008410000 */
[----:B------:R-:W-:-:S02]  /*3ad0*/  ISETP.GE.U32.AND P6, PT, R75, 0x1000000, PT ;  /* 0x010000004b00780c */ /* 0x000fc40003fc6070 */
[----:B------:R-:W-:Y:S01]  /*3ae0*/  F2FP.F16.F32.PACK_AB R52, R53, R52 ;  /* 0x000000343534723e */ /* 0x000fe200000000ff */
[----:B------:R-:W-:Y:S01]  /*3af0*/  FMUL.FTZ R4, R5, UR25 ;  /* 0x0000001905047c20 */ /* 0x000fe20008410000 */
[----:B------:R-:W-:-:S04]  /*3b00*/  FSEL R5, R2, RZ, P5 ;  /* 0x000000ff02057208 */ /* 0x000fc80002800000 */
        /* <DEDUP_REMOVED lines=10> */
.L_x_2073:
[----:B------:R-:W-:-:S04]  /*3bb0*/  UISETP.NE.U32.AND UP3, UPT, UR26, URZ, UPT ;  /* 0x000000ff1a00728c */ /* 0x000fc8000bf65070 */
[----:B------:R-:W-:-:S09]  /*3bc0*/  UISETP.NE.AND.EX UP3, UPT, UR27, URZ, UPT, UP3 ;  /* 0x000000ff1b00728c */ /* 0x000fd2000bf65330 */
[----:B------:R-:W-:Y:S05]  /*3bd0*/  BRA.U !UP3, `(.L_x_2078) ;  /* 0x000000050b507547 */ /* 0x000fea000b800000 */
[----:B------:R-:W-:-:S04]  /*3be0*/  UISETP.NE.U32.AND UP3, UPT, UR10, URZ, UPT ;  /* 0x000000ff0a00728c */ /* 0x000fc8000bf65070 */
[----:B------:R-:W-:-:S09]  /*3bf0*/  UISETP.NE.AND.EX UP3, UPT, UR11, URZ, UPT, UP3 ;  /* 0x000000ff0b00728c */ /* 0x000fd2000bf65330 */
[----:B------:R-:W-:Y:S05]  /*3c00*/  BRA.U !UP3, `(.L_x_2079) ;  /* 0x000000010bac7547 */ /* 0x000fea000b800000 */
[----:B------:R-:W-:Y:S01]  /*3c10*/  IMAD.MOV.U32 R6, RZ, RZ, R64 ;  /* 0x000000ffff067224 */ /* 0x000fe200078e0040 */
        /* <DEDUP_REMOVED lines=16> */
[C---:B------:R-:W-:Y:S01]  /*3d20*/  LOP3.LUT P4, RZ, R74.reuse, 0xff, RZ, 0xc0, !PT ;  /* 0x000000ff4aff7812 */ /* 0x040fe2000788c0ff */
        /* <DEDUP_REMOVED lines=25> */
.L_x_2079:
[----:B01----:R-:W-:Y:S01]  /*3ec0*/  MOV R52, R64 ;  /* 0x0000004000347202 */ /* 0x003fe20000000f00 */
[--C-:B------:R-:W-:Y:S01]  /*3ed0*/  FFMA.FTZ R53, R73, UR17, R92.reuse ;  /* 0x0000001149357c23 */ /* 0x100fe2000801005c */
[--C-:B------:R-:W-:Y:S01]  /*3ee0*/  FFMA.FTZ R54, R72, UR17, R92.reuse ;  /* 0x0000001148367c23 */ /* 0x100fe2000801005c */
[----:B------:R-:W-:Y:S01]  /*3ef0*/  FFMA.FTZ R88, R71, UR17, R92 ;  /* 0x0000001147587c23 */ /* 0x000fe2000801005c */
[----:B------:R-:W-:Y:S01]  /*3f00*/  SHF.R.U32.HI R89, RZ, 0x10, R65 ;  /* 0x00000010ff597819 */ /* 0x000fe20000011641 */
[----:B------:R-:W-:Y:S02]  /*3f10*/  HADD2.F32 R55, -RZ, R52.H0_H0 ;  /* 0x20000034ff377230 */ /* 0x000fe40000004100 */
[----:B------:R-:W-:Y:S01]  /*3f20*/  FADD.FTZ R52, R70, -R53 ;  /* 0x8000003546347221 */ /* 0x000fe20000010000 */
[----:B------:R-:W-:Y:S01]  /*3f30*/  SHF.R.U64 R53, R64, 0x10, R65 ;  /* 0x0000001040357819 */ /* 0x000fe20000001241 */
[----:B------:R-:W-:Y:S01]  /*3f40*/  FADD.FTZ R54, R63, -R54 ;  /* 0x800000363f367221 */ /* 0x000fe20000010000 */
[----:B------:R-:W-:Y:S01]  /*3f50*/  FADD.FTZ R88, R61, -R88 ;  /* 0x800000583d587221 */ /* 0x000fe20000010000 */
[----:B------:R-:W-:Y:S01]  /*3f60*/  FFMA.FTZ R52, R52, UR16, R55 ;  /* 0x0000001034347c23 */ /* 0x000fe20008010037 */
[----:B------:R-:W-:Y:S01]  /*3f70*/  IMAD.MOV.U32 R55, RZ, RZ, R65 ;  /* 0x000000ffff377224 */ /* 0x000fe200078e0041 */
[----:B------:R-:W-:Y:S01]  /*3f80*/  LOP3.LUT P4, RZ, R74, 0xff, RZ, 0xc0, !PT ;  /* 0x000000ff4aff7812 */ /* 0x000fe2000788c0ff */
[----:B------:R-:W-:-:S02]  /*3f90*/  HADD2.F32 R53, -RZ, R53.H0_H0 ;  /* 0x20000035ff357230 */ /* 0x000fc40000004100 */
[----:B------:R-:W-:Y:S01]  /*3fa0*/  FMUL.FTZ R52, R52, UR25 ;  /* 0x0000001934347c20 */ /* 0x000fe20008410000 */
[----:B------:R-:W-:Y:S01]  /*3fb0*/  HADD2.F32 R89, -RZ, R89.H0_H0 ;  /* 0x20000059ff597230 */ /* 0x000fe20000004100 */
[----:B------:R-:W-:Y:S01]  /*3fc0*/  LOP3.LUT P5, RZ, R74, 0xff00, RZ, 0xc0, !PT ;  /* 0x0000ff004aff7812 */ /* 0x000fe200078ac0ff */
[----:B------:R-:W-:Y:S02]  /*3fd0*/  HADD2.F32 R55, -RZ, R55.H0_H0 ;  /* 0x20000037ff377230 */ /* 0x000fe40000004100 */
[----:B------:R-:W-:Y:S01]  /*3fe0*/  FFMA.FTZ R54, R54, UR16, R53 ;  /* 0x0000001036367c23 */ /* 0x000fe20008010035 */
[----:B------:R-:W-:Y:S02]  /*3ff0*/  FSEL R52, R52, RZ, P4 ;  /* 0x000000ff34347208 */ /* 0x000fe40002000000 */
[----:B------:R-:W-:Y:S01]  /*4000*/  LOP3.LUT P4, RZ, R74, 0xff0000, RZ, 0xc0, !PT ;  /* 0x00ff00004aff7812 */ /* 0x000fe2000788c0ff */
[----:B------:R-:W-:Y:S01]  /*4010*/  FFMA.FTZ R53, R88, UR16, R55 ;  /* 0x0000001058357c23 */ /* 0x000fe20008010037 */
[----:B------:R-:W-:Y:S01]  /*4020*/  FFMA.FTZ R55, R62, UR17, R92 ;  /* 0x000000113e377c23 */ /* 0x000fe2000801005c */
[----:B------:R-:W-:-:S02]  /*4030*/  FMUL.FTZ R54, R54, UR25 ;  /* 0x0000001936367c20 */ /* 0x000fc40008410000 */
[----:B------:R-:W-:Y:S01]  /*4040*/  FMUL.FTZ R53, R53, UR25 ;  /* 0x0000001935357c20 */ /* 0x000fe20008410000 */
[----:B------:R-:W-:Y:S02]  /*4050*/  FADD.FTZ R88, R60, -R55 ;  /* 0x800000373c587221 */ /* 0x000fe40000010000 */
[----:B------:R-:W-:Y:S02]  /*4060*/  FSEL R55, R54, RZ, P5 ;  /* 0x000000ff36377208 */ /* 0x000fe40002800000 */
[----:B------:R-:W-:Y:S01]  /*4070*/  FFMA.FTZ R88, R88, UR16, R89 ;  /* 0x0000001058587c23 */ /* 0x000fe20008010059 */
[----:B------:R-:W-:Y:S02]  /*4080*/  ISETP.GE.U32.AND P5, PT, R74, 0x1000000, PT ;  /* 0x010000004a00780c */ /* 0x000fe40003fa6070 */
[----:B------:R-:W-:Y:S01]  /*4090*/  FSEL R53, R53, RZ, P4 ;  /* 0x000000ff35357208 */ /* 0x000fe20002000000 */
[----:B------:R-:W-:Y:S01]  /*40a0*/  FMUL.FTZ R88, R88, UR25 ;  /* 0x0000001958587c20 */ /* 0x000fe20008410000 */
[----:B------:R-:W-:-:S04]  /*40b0*/  F2FP.F16.F32.PACK_AB R55, R55, R52 ;  /* 0x000000343737723e */ /* 0x000fc800000000ff */
[----:B------:R-:W-:Y:S02]  /*40c0*/  FSEL R88, R88, RZ, P5 ;  /* 0x000000ff58587208 */ /* 0x000fe40002800000 */
[----:B------:R-:W-:Y:S02]  /*40d0*/  PRMT R52, R55, 0x7632, R52 ;  /* 0x0000763237347816 */ /* 0x000fe40000000034 */
[----:B------:R-:W-:-:S04]  /*40e0*/  F2FP.F16.F32.PACK_AB R88, R88, R53 ;  /* 0x000000355858723e */ /* 0x000fc800000000ff */
[C---:B------:R-:W-:Y:S02]  /*40f0*/  PRMT R53, R88.reuse, 0x7632, R53 ;  /* 0x0000763258357816 */ /* 0x040fe40000000035 */
[----:B------:R-:W-:Y:S01]  /*4100*/  PRMT R54, R88, 0x7610, R54 ;  /* 0x0000761058367816 */ /* 0x000fe20000000036 */
[----:B------:R-:W-:Y:S06]  /*4110*/  BRA `(.L_x_2076) ;  /* 0x0000000400007947 */ /* 0x000fec0003800000 */
.L_x_2078:
        /* <DEDUP_REMOVED lines=36> */
.L_x_2080:
        /* <DEDUP_REMOVED lines=27> */
[----:B------:R-:W-:-:S07]  /*4510*/  PRMT R53, R54, 0x7632, R53 ;  /* 0x0000763236357816 */ /* 0x000fce0000000035 */
.L_x_2076:
        /* <DEDUP_REMOVED lines=16> */
.L_x_2081:
        /* <DEDUP_REMOVED lines=10> */
.L_x_2082:
[----:B------:R-:W-:-:S07]  /*46c0*/  VIADD R85, R85, 0x80 ;  /* 0x0000008055557836 */ /* 0x000fce0000000000 */
.L_x_2072:
[----:B------:R-:W-:Y:S05]  /*46d0*/  BSYNC.RECONVERGENT B0 ;  /* 0x0000000000007941 */ /* 0x000fea0003800200 */
.L_x_2071:
        /* <DEDUP_REMOVED lines=25> */
[----:B------:R-:W-:Y:S02]  /*4870*/  HADD2.F32 R6, -RZ, R6.H0_H0 ;  /* 0x20000006ff067230 */ /* 0x000fe40000004100 */
[----:B------:R-:W-:Y:S01]  /*4880*/  FADD.FTZ R9, R10, -R9 ;  /* 0x800000090a097221 */ /* 0x000fe20000010000 */
[----:B------:R-:W-:Y:S01]  /*4890*/  FMUL.FTZ R4, R7, UR25 ;  /* 0x0000001907047c20 */ /* 0x000fe20008410000 */
[----:B------:R-:W-:Y:S01]  /*48a0*/  HADD2.F32 R5, -RZ, R5.H0_H0 ;  /* 0x20000005ff057230 */ /* 0x000fe20000004100 */
        /* <DEDUP_REMOVED lines=9> */
[----:B------:R-:W-:Y:S02]  /*4940*/  F2FP.F16.F32.PACK_AB R7, R6, R7 ;  /* 0x000000070607723e */ /* 0x000fe400000000ff */
[----:B------:R-:W-:Y:S01]  /*4950*/  F2FP.F16.F32.PACK_AB R6, R5, R0 ;  /* 0x000000000506723e */ /* 0x000fe200000000ff */
[----:B------:R-:W-:Y:S01]  /*4960*/  FMUL.FTZ R0, R9, UR25 ;  /* 0x0000001909007c20 */ /* 0x000fe20008410000 */
[----:B------:R-:W-:Y:S02]  /*4970*/  LOP3.LUT P6, RZ, R59, 0xff, RZ, 0xc0, !PT ;  /* 0x000000ff3bff7812 */ /* 0x000fe400078cc0ff */
[----:B------:R-:W-:Y:S02]  /*4980*/  FSEL R5, R4, RZ, P5 ;  /* 0x000000ff04057208 */ /* 0x000fe40002800000 */
[----:B------:R-:W-:-:S02]  /*4990*/  LOP3.LUT P5, RZ, R58, 0xff00, RZ, 0xc0, !PT ;  /* 0x0000ff003aff7812 */ /* 0x000fc400078ac0ff */
[----:B------:R-:W-:Y:S02]  /*49a0*/  FSEL R2, R2, RZ, P6 ;  /* 0x000000ff02027208 */ /* 0x000fe40003000000 */
[C---:B------:R-:W-:Y:S01]  /*49b0*/  F2FP.F16.F32.PACK_AB R5, R8.reuse, R5 ;  /* 0x000000050805723e */ /* 0x040fe200000000ff */
        /* <DEDUP_REMOVED lines=22> */
.L_x_2087:
[--C-:B------:R-:W-:Y:S01]  /*4b20*/  SHF.R.U64 R2, R68, 0x10, R69.reuse ;  /* 0x0000001044027819 */ /* 0x100fe20000001245 */
[--C-:B------:R-:W-:Y:S01]  /*4b30*/  FFMA.FTZ R0, R56, UR17, R92.reuse ;  /* 0x0000001138007c23 */ /* 0x100fe2000801005c */
[----:B012---:R-:W-:Y:S01]  /*4b40*/  MOV R52, R69 ;  /* 0x0000004500347202 */ /* 0x007fe20000000f00 */
[----:B------:R-:W-:Y:S01]  /*4b50*/  FFMA.FTZ R4, R15, UR17, R92 ;  /* 0x000000110f047c23 */ /* 0x000fe2000801005c */
[----:B------:R-:W-:Y:S01]  /*4b60*/  LOP3.LUT P6, RZ, R58, 0xff00, RZ, 0xc0, !PT ;  /* 0x0000ff003aff7812 */ /* 0x000fe200078cc0ff */
        /* <DEDUP_REMOVED lines=9> */
[----:B------:R-:W-:Y:S01]  /*4c00*/  FFMA.FTZ R53, R12, UR17, R92 ;  /* 0x000000110c357c23 */ /* 0x000fe2000801005c */
[----:B------:R-:W-:Y:S02]  /*4c10*/  HADD2.F32 R54, -RZ, R52.H0_H0 ;  /* 0x20000034ff367230 */ /* 0x000fe40000004100 */
[----:B------:R-:W-:Y:S01]  /*4c20*/  FADD.FTZ R5, R14, -R5 ;  /* 0x800000050e057221 */ /* 0x000fe20000010000 */
[----:B------:R-:W-:Y:S01]  /*4c30*/  FMUL.FTZ R2, R2, UR25 ;  /* 0x0000001902027c20 */ /* 0x000fe20008410000 */
[----:B------:R-:W-:Y:S02]  /*4c40*/  HADD2.F32 R52, -RZ, R4.H0_H0 ;  /* 0x20000004ff347230 */ /* 0x000fe40000004100 */
[----:B------:R-:W-:Y:S01]  /*4c50*/  FADD.FTZ R53, R10, -R53 ;  /* 0x800000350a357221 */ /* 0x000fe20000010000 */
[----:B------:R-:W-:Y:S01]  /*4c60*/  LOP3.LUT P4, RZ, R59, 0xff00, RZ, 0xc0, !PT ;  /* 0x0000ff003bff7812 */ /* 0x000fe2000788c0ff */
[----:B------:R-:W-:Y:S01]  /*4c70*/  FMUL.FTZ R0, R0, UR25 ;  /* 0x0000001900007c20 */ /* 0x000fe20008410000 */
[----:B------:R-:W-:Y:S01]  /*4c80*/  LOP3.LUT P5, RZ, R58, 0xff, RZ, 0xc0, !PT ;  /* 0x000000ff3aff7812 */ /* 0x000fe200078ac0ff */
[----:B------:R-:W-:Y:S01]  /*4c90*/  FFMA.FTZ R5, R5, UR16, R52 ;  /* 0x0000001005057c23 */ /* 0x000fe20008010034 */
[C---:B------:R-:W-:Y:S01]  /*4ca0*/  FSEL R52, R2.reuse, RZ, P6 ;  /* 0x000000ff02347208 */ /* 0x040fe20003000000 */
[----:B------:R-:W-:Y:S01]  /*4cb0*/  FFMA.FTZ R4, R53, UR16, R54 ;  /* 0x0000001035047c23 */ /* 0x000fe20008010036 */
[----:B------:R-:W-:Y:S01]  /*4cc0*/  LOP3.LUT P6, RZ, R59, 0xff, RZ, 0xc0, !PT ;  /* 0x000000ff3bff7812 */ /* 0x000fe200078cc0ff */
[----:B------:R-:W-:Y:S01]  /*4cd0*/  FMUL.FTZ R5, R5, UR25 ;  /* 0x0000001905057c20 */ /* 0x000fe20008410000 */
[----:B------:R-:W-:Y:S01]  /*4ce0*/  FSEL R53, R2, RZ, P4 ;  /* 0x000000ff02357208 */ /* 0x000fe20002000000 */
[----:B------:R-:W-:Y:S01]  /*4cf0*/  FMUL.FTZ R4, R4, UR25 ;  /* 0x0000001904047c20 */ /* 0x000fe20008410000 */
[----:B------:R-:W-:-:S02]  /*4d00*/  ISETP.GE.U32.AND P4, PT, R58, 0x1000000, PT ;  /* 0x010000003a00780c */ /* 0x000fc40003f86070 */
[C---:B------:R-:W-:Y:S02]  /*4d10*/  FSEL R2, R5.reuse, RZ, P5 ;  /* 0x000000ff05027208 */ /* 0x040fe40002800000 */
[----:B------:R-:W-:Y:S02]  /*4d20*/  FSEL R5, R5, RZ, P6 ;  /* 0x000000ff05057208 */ /* 0x000fe40003000000 */
[----:B------:R-:W-:Y:S02]  /*4d30*/  LOP3.LUT P6, RZ, R58, 0xff0000, RZ, 0xc0, !PT ;  /* 0x00ff00003aff7812 */ /* 0x000fe400078cc0ff */
[----:B------:R-:W-:Y:S02]  /*4d40*/  F2FP.F16.F32.PACK_AB R55, R5, R2 ;  /* 0x000000020537723e */ /* 0x000fe400000000ff */
        /* <DEDUP_REMOVED lines=16> */
.L_x_2086:
        /* <DEDUP_REMOVED lines=22> */
[----:B------:R-:W-:Y:S01]  /*4fb0*/  F2FP.F16.F32.PACK_AB R7, R6, R7 ;  /* 0x000000070607723e */ /* 0x000fe200000000ff */
[----:B------:R-:W-:Y:S01]  /*4fc0*/  FMUL.FTZ R6, R5, UR16 ;  /* 0x0000001005067c20 */ /* 0x000fe20008410000 */
[----:B------:R-:W-:Y:S01]  /*4fd0*/  F2FP.F16.F32.PACK_AB R9, R2, R9 ;  /* 0x000000090209723e */ /* 0x000fe200000000ff */
[----:B------:R-:W-:Y:S01]  /*4fe0*/  FMUL.FTZ R2, R53, UR25 ;  /* 0x0000001935027c20 */ /* 0x000fe20008410000 */
[----:B------:R-:W-:-:S02]  /*4ff0*/  FSEL R5, R4, RZ, P5 ;  /* 0x000000ff04057208 */ /* 0x000fc40002800000 */
[----:B------:R-:W-:Y:S02]  /*5000*/  LOP3.LUT P5, RZ, R58, 0xff00, RZ, 0xc0, !PT ;  /* 0x0000ff003aff7812 */ /* 0x000fe400078ac0ff */
[----:B------:R-:W-:Y:S02]  /*5010*/  FSEL R0, R0, RZ, P6 ;  /* 0x000000ff00007208 */ /* 0x000fe40003000000 */
[----:B------:R-:W-:Y:S02]  /*5020*/  LOP3.LUT P6, RZ, R59, 0xff00, RZ, 0xc0, !PT ;  /* 0x0000ff003bff7812 */ /* 0x000fe400078cc0ff */
[C---:B------:R-:W-:Y:S01]  /*5030*/  F2FP.F16.F32.PACK_AB R5, R6.reuse, R5 ;  /* 0x000000050605723e */ /* 0x040fe200000000ff */
[----:B------:R-:W-:Y:S01]  /*5040*/  FMUL.FTZ R6, R6, UR25 ;  /* 0x0000001906067c20 */ /* 0x000fe20008410000 */
[----:B------:R-:W-:Y:S02]  /*5050*/  FSEL R4, R2, RZ, P5 ;  /* 0x000000ff02047208 */ /* 0x000fe40002800000 */
[----:B------:R-:W-:-:S02]  /*5060*/  ISETP.GE.U32.AND P4, PT, R58, 0x1000000, PT ;  /* 0x010000003a00780c */ /* 0x000fc40003f86070 */
[----:B------:R-:W-:Y:S02]  /*5070*/  ISETP.GE.U32.AND P5, PT, R59, 0x1000000, PT ;  /* 0x010000003b00780c */ /* 0x000fe40003fa6070 */
[----:B------:R-:W-:Y:S02]  /*5080*/  FSEL R55, R2, RZ, P6 ;  /* 0x000000ff02377208 */ /* 0x000fe40003000000 */
[----:B------:R-:W-:Y:S02]  /*5090*/  F2FP.F16.F32.PACK_AB R2, R53, R0 ;  /* 0x000000003502723e */ /* 0x000fe400000000ff */
        /* <DEDUP_REMOVED lines=12> */
.L_x_2089:
        /* <DEDUP_REMOVED lines=15> */
[----:B------:R-:W-:Y:S01]  /*5250*/  F2FP.F16.F32.PACK_AB R52, R53, R52 ;  /* 0x000000343534723e */ /* 0x000fe200000000ff */
        /* <DEDUP_REMOVED lines=10> */
[----:B------:R-:W-:Y:S01]  /*5300*/  F2FP.F16.F32.PACK_AB R55, R5, R0 ;  /* 0x000000000537723e */ /* 0x000fe200000000ff */
[----:B------:R-:W-:Y:S01]  /*5310*/  FMUL.FTZ R53, R53, UR25 ;  /* 0x0000001935357c20 */ /* 0x000fe20008410000 */
[----:B------:R-:W-:Y:S02]  /*5320*/  ISETP.GE.U32.AND P4, PT, R58, 0x1000000, PT ;  /* 0x010000003a00780c */ /* 0x000fe40003f86070 */
[----:B------:R-:W-:Y:S02]  /*5330*/  FSEL R0, R2, RZ, P6 ;  /* 0x000000ff02007208 */ /* 0x000fe40003000000 */
[----:B------:R-:W-:-:S02]  /*5340*/  ISETP.GE.U32.AND P6, PT, R59, 0x1000000, PT ;  /* 0x010000003b00780c */ /* 0x000fc40003fc6070 */
        /* <DEDUP_REMOVED lines=11> */
.L_x_2085:
        /* <DEDUP_REMOVED lines=11> */
[----:B------:R-:W-:Y:S01]  /*54b0*/  FFMA.FTZ R53, R12, UR17, R92 ;  /* 0x000000110c357c23 */ /* 0x000fe2000801005c */
[----:B------:R-:W-:Y:S02]  /*54c0*/  HADD2.F32 R7, -RZ, R8.H0_H0 ;  /* 0x20000008ff077230 */ /* 0x000fe40000004100 */
[----:B------:R-:W-:Y:S01]  /*54d0*/  FADD.FTZ R52, R13, -R52 ;  /* 0x800000340d347221 */ /* 0x000fe20000010000 */
[----:B------:R-:W-:Y:S02]  /*54e0*/  HADD2.F32 R9, -RZ, R9.H0_H0 ;  /* 0x20000009ff097230 */ /* 0x000fe40000004100 */
[----:B------:R-:W-:Y:S01]  /*54f0*/  FFMA.FTZ R8, R15, UR17, R92 ;  /* 0x000000110f087c23 */ /* 0x000fe2000801005c */
[----:B------:R-:W-:Y:S01]  /*5500*/  FADD.FTZ R53, R10, -R53 ;  /* 0x800000350a357221 */ /* 0x000fe20000010000 */
[----:B------:R-:W-:Y:S01]  /*5510*/  FFMA.FTZ R6, R6, UR16, R7 ;  /* 0x0000001006067c23 */ /* 0x000fe20008010007 */
[----:B------:R-:W-:Y:S01]  /*5520*/  LOP3.LUT P4, RZ, R58, 0xff, RZ, 0xc0, !PT ;  /* 0x000000ff3aff7812 */ /* 0x000fe2000788c0ff */
[----:B------:R-:W-:Y:S01]  /*5530*/  FFMA.FTZ R7, R52, UR16, R9 ;  /* 0x0000001034077c23 */ /* 0x000fe20008010009 */
[--C-:B------:R-:W-:Y:S01]  /*5540*/  IMAD.MOV.U32 R9, RZ, RZ, R69.reuse ;  /* 0x000000ffff097224 */ /* 0x100fe200078e0045 */
[----:B------:R-:W-:Y:S01]  /*5550*/  SHF.R.U32.HI R52, RZ, 0x10, R69 ;  /* 0x00000010ff347819 */ /* 0x000fe20000011645 */
[----:B------:R-:W-:Y:S01]  /*5560*/  FADD.FTZ R8, R11, -R8 ;  /* 0x800000080b087221 */ /* 0x000fe20000010000 */
[----:B------:R-:W-:Y:S01]  /*5570*/  FMUL.FTZ R54, R7, UR25 ;  /* 0x0000001907367c20 */ /* 0x000fe20008410000 */
[----:B------:R-:W-:Y:S01]  /*5580*/  LOP3.LUT P5, RZ, R58, 0xff00, RZ, 0xc0, !PT ;  /* 0x0000ff003aff7812 */ /* 0x000fe200078ac0ff */
[----:B------:R-:W-:-:S02]  /*5590*/  HADD2.F32 R9, -RZ, R9.H0_H0 ;  /* 0x20000009ff097230 */ /* 0x000fc40000004100 */
[----:B------:R-:W-:Y:S01]  /*55a0*/  HADD2.F32 R52, -RZ, R52.H0_H0 ;  /* 0x20000034ff347230 */ /* 0x000fe20000004100 */
[----:B------:R-:W-:Y:S02]  /*55b0*/  FSEL R54, R54, RZ, P5 ;  /* 0x000000ff36367208 */ /* 0x000fe40002800000 */
[----:B------:R-:W-:Y:S01]  /*55c0*/  FFMA.FTZ R8, R8, UR16, R9 ;  /* 0x0000001008087c23 */ /* 0x000fe20008010009 */
[----:B------:R-:W-:Y:S01]  /*55d0*/  ISETP.GE.U32.AND P5, PT, R58, 0x1000000, PT ;  /* 0x010000003a00780c */ /* 0x000fe20003fa6070 */
[----:B------:R-:W-:Y:S01]  /*55e0*/  FFMA.FTZ R9, R53, UR16, R52 ;  /* 0x0000001035097c23 */ /* 0x000fe20008010034 */
[----:B------:R-:W-:Y:S01]  /*55f0*/  FMUL.FTZ R52, R6, UR25 ;  /* 0x0000001906347c20 */ /* 0x000fe20008410000 */
[----:B------:R-:W-:-:S04]  /*5600*/  F2FP.F16.F32.PACK_AB R54, R54, R7 ;  /* 0x000000073636723e */ /* 0x000fc800000000ff */
[----:B------:R-:W-:Y:S01]  /*5610*/  FSEL R53, R52, RZ, P4 ;  /* 0x000000ff34357208 */ /* 0x000fe20002000000 */
[----:B------:R-:W-:Y:S01]  /*5620*/  FMUL.FTZ R52, R9, UR25 ;  /* 0x0000001909347c20 */ /* 0x000fe20008410000 */
[----:B------:R-:W-:Y:S02]  /*5630*/  LOP3.LUT P4, RZ, R58, 0xff0000, RZ, 0xc0, !PT ;  /* 0x00ff00003aff7812 */ /* 0x000fe4000788c0ff */
[----:B------:R-:W-:Y:S01]  /*5640*/  F2FP.F16.F32.PACK_AB R53, R53, R6 ;  /* 0x000000063535723e */ /* 0x000fe200000000ff */
[----:B------:R-:W-:Y:S01]  /*5650*/  FMUL.FTZ R6, R8, UR25 ;  /* 0x0000001908067c20 */ /* 0x000fe20008410000 */
[----:B------:R-:W-:Y:S02]  /*5660*/  FSEL R52, R52, RZ, P5 ;  /* 0x000000ff34347208 */ /* 0x000fe40002800000 */
[----:B------:R-:W-:Y:S02]  /*5670*/  PRMT R55, R53, 0x7632, R55 ;  /* 0x0000763235377816 */ /* 0x000fe40000000037 */
[----:B------:R-:W-:-:S02]  /*5680*/  FSEL R7, R6, RZ, P4 ;  /* 0x000000ff06077208 */ /* 0x000fc40002000000 */
[----:B------:R-:W-:Y:S02]  /*5690*/  F2FP.F16.F32.PACK_AB R6, R52, R9 ;  /* 0x000000093406723e */ /* 0x000fe400000000ff */
[----:B------:R-:W-:Y:S02]  /*56a0*/  F2FP.F16.F32.PACK_AB R7, R7, R8 ;  /* 0x000000080707723e */ /* 0x000fe400000000ff */
[----:B------:R-:W-:Y:S02]  /*56b0*/  PRMT R9, R53, 0x7610, R9 ;  /* 0x0000761035097816 */ /* 0x000fe40000000009 */
[C---:B------:R-:W-:Y:S02]  /*56c0*/  PRMT R52, R54.reuse, 0x7632, R52 ;  /* 0x0000763236347816 */ /* 0x040fe40000000034 */
[----:B------:R-:W-:Y:S02]  /*56d0*/  PRMT R8, R54, 0x7610, R8 ;  /* 0x0000761036087816 */ /* 0x000fe40000000008 */
[----:B------:R-:W-:-:S02]  /*56e0*/  PRMT R53, R7, 0x7632, R53 ;  /* 0x0000763207357816 */ /* 0x000fc40000000035 */
[----:B------:R-:W-:Y:S01]  /*56f0*/  PRMT R54, R6, 0x7632, R54 ;  /* 0x0000763206367816 */ /* 0x000fe20000000036 */
[----:B------:R-:W-:Y:S06]  /*5700*/  BRA `(.L_x_2088) ;  /* 0x0000000400947947 */ /* 0x000fec0003800000 */
.L_x_2091:
[----:B012---:R-:W-:Y:S02]  /*5710*/  IMAD.MOV.U32 R52, RZ, RZ, R68 ;  /* 0x000000ffff347224 */ /* 0x007fe400078e0044 */
        /* <DEDUP_REMOVED lines=10> */
[----:B------:R-:W-:Y:S01]  /*57c0*/  MOV R55, R69 ;  /* 0x0000004500377202 */ /* 0x000fe20000000f00 */
[----:B------:R-:W-:Y:S01]  /*57d0*/  HADD2.F32 R53, -RZ, R53.H0_H0 ;  /* 0x20000035ff357230 */ /* 0x000fe20000004100 */
[----:B------:R-:W-:Y:S01]  /*57e0*/  LOP3.LUT P4, RZ, R58, 0xff, RZ, 0xc0, !PT ;  /* 0x000000ff3aff7812 */ /* 0x000fe2000788c0ff */
[----:B------:R-:W-:-:S02]  /*57f0*/  HADD2.F32 R89, -RZ, R89.H0_H0 ;  /* 0x20000059ff597230 */ /* 0x000fc40000004100 */
[----:B------:R-:W-:Y:S01]  /*5800*/  FMUL.FTZ R52, R52, UR25 ;  /* 0x0000001934347c20 */ /* 0x000fe20008410000 */
[----:B------:R-:W-:Y:S02]  /*5810*/  HADD2.F32 R55, -RZ, R55.H0_H0 ;  /* 0x20000037ff377230 */ /* 0x000fe40000004100 */
[----:B------:R-:W-:Y:S01]  /*5820*/  FFMA.FTZ R54, R54, UR16, R53 ;  /* 0x0000001036367c23 */ /* 0x000fe20008010035 */
[----:B------:R-:W-:Y:S02]  /*5830*/  LOP3.LUT P5, RZ, R58, 0xff00, RZ, 0xc0, !PT ;  /* 0x0000ff003aff7812 */ /* 0x000fe400078ac0ff */
[----:B------:R-:W-:Y:S01]  /*5840*/  FSEL R52, R52, RZ, P4 ;  /* 0x000000ff34347208 */ /* 0x000fe20002000000 */
[----:B------:R-:W-:Y:S01]  /*5850*/  FFMA.FTZ R53, R88, UR16, R55 ;  /* 0x0000001058357c23 */ /* 0x000fe20008010037 */
[----:B------:R-:W-:Y:S01]  /*5860*/  FFMA.FTZ R55, R12, UR17, R92 ;  /* 0x000000110c377c23 */ /* 0x000fe2000801005c */
[----:B------:R-:W-:Y:S01]  /*5870*/  FMUL.FTZ R54, R54, UR25 ;  /* 0x0000001936367c20 */ /* 0x000fe20008410000 */
[----:B------:R-:W-:Y:S01]  /*5880*/  LOP3.LUT P4, RZ, R58, 0xff0000, RZ, 0xc0, !PT ;  /* 0x00ff00003aff7812 */ /* 0x000fe2000788c0ff */
[----:B------:R-:W-:Y:S01]  /*5890*/  FMUL.FTZ R53, R53, UR25 ;  /* 0x0000001935357c20 */ /* 0x000fe20008410000 */
[----:B------:R-:W-:-:S02]  /*58a0*/  FADD.FTZ R88, R10, -R55 ;  /* 0x800000370a587221 */ /* 0x000fc40000010000 */
        /* <DEDUP_REMOVED lines=9> */
[----:B------:R-:W-:Y:S01]  /*5940*/  PRMT R54, R53, 0x7632, R54 ;  /* 0x0000763235367816 */ /* 0x000fe20000000036 */
[----:B------:R-:W-:Y:S06]  /*5950*/  BRA `(.L_x_2088) ;  /* 0x0000000400007947 */ /* 0x000fec0003800000 */
.L_x_2090:
        /* <DEDUP_REMOVED lines=21> */
[----:B------:R-:W-:Y:S01]  /*5ab0*/  F2FP.F16.F32.PACK_AB R9, R6, R7 ;  /* 0x000000070609723e */ /* 0x000fe200000000ff */
[----:B------:R-:W-:Y:S01]  /*5ac0*/  FMUL.FTZ R6, R8, UR25 ;  /* 0x0000001908067c20 */ /* 0x000fe20008410000 */
[----:B------:R-:W-:Y:S02]  /*5ad0*/  FSEL R54, R54, RZ, P5 ;  /* 0x000000ff36367208 */ /* 0x000fe40002800000 */
[----:B------:R-:W-:Y:S02]  /*5ae0*/  PRMT R55, R9, 0x7632, R55 ;  /* 0x0000763209377816 */ /* 0x000fe40000000037 */
[----:B------:R-:W-:Y:S01]  /*5af0*/  FSEL R7, R6, RZ, P4 ;  /* 0x000000ff06077208 */ /* 0x000fe20002000000 */
[----:B------:R-:W-:Y:S01]  /*5b00*/  FMUL.FTZ R6, R52, UR25 ;  /* 0x0000001934067c20 */ /* 0x000fe20008410000 */
[----:B------:R-:W-:-:S02]  /*5b10*/  LOP3.LUT P4, RZ, R58, 0xff0000, RZ, 0xc0, !PT ;  /* 0x00ff00003aff7812 */ /* 0x000fc4000788c0ff */
[----:B------:R-:W-:Y:S02]  /*5b20*/  F2FP.F16.F32.PACK_AB R8, R7, R8 ;  /* 0x000000080708723e */ /* 0x000fe400000000ff */
[----:B------:R-:W-:Y:S02]  /*5b30*/  FSEL R7, R6, RZ, P4 ;  /* 0x000000ff06077208 */ /* 0x000fe40002000000 */
[----:B------:R-:W-:Y:S02]  /*5b40*/  F2FP.F16.F32.PACK_AB R6, R54, R53 ;  /* 0x000000353606723e */ /* 0x000fe400000000ff */
[----:B------:R-:W-:Y:S02]  /*5b50*/  F2FP.F16.F32.PACK_AB R7, R7, R52 ;  /* 0x000000340707723e */ /* 0x000fe400000000ff */
[----:B------:R-:W-:Y:S02]  /*5b60*/  PRMT R52, R8, 0x7632, R52 ;  /* 0x0000763208347816 */ /* 0x000fe40000000034 */
[----:B------:R-:W-:-:S02]  /*5b70*/  PRMT R53, R7, 0x7632, R53 ;  /* 0x0000763207357816 */ /* 0x000fc40000000035 */
[----:B------:R-:W-:Y:S01]  /*5b80*/  PRMT R54, R6, 0x7632, R54 ;  /* 0x0000763206367816 */ /* 0x000fe20000000036 */
[----:B------:R-:W-:Y:S06]  /*5b90*/  BRA `(.L_x_2088) ;  /* 0x0000000000707947 */ /* 0x000fec0003800000 */
.L_x_2092:
        /* <DEDUP_REMOVED lines=22> */
[----:B------:R-:W-:-:S03]  /*5d00*/  F2FP.F16.F32.PACK_AB R55, R52, R55 ;  /* 0x000000373437723e */ /* 0x000fc600000000ff */
[----:B------:R-:W-:Y:S02]  /*5d10*/  FSEL R53, R53, RZ, P5 ;  /* 0x000000ff35357208 */ /* 0x000fe40002800000 */
[----:B------:R-:W-:Y:S02]  /*5d20*/  FSEL R92, R92, RZ, P4 ;  /* 0x000000ff5c5c7208 */ /* 0x000fe40002000000 */
[----:B------:R-:W-:Y:S02]  /*5d30*/  PRMT R52, R55, 0x7632, R52 ;  /* 0x0000763237347816 */ /* 0x000fe40000000034 */
[----:B------:R-:W-:-:S04]  /*5d40*/  F2FP.F16.F32.PACK_AB R53, R53, R92 ;  /* 0x0000005c3535723e */ /* 0x000fc800000000ff */
[----:B------:R-:W-:-:S07]  /*5d50*/  PRMT R54, R53, 0x7632, R54 ;  /* 0x0000763235367816 */ /* 0x000fce0000000036 */
.L_x_2088:
        /* <DEDUP_REMOVED lines=16> */
.L_x_2093:
        /* <DEDUP_REMOVED lines=10> */
.L_x_2084:
[----:B------:R-:W-:Y:S05]  /*5f00*/  BSYNC.RECONVERGENT B0 ;  /* 0x0000000000007941 */ /* 0x000fea0003800200 */
.L_x_2083:
[----:B------:R-:W-:Y:S01]  /*5f10*/  UPLOP3.LUT UP1, UPT, UPT, UPT, UP1, 0x40, 0x4 ;  /* 0x000000000004789c */ /* 0x000fe20003f2e810 */
[----:B------:R-:W-:Y:S10]  /*5f20*/  BRA.U !UP2, `(.L_x_2094) ;  /* 0xffffffa50a387547 */ /* 0x000ff4000b83ffff */
.L_x_2050:
        /* <DEDUP_REMOVED lines=25> */
.L_x_2095:
        /* <DEDUP_REMOVED lines=12> */
.L_x_3564:


//--------------------- .text._ZN10layer_norm22ln_bwd_finalize_kernelINS_22Kernel_traits_finalizeILj1536Ef6__halfS2_S2_fjLb0ELj1024ELj4ENS_18Kernel_traits_baseILj1536EfS2_S2_S2_fjLj1024EEEEELb0ELb1EEEvNS_9BwdParamsE --------------------------
	.section	.text._ZN10layer_norm22ln_bwd_finalize_kernelINS_22Kernel_traits_finalizeILj1536Ef6__halfS2_S2_fjLb0ELj1024ELj4ENS_18Kernel_traits_baseILj1536EfS2_S2_S2_fjLj1024EEEEELb0ELb1EEEvNS_9BwdParamsE,"ax",@progbits
	.align	128
        .global         _ZN10layer_norm22ln_bwd_finalize_kernelINS_22Kernel_traits_finalizeILj1536Ef6__halfS2_S2_fjLb0ELj1024ELj4ENS_18Kernel_traits_baseILj1536EfS2_S2_S2_fjLj1024EEEEELb0ELb1EEEvNS_9BwdParamsE
        .type           _ZN10layer_norm22ln_bwd_finalize_kernelINS_22Kernel_traits_finalizeILj1536Ef6__halfS2_S2_fjLb0ELj1024ELj4ENS_18Kernel_traits_baseILj1536EfS2_S2_S2_fjLj1024EEEEELb0ELb1EEEvNS_9BwdParamsE,@function
        .size           _ZN10layer_norm22ln_bwd_finalize_kernelINS_22Kernel_traits_finalizeILj1536Ef6__halfS2_S2_fjLb0ELj1024ELj4ENS_18Kernel_traits_baseILj1536EfS2_S2_S2_fjLj1024EEEEELb0ELb1EEEvNS_9BwdParamsE,(.L_x_3565 - _ZN10layer_norm22ln_bwd_finalize_kernelINS_22Kernel_traits_finalizeILj1536Ef6__halfS2_S2_fjLb0ELj1024ELj4ENS_18Kernel_traits_baseILj1536EfS2_S2_S2_fjLj1024EEEEELb0ELb1EEEvNS_9BwdParamsE)
        .other          _ZN10layer_norm22ln_bwd_finalize_kernelINS_22Kernel_traits_finalizeILj1536Ef6__halfS2_S2_fjLb0ELj1024ELj4ENS_18Kernel_traits_baseILj1536EfS2_S2_S2_fjLj1024EEEEELb0ELb1EEEvNS_9BwdParamsE,@"STO_CUDA_ENTRY STV_DEFAULT"
_ZN10layer_norm22ln_bwd_finalize_kernelINS_22Kernel_traits_finalizeILj1536Ef6__halfS2_S2_fjLb0ELj1024ELj4ENS_18Kernel_traits_baseILj1536EfS2_S2_S2_fjLj1024EEEEELb0ELb1EEEvNS_9BwdParamsE:
.text._ZN10layer_norm22ln_bwd_finalize_kernelINS_22Kernel_traits_finalizeILj1536Ef6__halfS2_S2_fjLb0ELj1024ELj4ENS_18Kernel_traits_baseILj1536EfS2_S2_S2_fjLj1024EEEEELb0ELb1EEEvNS_9BwdParamsE:
        /* <DEDUP_REMOVED lines=81> */
.L_x_2100:
        /* <DEDUP_REMOVED lines=118> */
.L_x_2099:
[----:B------:R-:W-:Y:S05]  /*0c70*/  BSYNC.RECONVERGENT B1 ;  /* 0x0000000000017941 */ /* 0x000fea0003800200 */
.L_x_2098:
        /* <DEDUP_REMOVED lines=77> */
.L_x_2102:
[----:B------:R-:W-:Y:S05]  /*1150*/  BSYNC.RECONVERGENT B1 ;  /* 0x0000000000017941 */ /* 0x000fea0003800200 */
.L_x_2101:
        /* <DEDUP_REMOVED lines=38> */
.L_x_2104:
[----:B------:R-:W-:Y:S05]  /*13c0*/  BSYNC.RECONVERGENT B1 ;  /* 0x0000000000017941 */ /* 0x000fea0003800200 */
.L_x_2103:
        /* <DEDUP_REMOVED lines=8> */
.L_x_2105:
        /* <DEDUP_REMOVED lines=10> */
.L_x_2097:
[----:B------:R-:W-:Y:S05]  /*14f0*/  BSYNC.RECONVERGENT B0 ;  /* 0x0000000000007941 */ /* 0x000fea0003800200 */
.L_x_2096:
        /* <DEDUP_REMOVED lines=55> */
.L_x_2106:
        /* <DEDUP_REMOVED lines=9> */
.L_x_3565:


//--------------------- .text._ZN10layer_norm40ln_parallel_residual_bwd_finalize_kernelINS_22Kernel_traits_finalizeILj1536Ef6__halfS2_S2_fjLb0ELj1024ELj4ENS_18Kernel_traits_baseILj1536EfS2_S2_S2_fjLj1024EEEEELb1EEEvNS_9BwdParamsE --------------------------
	.section	.text._ZN10layer_norm40ln_parallel_residual_bwd_finalize_kernelINS_22Kernel_traits_finalizeILj1536Ef6__halfS2_S2_fjLb0ELj1024ELj4ENS_18Kernel_traits_baseILj1536EfS2_S2_S2_fjLj1024EEEEELb1EEEvNS_9BwdParamsE,"ax",@progbits
	.align	128
        .global         _ZN10layer_norm40ln_parallel_residual_bwd_finalize_kernelINS_22Kernel_traits_finalizeILj1536Ef6__halfS2_S2_fjLb0ELj1024ELj4ENS_18Kernel_traits_baseILj1536EfS2_S2_S2_fjLj1024EEEEELb1EEEvNS_9BwdParamsE
        .type           _ZN10layer_norm40ln_parallel_residual_bwd_finalize_kernelINS_22Kernel_traits_finalizeILj1536Ef6__halfS2_S2_fjLb0ELj1024ELj4ENS_18Kernel_traits_baseILj1536EfS2_S2_S2_fjLj1024EEEEELb1EEEvNS_9BwdParamsE,@function
        .size           _ZN10layer_norm40ln_parallel_residual_bwd_finalize_kernelINS_22Kernel_traits_finalizeILj1536Ef6__halfS2_S2_fjLb0ELj1024ELj4ENS_18Kernel_traits_baseILj1536EfS2_S2_S2_fjLj1024EEEEELb1EEEvNS_9BwdParamsE,(.L_x_3566 - _ZN10layer_norm40ln_parallel_residual_bwd_finalize_kernelINS_22Kernel_traits_finalizeILj1536Ef6__halfS2_S2_fjLb0ELj1024ELj4ENS_18Kernel_traits_baseILj1536EfS2_S2_S2_fjLj1024EEEEELb1EEEvNS_9BwdParamsE)
        .other          _ZN10layer_norm40ln_parallel_residual_bwd_finalize_kernelINS_22Kernel_traits_finalizeILj1536Ef6__halfS2_S2_fjLb0ELj1024ELj4ENS_18Kernel_traits_baseILj1536EfS2_S2_S2_fjLj1024EEEEELb1EEEvNS_9BwdParamsE,@"STO_CUDA_ENTRY STV_DEFAULT"
_ZN10layer_norm40ln_parallel_residual_bwd_finalize_kernelINS_22Kernel_traits_finalizeILj1536Ef6__halfS2_S2_fjLb0ELj1024ELj4ENS_18Kernel_traits_baseILj1536EfS2_S2_S2_fjLj1024EEEEELb1EEEvNS_9BwdParamsE:
.text._ZN10layer_norm40ln_parallel_residual_bwd_finalize_kernelINS_22Kernel_traits_finalizeILj1536Ef6__halfS2_S2_fjLb0ELj1024ELj4ENS_18Kernel_traits_baseILj1536EfS2_S2_S2_fjLj1024EEEEELb1EEEvNS_9BwdParamsE:
        /* <DEDUP_REMOVED lines=60> */
.L_x_2111:
        /* <DEDUP_REMOVED lines=112> */
.L_x_2110:
[----:B------:R-:W-:Y:S05]  /*0ac0*/  BSYNC.RECONVERGENT B1 ;  /* 0x0000000000017941 */ /* 0x000fea0003800200 */
.L_x_2109:
        /* <DEDUP_REMOVED lines=66> */
.L_x_2113:
[----:B------:R-:W-:Y:S05]  /*0ef0*/  BSYNC.RECONVERGENT B1 ;  /* 0x0000000000017941 */ /* 0x000fea0003800200 */
.L_x_2112:
        /* <DEDUP_REMOVED lines=37> */
.L_x_2115:
[----:B------:R-:W-:Y:S05]  /*1150*/  BSYNC.RECONVERGENT B1 ;  /* 0x0000000000017941 */ /* 0x000fea0003800200 */
.L_x_2114:
        /* <DEDUP_REMOVED lines=19> */
.L_x_2108:
[----:B------:R-:W-:Y:S05]  /*1290*/  BSYNC.RECONVERGENT B0 ;  /* 0x0000000000007941 */ /* 0x000fea0003800200 */
.L_x_2107:
        /* <DEDUP_REMOVED lines=88> */
.L_x_2116:
        /* <DEDUP_REMOVED lines=14> */
.L_x_3566:


//--------------------- .text._ZN10layer_norm31ln_parallel_residual_bwd_kernelINS_13Kernel_traitsIf6__halfS2_S2_fjLj1536ELj1ELj1ELj4ELj8ENS_18Kernel_traits_baseILj1536EfS2_S2_S2_fjLj128EEEEELb1ELb1ELb1EEEvNS_9BwdParamsE --------------------------
	.section	.text._ZN10layer_norm31ln_parallel_residual_bwd_kernelINS_13Kernel_traitsIf6__halfS2_S2_fjLj1536ELj1ELj1ELj4ELj8ENS_18Kernel_traits_baseILj1536EfS2_S2_S2_fjLj128EEEEELb1ELb1ELb1EEEvNS_9BwdParamsE,"ax",@progbits
	.align	128
        .global         _ZN10layer_norm31ln_parallel_residual_bwd_kernelINS_13Kernel_traitsIf6__halfS2_S2_fjLj1536ELj1ELj1ELj4ELj8ENS_18Kernel_traits_baseILj1536EfS2_S2_S2_fjLj128EEEEELb1ELb1ELb1EEEvNS_9BwdParamsE
        .type           _ZN10layer_norm31ln_parallel_residual_bwd_kernelINS_13Kernel_traitsIf6__halfS2_S2_fjLj1536ELj1ELj1ELj4ELj8ENS_18Kernel_traits_baseILj1536EfS2_S2_S2_fjLj128EEEEELb1ELb1ELb1EEEvNS_9BwdParamsE,@function
        .size           _ZN10layer_norm31ln_parallel_residual_bwd_kernelINS_13Kernel_traitsIf6__halfS2_S2_fjLj1536ELj1ELj1ELj4ELj8ENS_18Kernel_traits_baseILj1536EfS2_S2_S2_fjLj128EEEEELb1ELb1ELb1EEEvNS_9BwdParamsE,(.L_x_3567 - _ZN10layer_norm31ln_parallel_residual_bwd_kernelINS_13Kernel_traitsIf6__halfS2_S2_fjLj1536ELj1ELj1ELj4ELj8ENS_18Kernel_traits_baseILj1536EfS2_S2_S2_fjLj128EEEEELb1ELb1ELb1EEEvNS_9BwdParamsE)
        .other          _ZN10layer_norm31ln_parallel_residual_bwd_kernelINS_13Kernel_traitsIf6__halfS2_S2_fjLj1536ELj1ELj1ELj4ELj8ENS_18Kernel_traits_baseILj1536EfS2_S2_S2_fjLj128EEEEELb1ELb1ELb1EEEvNS_9BwdParamsE,@"STO_CUDA_ENTRY STV_DEFAULT"
_ZN10layer_norm31ln_parallel_residual_bwd_kernelINS_13Kernel_traitsIf6__halfS2_S2_fjLj1536ELj1ELj1ELj4ELj8ENS_18Kernel_traits_baseILj1536EfS2_S2_S2_fjLj128EEEEELb1ELb1ELb1EEEvNS_9BwdParamsE:
.text._ZN10layer_norm31ln_parallel_residual_bwd_kernelINS_13Kernel_traitsIf6__halfS2_S2_fjLj1536ELj1ELj1ELj4ELj8ENS_18Kernel_traits_baseILj1536EfS2_S2_S2_fjLj128EEEEELb1ELb1ELb1EEEvNS_9BwdParamsE:
        /* <DEDUP_REMOVED lines=55> */
.L_x_2148:
        /* <DEDUP_REMOVED lines=34> */
[----:B------:R-:W-:-:S02]  /*0590*/  SHF.R.U32.HI R48, RZ, 0x10, R49 ;  /* 0x00000010ff307819 */ /* 0x000fc40000011631 */
[----:B------:R-:W-:Y:S01]  /*05a0*/  HADD2.F32 R58, -RZ, R58.H0_H0 ;  /* 0x2000003aff3a7230 */ /* 0x000fe20000004100 */
[--C-:B------:R-:W-:Y:S02]  /*05b0*/  SHF.R.U64 R62, R44, 0x10, R45.reuse ;  /* 0x000000102c3e7819 */ /* 0x100fe4000000122d */
[----:B------:R-:W-:Y:S01]  /*05c0*/  FSEL R43, R43, RZ, !P3 ;  /* 0x000000ff2b2b7208 */ /* 0x000fe20005800000 */
[----:B------:R-:W-:Y:S01]  /*05d0*/  IMAD.MOV.U32 R59, RZ, RZ, R45 ;  /* 0x000000ffff3b7224 */ /* 0x000fe200078e002d */
[----:B------:R-:W-:Y:S01]  /*05e0*/  SHF.R.U64 R61, R32, 0x10, R33 ;  /* 0x00000010203d7819 */ /* 0x000fe20000001221 */
[----:B------:R-:W-:Y:S01]  /*05f0*/  HADD2.F32 R48, -RZ, R48.H0_H0 ;  /* 0x20000030ff307230 */ /* 0x000fe20000004100 */
[----:B------:R-:W-:Y:S01]  /*0600*/  SHF.R.U32.HI R63, RZ, 0x10, R45 ;  /* 0x00000010ff3f7819 */ /* 0x000fe2000001162d */
[----:B------:R-:W-:Y:S02]  /*0610*/  IMAD.MOV.U32 R45, RZ, RZ, R32 ;  /* 0x000000ffff2d7224 */ /* 0x000fe400078e0020 */
[----:B------:R-:W-:Y:S01]  /*0620*/  FADD.FTZ R69, -R43, R58 ;  /* 0x0000003a2b457221 */ /* 0x000fe20000010100 */
[----:B------:R-:W-:-:S02]  /*0630*/  HADD2.F32 R58, -RZ, R61.H0_H0 ;  /* 0x2000003dff3a7230 */ /* 0x000fc40000004100 */
[C---:B------:R-:W-:Y:S01]  /*0640*/  FADD.FTZ R67, -R43.reuse, R48 ;  /* 0x000000302b437221 */ /* 0x040fe20000010100 */
[----:B------:R-:W-:Y:S02]  /*0650*/  IMAD.MOV.U32 R49, RZ, RZ, R44 ;  /* 0x000000ffff317224 */ /* 0x000fe400078e002c */
[----:B------:R-:W-:Y:S02]  /*0660*/  HADD2.F32 R44, -RZ, R60.H0_H0 ;  /* 0x2000003cff2c7230 */ /* 0x000fe40000004100 */
[----:B------:R-:W-:Y:S02]  /*0670*/  HADD2.F32 R48, -RZ, R45.H0_H0 ;  /* 0x2000002dff307230 */ /* 0x000fe40000004100 */
[----:B------:R-:W-:Y:S01]  /*0680*/  FADD.FTZ R45, -R43, R58 ;  /* 0x0000003a2b2d7221 */ /* 0x000fe20000010100 */
[----:B------:R-:W-:Y:S02]  /*0690*/  IMAD.MOV.U32 R60, RZ, RZ, R33 ;  /* 0x000000ffff3c7224 */ /* 0x000fe400078e0021 */
[----:B------:R-:W-:-:S02]  /*06a0*/  IMAD.MOV.U32 R58, RZ, RZ, R56 ;  /* 0x000000ffff3a7224 */ /* 0x000fc400078e0038 */
[----:B------:R-:W-:Y:S01]  /*06b0*/  FADD.FTZ R73, -R43, R44 ;  /* 0x0000002c2b497221 */ /* 0x000fe20000010100 */
[----:B------:R-:W-:Y:S01]  /*06c0*/  SHF.R.U64 R68, R56, 0x10, R57 ;  /* 0x0000001038447819 */ /* 0x000fe20000001239 */
[----:B------:R-:W-:Y:S02]  /*06d0*/  HADD2.F32 R44, -RZ, R63.H0_H0 ;  /* 0x2000003fff2c7230 */ /* 0x000fe40000004100 */
[----:B------:R-:W-:Y:S02]  /*06e0*/  HADD2.F32 R60, -RZ, R60.H0_H0 ;  /* 0x2000003cff3c7230 */ /* 0x000fe40000004100 */
[----:B------:R-:W-:Y:S01]  /*06f0*/  HADD2.F32 R58, -RZ, R58.H0_H0 ;  /* 0x2000003aff3a7230 */ /* 0x000fe20000004100 */
[----:B------:R-:W-:Y:S01]  /*0700*/  SHF.R.U32.HI R66, RZ, 0x10, R33 ;  /* 0x00000010ff427819 */ /* 0x000fe20000011621 */
[----:B------:R-:W-:Y:S02]  /*0710*/  HADD2.F32 R32, -RZ, R62.H0_H0 ;  /* 0x2000003eff207230 */ /* 0x000fe40000004100 */
[----:B------:R-:W-:-:S02]  /*0720*/  HADD2.F32 R62, -RZ, R59.H0_H0 ;  /* 0x2000003bff3e7230 */ /* 0x000fc40000004100 */
[----:B------:R-:W-:Y:S01]  /*0730*/  FADD.FTZ R33, -R43, R44 ;  /* 0x0000002c2b217221 */ /* 0x000fe20000010100 */
[--C-:B------:R-:W-:Y:S02]  /*0740*/  IMAD.MOV.U32 R59, RZ, RZ, R57.reuse ;  /* 0x000000ffff3b7224 */ /* 0x100fe400078e0039 */
[----:B------:R-:W-:Y:S01]  /*0750*/  FMUL.FTZ R73, R73, UR11 ;  /* 0x0000000b49497c20 */ /* 0x000fe20008410000 */
[----:B------:R-:W-:Y:S02]  /*0760*/  HADD2.F32 R68, -RZ, R68.H0_H0 ;  /* 0x20000044ff447230 */ /* 0x000fe40000004100 */
[----:B------:R-:W-:Y:S01]  /*0770*/  FADD.FTZ R44, -R43, R60 ;  /* 0x0000003c2b2c7221 */ /* 0x000fe20000010100 */
[----:B-----5:R-:W-:Y:S01]  /*0780*/  FMUL.FTZ R71, R20, R58 ;  /* 0x0000003a14477220 */ /* 0x020fe20000410000 */
[----:B------:R-:W-:Y:S01]  /*0790*/  HADD2.F32 R0, -RZ, R0.H0_H0 ;  /* 0x20000000ff007230 */ /* 0x000fe20000004100 */
[----:B------:R-:W-:Y:S01]  /*07a0*/  SHF.R.U32.HI R60, RZ, 0x10, R57 ;  /* 0x00000010ff3c7819 */ /* 0x000fe20000011639 */
[----:B------:R-:W-:-:S02]  /*07b0*/  HADD2.F32 R64, -RZ, R49.H0_H0 ;  /* 0x20000031ff407230 */ /* 0x000fc40000004100 */
[C---:B------:R-:W-:Y:S01]  /*07c0*/  FADD.FTZ R61, -R43.reuse, R32 ;  /* 0x000000202b3d7221 */ /* 0x040fe20000010100 */
[----:B------:R-:W-:Y:S01]  /*07d0*/  HADD2.F32 R66, -RZ, R66.H0_H0 ;  /* 0x20000042ff427230 */ /* 0x000fe20000004100 */
[----:B----4-:R-:W-:Y:S01]  /*07e0*/  SHF.R.U64 R56, R46, 0x10, R47 ;  /* 0x000000102e387819 */ /* 0x010fe2000000122f */
[----:B------:R-:W-:Y:S02]  /*07f0*/  IMAD.MOV.U32 R57, RZ, RZ, R46 ;  /* 0x000000ffff397224 */ /* 0x000fe400078e002e */
[----:B------:R-:W-:Y:S01]  /*0800*/  FADD.FTZ R32, -R43, R48 ;  /* 0x000000302b207221 */ /* 0x000fe20000010100 */
[--C-:B------:R-:W-:Y:S01]  /*0810*/  SHF.R.U64 R46, R34, 0x10, R35.reuse ;  /* 0x00000010222e7819 */ /* 0x100fe20000001223 */
[--C-:B------:R-:W-:Y:S01]  /*0820*/  IMAD.MOV.U32 R88, RZ, RZ, R35.reuse ;  /* 0x000000ffff587224 */ /* 0x100fe200078e0023 */
[----:B------:R-:W-:Y:S01]  /*0830*/  SHF.R.U32.HI R87, RZ, 0x10, R35 ;  /* 0x00000010ff577819 */ /* 0x000fe20000011623 */
[----:B------:R-:W-:Y:S02]  /*0840*/  HADD2.F32 R59, -RZ, R59.H0_H0 ;  /* 0x2000003bff3b7230 */ /* 0x000fe40000004100 */
[----:B------:R-:W-:Y:S01]  /*0850*/  FADD.FTZ R39, R68, R39 ;  /* 0x0000002744277221 */ /* 0x000fe20000010000 */
[-C--:B------:R-:W-:Y:S01]  /*0860*/  FFMA.FTZ R40, R73, R68.reuse, R40 ;  /* 0x0000004449287223 */ /* 0x080fe20000010028 */
[--C-:B------:R-:W-:Y:S01]  /*0870*/  IMAD.MOV.U32 R49, RZ, RZ, R47.reuse ;  /* 0x000000ffff317224 */ /* 0x100fe200078e002f */
[----:B------:R-:W-:Y:S01]  /*0880*/  SHF.R.U32.HI R48, RZ, 0x10, R47 ;  /* 0x00000010ff307819 */ /* 0x000fe2000001162f */
[----:B------:R-:W-:Y:S01]  /*0890*/  FMUL.FTZ R68, R21, R68 ;  /* 0x0000004415447220 */ /* 0x000fe20000410000 */
[----:B------:R-:W-:Y:S01]  /*08a0*/  FADD.FTZ R35, RZ, R71 ;  /* 0x00000047ff237221 */ /* 0x000fe20000010000 */
[----:B------:R-:W-:-:S02]  /*08b0*/  IMAD.MOV.U32 R47, RZ, RZ, R34 ;  /* 0x000000ffff2f7224 */ /* 0x000fc400078e0022 */
[C---:B------:R-:W-:Y:S01]  /*08c0*/  FADD.FTZ R0, -R43.reuse, R0 ;  /* 0x000000002b007221 */ /* 0x040fe20000010100 */
[C---:B------:R-:W-:Y:S01]  /*08d0*/  FADD.FTZ R64, -R43.reuse, R64 ;  /* 0x000000402b407221 */ /* 0x040fe20000010100 */
[C---:B------:R-:W-:Y:S01]  /*08e0*/  FADD.FTZ R62, -R43.reuse, R62 ;  /* 0x0000003e2b3e7221 */ /* 0x040fe20000010100 */
[----:B------:R-:W-:Y:S02]  /*08f0*/  HADD2.F32 R34, -RZ, R60.H0_H0 ;  /* 0x2000003cff227230 */ /* 0x000fe40000004100 */
[----:B------:R-:W-:Y:S01]  /*0900*/  FADD.FTZ R43, -R43, R66 ;  /* 0x000000422b2b7221 */ /* 0x000fe20000010100 */
[----:B------:R-:W-:Y:S01]  /*0910*/  FMUL.FTZ R67, R67, UR11 ;  /* 0x0000000b43437c20 */ /* 0x000fe20008410000 */
        /* <DEDUP_REMOVED lines=8> */
[----:B------:R-:W-:Y:S01]  /*09a0*/  FMUL.FTZ R63, R24, R57 ;  /* 0x00000039183f7220 */ /* 0x000fe20000410000 */
[----:B------:R-:W-:Y:S01]  /*09b0*/  FADD.FTZ R34, R34, R65 ;  /* 0x0000004122227221 */ /* 0x000fe20000010000 */
[----:B------:R-:W-:Y:S01]  /*09c0*/  FMUL.FTZ R69, R69, UR11 ;  /* 0x0000000b45457c20 */ /* 0x000fe20008410000 */
[----:B------:R-:W-:Y:S02]  /*09d0*/  HADD2.F32 R49, -RZ, R49.H0_H0 ;  /* 0x20000031ff317230 */ /* 0x000fe40000004100 */
[----:B------:R-:W-:Y:S01]  /*09e0*/  FMUL.FTZ R61, R61, UR11 ;  /* 0x0000000b3d3d7c20 */ /* 0x000fe20008410000 */
[-C--:B------:R-:W-:Y:S01]  /*09f0*/  FMUL.FTZ R60, R25, R56.reuse ;  /* 0x00000038193c7220 */ /* 0x080fe20000410000 */
[----:B------:R-:W-:Y:S01]  /*0a00*/  FADD.FTZ R35, R34, R63 ;  /* 0x0000003f22237221 */ /* 0x000fe20000010000 */
[----:B------:R-:W-:Y:S01]  /*0a10*/  FMUL.FTZ R0, R0, UR11 ;  /* 0x0000000b00007c20 */ /* 0x000fe20008410000 */
[----:B------:R-:W-:Y:S01]  /*0a20*/  FADD.FTZ R37, R59, R37 ;  /* 0x000000253b257221 */ /* 0x000fe20000010000 */
[----:B------:R-:W-:Y:S01]  /*0a30*/  FFMA.FTZ R38, R69, R59, R38 ;  /* 0x0000003b45267223 */ /* 0x000fe20000010026 */
[----:B------:R-:W-:Y:S01]  /*0a40*/  FADD.FTZ R12, R56, R12 ;  /* 0x0000000c380c7221 */ /* 0x000fe20000010000 */
[----:B------:R-:W-:Y:S01]  /*0a50*/  FFMA.FTZ R4, R61, R56, R4 ;  /* 0x000000383d047223 */ /* 0x000fe20000010004 */
[----:B------:R-:W-:-:S02]  /*0a60*/  HADD2.F32 R89, -RZ, R48.H0_H0 ;  /* 0x20000030ff597230 */ /* 0x000fc40000004100 */
[----:B------:R-:W-:Y:S01]  /*0a70*/  FMUL.FTZ R59, R26, R49 ;  /* 0x000000311a3b7220 */ /* 0x000fe20000410000 */
[----:B------:R-:W-:Y:S01]  /*0a80*/  FADD.FTZ R56, R35, R60 ;  /* 0x0000003c23387221 */ /* 0x000fe20000010000 */
[----:B------:R-:W-:Y:S01]  /*0a90*/  FADD.FTZ R41, R58, R41 ;  /* 0x000000293a297221 */ /* 0x000fe20000010000 */
[----:B------:R-:W-:Y:S01]  /*0aa0*/  FFMA.FTZ R75, R0, R58, R75 ;  /* 0x0000003a004b7223 */ /* 0x000fe2000001004b */
[----:B------:R-:W-:Y:S01]  /*0ab0*/  FMUL.FTZ R64, R64, UR11 ;  /* 0x0000000b40407c20 */ /* 0x000fe20008410000 */
[----:B------:R-:W-:Y:S02]  /*0ac0*/  HADD2.F32 R34, -RZ, R47.H0_H0 ;  /* 0x2000002fff227230 */ /* 0x000fe40000004100 */
[----:B------:R-:W-:Y:S01]  /*0ad0*/  FFMA.FTZ R48, R0, R71, RZ ;  /* 0x0000004700307223 */ /* 0x000fe200000100ff */
[----:B------:R-:W-:Y:S01]  /*0ae0*/  FADD.FTZ R47, R56, R59 ;  /* 0x0000003b382f7221 */ /* 0x000fe20000010000 */
[----:B------:R-:W-:Y:S01]  /*0af0*/  FMUL.FTZ R58, R27, R89 ;  /* 0x000000591b3a7220 */ /* 0x000fe20000410000 */
[----:B------:R-:W-:Y:S01]  /*0b00*/  FADD.FTZ R11, R57, R11 ;  /* 0x0000000b390b7221 */ /* 0x000fe20000010000 */
[----:B------:R-:W-:Y:S01]  /*0b10*/  FFMA.FTZ R3, R64, R57, R3 ;  /* 0x0000003940037223 */ /* 0x000fe20000010003 */
[----:B------:R-:W-:-:S02]  /*0b20*/  HADD2.F32 R35, -RZ, R46.H0_H0 ;  /* 0x2000002eff237230 */ /* 0x000fc40000004100 */
[----:B------:R-:W-:Y:S01]  /*0b30*/  FFMA.FTZ R48, R73, R68, R48 ;  /* 0x0000004449307223 */ /* 0x000fe20000010030 */
[----:B------:R-:W-:Y:S01]  /*0b40*/  FADD.FTZ R46, R47, R58 ;  /* 0x0000003a2f2e7221 */ /* 0x000fe20000010000 */
[----:B------:R-:W-:Y:S01]  /*0b50*/  FMUL.FTZ R57, R28, R34 ;  /* 0x000000221c397220 */ /* 0x000fe20000410000 */
[----:B------:R-:W-:Y:S01]  /*0b60*/  FMUL.FTZ R62, R62, UR11 ;  /* 0x0000000b3e3e7c20 */ /* 0x000fe20008410000 */
[----:B------:R-:W-:Y:S02]  /*0b70*/  HADD2.F32 R88, -RZ, R88.H0_H0 ;  /* 0x20000058ff587230 */ /* 0x000fe40000004100 */
[----:B------:R-:W-:Y:S01]  /*0b80*/  FFMA.FTZ R48, R69, R66, R48 ;  /* 0x0000004245307223 */ /* 0x000fe20000010030 */
[----:B------:R-:W-:Y:S01]  /*0b90*/  FADD.FTZ R47, R46, R57 ;  /* 0x000000392e2f7221 */ /* 0x000fe20000010000 */
[----:B------:R-:W-:Y:S01]  /*0ba0*/  FMUL.FTZ R56, R29, R35 ;  /* 0x000000231d387220 */ /* 0x000fe20000410000 */
[----:B------:R-:W-:Y:S01]  /*0bb0*/  FADD.FTZ R13, R49, R13 ;  /* 0x0000000d310d7221 */ /* 0x000fe20000010000 */
[----:B------:R-:W-:Y:S01]  /*0bc0*/  FFMA.FTZ R5, R62, R49, R5 ;  /* 0x000000313e057223 */ /* 0x000fe20000010005 */
[----:B------:R-:W-:Y:S01]  /*0bd0*/  FFMA.FTZ R91, R67, R65, R48 ;  /* 0x00000041435b7223 */ /* 0x000fe20000010030 */
[----:B------:R-:W-:-:S02]  /*0be0*/  HADD2.F32 R87, -RZ, R87.H0_H0 ;  /* 0x20000057ff577230 */ /* 0x000fc40000004100 */
[----:B------:R-:W-:Y:S01]  /*0bf0*/  FADD.FTZ R48, R47, R56 ;  /* 0x000000382f307221 */ /* 0x000fe20000010000 */
[----:B------:R-:W-:Y:S01]  /*0c00*/  FMUL.FTZ R49, R30, R88 ;  /* 0x000000581e317220 */ /* 0x000fe20000410000 */
[----:B------:R-:W-:-:S03]  /*0c10*/  FFMA.FTZ R46, R64, R63, R91 ;  /* 0x0000003f402e7223 */ /* 0x000fc6000001005b */
        /* <DEDUP_REMOVED lines=147> */
.L_x_2120:
        /* <DEDUP_REMOVED lines=36> */
.L_x_2119:
        /* <DEDUP_REMOVED lines=11> */
[----:B------:R-:W-:Y:S01]  /*1840*/  IMAD.MOV.U32 R0, RZ, RZ, R50 ;  /* 0x000000ffff007224 */ /* 0x000fe200078e0032 */
[--C-:B------:R-:W-:Y:S01]  /*1850*/  SHF.R.U32.HI R34, RZ, 0x10, R51.reuse ;  /* 0x00000010ff227819 */ /* 0x100fe20000011633 */
[----:B------:R-:W-:Y:S02]  /*1860*/  IMAD.MOV.U32 R32, RZ, RZ, R51 ;  /* 0x000000ffff207224 */ /* 0x000fe400078e0033 */
        /* <DEDUP_REMOVED lines=30> */
.L_x_2122:
[----:B-----5:R-:W-:Y:S02]  /*1a50*/  IMAD.MOV.U32 R32, RZ, RZ, R50 ;  /* 0x000000ffff207224 */ /* 0x020fe400078e0032 */
[--C-:B------:R-:W-:Y:S01]  /*1a60*/  FFMA.FTZ R73, R73, UR20, R90.reuse ;  /* 0x0000001449497c23 */ /* 0x100fe2000801005a */
[--C-:B------:R-:W-:Y:S01]  /*1a70*/  FFMA.FTZ R0, R0, UR20, R90.reuse ;  /* 0x0000001400007c23 */ /* 0x100fe2000801005a */
[----:B------:R-:W-:Y:S01]  /*1a80*/  FFMA.FTZ R69, R69, UR20, R90 ;  /* 0x0000001445457c23 */ /* 0x000fe2000801005a */
[----:B------:R-:W-:Y:S02]  /*1a90*/  IMAD.MOV.U32 R35, RZ, RZ, R51 ;  /* 0x000000ffff237224 */ /* 0x000fe400078e0033 */
[----:B------:R-:W-:Y:S01]  /*1aa0*/  FADD.FTZ R73, R68, -R73 ;  /* 0x8000004944497221 */ /* 0x000fe20000010000 */
[--C-:B------:R-:W-:Y:S01]  /*1ab0*/  SHF.R.U64 R34, R50, 0x10, R51.reuse ;  /* 0x0000001032227819 */ /* 0x100fe20000001233 */
[----:B------:R-:W-:Y:S02]  /*1ac0*/  HADD2.F32 R33, -RZ, R32.H0_H0 ;  /* 0x20000020ff217230 */ /* 0x000fe40000004100 */
[----:B------:R-:W-:Y:S01]  /*1ad0*/  FADD.FTZ R0, R71, -R0 ;  /* 0x8000000047007221 */ /* 0x000fe20000010000 */
[----:B------:R-:W-:Y:S01]  /*1ae0*/  SHF.R.U32.HI R68, RZ, 0x10, R51 ;  /* 0x00000010ff447819 */ /* 0x000fe20000011633 */
[----:B------:R-:W-:Y:S01]  /*1af0*/  FADD.FTZ R69, R66, -R69 ;  /* 0x8000004542457221 */ /* 0x000fe20000010000 */
[----:B------:R-:W-:Y:S01]  /*1b00*/  FFMA.FTZ R66, R67, UR20, R90 ;  /* 0x0000001443427c23 */ /* 0x000fe2000801005a */
[----:B------:R-:W-:-:S02]  /*1b10*/  HADD2.F32 R32, -RZ, R35.H0_H0 ;  /* 0x20000023ff207230 */ /* 0x000fc40000004100 */
[----:B------:R-:W-:Y:S01]  /*1b20*/  FFMA.FTZ R0, R0, UR11, R33 ;  /* 0x0000000b00007c23 */ /* 0x000fe20008010021 */
[----:B------:R-:W-:Y:S02]  /*1b30*/  HADD2.F32 R34, -RZ, R34.H0_H0 ;  /* 0x20000022ff227230 */ /* 0x000fe40000004100 */
[----:B------:R-:W-:Y:S01]  /*1b40*/  FADD.FTZ R66, R65, -R66 ;  /* 0x8000004241427221 */ /* 0x000fe20000010000 */
[----:B------:R-:W-:Y:S02]  /*1b50*/  HADD2.F32 R35, -RZ, R68.H0_H0 ;  /* 0x20000044ff237230 */ /* 0x000fe40000004100 */
        /* <DEDUP_REMOVED lines=27> */
.L_x_2118:
        /* <DEDUP_REMOVED lines=53> */
.L_x_2124:
        /* <DEDUP_REMOVED lines=49> */
.L_x_2123:
        /* <DEDUP_REMOVED lines=57> */
.L_x_2125:
[----:B-----5:R-:W-:Y:S02]  /*2700*/  IMAD.MOV.U32 R32, RZ, RZ, R50 ;  /* 0x000000ffff207224 */ /* 0x020fe400078e0032 */
[--C-:B------:R-:W-:Y:S01]  /*2710*/  FFMA.FTZ R0, R0, UR20, R90.reuse ;  /* 0x0000001400007c23 */ /* 0x100fe2000801005a */
[--C-:B------:R-:W-:Y:S01]  /*2720*/  FFMA.FTZ R34, R67, UR20, R90.reuse ;  /* 0x0000001443227c23 */ /* 0x100fe2000801005a */
[--C-:B------:R-:W-:Y:S01]  /*2730*/  FFMA.FTZ R73, R73, UR20, R90.reuse ;  /* 0x0000001449497c23 */ /* 0x100fe2000801005a */
[----:B------:R-:W-:Y:S01]  /*2740*/  FFMA.FTZ R69, R69, UR20, R90 ;  /* 0x0000001445457c23 */ /* 0x000fe2000801005a */
[----:B------:R-:W-:Y:S02]  /*2750*/  HADD2.F32 R33, -RZ, R32.H0_H0 ;  /* 0x20000020ff217230 */ /* 0x000fe40000004100 */
[----:B------:R-:W-:Y:S01]  /*2760*/  FADD.FTZ R0, R71, -R0 ;  /* 0x8000000047007221 */ /* 0x000fe20000010000 */
[----:B------:R-:W-:Y:S01]  /*2770*/  LOP3.LUT P6, RZ, R89, 0xff, RZ, 0xc0, !PT ;  /* 0x000000ff59ff7812 */ /* 0x000fe200078cc0ff */
[----:B------:R-:W-:-:S02]  /*2780*/  IMAD.MOV.U32 R35, RZ, RZ, R51 ;  /* 0x000000ffff237224 */ /* 0x000fc400078e0033 */
[----:B------:R-:W-:Y:S01]  /*2790*/  FADD.FTZ R65, R65, -R34 ;  /* 0x8000002241417221 */ /* 0x000fe20000010000 */
        /* <DEDUP_REMOVED lines=46> */
.L_x_2121:
        /* <DEDUP_REMOVED lines=18> */
.L_x_2126:
        /* <DEDUP_REMOVED lines=10> */
.L_x_2127:
        /* <DEDUP_REMOVED lines=63> */
.L_x_2130:
        /* <DEDUP_REMOVED lines=50> */
.L_x_2129:
        /* <DEDUP_REMOVED lines=52> */
.L_x_2132:
        /* <DEDUP_REMOVED lines=43> */
.L_x_2128:
        /* <DEDUP_REMOVED lines=33> */
[----:B------:R-:W-:Y:S02]  /*3b50*/  F2FP.F16.F32.PACK_AB R0, R0, R35 ;  /* 0x000000230000723e */ /* 0x000fe400000000ff */
[----:B------:R-:W-:Y:S02]  /*3b60*/  FSEL R47, R47, RZ, P6 ;  /* 0x000000ff2f2f7208 */ /* 0x000fe40003000000 */
        /* <DEDUP_REMOVED lines=14> */
.L_x_2134:
        /* <DEDUP_REMOVED lines=39> */
.L_x_2133:
        /* <DEDUP_REMOVED lines=37> */
.L_x_2135:
        /* <DEDUP_REMOVED lines=30> */
.L_x_2131:
        /* <DEDUP_REMOVED lines=15> */
.L_x_2136:
        /* <DEDUP_REMOVED lines=10> */
.L_x_2137:
        /* <DEDUP_REMOVED lines=62> */
.L_x_2140:
        /* <DEDUP_REMOVED lines=52> */
.L_x_2139:
        /* <DEDUP_REMOVED lines=50> */
.L_x_2142:
        /* <DEDUP_REMOVED lines=45> */
.L_x_2138:
        /* <DEDUP_REMOVED lines=46> */
.L_x_2144:
        /* <DEDUP_REMOVED lines=38> */
.L_x_2143:
        /* <DEDUP_REMOVED lines=38> */
.L_x_2145:
        /* <DEDUP_REMOVED lines=30> */
.L_x_2141:
        /* <DEDUP_REMOVED lines=15> */
.L_x_2146:
        /* <DEDUP_REMOVED lines=10> */
.L_x_2147:
        /* <DEDUP_REMOVED lines=26> */
.L_x_2117:
        /* <DEDUP_REMOVED lines=14> */
.L_x_2149:
        /* <DEDUP_REMOVED lines=14> */
.L_x_3567:


//--------------------- .text._ZN10layer_norm31ln_parallel_residual_bwd_kernelINS_13Kernel_traitsI6__halfS2_fS2_fjLj1536ELj1ELj1ELj4ELj8ENS_18Kernel_traits_baseILj1536ES2_S2_fS2_fjLj128EEEEELb0ELb0ELb0EEEvNS_9BwdParamsE --------------------------
	.section	.text._ZN10layer_norm31ln_parallel_residual_bwd_kernelINS_13Kernel_traitsI6__halfS2_fS2_fjLj1536ELj1ELj1ELj4ELj8ENS_18Kernel_traits_baseILj1536ES2_S2_fS2_fjLj128EEEEELb0ELb0ELb0EEEvNS_9BwdParamsE,"ax",@progbits
	.align	128
        .global         _ZN10layer_norm31ln_parallel_residual_bwd_kernelINS_13Kernel_traitsI6__halfS2_fS2_fjLj1536ELj1ELj1ELj4ELj8ENS_18Kernel_traits_baseILj1536ES2_S2_fS2_fjLj128EEEEELb0ELb0ELb0EEEvNS_9BwdParamsE
        .type           _ZN10layer_norm31ln_parallel_residual_bwd_kernelINS_13Kernel_traitsI6__halfS2_fS2_fjLj1536ELj1ELj1ELj4ELj8ENS_18Kernel_traits_baseILj1536ES2_S2_fS2_fjLj128EEEEELb0ELb0ELb0EEEvNS_9BwdParamsE,@function
        .size           _ZN10layer_norm31ln_parallel_residual_bwd_kernelINS_13Kernel_traitsI6__halfS2_fS2_fjLj1536ELj1ELj1ELj4ELj8ENS_18Kernel_traits_baseILj1536ES2_S2_fS2_fjLj128EEEEELb0ELb0ELb0EEEvNS_9BwdParamsE,(.L_x_3568 - _ZN10layer_norm31ln_parallel_residual_bwd_kernelINS_13Kernel_traitsI6__halfS2_fS2_fjLj1536ELj1ELj1ELj4ELj8ENS_18Kernel_traits_baseILj1536ES2_S2_fS2_fjLj128EEEEELb0ELb0ELb0EEEvNS_9BwdParamsE)
        .other          _ZN10layer_norm31ln_parallel_residual_bwd_kernelINS_13Kernel_traitsI6__halfS2_fS2_fjLj1536ELj1ELj1ELj4ELj8ENS_18Kernel_traits_baseILj1536ES2_S2_fS2_fjLj128EEEEELb0ELb0ELb0EEEvNS_9BwdParamsE,@"STO_CUDA_ENTRY STV_DEFAULT"
_ZN10layer_norm31ln_parallel_residual_bwd_kernelINS_13Kernel_traitsI6__halfS2_fS2_fjLj1536ELj1ELj1ELj4ELj8ENS_18Kernel_traits_baseILj1536ES2_S2_fS2_fjLj128EEEEELb0ELb0ELb0EEEvNS_9BwdParamsE:
.text._ZN10layer_norm31ln_parallel_residual_bwd_kernelINS_13Kernel_traitsI6__halfS2_fS2_fjLj1536ELj1ELj1ELj4ELj8ENS_18Kernel_traits_baseILj1536ES2_S2_fS2_fjLj128EEEEELb0ELb0ELb0EEEvNS_9BwdParamsE:
        /* <DEDUP_REMOVED lines=12> */
[----:B------:R-:W0:Y:S01]  /*00c0*/  S2UR UR9, SR_CTAID.X ;  /* 0x00000000000979c3 */ /* 0x000e220000002500 */
[----:B------:R-:W0:Y:S01]  /*00d0*/  LDCU UR4, c[0x0][0x384] ;  /* 0x00007080ff0477ac */ /* 0x000e220008000800 */
[----:B------:R-:W-:Y:S02]  /*00e0*/  LEA.HI.SX32 R2, R3, R2, 0x1e ;  /* 0x0000000203027211 */ /* 0x000fe400078ff2ff */
[----:B------:R-:W-:Y:S02]  /*00f0*/  MOV R3, R109 ;  /* 0x0000006d00037202 */ /* 0x000fe40000000f00 */
[C---:B------:R-:W-:Y:S02]  /*0100*/  ISETP.GE.U32.AND P3, PT, R2.reuse, 0x80, PT ;  /* 0x000000800200780c */ /* 0x040fe40003f66070 */
[----:B------:R-:W1:Y:S01]  /*0110*/  LDC.64 R24, c[0x0][0x3d0] ;  /* 0x0000f400ff187b82 */ /* 0x000e620000000a00 */
[C---:B------:R-:W-:Y:S02]  /*0120*/  ISETP.GE.U32.AND P1, PT, R2.reuse, 0x100, PT ;  /* 0x000001000200780c */ /* 0x040fe40003f26070 */
[----:B------:R-:W-:-:S05]  /*0130*/  ISETP.GE.U32.AND P2, PT, R2, 0x180, PT ;  /* 0x000001800200780c */ /* 0x000fca0003f46070 */
[----:B------:R-:W1:Y:S03]  /*0140*/  LDC.64 R26, c[0x0][0x3d8] ;  /* 0x0000f600ff1a7b82 */ /* 0x000e660000000a00 */
[----:B--2---:R-:W-:-:S04]  /*0150*/  @P3 IMAD.WIDE.U32 R8, R3, 0x8, R8 ;  /* 0x0000000803083825 */ /* 0x004fc800078e0008 */
[C---:B----4-:R-:W-:Y:S01]  /*0160*/  @P3 IMAD.WIDE.U32 R12, R3.reuse, 0x8, R12 ;  /* 0x00000008030c3825 */ /* 0x050fe200078e000c */
[----:B---3--:R-:W5:Y:S01]  /*0170*/  @P3 LDG.E.64 R10, desc[UR20][R8.64] ;  /* 0x00000014080a3981 */ /* 0x008f62000c1e1b00 */
[----:B------:R-:W-:-:S03]  /*0180*/  @P3 LOP3.LUT R3, R3, 0x80, RZ, 0xfc, !PT ;  /* 0x0000008003033812 */ /* 0x000fc600078efcff */
[----:B------:R-:W5:Y:S01]  /*0190*/  @P3 LDG.E.64 R14, desc[UR20][R12.64] ;  /* 0x000000140c0e3981 */ /* 0x000f62000c1e1b00 */
[----:B0-----:R-:W-:Y:S01]  /*01a0*/  UISETP.GE.AND UP0, UPT, UR9, UR4, UPT ;  /* 0x000000040900728c */ /* 0x001fe2000bf06270 */
[----:B------:R-:W-:-:S04]  /*01b0*/  @P1 IMAD.WIDE.U32 R20, R3, 0x8, R16 ;  /* 0x0000000803141825 */ /* 0x000fc800078e0010 */
[C---:B-1----:R-:W-:Y:S01]  /*01c0*/  @P1 IMAD.WIDE.U32 R22, R3.reuse, 0x8, R18 ;  /* 0x0000000803161825 */ /* 0x042fe200078e0012 */
[----:B------:R-:W-:Y:S01]  /*01d0*/  @P1 IADD3 R3, PT, PT, R3, 0x80, RZ ;  /* 0x0000008003031810 */ /* 0x000fe20007ffe0ff */
[----:B------:R0:W5:Y:S04]  /*01e0*/  @P1 LDG.E.64 R64, desc[UR20][R20.64] ;  /* 0x0000001414401981 */ /* 0x000168000c1e1b00 */
[C---:B------:R-:W-:Y:S01]  /*01f0*/  @P2 IMAD.WIDE.U32 R16, R3.reuse, 0x8, R24 ;  /* 0x0000000803102825 */ /* 0x040fe200078e0018 */
[----:B------:R1:W5:Y:S03]  /*0200*/  @P1 LDG.E.64 R66, desc[UR20][R22.64] ;  /* 0x0000001416421981 */ /* 0x000366000c1e1b00 */
[----:B------:R-:W-:Y:S01]  /*0210*/  @P2 IMAD.WIDE.U32 R18, R3, 0x8, R26 ;  /* 0x0000000803122825 */ /* 0x000fe200078e001a */
[----:B------:R2:W5:Y:S01]  /*0220*/  @P2 LDG.E.64 R6, desc[UR20][R16.64] ;  /* 0x0000001410062981 */ /* 0x000562000c1e1b00 */
[----:B------:R-:W-:-:S02]  /*0230*/  CS2R R60, SRZ ;  /* 0x00000000003c7805 */ /* 0x000fc4000001ff00 */
[----:B------:R-:W-:Y:S02]  /*0240*/  CS2R R62, SRZ ;  /* 0x00000000003e7805 */ /* 0x000fe4000001ff00 */
[----:B------:R-:W-:Y:S01]  /*0250*/  CS2R R56, SRZ ;  /* 0x0000000000387805 */ /* 0x000fe2000001ff00 */
[----:B------:R3:W5:Y:S01]  /*0260*/  @P2 LDG.E.64 R4, desc[UR20][R18.64] ;  /* 0x0000001412042981 */ /* 0x000762000c1e1b00 */
        /* <DEDUP_REMOVED lines=18> */
[----:B-1----:R-:W-:Y:S02]  /*0390*/  CS2R R22, SRZ ;  /* 0x0000000000167805 */ /* 0x002fe4000001ff00 */
[----:B--2---:R-:W-:Y:S02]  /*03a0*/  CS2R R16, SRZ ;  /* 0x0000000000107805 */ /* 0x004fe4000001ff00 */
[----:B---3--:R-:W-:Y:S01]  /*03b0*/  CS2R R18, SRZ ;  /* 0x0000000000127805 */ /* 0x008fe2000001ff00 */
[----:B------:R-:W-:Y:S06]  /*03c0*/  BRA.U UP0, `(.L_x_2150) ;  /* 0x0000003d00d87547 */ /* 0x000fec000b800000 */
[----:B------:R-:W0:Y:S01]  /*03d0*/  LDCU.U8 UR4, c[0x0][0x410] ;  /* 0x00008200ff0477ac */ /* 0x000e220008000000 */
[----:B-----5:R-:W-:Y:S02]  /*03e0*/  MOV R110, R6 ;  /* 0x00000006006e7202 */ /* 0x020fe40000000f00 */
[----:B------:R-:W-:Y:S02]  /*03f0*/  CS2R R60, SRZ ;  /* 0x00000000003c7805 */ /* 0x000fe4000001ff00 */
[----:B------:R-:W-:Y:S02]  /*0400*/  MOV R115, R4 ;  /* 0x0000000400737202 */ /* 0x000fe40000000f00 */
[----:B------:R-:W-:Y:S02]  /*0410*/  CS2R R62, SRZ ;  /* 0x00000000003e7805 */ /* 0x000fe4000001ff00 */
[----:B------:R-:W-:Y:S02]  /*0420*/  MOV R86, R10 ;  /* 0x0000000a00567202 */ /* 0x000fe40000000f00 */
[----:B------:R-:W-:-:S02]  /*0430*/  CS2R R56, SRZ ;  /* 0x0000000000387805 */ /* 0x000fc4000001ff00 */
[--C-:B------:R-:W-:Y:S02]  /*0440*/  SHF.R.U64 R85, R10, 0x10, R11.reuse ;  /* 0x000000100a557819 */ /* 0x100fe4000000120b */
[----:B------:R-:W-:Y:S02]  /*0450*/  CS2R R58, SRZ ;  /* 0x00000000003a7805 */ /* 0x000fe4000001ff00 */
[----:B------:R-:W-:Y:S02]  /*0460*/  MOV R0, R11 ;  /* 0x0000000b00007202 */ /* 0x000fe40000000f00 */
[----:B------:R-:W-:Y:S02]  /*0470*/  CS2R R52, SRZ ;  /* 0x0000000000347805 */ /* 0x000fe4000001ff00 */
[----:B------:R-:W-:Y:S02]  /*0480*/  SHF.R.U32.HI R3, RZ, 0x10, R11 ;  /* 0x00000010ff037819 */ /* 0x000fe4000001160b */
[----:B------:R-:W-:-:S02]  /*0490*/  CS2R R54, SRZ ;  /* 0x0000000000367805 */ /* 0x000fc4000001ff00 */
[----:B------:R-:W-:Y:S02]  /*04a0*/  SHF.R.U64 R6, R6, 0x10, R7 ;  /* 0x0000001006067819 */ /* 0x000fe40000001207 */
        /* <DEDUP_REMOVED lines=25> */
[--C-:B------:R-:W-:Y:S02]  /*0640*/  SHF.R.U64 R9, R66, 0x10, R67.reuse ;  /* 0x0000001042097819 */ /* 0x100fe40000001243 */
[----:B------:R-:W-:Y:S02]  /*0650*/  CS2R R24, SRZ ;  /* 0x0000000000187805 */ /* 0x000fe4000001ff00 */
[----:B------:R-:W-:Y:S02]  /*0660*/  MOV R108, R67 ;  /* 0x00000043006c7202 */ /* 0x000fe40000000f00 */
[----:B------:R-:W-:Y:S02]  /*0670*/  CS2R R26, SRZ ;  /* 0x00000000001a7805 */ /* 0x000fe4000001ff00 */
[----:B------:R-:W-:-:S02]  /*0680*/  SHF.R.U32.HI R11, RZ, 0x10, R67 ;  /* 0x00000010ff0b7819 */ /* 0x000fc40000011643 */
        /* <DEDUP_REMOVED lines=27> */
[----:B------:R-:W-:Y:S01]  /*0840*/  PLOP3.LUT P4, PT, PT, PT, UP0, 0x80, 0x8 ;  /* 0x000000000008781c */ /* 0x000fe20003f8f008 */
[----:B------:R-:W0:Y:S01]  /*0850*/  LDCU.128 UR16, c[0x0][0x3c0] ;  /* 0x00007800ff1077ac */ /* 0x000e220008000c00 */
[----:B-1----:R-:W0:Y:S11]  /*0860*/  LDCU.64 UR22, c[0x0][0x380] ;  /* 0x00007000ff1677ac */ /* 0x002e360008000a00 */
.L_x_2191:
        /* <DEDUP_REMOVED lines=23> */
[----:B------:R-:W1:Y:S08]  /*09e0*/  LDC.64 R122, c[0x0][0x428] ;  /* 0x00010a00ff7a7b82 */ /* 0x000e700000000a00 */
[----:B------:R-:W2:Y:S01]  /*09f0*/  LDC.64 R68, c[0x0][0x3a8] ;  /* 0x0000ea00ff447b82 */ /* 0x000ea20000000a00 */
[----:B0-----:R-:W-:Y:S01]  /*0a00*/  IMAD.WIDE.U32 R118, R0, 0x8, R118 ;  /* 0x0000000800767825 */ /* 0x001fe200078e0076 */
[----:B----4-:R-:W-:-:S05]  /*0a10*/  ISETP.NE.U32.AND P0, PT, RZ, UR24, PT ;  /* 0x00000018ff007c0c */ /* 0x010fca000bf05070 */
[----:B------:R-:W4:Y:S01]  /*0a20*/  LDG.E.64 R118, desc[UR20][R118.64] ;  /* 0x0000001476767981 */ /* 0x000f22000c1e1b00 */
[----:B-1----:R-:W-:Y:S01]  /*0a30*/  IMAD.WIDE.U32 R122, R0, 0x8, R122 ;  /* 0x00000008007a7825 */ /* 0x002fe200078e007a */
[----:B------:R-:W-:-:S04]  /*0a40*/  ISETP.NE.AND.EX P0, PT, RZ, UR25, PT, P0 ;  /* 0x00000019ff007c0c */ /* 0x000fc8000bf05300 */
[----:B------:R-:W3:Y:S01]  /*0a50*/  LDG.E.64 R112, desc[UR20][R122.64] ;  /* 0x000000147a707981 */ /* 0x000ee2000c1e1b00 */
[----:B--2---:R-:W-:-:S06]  /*0a60*/  IMAD.WIDE.U32 R68, R0, 0x10, R68 ;  /* 0x0000001000447825 */ /* 0x004fcc00078e0044 */
[----:B------:R-:W2:Y:S02]  /*0a70*/  LDG.E.128 R68, desc[UR20][R68.64] ;  /* 0x0000001444447981 */ /* 0x000ea4000c1e1d00 */
[----:B------:R-:W0:Y:S02]  /*0a80*/  @P0 LDC.64 R74, c[0x0][0x438] ;  /* 0x00010e00ff4a0b82 */ /* 0x000e240000000a00 */
[----:B0-----:R-:W-:-:S05]  /*0a90*/  @P0 IMAD.WIDE.U32 R120, R0, 0x10, R74 ;  /* 0x0000001000780825 */ /* 0x001fca00078e004a */
[----:B------:R0:W5:Y:S01]  /*0aa0*/  @P0 LDG.E.128 R12, desc[UR20][R120.64] ;  /* 0x00000014780c0981 */ /* 0x000162000c1e1d00 */
[----:B------:R-:W-:Y:S02]  /*0ab0*/  HADD2.F32 R82, -RZ, R83.H0_H0 ;  /* 0x20000053ff527230 */ /* 0x000fe40000004100 */
[----:B------:R-:W-:Y:S02]  /*0ac0*/  HADD2.F32 R84, -RZ, R86.H0_H0 ;  /* 0x20000056ff547230 */ /* 0x000fe40000004100 */
[----:B------:R-:W-:Y:S01]  /*0ad0*/  HADD2.F32 R114, -RZ, R78.H1_H1 ;  /* 0x3000004eff727230 */ /* 0x000fe20000004100 */
[----:B----4-:R-:W-:-:S05]  /*0ae0*/  MOV R3, R118 ;  /* 0x0000007600037202 */ /* 0x010fca0000000f00 */
[----:B------:R-:W-:Y:S01]  /*0af0*/  HADD2.F32 R97, -RZ, R3.H0_H0 ;  /* 0x20000003ff617230 */ /* 0x000fe20000004100 */
[----:B---3--:R-:W-:Y:S02]  /*0b00*/  MOV R92, R112 ;  /* 0x00000070005c7202 */ /* 0x008fe40000000f00 */
[----:B------:R-:W-:Y:S02]  /*0b10*/  SHF.R.U64 R94, R118, 0x10, R119 ;  /* 0x00000010765e7819 */ /* 0x000fe40000001277 */
[----:B------:R-:W-:Y:S01]  /*0b20*/  FMUL.FTZ R109, R82, R97 ;  /* 0x00000061526d7220 */ /* 0x000fe20000410000 */
[----:B------:R-:W-:Y:S02]  /*0b30*/  HADD2.F32 R89, -RZ, R92.H0_H0 ;  /* 0x2000005cff597230 */ /* 0x000fe40000004100 */
[----:B--2---:R-:W-:-:S04]  /*0b40*/  FADD.FTZ R3, -R72, R68 ;  /* 0x0000004448037221 */ /* 0x004fc80000010100 */
[----:B------:R-:W-:Y:S01]  /*0b50*/  FMUL.FTZ R3, R3, UR14 ;  /* 0x0000000e03037c20 */ /* 0x000fe20008410000 */
[-C--:B------:R-:W-:Y:S01]  /*0b60*/  FFMA.FTZ R84, R84, R89.reuse, R109 ;  /* 0x0000005954547223 */ /* 0x080fe2000001006d */
[----:B------:R-:W-:Y:S01]  /*0b70*/  FADD.FTZ R48, R48, R89 ;  /* 0x0000005930307221 */ /* 0x000fe20000010000 */
[----:B------:R-:W-:Y:S02]  /*0b80*/  HADD2.F32 R94, -RZ, R94.H0_H0 ;  /* 0x2000005eff5e7230 */ /* 0x000fe40000004100 */
[C---:B------:R-:W-:Y:S01]  /*0b90*/  FFMA.FTZ R60, R3.reuse, R89, R60 ;  /* 0x00000059033c7223 */ /* 0x040fe2000001003c */
[----:B------:R-:W-:Y:S01]  /*0ba0*/  HADD2.F32 R89, -RZ, R79.H1_H1 ;  /* 0x3000004fff597230 */ /* 0x000fe20000004100 */
[----:B------:R-:W-:Y:S02]  /*0bb0*/  SHF.R.U64 R112, R112, 0x10, R113 ;  /* 0x0000001070707819 */ /* 0x000fe40000001271 */
[----:B------:R-:W-:Y:S01]  /*0bc0*/  SHF.R.U32.HI R74, RZ, 0x10, R119 ;  /* 0x00000010ff4a7819 */ /* 0x000fe20000011677 */
[----:B------:R-:W-:Y:S01]  /*0bd0*/  FADD.FTZ R24, R24, R97 ;  /* 0x0000006118187221 */ /* 0x000fe20000010000 */
[----:B------:R-:W-:Y:S01]  /*0be0*/  SHF.R.U32.HI R91, RZ, 0x10, R113 ;  /* 0x00000010ff5b7819 */ /* 0x000fe20000011671 */
[----:B------:R-:W-:Y:S01]  /*0bf0*/  FFMA.FTZ R36, R3, R97, R36 ;  /* 0x0000006103247223 */ /* 0x000fe20000010024 */
[----:B------:R-:W-:Y:S01]  /*0c00*/  FMUL.FTZ R82, R89, R94 ;  /* 0x0000005e59527220 */ /* 0x000fe20000410000 */
[----:B------:R-:W-:Y:S01]  /*0c10*/  MOV R73, R119 ;  /* 0x0000007700497202 */ /* 0x000fe20000000f00 */
[----:B------:R-:W-:-:S02]  /*0c20*/  HADD2.F32 R97, -RZ, R85.H1_H1 ;  /* 0x30000055ff617230 */ /* 0x000fc40000004100 */
[----:B------:R-:W-:Y:S02]  /*0c30*/  HADD2.F32 R112, -RZ, R112.H0_H0 ;  /* 0x20000070ff707230 */ /* 0x000fe40000004100 */
[----:B------:R-:W-:Y:S02]  /*0c40*/  HADD2.F32 R74, -RZ, R74.H0_H0 ;  /* 0x2000004aff4a7230 */ /* 0x000fe40000004100 */
[----:B------:R-:W-:Y:S02]  /*0c50*/  HADD2.F32 R89, -RZ, R77.H1_H1 ;  /* 0x3000004dff597230 */ /* 0x000fe40000004100 */
[----:B------:R-:W-:Y:S01]  /*0c60*/  FADD.FTZ R70, -R72, R70 ;  /* 0x0000004648467221 */ /* 0x000fe20000010100 */
[----:B------:R-:W-:Y:S01]  /*0c70*/  HADD2.F32 R68, -RZ, R91.H0_H0 ;  /* 0x2000005bff447230 */ /* 0x000fe20000004100 */
[----:B------:R-:W-:Y:S01]  /*0c80*/  MOV R75, R113 ;  /* 0x00000071004b7202 */ /* 0x000fe20000000f00 */
[----:B------:R-:W-:Y:S02]  /*0c90*/  HADD2.F32 R92, -RZ, R83.H1_H1 ;  /* 0x30000053ff5c7230 */ /* 0x000fe40000004100 */
[----:B------:R-:W-:Y:S01]  /*0ca0*/  FFMA.FTZ R82, R97, R112, R82 ;  /* 0x0000007061527223 */ /* 0x000fe20000010052 */
[----:B------:R-:W-:-:S02]  /*0cb0*/  HADD2.F32 R73, -RZ, R73.H0_H0 ;  /* 0x20000049ff497230 */ /* 0x000fc40000004100 */
[----:B------:R-:W-:Y:S01]  /*0cc0*/  FMUL.FTZ R89, R89, R74 ;  /* 0x0000004a59597220 */ /* 0x000fe20000410000 */
[----:B------:R-:W-:Y:S01]  /*0cd0*/  FADD.FTZ R69, -R72, R69 ;  /* 0x0000004548457221 */ /* 0x000fe20000010100 */
[----:B------:R-:W-:Y:S01]  /*0ce0*/  FMUL.FTZ R97, R70, UR14 ;  /* 0x0000000e46617c20 */ /* 0x000fe20008410000 */
[----:B------:R-:W-:Y:S02]  /*0cf0*/  HADD2.F32 R75, -RZ, R75.H0_H0 ;  /* 0x2000004bff4b7230 */ /* 0x000fe40000004100 */
[----:B------:R-:W-:Y:S01]  /*0d00*/  FFMA.FTZ R89, R92, R68, R89 ;  /* 0x000000445c597223 */ /* 0x000fe20000010059 */
[-C--:B------:R-:W-:Y:S01]  /*0d10*/  FMUL.FTZ R114, R114, R73.reuse ;  /* 0x0000004972727220 */ /* 0x080fe20000410000 */
[----:B------:R-:W-:Y:S02]  /*0d20*/  HADD2.F32 R91, -RZ, R85.H0_H0 ;  /* 0x20000055ff5b7230 */ /* 0x000fe40000004100 */
[----:B------:R-:W-:Y:S01]  /*0d30*/  FMUL.FTZ R92, R69, UR14 ;  /* 0x0000000e455c7c20 */ /* 0x000fe20008410000 */
[----:B------:R-:W-:Y:S01]  /*0d40*/  FADD.FTZ R26, R26, R73 ;  /* 0x000000491a1a7221 */ /* 0x000fe20000010000 */
[----:B------:R-:W-:Y:S01]  /*0d50*/  FFMA.FTZ R38, R97, R73, R38 ;  /* 0x0000004961267223 */ /* 0x000fe20000010026 */
[----:B------:R-:W-:Y:S01]  /*0d60*/  FADD.FTZ R69, RZ, R84 ;  /* 0x00000054ff457221 */ /* 0x000fe20000010000 */
[----:B------:R-:W-:Y:S01]  /*0d70*/  FFMA.FTZ R73, R3, R84, RZ ;  /* 0x0000005403497223 */ /* 0x000fe200000100ff */
[----:B------:R-:W-:Y:S01]  /*0d80*/  FADD.FTZ R71, -R72, R71 ;  /* 0x0000004748477221 */ /* 0x000fe20000010100 */
[----:B------:R-:W-:Y:S01]  /*0d90*/  FADD.FTZ R49, R49, R112 ;  /* 0x0000007031317221 */ /* 0x000fe20000010000 */
[C---:B------:R-:W-:Y:S01]  /*0da0*/  FFMA.FTZ R61, R92.reuse, R112, R61 ;  /* 0x000000705c3d7223 */ /* 0x040fe2000001003d */
[----:B------:R-:W-:Y:S01]  /*0db0*/  FFMA.FTZ R91, R91, R75, R114 ;  /* 0x0000004b5b5b7223 */ /* 0x000fe20000010072 */
[----:B------:R-:W-:Y:S01]  /*0dc0*/  FADD.FTZ R70, R69, R82 ;  /* 0x0000005245467221 */ /* 0x000fe20000010000 */
[C---:B------:R-:W-:Y:S01]  /*0dd0*/  FFMA.FTZ R112, R92.reuse, R82, R73 ;  /* 0x000000525c707223 */ /* 0x040fe20000010049 */
        /* <DEDUP_REMOVED lines=13> */
[----:B0-----:R-:W-:-:S07]  /*0eb0*/  FFMA.FTZ R74, R94, R89, R112 ;  /* 0x000000595e4a7223 */ /* 0x001fce0000010070 */
.L_x_2152:
[----:B---34-:R-:W-:Y:S05]  /*0ec0*/  BSYNC.RECONVERGENT B0 ;  /* 0x0000000000007941 */ /* 0x018fea0003800200 */
.L_x_2151:
        /* <DEDUP_REMOVED lines=15> */
[----:B------:R0:W5:Y:S02]  /*0fc0*/  @P0 LDG.E.128 R8, desc[UR20][R118.64] ;  /* 0x0000001476080981 */ /* 0x000164000c1e1d00 */
[----:B0-----:R-:W-:Y:S01]  /*0fd0*/  HADD2.F32 R119, -RZ, R76.H1_H1 ;  /* 0x3000004cff777230 */ /* 0x001fe20000004100 */
[----:B------:R-:W-:Y:S02]  /*0fe0*/  IADD3 R75, PT, PT, R75, 0x80, RZ ;  /* 0x000000804b4b7810 */ /* 0x000fe40007ffe0ff */
[----:B---3--:R-:W-:Y:S02]  /*0ff0*/  MOV R96, R80 ;  /* 0x0000005000607202 */ /* 0x008fe40000000f00 */
[----:B------:R-:W-:Y:S02]  /*1000*/  SHF.R.U64 R90, R80, 0x10, R81 ;  /* 0x00000010505a7819 */ /* 0x000fe40000001251 */
[----:B----4-:R-:W-:Y:S02]  /*1010*/  MOV R80, R112 ;  /* 0x0000007000507202 */ /* 0x010fe40000000f00 */
[----:B------:R-:W-:-:S02]  /*1020*/  SHF.R.U64 R88, R112, 0x10, R113 ;  /* 0x0000001070587819 */ /* 0x000fc40000001271 */
[----:B------:R-:W-:Y:S02]  /*1030*/  MOV R87, R113 ;  /* 0x0000007100577202 */ /* 0x000fe40000000f00 */
[----:B------:R-:W-:Y:S01]  /*1040*/  SHF.R.U32.HI R95, RZ, 0x10, R113 ;  /* 0x00000010ff5f7819 */ /* 0x000fe20000011671 */
[----:B--2---:R-:W-:Y:S01]  /*1050*/  FADD.FTZ R68, -R72, R68 ;  /* 0x0000004448447221 */ /* 0x004fe20000010100 */
[----:B------:R-:W-:Y:S01]  /*1060*/  HADD2.F32 R113, -RZ, R80.H0_H0 ;  /* 0x20000050ff717230 */ /* 0x000fe20000004100 */
[----:B------:R-:W-:Y:S01]  /*1070*/  MOV R109, R81 ;  /* 0x00000051006d7202 */ /* 0x000fe20000000f00 */
[----:B------:R-:W-:Y:S01]  /*1080*/  HADD2.F32 R80, -RZ, R107.H0_H0 ;  /* 0x2000006bff507230 */ /* 0x000fe20000004100 */
[----:B------:R-:W-:Y:S01]  /*1090*/  SHF.R.U32.HI R93, RZ, 0x10, R81 ;  /* 0x00000010ff5d7819 */ /* 0x000fe20000011651 */
[----:B------:R-:W-:Y:S01]  /*10a0*/  FMUL.FTZ R81, R68, UR14 ;  /* 0x0000000e44517c20 */ /* 0x000fe20008410000 */
[----:B------:R-:W-:Y:S01]  /*10b0*/  FADD.FTZ R20, R20, R113 ;  /* 0x0000007114147221 */ /* 0x000fe20000010000 */
[----:B------:R-:W-:-:S02]  /*10c0*/  HADD2.F32 R68, -RZ, R88.H0_H0 ;  /* 0x20000058ff447230 */ /* 0x000fc40000004100 */
[-C--:B------:R-:W-:Y:S01]  /*10d0*/  FMUL.FTZ R80, R80, R113.reuse ;  /* 0x0000007150507220 */ /* 0x080fe20000410000 */
[----:B------:R-:W-:Y:S01]  /*10e0*/  FFMA.FTZ R32, R81, R113, R32 ;  /* 0x0000007151207223 */ /* 0x000fe20000010020 */
[----:B------:R-:W-:Y:S02]  /*10f0*/  HADD2.F32 R113, -RZ, R107.H1_H1 ;  /* 0x3000006bff717230 */ /* 0x000fe40000004100 */
[----:B------:R-:W-:Y:S01]  /*1100*/  FADD.FTZ R69, -R72, R69 ;  /* 0x0000004548457221 */ /* 0x000fe20000010100 */
[----:B------:R-:W-:Y:S02]  /*1110*/  HADD2.F32 R117, -RZ, R96.H0_H0 ;  /* 0x20000060ff757230 */ /* 0x000fe40000004100 */
[----:B------:R-:W-:Y:S02]  /*1120*/  HADD2.F32 R96, -RZ, R90.H0_H0 ;  /* 0x2000005aff607230 */ /* 0x000fe40000004100 */
[----:B------:R-:W-:Y:S01]  /*1130*/  FMUL.FTZ R113, R113, R68 ;  /* 0x0000004471717220 */ /* 0x000fe20000410000 */
[----:B------:R-:W-:-:S02]  /*1140*/  HADD2.F32 R88, -RZ, R86.H1_H1 ;  /* 0x30000056ff587230 */ /* 0x000fc40000004100 */
[----:B------:R-:W-:Y:S01]  /*1150*/  FMUL.FTZ R90, R69, UR14 ;  /* 0x0000000e455a7c20 */ /* 0x000fe20008410000 */
[----:B------:R-:W-:Y:S02]  /*1160*/  HADD2.F32 R69, -RZ, R87.H0_H0 ;  /* 0x20000057ff457230 */ /* 0x000fe40000004100 */
[----:B------:R-:W-:Y:S01]  /*1170*/  FADD.FTZ R45, R45, R96 ;  /* 0x000000602d2d7221 */ /* 0x000fe20000010000 */
[-C--:B------:R-:W-:Y:S01]  /*1180*/  FFMA.FTZ R88, R88, R96.reuse, R113 ;  /* 0x0000006058587223 */ /* 0x080fe20000010071 */
[----:B------:R-:W-:Y:S01]  /*1190*/  FFMA.FTZ R57, R90, R96, R57 ;  /* 0x000000605a397223 */ /* 0x000fe20000010039 */
[----:B------:R-:W-:Y:S02]  /*11a0*/  HADD2.F32 R96, -RZ, R108.H0_H0 ;  /* 0x2000006cff607230 */ /* 0x000fe40000004100 */
[----:B------:R-:W-:Y:S02]  /*11b0*/  HADD2.F32 R109, -RZ, R109.H0_H0 ;  /* 0x2000006dff6d7230 */ /* 0x000fe40000004100 */
[----:B------:R-:W-:-:S02]  /*11c0*/  HADD2.F32 R87, -RZ, R106.H0_H0 ;  /* 0x2000006aff577230 */ /* 0x000fc40000004100 */
[----:B------:R-:W-:Y:S01]  /*11d0*/  FMUL.FTZ R96, R96, R69 ;  /* 0x0000004560607220 */ /* 0x000fe20000410000 */
[----:B------:R-:W-:-:S03]  /*11e0*/  FADD.FTZ R21, R21, R68 ;  /* 0x0000004415157221 */ /* 0x000fc60000010000 */
[----:B------:R-:W-:Y:S01]  /*11f0*/  FFMA.FTZ R87, R87, R109, R96 ;  /* 0x0000006d57577223 */ /* 0x000fe20000010060 */
[----:B------:R-:W-:Y:S01]  /*1200*/  FADD.FTZ R96, -R72, R70 ;  /* 0x0000004648607221 */ /* 0x000fe20000010100 */
[----:B------:R-:W-:Y:S01]  /*1210*/  FFMA.FTZ R33, R90, R68, R33 ;  /* 0x000000445a217223 */ /* 0x000fe20000010021 */
[----:B------:R-:W-:Y:S02]  /*1220*/  HADD2.F32 R68, -RZ, R95.H0_H0 ;  /* 0x2000005fff447230 */ /* 0x000fe40000004100 */
[----:B------:R-:W-:Y:S01]  /*1230*/  FFMA.FTZ R80, R119, R117, R80 ;  /* 0x0000007577507223 */ /* 0x000fe20000010050 */
[----:B------:R-:W-:Y:S01]  /*1240*/  FMUL.FTZ R95, R96, UR14 ;  /* 0x0000000e605f7c20 */ /* 0x000fe20008410000 */
[----:B------:R-:W-:Y:S02]  /*1250*/  HADD2.F32 R113, -RZ, R108.H1_H1 ;  /* 0x3000006cff717230 */ /* 0x000fe40000004100 */
[----:B------:R-:W-:Y:S01]  /*1260*/  FADD.FTZ R22, R22, R69 ;  /* 0x0000004516167221 */ /* 0x000fe20000010000 */
[----:B------:R-:W-:Y:S01]  /*1270*/  FADD.FTZ R73, R73, R80 ;  /* 0x0000005049497221 */ /* 0x000fe20000010000 */
[----:B------:R-:W-:Y:S01]  /*1280*/  FFMA.FTZ R34, R95, R69, R34 ;  /* 0x000000455f227223 */ /* 0x000fe20000010022 */
[----:B------:R-:W-:Y:S01]  /*1290*/  FFMA.FTZ R69, R81, R80, R74 ;  /* 0x0000005051457223 */ /* 0x000fe2000001004a */
[----:B------:R-:W-:-:S02]  /*12a0*/  HADD2.F32 R70, -RZ, R93.H0_H0 ;  /* 0x2000005dff467230 */ /* 0x000fc40000004100 */
[----:B------:R-:W-:Y:S01]  /*12b0*/  FMUL.FTZ R93, R113, R68 ;  /* 0x00000044715d7220 */ /* 0x000fe20000410000 */
[----:B------:R-:W-:Y:S02]  /*12c0*/  HADD2.F32 R96, -RZ, R106.H1_H1 ;  /* 0x3000006aff607230 */ /* 0x000fe40000004100 */
[----:B------:R-:W-:Y:S01]  /*12d0*/  FADD.FTZ R74, R73, R88 ;  /* 0x00000058494a7221 */ /* 0x000fe20000010000 */
[----:B------:R-:W-:Y:S01]  /*12e0*/  FADD.FTZ R71, -R72, R71 ;  /* 0x0000004748477221 */ /* 0x000fe20000010100 */
[----:B------:R-:W-:Y:S01]  /*12f0*/  FFMA.FTZ R112, R90, R88, R69 ;  /* 0x000000585a707223 */ /* 0x000fe20000010045 */
[-C--:B------:R-:W-:Y:S01]  /*1300*/  FFMA.FTZ R93, R96, R70.reuse, R93 ;  /* 0x00000046605d7223 */ /* 0x080fe2000001005d */
[----:B------:R-:W-:Y:S01]  /*1310*/  FADD.FTZ R74, R74, R87 ;  /* 0x000000574a4a7221 */ /* 0x000fe20000010000 */
[----:B------:R-:W-:Y:S01]  /*1320*/  FMUL.FTZ R96, R71, UR14 ;  /* 0x0000000e47607c20 */ /* 0x000fe20008410000 */
[----:B------:R-:W-:Y:S01]  /*1330*/  FFMA.FTZ R112, R95, R87, R112 ;  /* 0x000000575f707223 */ /* 0x000fe20000010070 */
        /* <DEDUP_REMOVED lines=9> */
[----:B------:R-:W-:-:S07]  /*13d0*/  FFMA.FTZ R74, R96, R93, R112 ;  /* 0x0000005d604a7223 */ /* 0x000fce0000010070 */
.L_x_2154:
[----:B------:R-:W-:Y:S05]  /*13e0*/  BSYNC.RECONVERGENT B0 ;  /* 0x0000000000007941 */ /* 0x000fea0003800200 */
.L_x_2153:
        /* <DEDUP_REMOVED lines=8> */
[----:B------:R-:W3:Y:S01]  /*1470*/  LDG.E.64 R104, desc[UR20][R104.64] ;  /* 0x0000001468687981 */ /* 0x000ee2000c1e1b00 */
[----:B-1----:R-:W-:-:S06]  /*1480*/  IMAD.WIDE.U32 R100, R75, 0x8, R100 ;  /* 0x000000084b647825 */ /* 0x002fcc00078e0064 */
[----:B------:R-:W4:Y:S03]  /*1490*/  LDG.E.64 R100, desc[UR20][R100.64] ;  /* 0x0000001464647981 */ /* 0x000f26000c1e1b00 */
[----:B------:R-:W0:Y:S01]  /*14a0*/  @P0 LDC.64 R98, c[0x0][0x438] ;  /* 0x00010e00ff620b82 */ /* 0x000e220000000a00 */
[----:B--2---:R-:W-:-:S06]  /*14b0*/  IMAD.WIDE.U32 R68, R75, 0x10, R68 ;  /* 0x000000104b447825 */ /* 0x004fcc00078e0044 */
[----:B------:R-:W2:Y:S01]  /*14c0*/  LDG.E.128 R68, desc[UR20][R68.64] ;  /* 0x0000001444447981 */ /* 0x000ea2000c1e1d00 */
[----:B0-----:R-:W-:-:S05]  /*14d0*/  @P0 IMAD.WIDE.U32 R118, R75, 0x10, R98 ;  /* 0x000000104b760825 */ /* 0x001fca00078e0062 */
[----:B------:R0:W5:Y:S01]  /*14e0*/  @P0 LDG.E.128 R4, desc[UR20][R118.64] ;  /* 0x0000001476040981 */ /* 0x000162000c1e1d00 */
[----:B------:R-:W-:Y:S01]  /*14f0*/  HADD2.F32 R113, -RZ, R110.H0_H0 ;  /* 0x2000006eff717230 */ /* 0x000fe20000004100 */
[----:B---3--:R-:W-:Y:S02]  /*1500*/  MOV R98, R104 ;  /* 0x0000006800627202 */ /* 0x008fe40000000f00 */
[----:B----4-:R-:W-:Y:S02]  /*1510*/  MOV R112, R100 ;  /* 0x0000006400707202 */ /* 0x010fe40000000f00 */
[--C-:B------:R-:W-:Y:S02]  /*1520*/  SHF.R.U64 R99, R100, 0x10, R101.reuse ;  /* 0x0000001064637819 */ /* 0x100fe40000001265 */
[----:B------:R-:W-:Y:S02]  /*1530*/  MOV R103, R101 ;  /* 0x0000006500677202 */ /* 0x000fe40000000f00 */
[----:B------:R-:W-:-:S02]  /*1540*/  SHF.R.U32.HI R75, RZ, 0x10, R101 ;  /* 0x00000010ff4b7819 */ /* 0x000fc40000011665 */
[--C-:B------:R-:W-:Y:S02]  /*1550*/  SHF.R.U64 R100, R104, 0x10, R105.reuse ;  /* 0x0000001068647819 */ /* 0x100fe40000001269 */
[----:B------:R-:W-:Y:S02]  /*1560*/  MOV R101, R105 ;  /* 0x0000006900657202 */ /* 0x000fe40000000f00 */
[----:B------:R-:W-:Y:S01]  /*1570*/  SHF.R.U32.HI R104, RZ, 0x10, R105 ;  /* 0x00000010ff687819 */ /* 0x000fe20000011669 */
[----:B------:R-:W-:Y:S02]  /*1580*/  HADD2.F32 R105, -RZ, R98.H0_H0 ;  /* 0x20000062ff697230 */ /* 0x000fe40000004100 */
[----:B------:R-:W-:Y:S02]  /*1590*/  HADD2.F32 R98, -RZ, R115.H0_H0 ;  /* 0x20000073ff627230 */ /* 0x000fe40000004100 */
[----:B------:R-:W-:-:S03]  /*15a0*/  HADD2.F32 R109, -RZ, R112.H0_H0 ;  /* 0x20000070ff6d7230 */ /* 0x000fc60000004100 */
[----:B------:R-:W-:Y:S01]  /*15b0*/  FMUL.FTZ R98, R98, R105 ;  /* 0x0000006962627220 */ /* 0x000fe20000410000 */
[C---:B--2---:R-:W-:Y:S01]  /*15c0*/  FADD.FTZ R102, -R72.reuse, R68 ;  /* 0x0000004448667221 */ /* 0x044fe20000010100 */
[----:B------:R-:W-:Y:S02]  /*15d0*/  HADD2.F32 R68, -RZ, R100.H0_H0 ;  /* 0x20000064ff447230 */ /* 0x000fe40000004100 */
[----:B------:R-:W-:Y:S01]  /*15e0*/  FFMA.FTZ R98, R113, R109, R98 ;  /* 0x0000006d71627223 */ /* 0x000fe20000010062 */
[----:B------:R-:W-:Y:S02]  /*15f0*/  HADD2.F32 R113, -RZ, R115.H1_H1 ;  /* 0x30000073ff717230 */ /* 0x000fe40000004100 */
[C---:B------:R-:W-:Y:S01]  /*1600*/  FADD.FTZ R69, -R72.reuse, R69 ;  /* 0x0000004548457221 */ /* 0x040fe20000010100 */
[C---:B------:R-:W-:Y:S01]  /*1610*/  FADD.FTZ R70, -R72.reuse, R70 ;  /* 0x0000004648467221 */ /* 0x040fe20000010100 */
[----:B------:R-:W-:Y:S01]  /*1620*/  FADD.FTZ R71, -R72, R71 ;  /* 0x0000004748477221 */ /* 0x000fe20000010100 */
[----:B------:R-:W-:-:S02]  /*1630*/  HADD2.F32 R72, -RZ, R99.H0_H0 ;  /* 0x20000063ff487230 */ /* 0x000fc40000004100 */
[----:B------:R-:W-:Y:S01]  /*1640*/  FMUL.FTZ R99, R102, UR14 ;  /* 0x0000000e66637c20 */ /* 0x000fe20008410000 */
[----:B------:R-:W-:Y:S02]  /*1650*/  HADD2.F32 R100, -RZ, R110.H1_H1 ;  /* 0x3000006eff647230 */ /* 0x000fe40000004100 */
[----:B------:R-:W-:Y:S01]  /*1660*/  FMUL.FTZ R113, R113, R68 ;  /* 0x0000004471717220 */ /* 0x000fe20000410000 */
[----:B------:R-:W-:Y:S01]  /*1670*/  FMUL.FTZ R102, R69, UR14 ;  /* 0x0000000e45667c20 */ /* 0x000fe20008410000 */
[--C-:B------:R-:W-:Y:S02]  /*1680*/  HADD2.F32 R112, -RZ, R116.reuse.H0_H0 ;  /* 0x20000074ff707230 */ /* 0x100fe40000004100 */
[----:B------:R-:W-:Y:S01]  /*1690*/  FADD.FTZ R16, R16, R105 ;  /* 0x0000006910107221 */ /* 0x000fe20000010000 */
[----:B------:R-:W-:Y:S02]  /*16a0*/  HADD2.F32 R69, -RZ, R101.H0_H0 ;  /* 0x20000065ff457230 */ /* 0x000fe40000004100 */
[-C--:B------:R-:W-:Y:S01]  /*16b0*/  FFMA.FTZ R100, R100, R72.reuse, R113 ;  /* 0x0000004864647223 */ /* 0x080fe20000010071 */
[----:B------:R-:W-:Y:S01]  /*16c0*/  FFMA.FTZ R28, R99, R105, R28 ;  /* 0x00000069631c7223 */ /* 0x000fe2000001001c */
[----:B------:R-:W-:Y:S01]  /*16d0*/  FADD.FTZ R41, R41, R72 ;  /* 0x0000004829297221 */ /* 0x000fe20000010000 */
[----:B------:R-:W-:Y:S01]  /*16e0*/  FFMA.FTZ R53, R102, R72, R53 ;  /* 0x0000004866357223 */ /* 0x000fe20000010035 */
[----:B------:R-:W-:-:S02]  /*16f0*/  HADD2.F32 R105, -RZ, R116.H1_H1 ;  /* 0x30000074ff697230 */ /* 0x000fc40000004100 */
[----:B------:R-:W-:Y:S01]  /*1700*/  FADD.FTZ R40, R40, R109 ;  /* 0x0000006d28287221 */ /* 0x000fe20000010000 */
[----:B------:R-:W-:Y:S02]  /*1710*/  HADD2.F32 R72, -RZ, R104.H0_H0 ;  /* 0x20000068ff487230 */ /* 0x000fe40000004100 */
[----:B------:R-:W-:Y:S01]  /*1720*/  FFMA.FTZ R52, R99, R109, R52 ;  /* 0x0000006d63347223 */ /* 0x000fe20000010034 */
[----:B------:R-:W-:Y:S02]  /*1730*/  HADD2.F32 R109, -RZ, R103.H0_H0 ;  /* 0x20000067ff6d7230 */ /* 0x000fe40000004100 */
[----:B------:R-:W-:Y:S01]  /*1740*/  FMUL.FTZ R112, R112, R69 ;  /* 0x0000004570707220 */ /* 0x000fe20000410000 */
[----:B------:R-:W-:Y:S02]  /*1750*/  HADD2.F32 R114, -RZ, R75.H0_H0 ;  /* 0x2000004bff727230 */ /* 0x000fe40000004100 */
[----:B------:R-:W-:Y:S01]  /*1760*/  FADD.FTZ R73, R73, R98 ;  /* 0x0000006249497221 */ /* 0x000fe20000010000 */
[----:B------:R-:W-:-:S02]  /*1770*/  HADD2.F32 R101, -RZ, R111.H0_H0 ;  /* 0x2000006fff657230 */ /* 0x000fc40000004100 */
[----:B------:R-:W-:Y:S01]  /*1780*/  FFMA.FTZ R75, R99, R98, R74 ;  /* 0x00000062634b7223 */ /* 0x000fe2000001004a */
[----:B------:R-:W-:Y:S01]  /*1790*/  FMUL.FTZ R103, R105, R72 ;  /* 0x0000004869677220 */ /* 0x000fe20000410000 */
[----:B------:R-:W-:Y:S02]  /*17a0*/  HADD2.F32 R104, -RZ, R111.H1_H1 ;  /* 0x3000006fff687230 */ /* 0x000fe40000004100 */
[----:B------:R-:W-:Y:S01]  /*17b0*/  FMUL.FTZ R105, R70, UR14 ;  /* 0x0000000e46697c20 */ /* 0x000fe20008410000 */
[----:B------:R-:W-:Y:S01]  /*17c0*/  FADD.FTZ R17, R17, R68 ;  /* 0x0000004411117221 */ /* 0x000fe20000010000 */
[C---:B------:R-:W-:Y:S01]  /*17d0*/  FFMA.FTZ R29, R102.reuse, R68, R29 ;  /* 0x00000044661d7223 */ /* 0x040fe2000001001d */
[----:B------:R-:W-:Y:S01]  /*17e0*/  FFMA.FTZ R101, R101, R109, R112 ;  /* 0x0000006d65657223 */ /* 0x000fe20000010070 */
[----:B------:R-:W-:Y:S01]  /*17f0*/  FADD.FTZ R68, R73, R100 ;  /* 0x0000006449447221 */ /* 0x000fe20000010000 */
[----:B------:R-:W-:Y:S01]  /*1800*/  FFMA.FTZ R70, R102, R100, R75 ;  /* 0x0000006466467223 */ /* 0x000fe2000001004b */
[-C--:B------:R-:W-:Y:S01]  /*1810*/  FFMA.FTZ R103, R104, R114.reuse, R103 ;  /* 0x0000007268677223 */ /* 0x080fe20000010067 */
[----:B------:R-:W-:Y:S01]  /*1820*/  FMUL.FTZ R104, R71, UR14 ;  /* 0x0000000e47687c20 */ /* 0x000fe20008410000 */
[----:B------:R-:W-:Y:S01]  /*1830*/  FADD.FTZ R68, R68, R101 ;  /* 0x0000006544447221 */ /* 0x000fe20000010000 */
[C---:B------:R-:W-:Y:S01]  /*1840*/  FFMA.FTZ R70, R105.reuse, R101, R70 ;  /* 0x0000006569467223 */ /* 0x040fe20000010046 */
        /* <DEDUP_REMOVED lines=10> */
.L_x_2156:
[----:B------:R-:W-:Y:S05]  /*18f0*/  BSYNC.RECONVERGENT B0 ;  /* 0x0000000000007941 */ /* 0x000fea0003800200 */
.L_x_2155:
        /* <DEDUP_REMOVED lines=32> */
.L_x_2158:
[----:B------:R-:W-:Y:S05]  /*1b00*/  BSYNC.RECONVERGENT B0 ;  /* 0x0000000000007941 */ /* 0x000fea0003800200 */
.L_x_2157:
        /* <DEDUP_REMOVED lines=56> */
[----:B------:R-:W-:Y:S01]  /*1e90*/  PRMT R69, R72, 0x7632, R69 ;  /* 0x0000763248457816 */ /* 0x000fe20000000045 */
[----:B------:R-:W-:Y:S06]  /*1ea0*/  BRA `(.L_x_2164) ;  /* 0x0000000800707947 */ /* 0x000fec0003800000 */
.L_x_2163:
        /* <DEDUP_REMOVED lines=21> */
.L_x_2162:
        /* <DEDUP_REMOVED lines=22> */
.L_x_2165:
        /* <DEDUP_REMOVED lines=21> */
.L_x_2161:
        /* <DEDUP_REMOVED lines=29> */
.L_x_2167:
        /* <DEDUP_REMOVED lines=21> */
.L_x_2166:
        /* <DEDUP_REMOVED lines=20> */
[----:B------:R-:W-:Y:S01]  /*2710*/  PRMT R69, R72, 0x7632, R69 ;  /* 0x0000763248457816 */ /* 0x000fe20000000045 */
[----:B------:R-:W-:Y:S06]  /*2720*/  BRA `(.L_x_2164) ;  /* 0x0000000000507947 */ /* 0x000fec0003800000 */
.L_x_2168:
        /* <DEDUP_REMOVED lines=19> */
[----:B------:R-:W-:-:S07]  /*2860*/  PRMT R79, R68, 0x7610, R79 ;  /* 0x00007610444f7816 */ /* 0x000fce000000004f */
.L_x_2164:
        /* <DEDUP_REMOVED lines=24> */
.L_x_2169:
[----:B------:R-:W-:-:S07]  /*29f0*/  IADD3 R0, PT, PT, R0, 0x80, RZ ;  /* 0x0000008000007810 */ /* 0x000fce0007ffe0ff */
.L_x_2160:
[----:B------:R-:W-:Y:S05]  /*2a00*/  BSYNC.RECONVERGENT B0 ;  /* 0x0000000000007941 */ /* 0x000fea0003800200 */
.L_x_2159:
        /* <DEDUP_REMOVED lines=33> */
.L_x_2174:
        /* <DEDUP_REMOVED lines=17> */
.L_x_2173:
        /* <DEDUP_REMOVED lines=24> */
.L_x_2176:
        /* <DEDUP_REMOVED lines=17> */
.L_x_2172:
        /* <DEDUP_REMOVED lines=28> */
.L_x_2178:
        /* <DEDUP_REMOVED lines=17> */
.L_x_2177:
        /* <DEDUP_REMOVED lines=24> */
.L_x_2179:
        /* <DEDUP_REMOVED lines=15> */
[----:B------:R-:W-:-:S07]  /*3500*/  PRMT R69, R72, 0x7632, R69 ;  /* 0x0000763248457816 */ /* 0x000fce0000000045 */
.L_x_2175:
        /* <DEDUP_REMOVED lines=20> */
.L_x_2180:
[----:B------:R-:W-:-:S07]  /*3650*/  IADD3 R0, PT, PT, R0, 0x80, RZ ;  /* 0x0000008000007810 */ /* 0x000fce0007ffe0ff */
.L_x_2171:
[----:B------:R-:W-:Y:S05]  /*3660*/  BSYNC.RECONVERGENT B0 ;  /* 0x0000000000007941 */ /* 0x000fea0003800200 */
.L_x_2170:
        /* <DEDUP_REMOVED lines=20> */
[----:B-----5:R-:W-:Y:S01]  /*37b0*/  FFMA.FTZ R67, R66, UR14, R7 ;  /* 0x0000000e42437c23 */ /* 0x020fe20008010007 */
[----:B------:R-:W-:Y:S01]  /*37c0*/  FFMA.FTZ R64, R65, UR14, R4 ;  /* 0x0000000e41407c23 */ /* 0x000fe20008010004 */
[----:B------:R-:W-:Y:S01]  /*37d0*/  FFMA.FTZ R66, R69, UR14, R6 ;  /* 0x0000000e45427c23 */ /* 0x000fe20008010006 */
[----:B------:R-:W-:-:S04]  /*37e0*/  FFMA.FTZ R65, R68, UR14, R5 ;  /* 0x0000000e44417c23 */ /* 0x000fc80008010005 */
        /* <DEDUP_REMOVED lines=9> */
.L_x_2185:
        /* <DEDUP_REMOVED lines=17> */
.L_x_2184:
        /* <DEDUP_REMOVED lines=26> */
.L_x_2187:
        /* <DEDUP_REMOVED lines=18> */
.L_x_2183:
        /* <DEDUP_REMOVED lines=28> */
.L_x_2189:
        /* <DEDUP_REMOVED lines=17> */
.L_x_2188:
        /* <DEDUP_REMOVED lines=25> */
.L_x_2190:
        /* <DEDUP_REMOVED lines=17> */
.L_x_2186:
        /* <DEDUP_REMOVED lines=20> */
.L_x_2182:
[----:B------:R-:W-:Y:S05]  /*4300*/  BSYNC.RECONVERGENT B0 ;  /* 0x0000000000007941 */ /* 0x000fea0003800200 */
.L_x_2181:
[----:B------:R-:W-:Y:S01]  /*4310*/  UPLOP3.LUT UP1, UPT, UPT, UPT, UP1, 0x40, 0x4 ;  /* 0x000000000004789c */ /* 0x000fe20003f2e810 */
[----:B------:R-:W-:Y:S10]  /*4320*/  BRA.U !UP2, `(.L_x_2191) ;  /* 0xffffffc50a507547 */ /* 0x000ff4000b83ffff */
.L_x_2150:
        /* <DEDUP_REMOVED lines=19> */
.L_x_2193:
[----:B------:R-:W-:Y:S05]  /*4460*/  BSYNC.RECONVERGENT B0 ;  /* 0x0000000000007941 */ /* 0x000fea0003800200 */
.L_x_2192:
        /* <DEDUP_REMOVED lines=15> */
.L_x_2195:
[----:B------:R-:W-:Y:S05]  /*4560*/  BSYNC.RECONVERGENT B0 ;  /* 0x0000000000007941 */ /* 0x000fea0003800200 */
.L_x_2194:
        /* <DEDUP_REMOVED lines=14> */
.L_x_2196:
        /* <DEDUP_REMOVED lines=11> */
.L_x_3568:


//--------------------- .text._ZN10layer_norm31ln_parallel_residual_bwd_kernelINS_13Kernel_traitsI6__halfS2_fS2_fjLj1536ELj1ELj1ELj4ELj8ENS_18Kernel_traits_baseILj1536ES2_S2_fS2_fjLj128EEEEELb0ELb0ELb1EEEvNS_9BwdParamsE --------------------------
	.section	.text._ZN10layer_norm31ln_parallel_residual_bwd_kernelINS_13Kernel_traitsI6__halfS2_fS2_fjLj1536ELj1ELj1ELj4ELj8ENS_18Kernel_traits_baseILj1536ES2_S2_fS2_fjLj128EEEEELb0ELb0ELb1EEEvNS_9BwdParamsE,"ax",@progbits
	.align	128
        .global         _ZN10layer_norm31ln_parallel_residual_bwd_kernelINS_13Kernel_traitsI6__halfS2_fS2_fjLj1536ELj1ELj1ELj4ELj8ENS_18Kernel_traits_baseILj1536ES2_S2_fS2_fjLj128EEEEELb0ELb0ELb1EEEvNS_9BwdParamsE
        .type           _ZN10layer_norm31ln_parallel_residual_bwd_kernelINS_13Kernel_traitsI6__halfS2_fS2_fjLj1536ELj1ELj1ELj4ELj8ENS_18Kernel_traits_baseILj1536ES2_S2_fS2_fjLj128EEEEELb0ELb0ELb1EEEvNS_9BwdParamsE,@function
        .size           _ZN10layer_norm31ln_parallel_residual_bwd_kernelINS_13Kernel_traitsI6__halfS2_fS2_fjLj1536ELj1ELj1ELj4ELj8ENS_18Kernel_traits_baseILj1536ES2_S2_fS2_fjLj128EEEEELb0ELb0ELb1EEEvNS_9BwdParamsE,(.L_x_3569 - _ZN10layer_norm31ln_parallel_residual_bwd_kernelINS_13Kernel_traitsI6__halfS2_fS2_fjLj1536ELj1ELj1ELj4ELj8ENS_18Kernel_traits_baseILj1536ES2_S2_fS2_fjLj128EEEEELb0ELb0ELb1EEEvNS_9BwdParamsE)
        .other          _ZN10layer_norm31ln_parallel_residual_bwd_kernelINS_13Kernel_traitsI6__halfS2_fS2_fjLj1536ELj1ELj1ELj4ELj8ENS_18Kernel_traits_baseILj1536ES2_S2_fS2_fjLj128EEEEELb0ELb0ELb1EEEvNS_9BwdParamsE,@"STO_CUDA_ENTRY STV_DEFAULT"
_ZN10layer_norm31ln_parallel_residual_bwd_kernelINS_13Kernel_traitsI6__halfS2_fS2_fjLj1536ELj1ELj1ELj4ELj8ENS_18Kernel_traits_baseILj1536ES2_S2_fS2_fjLj128EEEEELb0ELb0ELb1EEEvNS_9BwdParamsE:
.text._ZN10layer_norm31ln_parallel_residual_bwd_kernelINS_13Kernel_traitsI6__halfS2_fS2_fjLj1536ELj1ELj1ELj4ELj8ENS_18Kernel_traits_baseILj1536ES2_S2_fS2_fjLj128EEEEELb0ELb0ELb1EEEvNS_9BwdParamsE:
        /* <DEDUP_REMOVED lines=111> */
.L_x_2227:
        /* <DEDUP_REMOVED lines=14> */
[----:B------:R-:W-:Y:S01]  /*07d0*/  MOV R63, UR7 ;  /* 0x00000007003f7c02 */ /* 0x000fe20008000f00 */
[C---:B0-----:R-:W-:Y:S01]  /*07e0*/  IMAD.WIDE.U32 R94, R76.reuse, 0x8, R92 ;  /* 0x000000084c5e7825 */ /* 0x041fe200078e005c */
[----:B------:R-:W-:-:S03]  /*07f0*/  IADD3 R125, PT, PT, R76, 0x80, RZ ;  /* 0x000000804c7d7810 */ /* 0x000fc60007ffe0ff */
[----:B------:R-:W4:Y:S01]  /*0800*/  LDG.E R126, desc[UR14][R62.64] ;  /* 0x0000000e3e7e7981 */ /* 0x000f22000c1e1900 */
[----:B------:R-:W-:-:S03]  /*0810*/  IADD3 R127, PT, PT, R76, 0x100, RZ ;  /* 0x000001004c7f7810 */ /* 0x000fc60007ffe0ff */
        /* <DEDUP_REMOVED lines=32> */
[----:B------:R-:W-:-:S03]  /*0a20*/  SHF.R.U64 R133, R94, 0x10, R95 ;  /* 0x000000105e857819 */ /* 0x000fc6000000125f */
[----:B------:R-:W-:Y:S02]  /*0a30*/  HADD2.F32 R135, -RZ, R135.H0_H0 ;  /* 0x20000087ff877230 */ /* 0x000fe40000004100 */
[C---:B------:R-:W-:Y:S01]  /*0a40*/  FADD.FTZ R126, -R147.reuse, R53 ;  /* 0x00000035937e7221 */ /* 0x040fe20000010100 */
[C---:B------:R-:W-:Y:S01]  /*0a50*/  FADD.FTZ R52, -R147.reuse, R52 ;  /* 0x0000003493347221 */ /* 0x040fe20000010100 */
[----:B------:R-:W-:Y:S01]  /*0a60*/  MOV R131, R95 ;  /* 0x0000005f00837202 */ /* 0x000fe20000000f00 */
[----:B------:R-:W-:Y:S01]  /*0a70*/  HADD2.F32 R133, -RZ, R133.H0_H0 ;  /* 0x20000085ff857230 */ /* 0x000fe20000004100 */
[----:B------:R-:W-:Y:S02]  /*0a80*/  SHF.R.U32.HI R134, RZ, 0x10, R95 ;  /* 0x00000010ff867819 */ /* 0x000fe4000001165f */
[----:B--2---:R-:W-:Y:S01]  /*0a90*/  MOV R53, R90 ;  /* 0x0000005a00357202 */ /* 0x004fe20000000f00 */
[C---:B------:R-:W-:Y:S01]  /*0aa0*/  FADD.FTZ R95, -R147.reuse, R58 ;  /* 0x0000003a935f7221 */ /* 0x040fe20000010100 */
[----:B0-----:R-:W-:Y:S01]  /*0ab0*/  SHF.R.U64 R100, R90, 0x10, R91 ;  /* 0x000000105a647819 */ /* 0x001fe2000000125b */
[----:B------:R-:W-:-:S02]  /*0ac0*/  FADD.FTZ R90, -R147, R56 ;  /* 0x00000038935a7221 */ /* 0x000fc40000010100 */
[----:B------:R-:W-:Y:S01]  /*0ad0*/  HADD2.F32 R58, -RZ, R53.H0_H0 ;  /* 0x20000035ff3a7230 */ /* 0x000fe20000004100 */
[----:B------:R-:W-:Y:S02]  /*0ae0*/  MOV R140, R88 ;  /* 0x00000058008c7202 */ /* 0x000fe40000000f00 */
[----:B------:R-:W-:Y:S01]  /*0af0*/  SHF.R.U64 R139, R88, 0x10, R89 ;  /* 0x00000010588b7819 */ /* 0x000fe20000001259 */
[----:B------:R-:W-:Y:S01]  /*0b00*/  FADD.FTZ R88, -R147, R60 ;  /* 0x0000003c93587221 */ /* 0x000fe20000010100 */
[----:B------:R-:W-:Y:S01]  /*0b10*/  FMUL.FTZ R60, R52, UR9 ;  /* 0x00000009343c7c20 */ /* 0x000fe20008410000 */
[----:B------:R-:W-:Y:S01]  /*0b20*/  FMUL.FTZ R52, R81, R135 ;  /* 0x0000008751347220 */ /* 0x000fe20000410000 */
[----:B------:R-:W-:Y:S01]  /*0b30*/  MOV R136, R91 ;  /* 0x0000005b00887202 */ /* 0x000fe20000000f00 */
[----:B------:R-:W-:Y:S01]  /*0b40*/  HADD2.F32 R56, -RZ, R100.H0_H0 ;  /* 0x20000064ff387230 */ /* 0x000fe20000004100 */
[----:B------:R-:W-:Y:S01]  /*0b50*/  SHF.R.U32.HI R132, RZ, 0x10, R91 ;  /* 0x00000010ff847819 */ /* 0x000fe2000001165b */
[C---:B------:R-:W-:Y:S01]  /*0b60*/  FADD.FTZ R54, -R147.reuse, R54 ;  /* 0x0000003693367221 */ /* 0x040fe20000010100 */
[C---:B------:R-:W-:Y:S01]  /*0b70*/  FADD.FTZ R55, -R147.reuse, R55 ;  /* 0x0000003793377221 */ /* 0x040fe20000010100 */
[C---:B------:R-:W-:Y:S01]  /*0b80*/  FADD.FTZ R57, -R147.reuse, R57 ;  /* 0x0000003993397221 */ /* 0x040fe20000010100 */
[C---:B------:R-:W-:Y:S01]  /*0b90*/  FADD.FTZ R59, -R147.reuse, R59 ;  /* 0x0000003b933b7221 */ /* 0x040fe20000010100 */
[C---:B------:R-:W-:Y:S01]  /*0ba0*/  FADD.FTZ R61, -R147.reuse, R61 ;  /* 0x0000003d933d7221 */ /* 0x040fe20000010100 */
[C---:B------:R-:W-:Y:S01]  /*0bb0*/  FADD.FTZ R62, -R147.reuse, R62 ;  /* 0x0000003e933e7221 */ /* 0x040fe20000010100 */
[----:B------:R-:W-:Y:S01]  /*0bc0*/  FADD.FTZ R91, -R147, R63 ;  /* 0x0000003f935b7221 */ /* 0x000fe20000010100 */
[----:B------:R-:W-:-:S02]  /*0bd0*/  HADD2.F32 R131, -RZ, R131.H0_H0 ;  /* 0x20000083ff837230 */ /* 0x000fc40000004100 */
[----:B------:R-:W-:Y:S01]  /*0be0*/  FMUL.FTZ R53, R112, R133 ;  /* 0x0000008570357220 */ /* 0x000fe20000410000 */
[----:B------:R-:W-:Y:S01]  /*0bf0*/  FFMA.FTZ R147, R87, R58, R52 ;  /* 0x0000003a57937223 */ /* 0x000fe20000010034 */
[----:B------:R-:W-:Y:S01]  /*0c00*/  MOV R124, R98 ;  /* 0x00000062007c7202 */ /* 0x000fe20000000f00 */
[----:B------:R-:W-:Y:S01]  /*0c10*/  FMUL.FTZ R101, R55, UR9 ;  /* 0x0000000937657c20 */ /* 0x000fe20008410000 */
[----:B------:R-:W-:Y:S02]  /*0c20*/  HADD2.F32 R136, -RZ, R136.H0_H0 ;  /* 0x20000088ff887230 */ /* 0x000fe40000004100 */
[----:B------:R-:W-:Y:S01]  /*0c30*/  FFMA.FTZ R148, R118, R56, R53 ;  /* 0x0000003876947223 */ /* 0x000fe20000010035 */
[----:B------:R-:W-:Y:S02]  /*0c40*/  HADD2.F32 R134, -RZ, R134.H0_H0 ;  /* 0x20000086ff867230 */ /* 0x000fe40000004100 */
[----:B------:R-:W-:Y:S01]  /*0c50*/  FMUL.FTZ R55, R82, R131 ;  /* 0x0000008352377220 */ /* 0x000fe20000410000 */
[----:B------:R-:W-:Y:S01]  /*0c60*/  FADD.FTZ R53, RZ, R147 ;  /* 0x00000093ff357221 */ /* 0x000fe20000010000 */
[----:B------:R-:W-:Y:S01]  /*0c70*/  MOV R130, R96 ;  /* 0x0000006000827202 */ /* 0x000fe20000000f00 */
[----:B-1----:R-:W-:Y:S01]  /*0c80*/  FMUL.FTZ R105, R126, UR9 ;  /* 0x000000097e697c20 */ /* 0x002fe20008410000 */
[----:B------:R-:W-:Y:S01]  /*0c90*/  SHF.R.U64 R104, R98, 0x10, R99 ;  /* 0x0000001062687819 */ /* 0x000fe20000001263 */
[----:B------:R-:W-:Y:S01]  /*0ca0*/  FFMA.FTZ R52, R60, R147, RZ ;  /* 0x000000933c347223 */ /* 0x000fe200000100ff */
[----:B------:R-:W-:-:S02]  /*0cb0*/  HADD2.F32 R124, -RZ, R124.H0_H0 ;  /* 0x2000007cff7c7230 */ /* 0x000fc40000004100 */
[----:B------:R-:W-:Y:S01]  /*0cc0*/  FMUL.FTZ R103, R54, UR9 ;  /* 0x0000000936677c20 */ /* 0x000fe20008410000 */
[----:B------:R-:W-:Y:S02]  /*0cd0*/  HADD2.F32 R132, -RZ, R132.H0_H0 ;  /* 0x20000084ff847230 */ /* 0x000fe40000004100 */
[----:B------:R-:W-:Y:S01]  /*0ce0*/  FMUL.FTZ R152, R113, R134 ;  /* 0x0000008671987220 */ /* 0x000fe20000410000 */
[----:B------:R-:W-:Y:S01]  /*0cf0*/  FFMA.FTZ R150, R106, R136, R55 ;  /* 0x000000886a967223 */ /* 0x000fe20000010037 */
[----:B------:R-:W-:Y:S01]  /*0d00*/  FADD.FTZ R53, R148, R53 ;  /* 0x0000003594357221 */ /* 0x000fe20000010000 */
[----:B------:R-:W-:Y:S01]  /*0d10*/  SHF.R.U64 R129, R96, 0x10, R97 ;  /* 0x0000001060817819 */ /* 0x000fe20000001261 */
[----:B------:R-:W-:Y:S01]  /*0d20*/  FFMA.FTZ R54, R105, R148, R52 ;  /* 0x0000009469367223 */ /* 0x000fe20000010034 */
[----:B------:R-:W-:Y:S01]  /*0d30*/  MOV R137, R99 ;  /* 0x0000006300897202 */ /* 0x000fe20000000f00 */
[----:B------:R-:W-:Y:S02]  /*0d40*/  HADD2.F32 R130, -RZ, R130.H0_H0 ;  /* 0x20000082ff827230 */ /* 0x000fe40000004100 */
[----:B------:R-:W-:Y:S01]  /*0d50*/  FMUL.FTZ R52, R79, R124 ;  /* 0x0000007c4f347220 */ /* 0x000fe20000410000 */
[----:B------:R-:W-:-:S02]  /*0d60*/  HADD2.F32 R104, -RZ, R104.H0_H0 ;  /* 0x20000068ff687230 */ /* 0x000fc40000004100 */
[----:B------:R-:W-:Y:S01]  /*0d70*/  FFMA.FTZ R152, R119, R132, R152 ;  /* 0x0000008477987223 */ /* 0x000fe20000010098 */
[----:B------:R-:W-:Y:S01]  /*0d80*/  FADD.FTZ R55, R150, R53 ;  /* 0x0000003596377221 */ /* 0x000fe20000010000 */
[----:B------:R-:W-:Y:S01]  /*0d90*/  FFMA.FTZ R54, R103, R150, R54 ;  /* 0x0000009667367223 */ /* 0x000fe20000010036 */
[----:B------:R-:W-:Y:S01]  /*0da0*/  MOV R128, R97 ;  /* 0x0000006100807202 */ /* 0x000fe20000000f00 */
[----:B------:R-:W-:Y:S01]  /*0db0*/  HADD2.F32 R129, -RZ, R129.H0_H0 ;  /* 0x20000081ff817230 */ /* 0x000fe20000004100 */
[----:B------:R-:W-:Y:S01]  /*0dc0*/  SHF.R.U32.HI R138, RZ, 0x10, R99 ;  /* 0x00000010ff8a7819 */ /* 0x000fe20000011663 */
[----:B------:R-:W-:Y:S01]  /*0dd0*/  HADD2.F32 R137, -RZ, R137.H0_H0 ;  /* 0x20000089ff897230 */ /* 0x000fe20000004100 */
[----:B------:R-:W-:Y:S01]  /*0de0*/  SHF.R.U32.HI R94, RZ, 0x10, R97 ;  /* 0x00000010ff5e7819 */ /* 0x000fe20000011661 */
[----:B------:R-:W-:Y:S01]  /*0df0*/  FMUL.FTZ R53, R110, R104 ;  /* 0x000000686e357220 */ /* 0x000fe20000410000 */
[----:B------:R-:W-:Y:S01]  /*0e00*/  FFMA.FTZ R99, R85, R130, R52 ;  /* 0x0000008255637223 */ /* 0x000fe20000010034 */
[----:B------:R-:W-:Y:S01]  /*0e10*/  FMUL.FTZ R97, R57, UR9 ;  /* 0x0000000939617c20 */ /* 0x000fe20008410000 */
[----:B------:R-:W-:Y:S01]  /*0e20*/  FADD.FTZ R52, R152, R55 ;  /* 0x0000003798347221 */ /* 0x000fe20000010000 */
[----:B------:R-:W-:Y:S01]  /*0e30*/  MOV R143, R92 ;  /* 0x0000005c008f7202 */ /* 0x000fe20000000f00 */
[----:B------:R-:W-:Y:S01]  /*0e40*/  FMUL.FTZ R96, R90, UR9 ;  /* 0x000000095a607c20 */ /* 0x000fe20008410000 */
[----:B------:R-:W-:Y:S01]  /*0e50*/  FFMA.FTZ R57, R101, R152, R54 ;  /* 0x0000009865397223 */ /* 0x000fe20000010036 */
[----:B------:R-:W-:-:S02]  /*0e60*/  HADD2.F32 R128, -RZ, R128.H0_H0 ;  /* 0x20000080ff807230 */ /* 0x000fc40000004100 */
[----:B------:R-:W-:Y:S01]  /*0e70*/  FFMA.FTZ R98, R116, R129, R53 ;  /* 0x0000008174627223 */ /* 0x000fe20000010035 */
[----:B------:R-:W-:Y:S02]  /*0e80*/  HADD2.F32 R138, -RZ, R138.H0_H0 ;  /* 0x2000008aff8a7230 */ /* 0x000fe40000004100 */
[----:B------:R-:W-:Y:S01]  /*0e90*/  FMUL.FTZ R55, R80, R137 ;  /* 0x0000008950377220 */ /* 0x000fe20000410000 */
[----:B------:R-:W-:Y:S01]  /*0ea0*/  FADD.FTZ R53, R99, R52 ;  /* 0x0000003463357221 */ /* 0x000fe20000010000 */
[----:B------:R-:W-:Y:S01]  /*0eb0*/  FFMA.FTZ R52, R96, R99, R57 ;  /* 0x0000006360347223 */ /* 0x000fe20000010039 */
[----:B------:R-:W-:Y:S01]  /*0ec0*/  SHF.R.U64 R144, R92, 0x10, R93 ;  /* 0x000000105c907819 */ /* 0x000fe2000000125d */
[----:B------:R-:W-:Y:S02]  /*0ed0*/  HADD2.F32 R143, -RZ, R143.H0_H0 ;  /* 0x2000008fff8f7230 */ /* 0x000fe40000004100 */
[----:B------:R-:W-:Y:S01]  /*0ee0*/  FMUL.FTZ R102, R111, R138 ;  /* 0x0000008a6f667220 */ /* 0x000fe20000410000 */
[----:B------:R-:W-:-:S02]  /*0ef0*/  HADD2.F32 R126, -RZ, R94.H0_H0 ;  /* 0x2000005eff7e7230 */ /* 0x000fc40000004100 */
[----:B------:R-:W-:Y:S01]  /*0f00*/  FFMA.FTZ R100, R86, R128, R55 ;  /* 0x0000008056647223 */ /* 0x000fe20000010037 */
[----:B------:R-:W-:Y:S01]  /*0f10*/  FADD.FTZ R53, R98, R53 ;  /* 0x0000003562357221 */ /* 0x000fe20000010000 */
[----:B------:R-:W-:Y:S01]  /*0f20*/  FMUL.FTZ R95, R95, UR9 ;  /* 0x000000095f5f7c20 */ /* 0x000fe20008410000 */
[----:B------:R-:W-:Y:S01]  /*0f30*/  FFMA.FTZ R54, R97, R98, R52 ;  /* 0x0000006261367223 */ /* 0x000fe20000010034 */
[----:B------:R-:W-:Y:S01]  /*0f40*/  MOV R145, R93 ;  /* 0x0000005d00917202 */ /* 0x000fe20000000f00 */
[----:B------:R-:W-:Y:S02]  /*0f50*/  HADD2.F32 R140, -RZ, R140.H0_H0 ;  /* 0x2000008cff8c7230 */ /* 0x000fe40000004100 */
[----:B------:R-:W-:Y:S01]  /*0f60*/  FMUL.FTZ R52, R77, R143 ;  /* 0x0000008f4d347220 */ /* 0x000fe20000410000 */
[----:B------:R-:W-:Y:S01]  /*0f70*/  HADD2.F32 R144, -RZ, R144.H0_H0 ;  /* 0x20000090ff907230 */ /* 0x000fe20000004100 */
[----:B------:R-:W-:Y:S01]  /*0f80*/  SHF.R.U32.HI R146, RZ, 0x10, R93 ;  /* 0x00000010ff927819 */ /* 0x000fe2000001165d */
[----:B------:R-:W-:Y:S01]  /*0f90*/  FFMA.FTZ R102, R117, R126, R102 ;  /* 0x0000007e75667223 */ /* 0x000fe20000010066 */
[----:B------:R-:W-:Y:S01]  /*0fa0*/  FADD.FTZ R53, R100, R53 ;  /* 0x0000003564357221 */ /* 0x000fe20000010000 */
[----:B------:R-:W-:Y:S01]  /*0fb0*/  FMUL.FTZ R93, R59, UR9 ;  /* 0x000000093b5d7c20 */ /* 0x000fe20008410000 */
[----:B------:R-:W-:Y:S01]  /*0fc0*/  FFMA.FTZ R54, R95, R100, R54 ;  /* 0x000000645f367223 */ /* 0x000fe20000010036 */
[----:B------:R-:W-:Y:S01]  /*0fd0*/  MOV R142, R89 ;  /* 0x00000059008e7202 */ /* 0x000fe20000000f00 */
[----:B------:R-:W-:Y:S01]  /*0fe0*/  HADD2.F32 R139, -RZ, R139.H0_H0 ;  /* 0x2000008bff8b7230 */ /* 0x000fe20000004100 */
[----:B------:R-:W-:Y:S01]  /*0ff0*/  SHF.R.U32.HI R141, RZ, 0x10, R89 ;  /* 0x00000010ff8d7819 */ /* 0x000fe20000011659 */
[----:B------:R-:W-:-:S02]  /*1000*/  HADD2.F32 R145, -RZ, R145.H0_H0 ;  /* 0x20000091ff917230 */ /* 0x000fc40000004100 */
[----:B------:R-:W-:Y:S01]  /*1010*/  FFMA.FTZ R89, R83, R140, R52 ;  /* 0x0000008c53597223 */ /* 0x000fe20000010034 */
[----:B------:R-:W-:Y:S01]  /*1020*/  FMUL.FTZ R57, R108, R144 ;  /* 0x000000906c397220 */ /* 0x000fe20000410000 */
[----:B------:R-:W-:Y:S01]  /*1030*/  FADD.FTZ R52, R102, R53 ;  /* 0x0000003566347221 */ /* 0x000fe20000010000 */
[----:B------:R-:W-:Y:S01]  /*1040*/  FMUL.FTZ R88, R88, UR9 ;  /* 0x0000000958587c20 */ /* 0x000fe20008410000 */
        /* <DEDUP_REMOVED lines=17> */
[----:B------:R-:W-:Y:S02]  /*1160*/  FFMA.FTZ R52, R63, R92, R52 ;  /* 0x0000005c3f347223 */ /* 0x000fe40000010034 */
[----:B------:R-:W-:-:S02]  /*1170*/  FADD.FTZ R53, R53, R94 ;  /* 0x0000005e35357221 */ /* 0x000fc40000010000 */
        /* <DEDUP_REMOVED lines=33> */
.L_x_2199:
[----:B------:R-:W-:Y:S05]  /*1390*/  BSYNC.RECONVERGENT B0 ;  /* 0x0000000000007941 */ /* 0x000fea0003800200 */
.L_x_2198:
        /* <DEDUP_REMOVED lines=102> */
[----:B------:R-:W-:Y:S01]  /*1a00*/  PRMT R56, R52, 0x7610, R56 ;  /* 0x0000761034387816 */ /* 0x000fe20000000038 */
[----:B------:R-:W-:Y:S06]  /*1a10*/  BRA `(.L_x_2203) ;  /* 0x0000000800807947 */ /* 0x000fec0003800000 */
.L_x_2202:
        /* <DEDUP_REMOVED lines=23> */
.L_x_2201:
        /* <DEDUP_REMOVED lines=22> */
.L_x_2204:
        /* <DEDUP_REMOVED lines=21> */
.L_x_2200:
        /* <DEDUP_REMOVED lines=29> */
.L_x_2206:
        /* <DEDUP_REMOVED lines=23> */
.L_x_2205:
        /* <DEDUP_REMOVED lines=22> */
.L_x_2207:
        /* <DEDUP_REMOVED lines=19> */
[----:B------:R-:W-:-:S07]  /*2410*/  PRMT R121, R57, 0x7610, R121 ;  /* 0x0000761039797816 */ /* 0x000fce0000000079 */
.L_x_2203:
        /* <DEDUP_REMOVED lines=24> */
.L_x_2208:
        /* <DEDUP_REMOVED lines=15> */
[----:B-1----:R-:W-:Y:S02]  /*2690*/  F2FP.F16.F32.PACK_AB R56, R51, R50 ;  /* 0x000000323338723e */ /* 0x002fe400000000ff */
        /* <DEDUP_REMOVED lines=8> */
.L_x_2211:
        /* <DEDUP_REMOVED lines=14> */
[----:B------:R-:W-:Y:S02]  /*2800*/  PRMT R54, R57, 0x7632, R54 ;  /* 0x0000763239367816 */ /* 0x000fe40000000036 */
[----:B------:R-:W-:Y:S01]  /*2810*/  PRMT R93, R56, 0x7632, R93 ;  /* 0x00007632385d7816 */ /* 0x000fe2000000005d */
[----:B------:R-:W-:Y:S06]  /*2820*/  BRA `(.L_x_2212) ;  /* 0x0000000400f47947 */ /* 0x000fec0003800000 */
.L_x_2210:
        /* <DEDUP_REMOVED lines=24> */
.L_x_2213:
        /* <DEDUP_REMOVED lines=14> */
[C---:B01----:R-:W-:Y:S02]  /*2a90*/  PRMT R54, R98.reuse, 0x7632, R54 ;  /* 0x0000763262367816 */ /* 0x043fe40000000036 */
[----:B------:R-:W-:Y:S02]  /*2aa0*/  PRMT R57, R98, 0x7610, R57 ;  /* 0x0000761062397816 */ /* 0x000fe40000000039 */
[C---:B------:R-:W-:Y:S02]  /*2ab0*/  PRMT R93, R95.reuse, 0x7632, R93 ;  /* 0x000076325f5d7816 */ /* 0x040fe4000000005d */
[----:B------:R-:W-:Y:S01]  /*2ac0*/  PRMT R56, R95, 0x7610, R56 ;  /* 0x000076105f387816 */ /* 0x000fe20000000038 */
[----:B------:R-:W-:Y:S06]  /*2ad0*/  BRA `(.L_x_2212) ;  /* 0x0000000400487947 */ /* 0x000fec0003800000 */
.L_x_2209:
        /* <DEDUP_REMOVED lines=23> */
.L_x_2215:
        /* <DEDUP_REMOVED lines=14> */
[----:B------:R-:W-:Y:S02]  /*2d30*/  PRMT R54, R57, 0x7632, R54 ;  /* 0x0000763239367816 */ /* 0x000fe40000000036 */
[----:B------:R-:W-:Y:S01]  /*2d40*/  PRMT R93, R56, 0x7632, R93 ;  /* 0x00007632385d7816 */ /* 0x000fe2000000005d */
[----:B------:R-:W-:Y:S06]  /*2d50*/  BRA `(.L_x_2212) ;  /* 0x0000000000a87947 */ /* 0x000fec0003800000 */
.L_x_2214:
        /* <DEDUP_REMOVED lines=24> */
.L_x_2216:
        /* <DEDUP_REMOVED lines=12> */
[----:B------:R-:W-:Y:S02]  /*2fa0*/  F2FP.F16.F32.PACK_AB R96, R97, R96 ;  /* 0x000000606160723e */ /* 0x000fe400000000ff */
[----:B------:R-:W-:Y:S02]  /*2fb0*/  F2FP.F16.F32.PACK_AB R95, R54, R95 ;  /* 0x0000005f365f723e */ /* 0x000fe400000000ff */
[C---:B------:R-:W-:Y:S02]  /*2fc0*/  PRMT R54, R96.reuse, 0x7632, R54 ;  /* 0x0000763260367816 */ /* 0x040fe40000000036 */
[----:B------:R-:W-:Y:S02]  /*2fd0*/  PRMT R57, R96, 0x7610, R57 ;  /* 0x0000761060397816 */ /* 0x000fe40000000039 */
[C---:B------:R-:W-:Y:S02]  /*2fe0*/  PRMT R93, R95.reuse, 0x7632, R93 ;  /* 0x000076325f5d7816 */ /* 0x040fe4000000005d */
[----:B------:R-:W-:-:S07]  /*2ff0*/  PRMT R56, R95, 0x7610, R56 ;  /* 0x000076105f387816 */ /* 0x000fce0000000038 */
.L_x_2212:
        /* <DEDUP_REMOVED lines=19> */
.L_x_2217:
        /* <DEDUP_REMOVED lines=15> */
[----:B------:R-:W-:Y:S02]  /*3220*/  F2FP.F16.F32.PACK_AB R58, R51, R50 ;  /* 0x00000032333a723e */ /* 0x000fe400000000ff */
[----:B------:R-:W-:Y:S02]  /*3230*/  F2FP.F16.F32.PACK_AB R59, R49, R48 ;  /* 0x00000030313b723e */ /* 0x000fe400000000ff */
[C---:B------:R-:W-:Y:S02]  /*3240*/  PRMT R61, R58.reuse, 0x7632, R61 ;  /* 0x000076323a3d7816 */ /* 0x040fe4000000003d */
[----:B-1----:R-:W-:Y:S02]  /*3250*/  PRMT R56, R59, 0x7632, R56 ;  /* 0x000076323b387816 */ /* 0x002fe40000000038 */
[----:B------:R-:W-:Y:S02]  /*3260*/  PRMT R123, R61, 0x7610, R123 ;  /* 0x000076103d7b7816 */ /* 0x000fe4000000007b */
[----:B------:R-:W-:-:S02]  /*3270*/  PRMT R122, R58, 0x7610, R122 ;  /* 0x000076103a7a7816 */ /* 0x000fc4000000007a */
[----:B------:R-:W-:Y:S02]  /*3280*/  PRMT R120, R56, 0x7610, R120 ;  /* 0x0000761038787816 */ /* 0x000fe40000000078 */
[----:B------:R-:W-:Y:S01]  /*3290*/  PRMT R121, R59, 0x7610, R121 ;  /* 0x000076103b797816 */ /* 0x000fe20000000079 */
[----:B------:R-:W-:Y:S06]  /*32a0*/  BRA `(.L_x_2221) ;  /* 0x0000000800387947 */ /* 0x000fec0003800000 */
.L_x_2220:
        /* <DEDUP_REMOVED lines=14> */
[----:B-1----:R-:W-:Y:S02]  /*3390*/  PRMT R56, R59, 0x7632, R56 ;  /* 0x000076323b387816 */ /* 0x002fe40000000038 */
[----:B------:R-:W-:Y:S01]  /*33a0*/  PRMT R61, R58, 0x7632, R61 ;  /* 0x000076323a3d7816 */ /* 0x000fe2000000003d */
[----:B------:R-:W-:Y:S06]  /*33b0*/  BRA `(.L_x_2221) ;  /* 0x0000000400f47947 */ /* 0x000fec0003800000 */
.L_x_2219:
        /* <DEDUP_REMOVED lines=24> */
.L_x_2222:
        /* <DEDUP_REMOVED lines=19> */
.L_x_2218:
        /* <DEDUP_REMOVED lines=23> */
.L_x_2224:
        /* <DEDUP_REMOVED lines=14> */
[----:B-1----:R-:W-:Y:S02]  /*38c0*/  PRMT R56, R59, 0x7632, R56 ;  /* 0x000076323b387816 */ /* 0x002fe40000000038 */
[----:B------:R-:W-:Y:S01]  /*38d0*/  PRMT R61, R58, 0x7632, R61 ;  /* 0x000076323a3d7816 */ /* 0x000fe2000000003d */
[----:B------:R-:W-:Y:S06]  /*38e0*/  BRA `(.L_x_2221) ;  /* 0x0000000000a87947 */ /* 0x000fec0003800000 */
.L_x_2223:
        /* <DEDUP_REMOVED lines=24> */
.L_x_2225:
        /* <DEDUP_REMOVED lines=18> */
.L_x_2221:
        /* <DEDUP_REMOVED lines=19> */
.L_x_2226:
        /* <DEDUP_REMOVED lines=49> */
.L_x_2197:
        /* <DEDUP_REMOVED lines=25> */
.L_x_2228:
        /* <DEDUP_REMOVED lines=10> */
.L_x_3569:


//--------------------- .text._ZN10layer_norm31ln_parallel_residual_bwd_kernelINS_13Kernel_traitsI6__halfS2_fS2_fjLj1536ELj1ELj1ELj4ELj8ENS_18Kernel_traits_baseILj1536ES2_S2_fS2_fjLj128EEEEELb0ELb1ELb0EEEvNS_9BwdParamsE --------------------------
	.section	.text._ZN10layer_norm31ln_parallel_residual_bwd_kernelINS_13Kernel_traitsI6__halfS2_fS2_fjLj1536ELj1ELj1ELj4ELj8ENS_18Kernel_traits_baseILj1536ES2_S2_fS2_fjLj128EEEEELb0ELb1ELb0EEEvNS_9BwdParamsE,"ax",@progbits
	.align	128
        .global         _ZN10layer_norm31ln_parallel_residual_bwd_kernelINS_13Kernel_traitsI6__halfS2_fS2_fjLj1536ELj1ELj1ELj4ELj8ENS_18Kernel_traits_baseILj1536ES2_S2_fS2_fjLj128EEEEELb0ELb1ELb0EEEvNS_9BwdParamsE
        .type           _ZN10layer_norm31ln_parallel_residual_bwd_kernelINS_13Kernel_traitsI6__halfS2_fS2_fjLj1536ELj1ELj1ELj4ELj8ENS_18Kernel_traits_baseILj1536ES2_S2_fS2_fjLj128EEEEELb0ELb1ELb0EEEvNS_9BwdParamsE,@function
        .size           _ZN10layer_norm31ln_parallel_residual_bwd_kernelINS_13Kernel_traitsI6__halfS2_fS2_fjLj1536ELj1ELj1ELj4ELj8ENS_18Kernel_traits_baseILj1536ES2_S2_fS2_fjLj128EEEEELb0ELb1ELb0EEEvNS_9BwdParamsE,(.L_x_3570 - _ZN10layer_norm31ln_parallel_residual_bwd_kernelINS_13Kernel_traitsI6__halfS2_fS2_fjLj1536ELj1ELj1ELj4ELj8ENS_18Kernel_traits_baseILj1536ES2_S2_fS2_fjLj128EEEEELb0ELb1ELb0EEEvNS_9BwdParamsE)
        .other          _ZN10layer_norm31ln_parallel_residual_bwd_kernelINS_13Kernel_traitsI6__halfS2_fS2_fjLj1536ELj1ELj1ELj4ELj8ENS_18Kernel_traits_baseILj1536ES2_S2_fS2_fjLj128EEEEELb0ELb1ELb0EEEvNS_9BwdParamsE,@"STO_CUDA_ENTRY STV_DEFAULT"
_ZN10layer_norm31ln_parallel_residual_bwd_kernelINS_13Kernel_traitsI6__halfS2_fS2_fjLj1536ELj1ELj1ELj4ELj8ENS_18Kernel_traits_baseILj1536ES2_S2_fS2_fjLj128EEEEELb0ELb1ELb0EEEvNS_9BwdParamsE:
.text._ZN10layer_norm31ln_parallel_residual_bwd_kernelINS_13Kernel_traitsI6__halfS2_fS2_fjLj1536ELj1ELj1ELj4ELj8ENS_18Kernel_traits_baseILj1536ES2_S2_fS2_fjLj128EEEEELb0ELb1ELb0EEEvNS_9BwdParamsE:
        /* <DEDUP_REMOVED lines=47> */
[--C-:B------:R-:W-:Y:S02]  /*02f0*/  SHF.R.U32.HI R6, RZ, 0x10, R9.reuse ;  /* 0x00000010ff067819 */ /* 0x100fe40000011609 */
        /* <DEDUP_REMOVED lines=30> */
[----:B------:R-:W-:Y:S01]  /*04e0*/  PLOP3.LUT P4, PT, PT, PT, UP0, 0x80, 0x8 ;  /* 0x000000000008781c */ /* 0x000fe20003f8f008 */
[----:B------:R-:W3:Y:S01]  /*04f0*/  LDCU.64 UR16, c[0x0][0x470] ;  /* 0x00008e00ff1077ac */ /* 0x000ee20008000a00 */
[----:B------:R-:W4:Y:S01]  /*0500*/  LDCU.64 UR24, c[0x0][0x438] ;  /* 0x00008700ff1877ac */ /* 0x000f220008000a00 */
[----:B------:R-:W0:Y:S01]  /*0510*/  LDCU.64 UR10, c[0x0][0x478] ;  /* 0x00008f00ff0a77ac */ /* 0x000e220008000a00 */
[----:B------:R-:W0:Y:S01]  /*0520*/  LDCU.128 UR12, c[0x0][0x3c0] ;  /* 0x00007800ff0c77ac */ /* 0x000e220008000c00 */
[----:B------:R-:W0:Y:S08]  /*0530*/  LDCU.64 UR22, c[0x0][0x380] ;  /* 0x00007000ff1677ac */ /* 0x000e300008000a00 */
.L_x_2270:
        /* <DEDUP_REMOVED lines=21> */
[----:B------:R-:W0:Y:S01]  /*0690*/  LDC.64 R52, c[0x0][0x428] ;  /* 0x00010a00ff347b82 */ /* 0x000e220000000a00 */
[----:B----4-:R-:W-:-:S07]  /*06a0*/  ISETP.NE.U32.AND P0, PT, RZ, UR24, PT ;  /* 0x00000018ff007c0c */ /* 0x010fce000bf05070 */
[----:B------:R-:W2:Y:S01]  /*06b0*/  LDC.64 R8, c[0x0][0x3a8] ;  /* 0x0000ea00ff087b82 */ /* 0x000ea20000000a00 */
[----:B0-----:R-:W-:-:S06]  /*06c0*/  IMAD.WIDE.U32 R52, R0, 0x8, R52 ;  /* 0x0000000800347825 */ /* 0x001fcc00078e0034 */
[----:B------:R-:W4:Y:S01]  /*06d0*/  LDG.E.64 R52, desc[UR20][R52.64] ;  /* 0x0000001434347981 */ /* 0x000f22000c1e1b00 */
[----:B--2---:R-:W-:-:S06]  /*06e0*/  IMAD.WIDE.U32 R8, R0, 0x10, R8 ;  /* 0x0000001000087825 */ /* 0x004fcc00078e0008 */
[----:B------:R-:W2:Y:S01]  /*06f0*/  LDG.E.128 R8, desc[UR20][R8.64] ;  /* 0x0000001408087981 */ /* 0x000ea2000c1e1d00 */
[----:B------:R-:W-:-:S13]  /*0700*/  ISETP.NE.AND.EX P0, PT, RZ, UR25, PT, P0 ;  /* 0x00000019ff007c0c */ /* 0x000fda000bf05300 */
[----:B------:R-:W0:Y:S01]  /*0710*/  @P0 LDC.64 R54, c[0x0][0x438] ;  /* 0x00010e00ff360b82 */ /* 0x000e220000000a00 */
[----:B------:R-:W-:Y:S02]  /*0720*/  HADD2.F32 R58, -RZ, R4.H1_H1 ;  /* 0x30000004ff3a7230 */ /* 0x000fe40000004100 */
[----:B------:R-:W-:Y:S02]  /*0730*/  HADD2.F32 R61, -RZ, R7.H1_H1 ;  /* 0x30000007ff3d7230 */ /* 0x000fe40000004100 */
[----:B0-----:R-:W-:-:S05]  /*0740*/  @P0 IMAD.WIDE.U32 R54, R0, 0x10, R54 ;  /* 0x0000001000360825 */ /* 0x001fca00078e0036 */
[----:B------:R0:W5:Y:S01]  /*0750*/  @P0 LDG.E.128 R12, desc[UR20][R54.64] ;  /* 0x00000014360c0981 */ /* 0x000162000c1e1d00 */
[----:B------:R-:W-:Y:S02]  /*0760*/  IADD3 R83, PT, PT, R0, 0x80, RZ ;  /* 0x0000008000537810 */ /* 0x000fe40007ffe0ff */
[----:B----4-:R-:W-:Y:S02]  /*0770*/  MOV R59, R52 ;  /* 0x00000034003b7202 */ /* 0x010fe40000000f00 */
[----:B------:R-:W-:-:S03]  /*0780*/  SHF.R.U64 R60, R52, 0x10, R53 ;  /* 0x00000010343c7819 */ /* 0x000fc60000001235 */
[----:B------:R-:W-:Y:S01]  /*0790*/  HADD2.F32 R59, -RZ, R59.H0_H0 ;  /* 0x2000003bff3b7230 */ /* 0x000fe20000004100 */
[----:B------:R-:W-:Y:S02]  /*07a0*/  MOV R56, R53 ;  /* 0x0000003500387202 */ /* 0x000fe40000000f00 */
[----:B------:R-:W-:Y:S01]  /*07b0*/  SHF.R.U32.HI R57, RZ, 0x10, R53 ;  /* 0x00000010ff397819 */ /* 0x000fe20000011635 */
[C---:B--2---:R-:W-:Y:S01]  /*07c0*/  FADD.FTZ R3, -R79.reuse, R8 ;  /* 0x000000084f037221 */ /* 0x044fe20000010100 */
[C---:B------:R-:W-:Y:S01]  /*07d0*/  FADD.FTZ R53, -R79.reuse, R9 ;  /* 0x000000094f357221 */ /* 0x040fe20000010100 */
[----:B------:R-:W-:Y:S01]  /*07e0*/  FADD.FTZ R52, -R79, R10 ;  /* 0x0000000a4f347221 */ /* 0x000fe20000010100 */
[----:B------:R-:W-:Y:S02]  /*07f0*/  HADD2.F32 R9, -RZ, R5.H1_H1 ;  /* 0x30000005ff097230 */ /* 0x000fe40000004100 */
[----:B------:R-:W-:Y:S01]  /*0800*/  FMUL.FTZ R8, R58, R59 ;  /* 0x0000003b3a087220 */ /* 0x000fe20000410000 */
[----:B0-----:R-:W-:-:S02]  /*0810*/  HADD2.F32 R54, -RZ, R60.H0_H0 ;  /* 0x2000003cff367230 */ /* 0x001fc40000004100 */
[----:B------:R-:W-:Y:S01]  /*0820*/  FMUL.FTZ R3, R3, UR18 ;  /* 0x0000001203037c20 */ /* 0x000fe20008410000 */
[----:B------:R-:W-:Y:S01]  /*0830*/  FADD.FTZ R62, -R79, R11 ;  /* 0x0000000b4f3e7221 */ /* 0x000fe20000010100 */
[----:B------:R-:W-:Y:S02]  /*0840*/  HADD2.F32 R60, -RZ, R6.H1_H1 ;  /* 0x30000006ff3c7230 */ /* 0x000fe40000004100 */
[----:B------:R-:W-:Y:S01]  /*0850*/  FMUL.FTZ R10, R53, UR18 ;  /* 0x00000012350a7c20 */ /* 0x000fe20008410000 */
[----:B------:R-:W-:Y:S02]  /*0860*/  HADD2.F32 R55, -RZ, R56.H0_H0 ;  /* 0x20000038ff377230 */ /* 0x000fe40000004100 */
[----:B------:R-:W-:Y:S01]  /*0870*/  FMUL.FTZ R11, R52, UR18 ;  /* 0x00000012340b7c20 */ /* 0x000fe20008410000 */
[----:B------:R-:W-:Y:S01]  /*0880*/  FMUL.FTZ R9, R9, R54 ;  /* 0x0000003609097220 */ /* 0x000fe20000410000 */
[----:B------:R-:W-:Y:S01]  /*0890*/  FADD.FTZ R52, RZ, R8 ;  /* 0x00000008ff347221 */ /* 0x000fe20000010000 */
[----:B------:R-:W-:Y:S01]  /*08a0*/  FFMA.FTZ R53, R3, R8, RZ ;  /* 0x0000000803357223 */ /* 0x000fe200000100ff */
[----:B------:R-:W-:Y:S01]  /*08b0*/  FADD.FTZ R25, R25, R54 ;  /* 0x0000003619197221 */ /* 0x000fe20000010000 */
[----:B------:R-:W-:Y:S01]  /*08c0*/  FFMA.FTZ R37, R10, R54, R37 ;  /* 0x000000360a257223 */ /* 0x000fe20000010025 */
[-C--:B------:R-:W-:Y:S01]  /*08d0*/  FMUL.FTZ R60, R60, R55.reuse ;  /* 0x000000373c3c7220 */ /* 0x080fe20000410000 */
[----:B------:R-:W-:Y:S01]  /*08e0*/  FADD.FTZ R26, R26, R55 ;  /* 0x000000371a1a7221 */ /* 0x000fe20000010000 */
[----:B------:R-:W-:Y:S01]  /*08f0*/  FFMA.FTZ R38, R11, R55, R38 ;  /* 0x000000370b267223 */ /* 0x000fe20000010026 */
[----:B------:R-:W-:-:S02]  /*0900*/  HADD2.F32 R54, -RZ, R57.H0_H0 ;  /* 0x20000039ff367230 */ /* 0x000fc40000004100 */
        /* <DEDUP_REMOVED lines=12> */
.L_x_2231:
[----:B-1-34-:R-:W-:Y:S05]  /*09d0*/  BSYNC.RECONVERGENT B0 ;  /* 0x0000000000007941 */ /* 0x01afea0003800200 */
.L_x_2230:
[----:B------:R-:W-:Y:S04]  /*09e0*/  BSSY.RECONVERGENT B0, `(.L_x_2232) ;  /* 0x0000036000007945 */ /* 0x000fe80003800200 */
[----:B------:R-:W-:Y:S05]  /*09f0*/  @!P1 BRA `(.L_x_2233) ;  /* 0x0000000000d09947 */ /* 0x000fea0003800000 */
[----:B------:R-:W0:Y:S01]  /*0a00*/  LDC.64 R56, c[0x0][0x428] ;  /* 0x00010a00ff387b82 */ /* 0x000e220000000a00 */
[----:B------:R-:W-:-:S07]  /*0a10*/  ISETP.NE.U32.AND P0, PT, RZ, UR24, PT ;  /* 0x00000018ff007c0c */ /* 0x000fce000bf05070 */
[----:B------:R-:W1:Y:S01]  /*0a20*/  LDC.64 R52, c[0x0][0x3a8] ;  /* 0x0000ea00ff347b82 */ /* 0x000e620000000a00 */
[----:B------:R-:W-:-:S13]  /*0a30*/  ISETP.NE.AND.EX P0, PT, RZ, UR25, PT, P0 ;  /* 0x00000019ff007c0c */ /* 0x000fda000bf05300 */
[----:B------:R-:W2:Y:S01]  /*0a40*/  @P0 LDC.64 R58, c[0x0][0x438] ;  /* 0x00010e00ff3a0b82 */ /* 0x000ea20000000a00 */
[----:B0-----:R-:W-:-:S06]  /*0a50*/  IMAD.WIDE.U32 R56, R83, 0x8, R56 ;  /* 0x0000000853387825 */ /* 0x001fcc00078e0038 */
[----:B------:R-:W3:Y:S01]  /*0a60*/  LDG.E.64 R56, desc[UR20][R56.64] ;  /* 0x0000001438387981 */ /* 0x000ee2000c1e1b00 */
[----:B-1----:R-:W-:-:S06]  /*0a70*/  IMAD.WIDE.U32 R52, R83, 0x10, R52 ;  /* 0x0000001053347825 */ /* 0x002fcc00078e0034 */
[----:B------:R-:W4:Y:S01]  /*0a80*/  LDG.E.128 R52, desc[UR20][R52.64] ;  /* 0x0000001434347981 */ /* 0x000f22000c1e1d00 */
[----:B--2---:R-:W-:-:S05]  /*0a90*/  @P0 IMAD.WIDE.U32 R58, R83, 0x10, R58 ;  /* 0x00000010533a0825 */ /* 0x004fca00078e003a */
[----:B------:R0:W5:Y:S01]  /*0aa0*/  @P0 LDG.E.128 R40, desc[UR20][R58.64] ;  /* 0x000000143a280981 */ /* 0x000162000c1e1d00 */
[----:B------:R-:W-:Y:S02]  /*0ab0*/  HADD2.F32 R66, -RZ, R82.H0_H0 ;  /* 0x20000052ff427230 */ /* 0x000fe40000004100 */
[----:B------:R-:W-:Y:S01]  /*0ac0*/  HADD2.F32 R69, -RZ, R84.H1_H1 ;  /* 0x30000054ff457230 */ /* 0x000fe20000004100 */
[----:B------:R-:W-:Y:S02]  /*0ad0*/  IADD3 R83, PT, PT, R83, 0x80, RZ ;  /* 0x0000008053537810 */ /* 0x000fe40007ffe0ff */
[----:B---3--:R-:W-:Y:S02]  /*0ae0*/  MOV R68, R56 ;  /* 0x0000003800447202 */ /* 0x008fe40000000f00 */
[----:B------:R-:W-:Y:S02]  /*0af0*/  SHF.R.U64 R64, R56, 0x10, R57 ;  /* 0x0000001038407819 */ /* 0x000fe40000001239 */
[----:B------:R-:W-:Y:S01]  /*0b00*/  MOV R65, R57 ;  /* 0x0000003900417202 */ /* 0x000fe20000000f00 */
[C---:B----4-:R-:W-:Y:S01]  /*0b10*/  FADD.FTZ R63, -R79.reuse, R52 ;  /* 0x000000344f3f7221 */ /* 0x050fe20000010100 */
[----:B------:R-:W-:Y:S01]  /*0b20*/  FADD.FTZ R56, -R79, R53 ;  /* 0x000000354f387221 */ /* 0x000fe20000010100 */
[----:B------:R-:W-:Y:S01]  /*0b30*/  HADD2.F32 R53, -RZ, R68.H0_H0 ;  /* 0x20000044ff357230 */ /* 0x000fe20000004100 */
[----:B------:R-:W-:Y:S01]  /*0b40*/  SHF.R.U32.HI R67, RZ, 0x10, R57 ;  /* 0x00000010ff437819 */ /* 0x000fe20000011639 */
[----:B------:R-:W-:Y:S01]  /*0b50*/  FMUL.FTZ R63, R63, UR18 ;  /* 0x000000123f3f7c20 */ /* 0x000fe20008410000 */
[----:B------:R-:W-:-:S02]  /*0b60*/  HADD2.F32 R52, -RZ, R82.H1_H1 ;  /* 0x30000052ff347230 */ /* 0x000fc40000004100 */
[----:B------:R-:W-:Y:S02]  /*0b70*/  HADD2.F32 R57, -RZ, R64.H0_H0 ;  /* 0x20000040ff397230 */ /* 0x000fe40000004100 */
[----:B------:R-:W-:Y:S01]  /*0b80*/  FADD.FTZ R54, -R79, R54 ;  /* 0x000000364f367221 */ /* 0x000fe20000010100 */
[-C--:B------:R-:W-:Y:S01]  /*0b90*/  FMUL.FTZ R64, R66, R53.reuse ;  /* 0x0000003542407220 */ /* 0x080fe20000410000 */
[----:B------:R-:W-:Y:S01]  /*0ba0*/  FADD.FTZ R20, R20, R53 ;  /* 0x0000003514147221 */ /* 0x000fe20000010000 */
[----:B------:R-:W-:Y:S01]  /*0bb0*/  FFMA.FTZ R32, R63, R53, R32 ;  /* 0x000000353f207223 */ /* 0x000fe20000010020 */
[----:B------:R-:W-:Y:S01]  /*0bc0*/  FMUL.FTZ R66, R56, UR18 ;  /* 0x0000001238427c20 */ /* 0x000fe20008410000 */
[----:B------:R-:W-:Y:S02]  /*0bd0*/  HADD2.F32 R53, -RZ, R65.H0_H0 ;  /* 0x20000041ff357230 */ /* 0x000fe40000004100 */
[----:B------:R-:W-:Y:S01]  /*0be0*/  FMUL.FTZ R65, R52, R57 ;  /* 0x0000003934417220 */ /* 0x000fe20000410000 */
[----:B------:R-:W-:-:S02]  /*0bf0*/  HADD2.F32 R68, -RZ, R84.H0_H0 ;  /* 0x20000054ff447230 */ /* 0x000fc40000004100 */
[----:B------:R-:W-:Y:S02]  /*0c00*/  HADD2.F32 R52, -RZ, R67.H0_H0 ;  /* 0x20000043ff347230 */ /* 0x000fe40000004100 */
        /* <DEDUP_REMOVED lines=18> */
[----:B0-----:R-:W-:-:S07]  /*0d30*/  FFMA.FTZ R80, R70, R69, R54 ;  /* 0x0000004546507223 */ /* 0x001fce0000010036 */
.L_x_2233:
[----:B------:R-:W-:Y:S05]  /*0d40*/  BSYNC.RECONVERGENT B0 ;  /* 0x0000000000007941 */ /* 0x000fea0003800200 */
.L_x_2232:
        /* <DEDUP_REMOVED lines=10> */
[----:B------:R-:W0:Y:S01]  /*0df0*/  @P0 LDC.64 R58, c[0x0][0x438] ;  /* 0x00010e00ff3a0b82 */ /* 0x000e220000000a00 */
[----:B------:R-:W-:Y:S02]  /*0e00*/  HADD2.F32 R74, -RZ, R85.H0_H0 ;  /* 0x20000055ff4a7230 */ /* 0x000fe40000004100 */
[----:B------:R-:W-:Y:S02]  /*0e10*/  HADD2.F32 R77, -RZ, R86.H1_H1 ;  /* 0x30000056ff4d7230 */ /* 0x000fe40000004100 */
[----:B0-----:R-:W-:-:S05]  /*0e20*/  @P0 IMAD.WIDE.U32 R58, R83, 0x10, R58 ;  /* 0x00000010533a0825 */ /* 0x001fca00078e003a */
[----:B------:R0:W5:Y:S01]  /*0e30*/  @P0 LDG.E.128 R44, desc[UR20][R58.64] ;  /* 0x000000143a2c0981 */ /* 0x000162000c1e1d00 */
[----:B--2---:R-:W-:Y:S02]  /*0e40*/  MOV R76, R56 ;  /* 0x00000038004c7202 */ /* 0x004fe40000000f00 */
[--C-:B------:R-:W-:Y:S02]  /*0e50*/  SHF.R.U64 R72, R56, 0x10, R57.reuse ;  /* 0x0000001038487819 */ /* 0x100fe40000001239 */
[----:B------:R-:W-:Y:S02]  /*0e60*/  MOV R73, R57 ;  /* 0x0000003900497202 */ /* 0x000fe40000000f00 */
[----:B------:R-:W-:Y:S01]  /*0e70*/  SHF.R.U32.HI R75, RZ, 0x10, R57 ;  /* 0x00000010ff4b7819 */ /* 0x000fe20000011639 */
[C---:B---3--:R-:W-:Y:S01]  /*0e80*/  FADD.FTZ R56, -R79.reuse, R53 ;  /* 0x000000354f387221 */ /* 0x048fe20000010100 */
[----:B------:R-:W-:Y:S01]  /*0e90*/  FADD.FTZ R71, -R79, R52 ;  /* 0x000000344f477221 */ /* 0x000fe20000010100 */
[----:B------:R-:W-:-:S02]  /*0ea0*/  HADD2.F32 R53, -RZ, R76.H0_H0 ;  /* 0x2000004cff357230 */ /* 0x000fc40000004100 */
[----:B------:R-:W-:Y:S02]  /*0eb0*/  HADD2.F32 R52, -RZ, R85.H1_H1 ;  /* 0x30000055ff347230 */ /* 0x000fe40000004100 */
[----:B------:R-:W-:Y:S02]  /*0ec0*/  HADD2.F32 R57, -RZ, R72.H0_H0 ;  /* 0x20000048ff397230 */ /* 0x000fe40000004100 */
[----:B------:R-:W-:Y:S01]  /*0ed0*/  FADD.FTZ R54, -R79, R54 ;  /* 0x000000364f367221 */ /* 0x000fe20000010100 */
[----:B------:R-:W-:Y:S01]  /*0ee0*/  FMUL.FTZ R71, R71, UR18 ;  /* 0x0000001247477c20 */ /* 0x000fe20008410000 */
[----:B------:R-:W-:Y:S01]  /*0ef0*/  FMUL.FTZ R72, R74, R53 ;  /* 0x000000354a487220 */ /* 0x000fe20000410000 */
[----:B0-----:R-:W-:Y:S02]  /*0f00*/  HADD2.F32 R59, -RZ, R73.H0_H0 ;  /* 0x20000049ff3b7230 */ /* 0x001fe40000004100 */
[----:B------:R-:W-:Y:S01]  /*0f10*/  FMUL.FTZ R73, R52, R57 ;  /* 0x0000003934497220 */ /* 0x000fe20000410000 */
[----:B------:R-:W-:-:S02]  /*0f20*/  HADD2.F32 R52, -RZ, R75.H0_H0 ;  /* 0x2000004bff347230 */ /* 0x000fc40000004100 */
[----:B------:R-:W-:Y:S01]  /*0f30*/  FMUL.FTZ R74, R56, UR18 ;  /* 0x00000012384a7c20 */ /* 0x000fe20008410000 */
[----:B------:R-:W-:Y:S01]  /*0f40*/  FMUL.FTZ R75, R54, UR18 ;  /* 0x00000012364b7c20 */ /* 0x000fe20008410000 */
[----:B------:R-:W-:Y:S01]  /*0f50*/  FADD.FTZ R16, R16, R53 ;  /* 0x0000003510107221 */ /* 0x000fe20000010000 */
[----:B------:R-:W-:Y:S01]  /*0f60*/  FFMA.FTZ R28, R71, R53, R28 ;  /* 0x00000035471c7223 */ /* 0x000fe2000001001c */
[----:B------:R-:W-:Y:S02]  /*0f70*/  HADD2.F32 R76, -RZ, R86.H0_H0 ;  /* 0x20000056ff4c7230 */ /* 0x000fe40000004100 */
[----:B------:R-:W-:Y:S01]  /*0f80*/  FADD.FTZ R54, R81, R72 ;  /* 0x0000004851367221 */ /* 0x000fe20000010000 */
[----:B------:R-:W-:Y:S01]  /*0f90*/  FFMA.FTZ R53, R71, R72, R80 ;  /* 0x0000004847357223 */ /* 0x000fe20000010050 */
[----:B------:R-:W-:Y:S01]  /*0fa0*/  FADD.FTZ R17, R17, R57 ;  /* 0x0000003911117221 */ /* 0x000fe20000010000 */
[----:B------:R-:W-:Y:S01]  /*0fb0*/  FFMA.FTZ R29, R74, R57, R29 ;  /* 0x000000394a1d7223 */ /* 0x000fe2000001001d */
[----:B------:R-:W-:Y:S01]  /*0fc0*/  FADD.FTZ R57, R54, R73 ;  /* 0x0000004936397221 */ /* 0x000fe20000010000 */
[----:B------:R-:W-:Y:S01]  /*0fd0*/  FADD.FTZ R55, -R79, R55 ;  /* 0x000000374f377221 */ /* 0x000fe20000010100 */
[----:B------:R-:W-:Y:S01]  /*0fe0*/  FMUL.FTZ R76, R76, R59 ;  /* 0x0000003b4c4c7220 */ /* 0x000fe20000410000 */
[----:B------:R-:W-:Y:S01]  /*0ff0*/  FFMA.FTZ R54, R74, R73, R53 ;  /* 0x000000494a367223 */ /* 0x000fe20000010035 */
[----:B------:R-:W-:Y:S01]  /*1000*/  FMUL.FTZ R77, R77, R52 ;  /* 0x000000344d4d7220 */ /* 0x000fe20000410000 */
        /* <DEDUP_REMOVED lines=9> */
.L_x_2235:
[----:B------:R-:W-:Y:S05]  /*10a0*/  BSYNC.RECONVERGENT B0 ;  /* 0x0000000000007941 */ /* 0x000fea0003800200 */
.L_x_2234:
        /* <DEDUP_REMOVED lines=32> */
.L_x_2237:
[----:B------:R-:W-:Y:S05]  /*12b0*/  BSYNC.RECONVERGENT B0 ;  /* 0x0000000000007941 */ /* 0x000fea0003800200 */
.L_x_2236:
        /* <DEDUP_REMOVED lines=60> */
.L_x_2242:
        /* <DEDUP_REMOVED lines=23> */
.L_x_2241:
        /* <DEDUP_REMOVED lines=22> */
.L_x_2244:
        /* <DEDUP_REMOVED lines=21> */
.L_x_2240:
        /* <DEDUP_REMOVED lines=29> */
.L_x_2246:
        /* <DEDUP_REMOVED lines=23> */
.L_x_2245:
        /* <DEDUP_REMOVED lines=22> */
.L_x_2247:
        /* <DEDUP_REMOVED lines=20> */
.L_x_2243:
        /* <DEDUP_REMOVED lines=24> */
.L_x_2248:
[----:B------:R-:W-:-:S07]  /*2200*/  IADD3 R0, PT, PT, R0, 0x80, RZ ;  /* 0x0000008000007810 */ /* 0x000fce0007ffe0ff */
.L_x_2239:
[----:B------:R-:W-:Y:S05]  /*2210*/  BSYNC.RECONVERGENT B0 ;  /* 0x0000000000007941 */ /* 0x000fea0003800200 */
.L_x_2238:
        /* <DEDUP_REMOVED lines=33> */
.L_x_2253:
        /* <DEDUP_REMOVED lines=17> */
.L_x_2252:
        /* <DEDUP_REMOVED lines=26> */
.L_x_2255:
        /* <DEDUP_REMOVED lines=19> */
.L_x_2251:
        /* <DEDUP_REMOVED lines=28> */
.L_x_2257:
        /* <DEDUP_REMOVED lines=17> */
.L_x_2256:
        /* <DEDUP_REMOVED lines=26> */
.L_x_2258:
        /* <DEDUP_REMOVED lines=18> */
.L_x_2254:
        /* <DEDUP_REMOVED lines=20> */
.L_x_2259:
[----:B------:R-:W-:-:S07]  /*2ee0*/  IADD3 R0, PT, PT, R0, 0x80, RZ ;  /* 0x0000008000007810 */ /* 0x000fce0007ffe0ff */
.L_x_2250:
[----:B------:R-:W-:Y:S05]  /*2ef0*/  BSYNC.RECONVERGENT B0 ;  /* 0x0000000000007941 */ /* 0x000fea0003800200 */
.L_x_2249:
        /* <DEDUP_REMOVED lines=17> */
[----:B-1----:R-:W-:Y:S01]  /*3010*/  FADD.FTZ R53, R76, -R51 ;  /* 0x800000334c357221 */ /* 0x002fe20000010000 */
        /* <DEDUP_REMOVED lines=15> */
.L_x_2264:
        /* <DEDUP_REMOVED lines=17> */
.L_x_2263:
        /* <DEDUP_REMOVED lines=26> */
.L_x_2266:
        /* <DEDUP_REMOVED lines=19> */
.L_x_2262:
        /* <DEDUP_REMOVED lines=28> */
.L_x_2268:
        /* <DEDUP_REMOVED lines=17> */
.L_x_2267:
        /* <DEDUP_REMOVED lines=26> */
.L_x_2269:
        /* <DEDUP_REMOVED lines=18> */
.L_x_2265:
        /* <DEDUP_REMOVED lines=20> */
.L_x_2261:
[----:B------:R-:W-:Y:S05]  /*3bc0*/  BSYNC.RECONVERGENT B0 ;  /* 0x0000000000007941 */ /* 0x000fea0003800200 */
.L_x_2260:
[----:B------:R-:W-:Y:S01]  /*3bd0*/  UPLOP3.LUT UP1, UPT, UPT, UPT, UP1, 0x40, 0x4 ;  /* 0x000000000004789c */ /* 0x000fe20003f2e810 */
[----:B------:R-:W-:Y:S10]  /*3be0*/  BRA.U !UP2, `(.L_x_2270) ;  /* 0xffffffc90a547547 */ /* 0x000ff4000b83ffff */
.L_x_2229:
[----:B------:R-:W4:Y:S08]  /*3bf0*/  S2UR UR4, SR_CTAID.X ;  /* 0x00000000000479c3 */ /* 0x000f300000002500 */
[----:B------:R-:W0:Y:S08]  /*3c00*/  LDC.64 R2, c[0x0][0x440] ;  /* 0x00011000ff027b82 */ /* 0x000e300000000a00 */
[----:B------:R-:W1:Y:S08]  /*3c10*/  LDC.64 R4, c[0x0][0x448] ;  /* 0x00011200ff047b82 */ /* 0x000e700000000a00 */
[----:B-----5:R-:W2:Y:S01]  /*3c20*/  LDC.64 R6, c[0x0][0x440] ;  /* 0x00011000ff067b82 */ /* 0x020ea20000000a00 */
        /* <DEDUP_REMOVED lines=22> */
.L_x_2271:
        /* <DEDUP_REMOVED lines=15> */
.L_x_3570:


//--------------------- .text._ZN10layer_norm31ln_parallel_residual_bwd_kernelINS_13Kernel_traitsI6__halfS2_fS2_fjLj1536ELj1ELj1ELj4ELj8ENS_18Kernel_traits_baseILj1536ES2_S2_fS2_fjLj128EEEEELb0ELb1ELb1EEEvNS_9BwdParamsE --------------------------
	.section	.text._ZN10layer_norm31ln_parallel_residual_bwd_kernelINS_13Kernel_traitsI6__halfS2_fS2_fjLj1536ELj1ELj1ELj4ELj8ENS_18Kernel_traits_baseILj1536ES2_S2_fS2_fjLj128EEEEELb0ELb1ELb1EEEvNS_9BwdParamsE,"ax",@progbits
	.align	128
        .global         _ZN10layer_norm31ln_parallel_residual_bwd_kernelINS_13Kernel_traitsI6__halfS2_fS2_fjLj1536ELj1ELj1ELj4ELj8ENS_18Kernel_traits_baseILj1536ES2_S2_fS2_fjLj128EEEEELb0ELb1ELb1EEEvNS_9BwdParamsE
        .type           _ZN10layer_norm31ln_parallel_residual_bwd_kernelINS_13Kernel_traitsI6__halfS2_fS2_fjLj1536ELj1ELj1ELj4ELj8ENS_18Kernel_traits_baseILj1536ES2_S2_fS2_fjLj128EEEEELb0ELb1ELb1EEEvNS_9BwdParamsE,@function
        .size           _ZN10layer_norm31ln_parallel_residual_bwd_kernelINS_13Kernel_traitsI6__halfS2_fS2_fjLj1536ELj1ELj1ELj4ELj8ENS_18Kernel_traits_baseILj1536ES2_S2_fS2_fjLj128EEEEELb0ELb1ELb1EEEvNS_9BwdParamsE,(.L_x_3571 - _ZN10layer_norm31ln_parallel_residual_bwd_kernelINS_13Kernel_traitsI6__halfS2_fS2_fjLj1536ELj1ELj1ELj4ELj8ENS_18Kernel_traits_baseILj1536ES2_S2_fS2_fjLj128EEEEELb0ELb1ELb1EEEvNS_9BwdParamsE)
        .other          _ZN10layer_norm31ln_parallel_residual_bwd_kernelINS_13Kernel_traitsI6__halfS2_fS2_fjLj1536ELj1ELj1ELj4ELj8ENS_18Kernel_traits_baseILj1536ES2_S2_fS2_fjLj128EEEEELb0ELb1ELb1EEEvNS_9BwdParamsE,@"STO_CUDA_ENTRY STV_DEFAULT"
_ZN10layer_norm31ln_parallel_residual_bwd_kernelINS_13Kernel_traitsI6__halfS2_fS2_fjLj1536ELj1ELj1ELj4ELj8ENS_18Kernel_traits_baseILj1536ES2_S2_fS2_fjLj128EEEEELb0ELb1ELb1EEEvNS_9BwdParamsE:
.text._ZN10layer_norm31ln_parallel_residual_bwd_kernelINS_13Kernel_traitsI6__halfS2_fS2_fjLj1536ELj1ELj1ELj4ELj8ENS_18Kernel_traits_baseILj1536ES2_S2_fS2_fjLj128EEEEELb0ELb1ELb1EEEvNS_9BwdParamsE:
        /* <DEDUP_REMOVED lines=71> */
.L_x_2302:
        /* <DEDUP_REMOVED lines=42> */
[--C-:B0-----:R-:W-:Y:S02]  /*0710*/  SHF.R.U64 R80, R72, 0x10, R73.reuse ;  /* 0x0000001048507819 */ /* 0x101fe40000001249 */
[----:B------:R-:W-:Y:S01]  /*0720*/  FSEL R87, R87, RZ, !P2 ;  /* 0x000000ff57577208 */ /* 0x000fe20005000000 */
[----:B------:R-:W-:Y:S01]  /*0730*/  HADD2.F32 R82, -RZ, R82.H0_H0 ;  /* 0x20000052ff527230 */ /* 0x000fe20000004100 */
[----:B------:R-:W-:Y:S02]  /*0740*/  MOV R77, R73 ;  /* 0x00000049004d7202 */ /* 0x000fe40000000f00 */
[----:B------:R-:W-:Y:S01]  /*0750*/  SHF.R.U32.HI R72, RZ, 0x10, R73 ;  /* 0x00000010ff487819 */ /* 0x000fe20000011649 */
[----:B------:R-:W-:Y:S01]  /*0760*/  HADD2.F32 R80, -RZ, R80.H0_H0 ;  /* 0x20000050ff507230 */ /* 0x000fe20000004100 */
[----:B------:R-:W-:Y:S01]  /*0770*/  SHF.R.U64 R73, R78, 0x10, R79 ;  /* 0x000000104e497819 */ /* 0x000fe2000000124f */
[C---:B-1----:R-:W-:Y:S01]  /*0780*/  FADD.FTZ R90, -R87.reuse, R33 ;  /* 0x00000021575a7221 */ /* 0x042fe20000010100 */
[----:B------:R-:W-:Y:S01]  /*0790*/  FADD.FTZ R35, -R87, R35 ;  /* 0x0000002357237221 */ /* 0x000fe20000010100 */
[----:B------:R-:W-:-:S02]  /*07a0*/  MOV R75, R79 ;  /* 0x0000004f004b7202 */ /* 0x000fc40000000f00 */
[----:B------:R-:W-:Y:S01]  /*07b0*/  SHF.R.U32.HI R76, RZ, 0x10, R79 ;  /* 0x00000010ff4c7819 */ /* 0x000fe2000001164f */
[----:B------:R-:W-:Y:S01]  /*07c0*/  FADD.FTZ R33, -R87, R38 ;  /* 0x0000002657217221 */ /* 0x000fe20000010100 */
[----:B------:R-:W-:Y:S01]  /*07d0*/  FMUL.FTZ R38, R63, R82 ;  /* 0x000000523f267220 */ /* 0x000fe20000410000 */
[----:B------:R-:W-:Y:S02]  /*07e0*/  MOV R74, R78 ;  /* 0x0000004e004a7202 */ /* 0x000fe40000000f00 */
[--C-:B------:R-:W-:Y:S02]  /*07f0*/  SHF.R.U64 R79, R84, 0x10, R85.reuse ;  /* 0x00000010544f7819 */ /* 0x100fe40000001255 */
[----:B------:R-:W-:Y:S02]  /*0800*/  MOV R81, R85 ;  /* 0x0000005500517202 */ /* 0x000fe40000000f00 */
[----:B---3--:R-:W-:Y:S01]  /*0810*/  SHF.R.U32.HI R89, RZ, 0x10, R85 ;  /* 0x00000010ff597819 */ /* 0x008fe20000011655 */
[C---:B------:R-:W-:Y:S01]  /*0820*/  FADD.FTZ R85, -R87.reuse, R41 ;  /* 0x0000002957557221 */ /* 0x040fe20000010100 */
[----:B------:R-:W-:Y:S01]  /*0830*/  MOV R78, R84 ;  /* 0x00000054004e7202 */ /* 0x000fe20000000f00 */
[----:B------:R-:W-:Y:S01]  /*0840*/  FADD.FTZ R88, -R87, R32 ;  /* 0x0000002057587221 */ /* 0x000fe20000010100 */
[----:B------:R-:W-:Y:S01]  /*0850*/  FMUL.FTZ R41, R35, UR9 ;  /* 0x0000000923297c20 */ /* 0x000fe20008410000 */
[C---:B------:R-:W-:Y:S01]  /*0860*/  FADD.FTZ R83, -R87.reuse, R34 ;  /* 0x0000002257537221 */ /* 0x040fe20000010100 */
[----:B------:R-:W-:Y:S01]  /*0870*/  FADD.FTZ R84, -R87, R40 ;  /* 0x0000002857547221 */ /* 0x000fe20000010100 */
[----:B------:R-:W-:-:S02]  /*0880*/  HADD2.F32 R77, -RZ, R77.H0_H0 ;  /* 0x2000004dff4d7230 */ /* 0x000fc40000004100 */
[----:B------:R-:W-:Y:S01]  /*0890*/  FMUL.FTZ R40, R56, R80 ;  /* 0x0000005038287220 */ /* 0x000fe20000410000 */
[----:B------:R-:W-:Y:S02]  /*08a0*/  HADD2.F32 R35, -RZ, R73.H0_H0 ;  /* 0x20000049ff237230 */ /* 0x000fe40000004100 */
[----:B------:R-:W-:Y:S01]  /*08b0*/  FADD.FTZ R73, RZ, R38 ;  /* 0x00000026ff497221 */ /* 0x000fe20000010000 */
[C---:B------:R-:W-:Y:S01]  /*08c0*/  FADD.FTZ R34, -R87.reuse, R39 ;  /* 0x0000002757227221 */ /* 0x040fe20000010100 */
[----:B------:R-:W-:Y:S01]  /*08d0*/  FMUL.FTZ R88, R88, UR9 ;  /* 0x0000000958587c20 */ /* 0x000fe20008410000 */
[----:B------:R-:W-:Y:S02]  /*08e0*/  HADD2.F32 R72, -RZ, R72.H0_H0 ;  /* 0x20000048ff487230 */ /* 0x000fe40000004100 */
[----:B------:R-:W-:Y:S01]  /*08f0*/  FADD.FTZ R86, -R87, R42 ;  /* 0x0000002a57567221 */ /* 0x000fe20000010100 */
[----:B------:R-:W-:Y:S01]  /*0900*/  FMUL.FTZ R39, R83, UR9 ;  /* 0x0000000953277c20 */ /* 0x000fe20008410000 */
[----:B------:R-:W-:Y:S01]  /*0910*/  FMUL.FTZ R42, R62, R77 ;  /* 0x0000004d3e2a7220 */ /* 0x000fe20000410000 */
[----:B------:R-:W-:Y:S01]  /*0920*/  FADD.FTZ R83, R40, R73 ;  /* 0x0000004928537221 */ /* 0x000fe20000010000 */
[----:B------:R-:W-:Y:S01]  /*0930*/  FADD.FTZ R32, -R87, R37 ;  /* 0x0000002557207221 */ /* 0x000fe20000010100 */
[----:B------:R-:W-:Y:S01]  /*0940*/  FMUL.FTZ R37, R90, UR9 ;  /* 0x000000095a257c20 */ /* 0x000fe20008410000 */
[----:B------:R-:W-:Y:S01]  /*0950*/  FFMA.FTZ R61, R88, R82, R61 ;  /* 0x00000052583d7223 */ /* 0x000fe2000001003d */
[----:B------:R-:W-:Y:S01]  /*0960*/  FADD.FTZ R51, R82, R51 ;  /* 0x0000003352337221 */ /* 0x000fe20000010000 */
[----:B------:R-:W-:Y:S01]  /*0970*/  FFMA.FTZ R46, R41, R72, R46 ;  /* 0x00000048292e7223 */ /* 0x000fe2000001002e */
[----:B------:R-:W-:Y:S01]  /*0980*/  FADD.FTZ R45, R72, R45 ;  /* 0x0000002d482d7221 */ /* 0x000fe20000010000 */
[----:B------:R-:W-:-:S02]  /*0990*/  HADD2.F32 R82, -RZ, R74.H0_H0 ;  /* 0x2000004aff527230 */ /* 0x000fc40000004100 */
[----:B------:R-:W-:Y:S01]  /*09a0*/  FMUL.FTZ R72, R55, R72 ;  /* 0x0000004837487220 */ /* 0x000fe20000410000 */
[----:B------:R-:W-:Y:S01]  /*09b0*/  FADD.FTZ R83, R42, R83 ;  /* 0x000000532a537221 */ /* 0x000fe20000010000 */
[----:B------:R-:W-:Y:S01]  /*09c0*/  FFMA.FTZ R50, R37, R80, R50 ;  /* 0x0000005025327223 */ /* 0x000fe20000010032 */
[----:B------:R-:W-:Y:S01]  /*09d0*/  FADD.FTZ R49, R80, R49 ;  /* 0x0000003150317221 */ /* 0x000fe20000010000 */
[----:B------:R-:W-:Y:S02]  /*09e0*/  HADD2.F32 R80, -RZ, R76.H0_H0 ;  /* 0x2000004cff507230 */ /* 0x000fe40000004100 */
[----:B------:R-:W-:Y:S01]  /*09f0*/  FMUL.FTZ R76, R65, R82 ;  /* 0x00000052414c7220 */ /* 0x000fe20000410000 */
[----:B------:R-:W-:Y:S01]  /*0a00*/  FADD.FTZ R83, R72, R83 ;  /* 0x0000005348537221 */ /* 0x000fe20000010000 */
[----:B------:R-:W-:Y:S01]  /*0a10*/  FFMA.FTZ R48, R39, R77, R48 ;  /* 0x0000004d27307223 */ /* 0x000fe20000010030 */
[----:B------:R-:W-:Y:S01]  /*0a20*/  FADD.FTZ R47, R77, R47 ;  /* 0x0000002f4d2f7221 */ /* 0x000fe20000010000 */
[----:B------:R-:W-:-:S02]  /*0a30*/  HADD2.F32 R77, -RZ, R75.H0_H0 ;  /* 0x2000004bff4d7230 */ /* 0x000fc40000004100 */
[----:B------:R-:W-:Y:S01]  /*0a40*/  FMUL.FTZ R74, R33, UR9 ;  /* 0x00000009214a7c20 */ /* 0x000fe20008410000 */
[----:B------:R-:W-:Y:S02]  /*0a50*/  HADD2.F32 R90, -RZ, R78.H0_H0 ;  /* 0x2000004eff5a7230 */ /* 0x000fe40000004100 */
        /* <DEDUP_REMOVED lines=18> */
[----:B------:R-:W-:-:S02]  /*0b80*/  HADD2.F32 R33, -RZ, R79.H0_H0 ;  /* 0x2000004fff217230 */ /* 0x000fc40000004100 */
[----:B------:R-:W-:Y:S01]  /*0b90*/  FFMA.FTZ R36, R37, R40, R32 ;  /* 0x0000002825247223 */ /* 0x000fe20000010020 */
[----:B------:R-:W-:Y:S01]  /*0ba0*/  FADD.FTZ R32, R80, R35 ;  /* 0x0000002350207221 */ /* 0x000fe20000010000 */
[----:B------:R-:W-:Y:S01]  /*0bb0*/  FMUL.FTZ R79, R67, R90 ;  /* 0x0000005a434f7220 */ /* 0x000fe20000410000 */
[----:B------:R-:W-:Y:S02]  /*0bc0*/  HADD2.F32 R34, -RZ, R81.H0_H0 ;  /* 0x20000051ff227230 */ /* 0x000fe40000004100 */
[----:B------:R-:W-:Y:S01]  /*0bd0*/  FFMA.FTZ R36, R39, R42, R36 ;  /* 0x0000002a27247223 */ /* 0x000fe20000010024 */
[----:B------:R-:W-:Y:S01]  /*0be0*/  FMUL.FTZ R81, R60, R33 ;  /* 0x000000213c517220 */ /* 0x000fe20000410000 */
[----:B------:R-:W-:Y:S01]  /*0bf0*/  FADD.FTZ R32, R79, R32 ;  /* 0x000000204f207221 */ /* 0x000fe20000010000 */
[----:B------:R-:W-:Y:S01]  /*0c00*/  FADD.FTZ R9, R82, R9 ;  /* 0x0000000952097221 */ /* 0x000fe20000010000 */
[----:B------:R-:W-:Y:S01]  /*0c10*/  FFMA.FTZ R0, R43, R82, R0 ;  /* 0x000000522b007223 */ /* 0x000fe20000010000 */
[----:B------:R-:W-:-:S02]  /*0c20*/  HADD2.F32 R89, -RZ, R89.H0_H0 ;  /* 0x20000059ff597230 */ /* 0x000fc40000004100 */
[----:B------:R-:W-:Y:S01]  /*0c30*/  FFMA.FTZ R36, R41, R72, R36 ;  /* 0x0000004829247223 */ /* 0x000fe20000010024 */
[----:B------:R-:W-:Y:S01]  /*0c40*/  FADD.FTZ R35, R32, R81 ;  /* 0x0000005120237221 */ /* 0x000fe20000010000 */
[----:B------:R-:W-:Y:S02]  /*0c50*/  FMUL.FTZ R82, R66, R34 ;  /* 0x0000002242527220 */ /* 0x000fe40000410000 */
[----:B------:R-:W-:Y:S01]  /*0c60*/  FFMA.FTZ R36, R43, R76, R36 ;  /* 0x0000004c2b247223 */ /* 0x000fe20000010024 */
[----:B------:R-:W-:Y:S01]  /*0c70*/  FMUL.FTZ R83, R59, R89 ;  /* 0x000000593b537220 */ /* 0x000fe20000410000 */
[----:B------:R-:W-:Y:S02]  /*0c80*/  FADD.FTZ R32, R35, R82 ;  /* 0x0000005223207221 */ /* 0x000fe40000010000 */
[----:B------:R-:W-:Y:S02]  /*0c90*/  FFMA.FTZ R35, R73, R78, R36 ;  /* 0x0000004e49237223 */ /* 0x000fe40000010024 */
[----:B------:R-:W-:-:S02]  /*0ca0*/  FADD.FTZ R32, R32, R83 ;  /* 0x0000005320207221 */ /* 0x000fc40000010000 */
        /* <DEDUP_REMOVED lines=46> */
.L_x_2274:
[----:B------:R-:W-:Y:S05]  /*0f90*/  BSYNC.RECONVERGENT B0 ;  /* 0x0000000000007941 */ /* 0x000fea0003800200 */
.L_x_2273:
        /* <DEDUP_REMOVED lines=61> */
.L_x_2277:
        /* <DEDUP_REMOVED lines=23> */
.L_x_2276:
        /* <DEDUP_REMOVED lines=22> */
.L_x_2279:
        /* <DEDUP_REMOVED lines=21> */
.L_x_2275:
        /* <DEDUP_REMOVED lines=29> */
.L_x_2281:
        /* <DEDUP_REMOVED lines=23> */
.L_x_2280:
        /* <DEDUP_REMOVED lines=22> */
.L_x_2282:
        /* <DEDUP_REMOVED lines=20> */
.L_x_2278:
        /* <DEDUP_REMOVED lines=24> */
.L_x_2283:
        /* <DEDUP_REMOVED lines=24> */
.L_x_2286:
        /* <DEDUP_REMOVED lines=13> */
[----:B-1----:R-:W-:Y:S02]  /*2140*/  F2FP.F16.F32.PACK_AB R38, R31, R30 ;  /* 0x0000001e1f26723e */ /* 0x002fe400000000ff */
[----:B------:R-:W-:Y:S02]  /*2150*/  PRMT R32, R37, 0x7632, R32 ;  /* 0x0000763225207816 */ /* 0x000fe40000000020 */
[----:B------:R-:W-:Y:S01]  /*2160*/  PRMT R39, R38, 0x7632, R39 ;  /* 0x0000763226277816 */ /* 0x000fe20000000027 */
[----:B------:R-:W-:Y:S06]  /*2170*/  BRA `(.L_x_2287) ;  /* 0x0000000400f47947 */ /* 0x000fec0003800000 */
.L_x_2285:
        /* <DEDUP_REMOVED lines=24> */
.L_x_2288:
        /* <DEDUP_REMOVED lines=19> */
.L_x_2284:
        /* <DEDUP_REMOVED lines=23> */
.L_x_2290:
        /* <DEDUP_REMOVED lines=13> */
[----:B-1----:R-:W-:Y:S02]  /*2670*/  F2FP.F16.F32.PACK_AB R38, R31, R30 ;  /* 0x0000001e1f26723e */ /* 0x002fe400000000ff */
[----:B------:R-:W-:Y:S02]  /*2680*/  PRMT R32, R37, 0x7632, R32 ;  /* 0x0000763225207816 */ /* 0x000fe40000000020 */
[----:B------:R-:W-:Y:S01]  /*2690*/  PRMT R39, R38, 0x7632, R39 ;  /* 0x0000763226277816 */ /* 0x000fe20000000027 */
[----:B------:R-:W-:Y:S06]  /*26a0*/  BRA `(.L_x_2287) ;  /* 0x0000000000a87947 */ /* 0x000fec0003800000 */
.L_x_2289:
        /* <DEDUP_REMOVED lines=24> */
.L_x_2291:
        /* <DEDUP_REMOVED lines=18> */
.L_x_2287:
        /* <DEDUP_REMOVED lines=19> */
.L_x_2292:
        /* <DEDUP_REMOVED lines=24> */
.L_x_2295:
        /* <DEDUP_REMOVED lines=17> */
.L_x_2294:
        /* <DEDUP_REMOVED lines=24> */
.L_x_2297:
        /* <DEDUP_REMOVED lines=19> */
.L_x_2293:
        /* <DEDUP_REMOVED lines=23> */
.L_x_2299:
        /* <DEDUP_REMOVED lines=17> */
.L_x_2298:
        /* <DEDUP_REMOVED lines=24> */
.L_x_2300:
        /* <DEDUP_REMOVED lines=18> */
.L_x_2296:
        /* <DEDUP_REMOVED lines=19> */
.L_x_2301:
        /* <DEDUP_REMOVED lines=26> */
.L_x_2272:
        /* <DEDUP_REMOVED lines=15> */
.L_x_2303:
        /* <DEDUP_REMOVED lines=14> */
.L_x_3571:


//--------------------- .text._ZN10layer_norm31ln_parallel_residual_bwd_kernelINS_13Kernel_traitsI6__halfS2_fS2_fjLj1536ELj1ELj1ELj4ELj8ENS_18Kernel_traits_baseILj1536ES2_S2_fS2_fjLj128EEEEELb1ELb0ELb0EEEvNS_9BwdParamsE --------------------------
	.section	.text._ZN10layer_norm31ln_parallel_residual_bwd_kernelINS_13Kernel_traitsI6__halfS2_fS2_fjLj1536ELj1ELj1ELj4ELj8ENS_18Kernel_traits_baseILj1536ES2_S2_fS2_fjLj128EEEEELb1ELb0ELb0EEEvNS_9BwdParamsE,"ax",@progbits
	.align	128
        .global         _ZN10layer_norm31ln_parallel_residual_bwd_kernelINS_13Kernel_traitsI6__halfS2_fS2_fjLj1536ELj1ELj1ELj4ELj8ENS_18Kernel_traits_baseILj1536ES2_S2_fS2_fjLj128EEEEELb1ELb0ELb0EEEvNS_9BwdParamsE
        .type           _ZN10layer_norm31ln_parallel_residual_bwd_kernelINS_13Kernel_traitsI6__halfS2_fS2_fjLj1536ELj1ELj1ELj4ELj8ENS_18Kernel_traits_baseILj1536ES2_S2_fS2_fjLj128EEEEELb1ELb0ELb0EEEvNS_9BwdParamsE,@function
        .size           _ZN10layer_norm31ln_parallel_residual_bwd_kernelINS_13Kernel_traitsI6__halfS2_fS2_fjLj1536ELj1ELj1ELj4ELj8ENS_18Kernel_traits_baseILj1536ES2_S2_fS2_fjLj128EEEEELb1ELb0ELb0EEEvNS_9BwdParamsE,(.L_x_3572 - _ZN10layer_norm31ln_parallel_residual_bwd_kernelINS_13Kernel_traitsI6__halfS2_fS2_fjLj1536ELj1ELj1ELj4ELj8ENS_18Kernel_traits_baseILj1536ES2_S2_fS2_fjLj128EEEEELb1ELb0ELb0EEEvNS_9BwdParamsE)
        .other          _ZN10layer_norm31ln_parallel_residual_bwd_kernelINS_13Kernel_traitsI6__halfS2_fS2_fjLj1536ELj1ELj1ELj4ELj8ENS_18Kernel_traits_baseILj1536ES2_S2_fS2_fjLj128EEEEELb1ELb0ELb0EEEvNS_9BwdParamsE,@"STO_CUDA_ENTRY STV_DEFAULT"
_ZN10layer_norm31ln_parallel_residual_bwd_kernelINS_13Kernel_traitsI6__halfS2_fS2_fjLj1536ELj1ELj1ELj4ELj8ENS_18Kernel_traits_baseILj1536ES2_S2_fS2_fjLj128EEEEELb1ELb0ELb0EEEvNS_9BwdParamsE:
.text._ZN10layer_norm31ln_parallel_residual_bwd_kernelINS_13Kernel_traitsI6__halfS2_fS2_fjLj1536ELj1ELj1ELj4ELj8ENS_18Kernel_traits_baseILj1536ES2_S2_fS2_fjLj128EEEEELb1ELb0ELb0EEEvNS_9BwdParamsE:
        /* <DEDUP_REMOVED lines=10> */
[----:B------:R-:W1:Y:S02]  /*00a0*/  S2UR UR9, SR_CTAID.X ;  /* 0x00000000000979c3 */ /* 0x000e640000002500 */
[----:B------:R-:W-:Y:S02]  /*00b0*/  LEA.HI R3, R3, R2, RZ, 0x2 ;  /* 0x0000000203037211 */ /* 0x000fe400078f10ff */
[----:B0-----:R-:W-:-:S04]  /*00c0*/  LOP3.LUT R82, R0, 0x7f, RZ, 0x3c, !PT ;  /* 0x0000007f00527812 */ /* 0x001fc800078e3cff */
[----:B------:R-:W0:Y:S01]  /*00d0*/  LDC.64 R14, c[0x0][0x3d8] ;  /* 0x0000f600ff0e7b82 */ /* 0x000e220000000a00 */
[----:B------:R-:W-:Y:S01]  /*00e0*/  LEA.HI.SX32 R82, R3, R82, 0x1e ;  /* 0x0000005203527211 */ /* 0x000fe200078ff2ff */
[----:B------:R-:W-:-:S03]  /*00f0*/  IMAD.MOV.U32 R3, RZ, RZ, R0 ;  /* 0x000000ffff037224 */ /* 0x000fc600078e0000 */
[----:B------:R-:W-:-:S03]  /*0100*/  ISETP.GE.U32.AND P1, PT, R82, 0x80, PT ;  /* 0x000000805200780c */ /* 0x000fc60003f26070 */
[----:B------:R-:W0:Y:S01]  /*0110*/  LDC.64 R4, c[0x0][0x3d0] ;  /* 0x0000f400ff047b82 */ /* 0x000e220000000a00 */
[C---:B------:R-:W-:Y:S02]  /*0120*/  ISETP.GE.U32.AND P3, PT, R82.reuse, 0x100, PT ;  /* 0x000001005200780c */ /* 0x040fe40003f66070 */
[----:B------:R-:W-:-:S05]  /*0130*/  ISETP.GE.U32.AND P2, PT, R82, 0x180, PT ;  /* 0x000001805200780c */ /* 0x000fca0003f46070 */
[----:B------:R-:W0:Y:S02]  /*0140*/  LDC.64 R6, c[0x0][0x3d8] ;  /* 0x0000f600ff067b82 */ /* 0x000e240000000a00 */
[----:B------:R-:W-:Y:S01]  /*0150*/  @P1 LOP3.LUT R3, R0, 0x80, RZ, 0xfc, !PT ;  /* 0x0000008000031812 */ /* 0x000fe200078efcff */
[----:B-1----:R-:W-:-:S04]  /*0160*/  UISETP.GE.AND UP0, UPT, UR9, UR4, UPT ;  /* 0x000000040900728c */ /* 0x002fc8000bf06270 */
[----:B--2---:R-:W-:-:S04]  /*0170*/  @P3 IMAD.WIDE.U32 R8, R3, 0x8, R8 ;  /* 0x0000000803083825 */ /* 0x004fc800078e0008 */
[C---:B----4-:R-:W-:Y:S01]  /*0180*/  @P3 IMAD.WIDE.U32 R10, R3.reuse, 0x8, R10 ;  /* 0x00000008030a3825 */ /* 0x050fe200078e000a */
[----:B---3--:R-:W5:Y:S03]  /*0190*/  @P3 LDG.E.64 R52, desc[UR10][R8.64] ;  /* 0x0000000a08343981 */ /* 0x008f66000c1e1b00 */
[----:B------:R-:W-:Y:S01]  /*01a0*/  @P3 VIADD R3, R3, 0x80 ;  /* 0x0000008003033836 */ /* 0x000fe20000000000 */
[----:B------:R-:W5:Y:S01]  /*01b0*/  @P3 LDG.E.64 R54, desc[UR10][R10.64] ;  /* 0x0000000a0a363981 */ /* 0x000f62000c1e1b00 */
[----:B0-----:R-:W-:-:S04]  /*01c0*/  @P1 IMAD.WIDE.U32 R4, R0, 0x8, R4 ;  /* 0x0000000800041825 */ /* 0x001fc800078e0004 */
[C---:B------:R-:W-:Y:S01]  /*01d0*/  @P2 IMAD.WIDE.U32 R12, R3.reuse, 0x8, R12 ;  /* 0x00000008030c2825 */ /* 0x040fe200078e000c */
[----:B------:R-:W5:Y:S03]  /*01e0*/  @P1 LDG.E.64 R78, desc[UR10][R4.64] ;  /* 0x0000000a044e1981 */ /* 0x000f66000c1e1b00 */
[----:B------:R-:W-:Y:S01]  /*01f0*/  @P2 IMAD.WIDE.U32 R14, R3, 0x8, R14 ;  /* 0x00000008030e2825 */ /* 0x000fe200078e000e */
        /* <DEDUP_REMOVED lines=22> */
[----:B0-----:R-:W-:-:S02]  /*0360*/  CS2R R12, SRZ ;  /* 0x00000000000c7805 */ /* 0x001fc4000001ff00 */
[----:B-1----:R-:W-:Y:S02]  /*0370*/  CS2R R14, SRZ ;  /* 0x00000000000e7805 */ /* 0x002fe4000001ff00 */
[----:B------:R-:W-:Y:S02]  /*0380*/  CS2R R8, SRZ ;  /* 0x0000000000087805 */ /* 0x000fe4000001ff00 */
[----:B------:R-:W-:Y:S02]  /*0390*/  CS2R R10, SRZ ;  /* 0x00000000000a7805 */ /* 0x000fe4000001ff00 */
[----:B------:R-:W-:Y:S02]  /*03a0*/  CS2R R4, SRZ ;  /* 0x0000000000047805 */ /* 0x000fe4000001ff00 */
[----:B--2---:R-:W-:Y:S01]  /*03b0*/  CS2R R6, SRZ ;  /* 0x0000000000067805 */ /* 0x004fe2000001ff00 */
[----:B------:R-:W-:Y:S06]  /*03c0*/  BRA.U UP0, `(.L_x_2304) ;  /* 0x0000005900f87547 */ /* 0x000fec000b800000 */
        /* <DEDUP_REMOVED lines=14> */
[----:B------:R-:W-:Y:S01]  /*04b0*/  PRMT R101, R101, 0x5410, R2 ;  /* 0x0000541065657816 */ /* 0x000fe20000000002 */
[----:B------:R-:W-:Y:S01]  /*04c0*/  IMAD.MOV.U32 R99, RZ, RZ, R53 ;  /* 0x000000ffff637224 */ /* 0x000fe200078e0035 */
[----:B------:R-:W-:-:S02]  /*04d0*/  PRMT R119, R119, 0x5410, R3 ;  /* 0x0000541077777816 */ /* 0x000fc40000000003 */
[----:B------:R-:W-:Y:S01]  /*04e0*/  CS2R R48, SRZ ;  /* 0x0000000000307805 */ /* 0x000fe2000001ff00 */
[----:B0-----:R-:W-:Y:S01]  /*04f0*/  UISETP.NE.AND UP0, UPT, UR12, URZ, UPT ;  /* 0x000000ff0c00728c */ /* 0x001fe2000bf05270 */
[--C-:B------:R-:W-:Y:S02]  /*0500*/  SHF.R.U64 R98, R52, 0x10, R53.reuse ;  /* 0x0000001034627819 */ /* 0x100fe40000001235 */
[----:B------:R-:W-:Y:S02]  /*0510*/  CS2R R50, SRZ ;  /* 0x0000000000327805 */ /* 0x000fe4000001ff00 */
[----:B------:R-:W-:Y:S02]  /*0520*/  SHF.R.U32.HI R100, RZ, 0x10, R53 ;  /* 0x00000010ff647819 */ /* 0x000fe40000011635 */
[----:B------:R-:W-:Y:S02]  /*0530*/  CS2R R44, SRZ ;  /* 0x00000000002c7805 */ /* 0x000fe4000001ff00 */
[----:B------:R-:W-:-:S02]  /*0540*/  SHF.R.U64 R131, R78, 0x10, R79 ;  /* 0x000000104e837819 */ /* 0x000fc4000000124f */
[----:B------:R-:W-:Y:S02]  /*0550*/  CS2R R46, SRZ ;  /* 0x00000000002e7805 */ /* 0x000fe4000001ff00 */
[----:B------:R-:W-:Y:S02]  /*0560*/  SHF.R.U64 R2, R76, 0x10, R77 ;  /* 0x000000104c027819 */ /* 0x000fe4000000124d */
[----:B------:R-:W-:Y:S02]  /*0570*/  CS2R R40, SRZ ;  /* 0x0000000000287805 */ /* 0x000fe4000001ff00 */
[----:B------:R-:W-:Y:S02]  /*0580*/  SHF.R.U32.HI R132, RZ, 0x10, R79 ;  /* 0x00000010ff847819 */ /* 0x000fe4000001164f */
[----:B------:R-:W-:Y:S02]  /*0590*/  CS2R R42, SRZ ;  /* 0x00000000002a7805 */ /* 0x000fe4000001ff00 */
[----:B------:R-:W-:-:S02]  /*05a0*/  SHF.R.U32.HI R3, RZ, 0x10, R77 ;  /* 0x00000010ff037819 */ /* 0x000fc4000001164d */
        /* <DEDUP_REMOVED lines=21> */
[----:B------:R-:W-:Y:S02]  /*0700*/  MOV R83, UR9 ;  /* 0x0000000900537c02 */ /* 0x000fe40008000f00 */
[----:B------:R-:W-:Y:S02]  /*0710*/  CS2R R18, SRZ ;  /* 0x0000000000127805 */ /* 0x000fe4000001ff00 */
[----:B------:R-:W-:-:S02]  /*0720*/  CS2R R12, SRZ ;  /* 0x00000000000c7805 */ /* 0x000fc4000001ff00 */
[----:B------:R-:W-:Y:S02]  /*0730*/  CS2R R14, SRZ ;  /* 0x00000000000e7805 */ /* 0x000fe4000001ff00 */
[----:B------:R-:W-:Y:S02]  /*0740*/  CS2R R8, SRZ ;  /* 0x0000000000087805 */ /* 0x000fe4000001ff00 */
[----:B------:R-:W-:Y:S02]  /*0750*/  PLOP3.LUT P4, PT, PT, PT, UP0, 0x80, 0x8 ;  /* 0x000000000008781c */ /* 0x000fe40003f8f008 */
[----:B------:R-:W-:Y:S02]  /*0760*/  CS2R R10, SRZ ;  /* 0x00000000000a7805 */ /* 0x000fe4000001ff00 */
        /* <DEDUP_REMOVED lines=8> */
.L_x_2345:
        /* <DEDUP_REMOVED lines=9> */
[C---:B------:R-:W-:Y:S01]  /*0880*/  ISETP.GE.U32.AND P3, PT, R82.reuse, 0x100, PT ;  /* 0x000001005200780c */ /* 0x040fe20003f66070 */
[----:B------:R-:W-:Y:S01]  /*0890*/  IMAD.MOV.U32 R126, RZ, RZ, RZ ;  /* 0x000000ffff7e7224 */ /* 0x000fe200078e00ff */
[----:B------:R-:W-:Y:S01]  /*08a0*/  ISETP.GE.U32.AND P2, PT, R82, 0x180, PT ;  /* 0x000001805200780c */ /* 0x000fe20003f46070 */
[----:B------:R-:W-:Y:S01]  /*08b0*/  IMAD.MOV.U32 R128, RZ, RZ, RZ ;  /* 0x000000ffff807224 */ /* 0x000fe200078e00ff */
        /* <DEDUP_REMOVED lines=22> */
[----:B------:R-:W-:Y:S02]  /*0a20*/  HADD2.F32 R110, -RZ, R76.H0_H0 ;  /* 0x2000004cff6e7230 */ /* 0x000fe40000004100 */
[----:B0-----:R-:W-:-:S06]  /*0a30*/  IMAD.WIDE.U32 R86, R85, 0x4, R86 ;  /* 0x0000000455567825 */ /* 0x001fcc00078e0056 */
[----:B------:R0:W5:Y:S01]  /*0a40*/  LDG.E R86, desc[UR10][R86.64] ;  /* 0x0000000a56567981 */ /* 0x000162000c1e1900 */
[----:B-1----:R-:W-:-:S05]  /*0a50*/  @P0 IMAD.WIDE.U32 R80, R85, 0x10, R80 ;  /* 0x0000001055500825 */ /* 0x002fca00078e0050 */
[----:B------:R1:W5:Y:S01]  /*0a60*/  @P0 LDG.E.128 R52, desc[UR10][R80.64] ;  /* 0x0000000a50340981 */ /* 0x000362000c1e1d00 */
[----:B----4-:R-:W-:-:S05]  /*0a70*/  @P1 IMAD.WIDE.U32 R102, R85, 0x4, R102 ;  /* 0x0000000455661825 */ /* 0x010fca00078e0066 */
[----:B------:R4:W5:Y:S01]  /*0a80*/  @P1 LDG.E R84, desc[UR10][R102.64] ;  /* 0x0000000a66541981 */ /* 0x000962000c1e1900 */
[----:B0-----:R-:W-:Y:S02]  /*0a90*/  HADD2.F32 R87, -RZ, R131.H0_H0 ;  /* 0x20000083ff577230 */ /* 0x001fe40000004100 */
[----:B-1----:R-:W-:Y:S02]  /*0aa0*/  HADD2.F32 R81, -RZ, R77.H0_H0 ;  /* 0x2000004dff517230 */ /* 0x002fe40000004100 */
[----:B----4-:R-:W-:Y:S02]  /*0ab0*/  HADD2.F32 R103, -RZ, R132.H0_H0 ;  /* 0x20000084ff677230 */ /* 0x010fe40000004100 */
[----:B------:R-:W-:Y:S02]  /*0ac0*/  HADD2.F32 R102, -RZ, R79.H0_H0 ;  /* 0x2000004fff667230 */ /* 0x000fe40000004100 */
[----:B---3--:R-:W-:Y:S01]  /*0ad0*/  IMAD.MOV.U32 R88, RZ, RZ, R72 ;  /* 0x000000ffff587224 */ /* 0x008fe200078e0048 */
[----:B------:R-:W-:-:S04]  /*0ae0*/  SHF.R.U32.HI R125, RZ, 0x10, R73 ;  /* 0x00000010ff7d7819 */ /* 0x000fc80000011649 */
[----:B------:R-:W-:Y:S02]  /*0af0*/  HADD2.F32 R113, -RZ, R88.H0_H0 ;  /* 0x20000058ff717230 */ /* 0x000fe40000004100 */
[----:B------:R-:W-:Y:S01]  /*0b00*/  IMAD.MOV.U32 R3, RZ, RZ, R74 ;  /* 0x000000ffff037224 */ /* 0x000fe200078e004a */
[--C-:B------:R-:W-:Y:S01]  /*0b10*/  SHF.R.U64 R123, R74, 0x10, R75.reuse ;  /* 0x000000104a7b7819 */ /* 0x100fe2000000124b */
[--C-:B------:R-:W-:Y:S01]  /*0b20*/  IMAD.MOV.U32 R112, RZ, RZ, R75.reuse ;  /* 0x000000ffff707224 */ /* 0x100fe200078e004b */
[----:B------:R-:W-:Y:S01]  /*0b30*/  SHF.R.U32.HI R124, RZ, 0x10, R75 ;  /* 0x00000010ff7c7819 */ /* 0x000fe2000001164b */
[----:B------:R-:W-:Y:S01]  /*0b40*/  HADD2.F32 R88, -RZ, R78.H0_H0 ;  /* 0x2000004eff587230 */ /* 0x000fe20000004100 */
[----:B------:R-:W-:Y:S01]  /*0b50*/  SHF.R.U64 R74, R72, 0x10, R73 ;  /* 0x00000010484a7819 */ /* 0x000fe20000001249 */
[----:B------:R-:W-:Y:S02]  /*0b60*/  HADD2.F32 R75, -RZ, R3.H0_H0 ;  /* 0x20000003ff4b7230 */ /* 0x000fe40000004100 */
[----:B------:R-:W-:Y:S01]  /*0b70*/  FMUL.FTZ R3, R110, R113 ;  /* 0x000000716e037220 */ /* 0x000fe20000410000 */
[----:B------:R-:W-:-:S02]  /*0b80*/  HADD2.F32 R110, -RZ, R132.H1_H1 ;  /* 0x30000084ff6e7230 */ /* 0x000fc40000004100 */
[----:B------:R-:W-:Y:S02]  /*0b90*/  HADD2.F32 R125, -RZ, R125.H0_H0 ;  /* 0x2000007dff7d7230 */ /* 0x000fe40000004100 */
[----:B------:R-:W-:Y:S01]  /*0ba0*/  FFMA.FTZ R88, R88, R75, R3 ;  /* 0x0000004b58587223 */ /* 0x000fe20000010003 */
[----:B------:R-:W-:Y:S02]  /*0bb0*/  IMAD.MOV.U32 R80, RZ, RZ, R73 ;  /* 0x000000ffff507224 */ /* 0x000fe400078e0049 */
[----:B------:R-:W-:Y:S02]  /*0bc0*/  HADD2.F32 R3, -RZ, R131.H1_H1 ;  /* 0x30000083ff037230 */ /* 0x000fe40000004100 */
[----:B------:R-:W-:Y:S01]  /*0bd0*/  FMUL.FTZ R110, R110, R125 ;  /* 0x0000007d6e6e7220 */ /* 0x000fe20000410000 */
[----:B------:R-:W-:Y:S02]  /*0be0*/  HADD2.F32 R74, -RZ, R74.H0_H0 ;  /* 0x2000004aff4a7230 */ /* 0x000fe40000004100 */
[----:B------:R-:W-:-:S02]  /*0bf0*/  HADD2.F32 R124, -RZ, R124.H0_H0 ;  /* 0x2000007cff7c7230 */ /* 0x000fc40000004100 */
[C---:B--2---:R-:W-:Y:S01]  /*0c00*/  FADD.FTZ R68, -R122.reuse, R68 ;  /* 0x000000447a447221 */ /* 0x044fe20000010100 */
[----:B------:R-:W-:Y:S02]  /*0c10*/  HADD2.F32 R72, -RZ, R123.H0_H0 ;  /* 0x2000007bff487230 */ /* 0x000fe40000004100 */
[----:B------:R-:W-:Y:S02]  /*0c20*/  HADD2.F32 R123, -RZ, R80.H0_H0 ;  /* 0x20000050ff7b7230 */ /* 0x000fe40000004100 */
[----:B------:R-:W-:Y:S01]  /*0c30*/  FMUL.FTZ R80, R3, R74 ;  /* 0x0000004a03507220 */ /* 0x000fe20000410000 */
[----:B------:R-:W-:Y:S01]  /*0c40*/  FFMA.FTZ R103, R103, R124, R110 ;  /* 0x0000007c67677223 */ /* 0x000fe2000001006e */
[C---:B------:R-:W-:Y:S01]  /*0c50*/  FADD.FTZ R110, -R122.reuse, R69 ;  /* 0x000000457a6e7221 */ /* 0x040fe20000010100 */
[----:B-----5:R-:W-:Y:S01]  /*0c60*/  FMUL.FTZ R3, R111, R68 ;  /* 0x000000446f037220 */ /* 0x020fe20000410000 */
[----:B------:R-:W-:Y:S02]  /*0c70*/  HADD2.F32 R73, -RZ, R112.H0_H0 ;  /* 0x20000070ff497230 */ /* 0x000fe40000004100 */
[----:B------:R-:W-:Y:S01]  /*0c80*/  FFMA.FTZ R87, R87, R72, R80 ;  /* 0x0000004857577223 */ /* 0x000fe20000010050 */
[----:B------:R-:W-:Y:S01]  /*0c90*/  FADD.FTZ R68, RZ, R88 ;  /* 0x00000058ff447221 */ /* 0x000fe20000010000 */
[----:B------:R-:W-:Y:S01]  /*0ca0*/  FMUL.FTZ R81, R81, R123 ;  /* 0x0000007b51517220 */ /* 0x000fe20000410000 */
[C---:B------:R-:W-:Y:S01]  /*0cb0*/  FADD.FTZ R70, -R122.reuse, R70 ;  /* 0x000000467a467221 */ /* 0x040fe20000010100 */
[----:B------:R-:W-:Y:S01]  /*0cc0*/  FMUL.FTZ R110, R111, R110 ;  /* 0x0000006e6f6e7220 */ /* 0x000fe20000410000 */
[C---:B------:R-:W-:Y:S01]  /*0cd0*/  FFMA.FTZ R69, R3.reuse, R88, RZ ;  /* 0x0000005803457223 */ /* 0x040fe200000100ff */
[----:B------:R-:W-:Y:S01]  /*0ce0*/  FADD.FTZ R112, -R122, R71 ;  /* 0x000000477a707221 */ /* 0x000fe20000010100 */
[----:B------:R-:W-:Y:S01]  /*0cf0*/  FADD.FTZ R12, R12, R113 ;  /* 0x000000710c0c7221 */ /* 0x000fe20000010000 */
[----:B------:R-:W-:Y:S01]  /*0d00*/  FFMA.FTZ R24, R3, R113, R24 ;  /* 0x0000007103187223 */ /* 0x000fe20000010018 */
[----:B------:R-:W-:Y:S01]  /*0d10*/  FADD.FTZ R71, R68, R87 ;  /* 0x0000005744477221 */ /* 0x000fe20000010000 */
[----:B------:R-:W-:Y:S01]  /*0d20*/  FFMA.FTZ R102, R102, R73, R81 ;  /* 0x0000004966667223 */ /* 0x000fe20000010051 */
[C---:B------:R-:W-:Y:S01]  /*0d30*/  FMUL.FTZ R113, R111.reuse, R70 ;  /* 0x000000466f717220 */ /* 0x040fe20000410000 */
[----:B------:R-:W-:Y:S01]  /*0d40*/  FFMA.FTZ R68, R110, R87, R69 ;  /* 0x000000576e447223 */ /* 0x000fe20000010045 */
[----:B------:R-:W-:Y:S01]  /*0d50*/  FMUL.FTZ R112, R111, R112 ;  /* 0x000000706f707220 */ /* 0x000fe20000410000 */
[----:B------:R-:W-:-:S02]  /*0d60*/  FADD.FTZ R126, R71, R102 ;  /* 0x00000066477e7221 */ /* 0x000fc40000010000 */
        /* <DEDUP_REMOVED lines=18> */
.L_x_2306:
[----:B---34-:R-:W-:Y:S05]  /*0e90*/  BSYNC.RECONVERGENT B0 ;  /* 0x0000000000007941 */ /* 0x018fea0003800200 */
.L_x_2305:
        /* <DEDUP_REMOVED lines=18> */
[----:B0-----:R-:W-:-:S04]  /*0fc0*/  IMAD.WIDE.U32 R90, R123, 0x4, R90 ;  /* 0x000000047b5a7825 */ /* 0x001fc800078e005a */
[----:B------:R-:W-:Y:S02]  /*0fd0*/  HADD2.F32 R114, -RZ, R101.H0_H0 ;  /* 0x20000065ff727230 */ /* 0x000fe40000004100 */
[----:B------:R-:W5:Y:S01]  /*0fe0*/  LDG.E R90, desc[UR10][R90.64] ;  /* 0x0000000a5a5a7981 */ /* 0x000f62000c1e1900 */
[----:B-1----:R-:W-:-:S05]  /*0ff0*/  @P0 IMAD.WIDE.U32 R80, R123, 0x10, R80 ;  /* 0x000000107b500825 */ /* 0x002fca00078e0050 */
[----:B------:R0:W5:Y:S01]  /*1000*/  @P0 LDG.E.128 R56, desc[UR10][R80.64] ;  /* 0x0000000a50380981 */ /* 0x000162000c1e1d00 */
[----:B------:R-:W-:-:S04]  /*1010*/  @P1 IMAD.WIDE.U32 R104, R123, 0x4, R104 ;  /* 0x000000047b681825 */ /* 0x000fc800078e0068 */
[--C-:B------:R-:W-:Y:S01]  /*1020*/  HADD2.F32 R116, -RZ, R119.reuse.H1_H1 ;  /* 0x30000077ff747230 */ /* 0x100fe20000004100 */
[----:B------:R1:W5:Y:S01]  /*1030*/  @P1 LDG.E R89, desc[UR10][R104.64] ;  /* 0x0000000a68591981 */ /* 0x000362000c1e1900 */
[----:B0-----:R-:W-:Y:S02]  /*1040*/  HADD2.F32 R80, -RZ, R119.H0_H0 ;  /* 0x20000077ff507230 */ /* 0x001fe40000004100 */
[----:B-1----:R-:W-:Y:S02]  /*1050*/  HADD2.F32 R104, -RZ, R99.H1_H1 ;  /* 0x30000063ff687230 */ /* 0x002fe40000004100 */
[----:B------:R-:W-:Y:S02]  /*1060*/  VIADD R123, R123, 0x80 ;  /* 0x000000807b7b7836 */ /* 0x000fe40000000000 */
[----:B---3--:R-:W-:-:S05]  /*1070*/  IMAD.MOV.U32 R107, RZ, RZ, R72 ;  /* 0x000000ffff6b7224 */ /* 0x008fca00078e0048 */
[----:B------:R-:W-:Y:S02]  /*1080*/  HADD2.F32 R115, -RZ, R107.H0_H0 ;  /* 0x2000006bff737230 */ /* 0x000fe40000004100 */
[----:B----4-:R-:W-:Y:S01]  /*1090*/  IMAD.MOV.U32 R92, RZ, RZ, R74 ;  /* 0x000000ffff5c7224 */ /* 0x010fe200078e004a */
[--C-:B------:R-:W-:Y:S01]  /*10a0*/  SHF.R.U64 R125, R74, 0x10, R75.reuse ;  /* 0x000000104a7d7819 */ /* 0x100fe2000000124b */
[--C-:B------:R-:W-:Y:S01]  /*10b0*/  IMAD.MOV.U32 R107, RZ, RZ, R75.reuse ;  /* 0x000000ffff6b7224 */ /* 0x100fe200078e004b */
[----:B------:R-:W-:Y:S01]  /*10c0*/  SHF.R.U32.HI R124, RZ, 0x10, R75 ;  /* 0x00000010ff7c7819 */ /* 0x000fe2000001164b */
[----:B------:R-:W-:Y:S02]  /*10d0*/  HADD2.F32 R74, -RZ, R97.H1_H1 ;  /* 0x30000061ff4a7230 */ /* 0x000fe40000004100 */
[----:B------:R-:W-:Y:S01]  /*10e0*/  FMUL.FTZ R91, R114, R115 ;  /* 0x00000073725b7220 */ /* 0x000fe20000410000 */
[----:B------:R-:W-:Y:S01]  /*10f0*/  HADD2.F32 R75, -RZ, R92.H0_H0 ;  /* 0x2000005cff4b7230 */ /* 0x000fe20000004100 */
[--C-:B------:R-:W-:Y:S01]  /*1100*/  SHF.R.U64 R72, R72, 0x10, R73.reuse ;  /* 0x0000001048487819 */ /* 0x100fe20000001249 */
[--C-:B------:R-:W-:Y:S01]  /*1110*/  IMAD.MOV.U32 R81, RZ, RZ, R73.reuse ;  /* 0x000000ffff517224 */ /* 0x100fe200078e0049 */
[----:B------:R-:W-:-:S02]  /*1120*/  SHF.R.U32.HI R133, RZ, 0x10, R73 ;  /* 0x00000010ff857819 */ /* 0x000fc40000011649 */
[----:B------:R-:W-:Y:S01]  /*1130*/  FFMA.FTZ R91, R74, R75, R91 ;  /* 0x0000004b4a5b7223 */ /* 0x000fe2000001005b */
[----:B------:R-:W-:Y:S02]  /*1140*/  HADD2.F32 R74, -RZ, R72.H0_H0 ;  /* 0x20000048ff4a7230 */ /* 0x000fe40000004100 */
[----:B------:R-:W-:Y:S02]  /*1150*/  HADD2.F32 R72, -RZ, R125.H0_H0 ;  /* 0x2000007dff487230 */ /* 0x000fe40000004100 */
[----:B------:R-:W-:Y:S02]  /*1160*/  HADD2.F32 R125, -RZ, R81.H0_H0 ;  /* 0x20000051ff7d7230 */ /* 0x000fe40000004100 */
[----:B------:R-:W-:Y:S02]  /*1170*/  HADD2.F32 R133, -RZ, R133.H0_H0 ;  /* 0x20000085ff857230 */ /* 0x000fe40000004100 */
[----:B------:R-:W-:Y:S02]  /*1180*/  HADD2.F32 R81, -RZ, R107.H0_H0 ;  /* 0x2000006bff517230 */ /* 0x000fe40000004100 */
[----:B------:R-:W-:Y:S01]  /*1190*/  FMUL.FTZ R105, R80, R125 ;  /* 0x0000007d50697220 */ /* 0x000fe20000410000 */
[----:B------:R-:W-:-:S02]  /*11a0*/  HADD2.F32 R114, -RZ, R100.H1_H1 ;  /* 0x30000064ff727230 */ /* 0x000fc40000004100 */
[----:B------:R-:W-:Y:S01]  /*11b0*/  FMUL.FTZ R107, R116, R133 ;  /* 0x00000085746b7220 */ /* 0x000fe20000410000 */
[----:B------:R-:W-:Y:S02]  /*11c0*/  HADD2.F32 R124, -RZ, R124.H0_H0 ;  /* 0x2000007cff7c7230 */ /* 0x000fe40000004100 */
[----:B--2---:R-:W-:Y:S01]  /*11d0*/  FADD.FTZ R68, -R122, R68 ;  /* 0x000000447a447221 */ /* 0x004fe20000010100 */
[----:B------:R-:W-:Y:S02]  /*11e0*/  HADD2.F32 R73, -RZ, R101.H1_H1 ;  /* 0x30000065ff497230 */ /* 0x000fe40000004100 */
[----:B------:R-:W-:Y:S01]  /*11f0*/  FFMA.FTZ R104, R104, R81, R105 ;  /* 0x0000005168687223 */ /* 0x000fe20000010069 */
[----:B------:R-:W-:Y:S02]  /*1200*/  HADD2.F32 R92, -RZ, R98.H1_H1 ;  /* 0x30000062ff5c7230 */ /* 0x000fe40000004100 */
[----:B------:R-:W-:Y:S01]  /*1210*/  FFMA.FTZ R105, R114, R124, R107 ;  /* 0x0000007c72697223 */ /* 0x000fe2000001006b */
[C---:B------:R-:W-:Y:S01]  /*1220*/  FADD.FTZ R114, -R122.reuse, R69 ;  /* 0x000000457a727221 */ /* 0x040fe20000010100 */
[----:B------:R-:W-:Y:S01]  /*1230*/  FMUL.FTZ R73, R73, R74 ;  /* 0x0000004a49497220 */ /* 0x000fe20000410000 */
[C---:B-----5:R-:W-:Y:S01]  /*1240*/  FMUL.FTZ R107, R111.reuse, R68 ;  /* 0x000000446f6b7220 */ /* 0x060fe20000410000 */
[C---:B------:R-:W-:Y:S01]  /*1250*/  FADD.FTZ R116, -R122.reuse, R71 ;  /* 0x000000477a747221 */ /* 0x040fe20000010100 */
[----:B------:R-:W-:Y:S01]  /*1260*/  FADD.FTZ R70, -R122, R70 ;  /* 0x000000467a467221 */ /* 0x000fe20000010100 */
[----:B------:R-:W-:Y:S01]  /*1270*/  FFMA.FTZ R92, R92, R72, R73 ;  /* 0x000000485c5c7223 */ /* 0x000fe20000010049 */
[----:B------:R-:W-:Y:S01]  /*1280*/  FMUL.FTZ R114, R111, R114 ;  /* 0x000000726f727220 */ /* 0x000fe20000410000 */
[----:B------:R-:W-:Y:S01]  /*1290*/  FADD.FTZ R69, R126, R91 ;  /* 0x0000005b7e457221 */ /* 0x000fe20000010000 */
[C---:B------:R-:W-:Y:S01]  /*12a0*/  FFMA.FTZ R71, R107.reuse, R91, R128 ;  /* 0x0000005b6b477223 */ /* 0x040fe20000010080 */
[----:B------:R-:W-:Y:S01]  /*12b0*/  FADD.FTZ R8, R8, R115 ;  /* 0x0000007308087221 */ /* 0x000fe20000010000 */
[----:B------:R-:W-:Y:S01]  /*12c0*/  FFMA.FTZ R20, R107, R115, R20 ;  /* 0x000000736b147223 */ /* 0x000fe20000010014 */
[----:B------:R-:W-:Y:S01]  /*12d0*/  FMUL.FTZ R115, R111, R70 ;  /* 0x000000466f737220 */ /* 0x000fe20000410000 */
[----:B------:R-:W-:Y:S01]  /*12e0*/  FADD.FTZ R69, R69, R92 ;  /* 0x0000005c45457221 */ /* 0x000fe20000010000 */
[----:B------:R-:W-:Y:S01]  /*12f0*/  FFMA.FTZ R68, R114, R92, R71 ;  /* 0x0000005c72447223 */ /* 0x000fe20000010047 */
[----:B------:R-:W-:-:S02]  /*1300*/  FMUL.FTZ R116, R111, R116 ;  /* 0x000000746f747220 */ /* 0x000fc40000410000 */
        /* <DEDUP_REMOVED lines=18> */
.L_x_2308:
[----:B------:R-:W-:Y:S05]  /*1430*/  BSYNC.RECONVERGENT B0 ;  /* 0x0000000000007941 */ /* 0x000fea0003800200 */
.L_x_2307:
        /* <DEDUP_REMOVED lines=18> */
[----:B0-----:R-:W-:-:S05]  /*1560*/  IMAD.WIDE.U32 R124, R123, 0x4, R124 ;  /* 0x000000047b7c7825 */ /* 0x001fca00078e007c */
[----:B------:R-:W5:Y:S01]  /*1570*/  LDG.E R93, desc[UR10][R124.64] ;  /* 0x0000000a7c5d7981 */ /* 0x000f62000c1e1900 */
[----:B------:R-:W-:Y:S02]  /*1580*/  HADD2.F32 R106, -RZ, R129.H0_H0 ;  /* 0x20000081ff6a7230 */ /* 0x000fe40000004100 */
[----:B-1----:R-:W-:-:S05]  /*1590*/  @P1 IMAD.WIDE.U32 R80, R123, 0x4, R80 ;  /* 0x000000047b501825 */ /* 0x002fca00078e0050 */
[----:B------:R-:W5:Y:S01]  /*15a0*/  @P1 LDG.E R94, desc[UR10][R80.64] ;  /* 0x0000000a505e1981 */ /* 0x000f62000c1e1900 */
[----:B------:R-:W-:-:S05]  /*15b0*/  @P0 IMAD.WIDE.U32 R108, R123, 0x10, R108 ;  /* 0x000000107b6c0825 */ /* 0x000fca00078e006c */
[----:B------:R0:W5:Y:S02]  /*15c0*/  @P0 LDG.E.128 R60, desc[UR10][R108.64] ;  /* 0x0000000a6c3c0981 */ /* 0x000164000c1e1d00 */
[--C-:B0-----:R-:W-:Y:S02]  /*15d0*/  HADD2.F32 R109, -RZ, R130.reuse.H1_H1 ;  /* 0x30000082ff6d7230 */ /* 0x101fe40000004100 */
[----:B------:R-:W-:Y:S02]  /*15e0*/  HADD2.F32 R108, -RZ, R127.H1_H1 ;  /* 0x3000007fff6c7230 */ /* 0x000fe40000004100 */
[----:B------:R-:W-:Y:S01]  /*15f0*/  HADD2.F32 R81, -RZ, R130.H0_H0 ;  /* 0x20000082ff517230 */ /* 0x000fe20000004100 */
[--C-:B---3--:R-:W-:Y:S01]  /*1600*/  SHF.R.U32.HI R124, RZ, 0x10, R73.reuse ;  /* 0x00000010ff7c7819 */ /* 0x108fe20000011649 */
[----:B------:R-:W-:Y:S01]  /*1610*/  IMAD.MOV.U32 R95, RZ, RZ, R72 ;  /* 0x000000ffff5f7224 */ /* 0x000fe200078e0048 */
[----:B------:R-:W-:-:S03]  /*1620*/  SHF.R.U64 R80, R72, 0x10, R73 ;  /* 0x0000001048507819 */ /* 0x000fc60000001249 */
[----:B------:R-:W-:Y:S01]  /*1630*/  HADD2.F32 R124, -RZ, R124.H0_H0 ;  /* 0x2000007cff7c7230 */ /* 0x000fe20000004100 */
[--C-:B----4-:R-:W-:Y:S01]  /*1640*/  SHF.R.U32.HI R123, RZ, 0x10, R75.reuse ;  /* 0x00000010ff7b7819 */ /* 0x110fe2000001164b */
[----:B------:R-:W-:Y:S01]  /*1650*/  IMAD.MOV.U32 R96, RZ, RZ, R74 ;  /* 0x000000ffff607224 */ /* 0x000fe200078e004a */
[----:B------:R-:W-:Y:S01]  /*1660*/  SHF.R.U64 R120, R74, 0x10, R75 ;  /* 0x000000104a787819 */ /* 0x000fe2000000124b */
[----:B------:R-:W-:Y:S01]  /*1670*/  HADD2.F32 R117, -RZ, R95.H0_H0 ;  /* 0x2000005fff757230 */ /* 0x000fe20000004100 */
[----:B------:R-:W-:Y:S01]  /*1680*/  MOV R118, R75 ;  /* 0x0000004b00767202 */ /* 0x000fe20000000f00 */
[----:B------:R-:W-:Y:S02]  /*1690*/  IMAD.MOV.U32 R75, RZ, RZ, R73 ;  /* 0x000000ffff4b7224 */ /* 0x000fe400078e0049 */
[----:B------:R-:W-:Y:S01]  /*16a0*/  FMUL.FTZ R109, R109, R124 ;  /* 0x0000007c6d6d7220 */ /* 0x000fe20000410000 */
[----:B------:R-:W-:Y:S02]  /*16b0*/  HADD2.F32 R123, -RZ, R123.H0_H0 ;  /* 0x2000007bff7b7230 */ /* 0x000fe40000004100 */
[----:B------:R-:W-:Y:S01]  /*16c0*/  FMUL.FTZ R106, R106, R117 ;  /* 0x000000756a6a7220 */ /* 0x000fe20000410000 */
[----:B------:R-:W-:-:S02]  /*16d0*/  HADD2.F32 R95, -RZ, R121.H0_H0 ;  /* 0x20000079ff5f7230 */ /* 0x000fc40000004100 */
[----:B--2---:R-:W-:Y:S01]  /*16e0*/  FADD.FTZ R68, -R122, R68 ;  /* 0x000000447a447221 */ /* 0x004fe20000010100 */
[----:B------:R-:W-:Y:S02]  /*16f0*/  HADD2.F32 R74, -RZ, R96.H0_H0 ;  /* 0x20000060ff4a7230 */ /* 0x000fe40000004100 */
[----:B------:R-:W-:Y:S02]  /*1700*/  HADD2.F32 R73, -RZ, R129.H1_H1 ;  /* 0x30000081ff497230 */ /* 0x000fe40000004100 */
[----:B------:R-:W-:Y:S02]  /*1710*/  HADD2.F32 R80, -RZ, R80.H0_H0 ;  /* 0x20000050ff507230 */ /* 0x000fe40000004100 */
[----:B------:R-:W-:Y:S02]  /*1720*/  HADD2.F32 R72, -RZ, R120.H0_H0 ;  /* 0x20000078ff487230 */ /* 0x000fe40000004100 */
[----:B------:R-:W-:Y:S01]  /*1730*/  FFMA.FTZ R108, R108, R123, R109 ;  /* 0x0000007b6c6c7223 */ /* 0x000fe2000001006d */
[----:B------:R-:W-:-:S02]  /*1740*/  HADD2.F32 R120, -RZ, R75.H0_H0 ;  /* 0x2000004bff787230 */ /* 0x000fc40000004100 */
[----:B------:R-:W-:Y:S01]  /*1750*/  FFMA.FTZ R95, R95, R74, R106 ;  /* 0x0000004a5f5f7223 */ /* 0x000fe2000001006a */
[----:B------:R-:W-:Y:S02]  /*1760*/  HADD2.F32 R96, -RZ, R121.H1_H1 ;  /* 0x30000079ff607230 */ /* 0x000fe40000004100 */
[----:B------:R-:W-:Y:S01]  /*1770*/  FMUL.FTZ R73, R73, R80 ;  /* 0x0000005049497220 */ /* 0x000fe20000410000 */
[----:B------:R-:W-:Y:S02]  /*1780*/  HADD2.F32 R75, -RZ, R118.H0_H0 ;  /* 0x20000076ff4b7230 */ /* 0x000fe40000004100 */
[C---:B------:R-:W-:Y:S01]  /*1790*/  FADD.FTZ R118, -R122.reuse, R69 ;  /* 0x000000457a767221 */ /* 0x040fe20000010100 */
[----:B-----5:R-:W-:Y:S01]  /*17a0*/  FMUL.FTZ R109, R111, R68 ;  /* 0x000000446f6d7220 */ /* 0x020fe20000410000 */
[C---:B------:R-:W-:Y:S01]  /*17b0*/  FADD.FTZ R70, -R122.reuse, R70 ;  /* 0x000000467a467221 */ /* 0x040fe20000010100 */
[----:B------:R-:W-:Y:S02]  /*17c0*/  HADD2.F32 R106, -RZ, R127.H0_H0 ;  /* 0x2000007fff6a7230 */ /* 0x000fe40000004100 */
[----:B------:R-:W-:Y:S01]  /*17d0*/  FADD.FTZ R122, -R122, R71 ;  /* 0x000000477a7a7221 */ /* 0x000fe20000010100 */
[----:B------:R-:W-:Y:S01]  /*17e0*/  FMUL.FTZ R81, R81, R120 ;  /* 0x0000007851517220 */ /* 0x000fe20000410000 */
[----:B------:R-:W-:Y:S01]  /*17f0*/  FFMA.FTZ R96, R96, R72, R73 ;  /* 0x0000004860607223 */ /* 0x000fe20000010049 */
[----:B------:R-:W-:Y:S01]  /*1800*/  FMUL.FTZ R118, R111, R118 ;  /* 0x000000766f767220 */ /* 0x000fe20000410000 */
[----:B------:R-:W-:Y:S01]  /*1810*/  FADD.FTZ R69, R126, R95 ;  /* 0x0000005f7e457221 */ /* 0x000fe20000010000 */
[C---:B------:R-:W-:Y:S01]  /*1820*/  FFMA.FTZ R71, R109.reuse, R95, R128 ;  /* 0x0000005f6d477223 */ /* 0x040fe20000010080 */
[----:B------:R-:W-:Y:S01]  /*1830*/  FADD.FTZ R4, R4, R117 ;  /* 0x0000007504047221 */ /* 0x000fe20000010000 */
[----:B------:R-:W-:Y:S01]  /*1840*/  FFMA.FTZ R16, R109, R117, R16 ;  /* 0x000000756d107223 */ /* 0x000fe20000010010 */
[----:B------:R-:W-:Y:S01]  /*1850*/  FMUL.FTZ R117, R111, R70 ;  /* 0x000000466f757220 */ /* 0x000fe20000410000 */
[-C--:B------:R-:W-:Y:S01]  /*1860*/  FFMA.FTZ R106, R106, R75.reuse, R81 ;  /* 0x0000004b6a6a7223 */ /* 0x080fe20000010051 */
        /* <DEDUP_REMOVED lines=21> */
.L_x_2310:
[----:B------:R-:W-:Y:S05]  /*19c0*/  BSYNC.RECONVERGENT B0 ;  /* 0x0000000000007941 */ /* 0x000fea0003800200 */
.L_x_2309:
        /* <DEDUP_REMOVED lines=32> */
.L_x_2312:
[----:B------:R-:W-:Y:S05]  /*1bd0*/  BSYNC.RECONVERGENT B0 ;  /* 0x0000000000007941 */ /* 0x000fea0003800200 */
.L_x_2311:
        /* <DEDUP_REMOVED lines=70> */
.L_x_2317:
        /* <DEDUP_REMOVED lines=31> */
.L_x_2316:
        /* <DEDUP_REMOVED lines=36> */
.L_x_2319:
        /* <DEDUP_REMOVED lines=31> */
.L_x_2315:
        /* <DEDUP_REMOVED lines=38> */
[----:B------:R-:W-:Y:S02]  /*28c0*/  F2FP.F16.F32.PACK_AB R71, R68, R71 ;  /* 0x000000474447723e */ /* 0x000fe400000000ff */
[----:B------:R-:W-:Y:S02]  /*28d0*/  F2FP.F16.F32.PACK_AB R72, R69, R72 ;  /* 0x000000484548723e */ /* 0x000fe400000000ff */
        /* <DEDUP_REMOVED lines=13> */
.L_x_2321:
[-CC-:B------:R-:W-:Y:S01]  /*29b0*/  FFMA.FTZ R65, R3, R74.reuse, R75.reuse ;  /* 0x0000004a03417223 */ /* 0x180fe2000001004b */
[-CC-:B------:R-:W-:Y:S01]  /*29c0*/  FFMA.FTZ R66, R110, R74.reuse, R75.reuse ;  /* 0x0000004a6e427223 */ /* 0x180fe2000001004b */
[----:B------:R-:W-:Y:S01]  /*29d0*/  LOP3.LUT P6, RZ, R86, 0xff, RZ, 0xc0, !PT ;  /* 0x000000ff56ff7812 */ /* 0x000fe200078cc0ff */
[-C--:B------:R-:W-:Y:S01]  /*29e0*/  FFMA.FTZ R72, R112, R74.reuse, R75 ;  /* 0x0000004a70487223 */ /* 0x080fe2000001004b */
[----:B------:R-:W-:Y:S01]  /*29f0*/  FADD.FTZ R64, R88, -R65 ;  /* 0x8000004158407221 */ /* 0x000fe20000010000 */
[----:B------:R-:W-:Y:S01]  /*2a00*/  FFMA.FTZ R65, R113, R74, R75 ;  /* 0x0000004a71417223 */ /* 0x000fe2000001004b */
[----:B------:R-:W-:Y:S01]  /*2a10*/  FADD.FTZ R66, R87, -R66 ;  /* 0x8000004257427221 */ /* 0x000fe20000010000 */
[----:B------:R-:W-:Y:S01]  /*2a20*/  LOP3.LUT P0, RZ, R84, 0xff, RZ, 0xc0, !PT ;  /* 0x000000ff54ff7812 */ /* 0x000fe2000780c0ff */
[C---:B-----5:R-:W-:Y:S01]  /*2a30*/  FMUL.FTZ R64, R111.reuse, R64 ;  /* 0x000000406f407220 */ /* 0x060fe20000410000 */
[----:B------:R-:W-:Y:S01]  /*2a40*/  FADD.FTZ R70, R102, -R65 ;  /* 0x8000004166467221 */ /* 0x000fe20000010000 */
[----:B------:R-:W-:Y:S01]  /*2a50*/  FMUL.FTZ R65, R111, R66 ;  /* 0x000000426f417220 */ /* 0x000fe20000410000 */
[----:B------:R-:W-:Y:S01]  /*2a60*/  FADD.FTZ R80, R103, -R72 ;  /* 0x8000004867507221 */ /* 0x000fe20000010000 */
[----:B------:R-:W-:Y:S01]  /*2a70*/  FMUL.FTZ R67, R64, UR16 ;  /* 0x0000001040437c20 */ /* 0x000fe20008410000 */
[----:B------:R-:W-:Y:S01]  /*2a80*/  FMUL.FTZ R66, R111, R70 ;  /* 0x000000466f427220 */ /* 0x000fe20000410000 */
[----:B------:R-:W-:-:S03]  /*2a90*/  FMUL.FTZ R70, R65, UR16 ;  /* 0x0000001041467c20 */ /* 0x000fc60008410000 */
[C---:B------:R-:W-:Y:S01]  /*2aa0*/  FSEL R68, R67.reuse, RZ, P6 ;  /* 0x000000ff43447208 */ /* 0x040fe20003000000 */
[----:B------:R-:W-:Y:S01]  /*2ab0*/  FMUL.FTZ R72, R66, UR16 ;  /* 0x0000001042487c20 */ /* 0x000fe20008410000 */
        /* <DEDUP_REMOVED lines=13> */
[----:B------:R-:W-:Y:S02]  /*2b90*/  F2FP.F16.F32.PACK_AB R81, R69, R68 ;  /* 0x000000444551723e */ /* 0x000fe400000000ff */
[C---:B------:R-:W-:Y:S02]  /*2ba0*/  FSEL R68, R80.reuse, RZ, P6 ;  /* 0x000000ff50447208 */ /* 0x040fe40003000000 */
        /* <DEDUP_REMOVED lines=9> */
[----:B------:R-:W-:Y:S01]  /*2c40*/  PRMT R123, R68, 0x7610, R123 ;  /* 0x00007610447b7816 */ /* 0x000fe2000000007b */
[----:B------:R-:W-:Y:S06]  /*2c50*/  BRA `(.L_x_2318) ;  /* 0x0000000400707947 */ /* 0x000fec0003800000 */
.L_x_2320:
        /* <DEDUP_REMOVED lines=28> */
[----:B------:R-:W-:Y:S02]  /*2e20*/  FSEL R71, R68, RZ, P6 ;  /* 0x000000ff44477208 */ /* 0x000fe40003000000 */
[C---:B------:R-:W-:Y:S02]  /*2e30*/  LOP3.LUT P0, RZ, R84.reuse, 0xff, RZ, 0xc0, !PT ;  /* 0x000000ff54ff7812 */ /* 0x040fe4000780c0ff */
[----:B------:R-:W-:Y:S02]  /*2e40*/  LOP3.LUT P6, RZ, R84, 0xff0000, RZ, 0xc0, !PT ;  /* 0x00ff000054ff7812 */ /* 0x000fe400078cc0ff */
[----:B------:R-:W-:Y:S02]  /*2e50*/  FSEL R68, R68, RZ, P0 ;  /* 0x000000ff44447208 */ /* 0x000fe40000000000 */
[----:B------:R-:W-:Y:S02]  /*2e60*/  FSEL R70, R73, RZ, P6 ;  /* 0x000000ff49467208 */ /* 0x000fe40003000000 */
[----:B------:R-:W-:-:S02]  /*2e70*/  ISETP.GE.U32.AND P0, PT, R86, 0x1000000, PT ;  /* 0x010000005600780c */ /* 0x000fc40003f06070 */
[----:B------:R-:W-:Y:S02]  /*2e80*/  ISETP.GE.U32.AND P6, PT, R84, 0x1000000, PT ;  /* 0x010000005400780c */ /* 0x000fe40003fc6070 */
[----:B------:R-:W-:Y:S02]  /*2e90*/  F2FP.F16.F32.PACK_AB R71, R68, R71 ;  /* 0x000000474447723e */ /* 0x000fe400000000ff */
[----:B------:R-:W-:Y:S02]  /*2ea0*/  F2FP.F16.F32.PACK_AB R72, R69, R72 ;  /* 0x000000484548723e */ /* 0x000fe400000000ff */
[C---:B------:R-:W-:Y:S02]  /*2eb0*/  FSEL R69, R80.reuse, RZ, P0 ;  /* 0x000000ff50457208 */ /* 0x040fe40000000000 */
        /* <DEDUP_REMOVED lines=12> */
.L_x_2322:
        /* <DEDUP_REMOVED lines=9> */
[----:B------:R-:W-:-:S03]  /*3010*/  FFMA.FTZ R65, R113, R74, R75 ;  /* 0x0000004a71417223 */ /* 0x000fc6000001004b */
[----:B------:R-:W-:Y:S01]  /*3020*/  FMUL.FTZ R67, R64, UR16 ;  /* 0x0000001040437c20 */ /* 0x000fe20008410000 */
[----:B------:R-:W-:Y:S01]  /*3030*/  FADD.FTZ R69, R102, -R65 ;  /* 0x8000004166457221 */ /* 0x000fe20000010000 */
[----:B------:R-:W-:-:S03]  /*3040*/  FFMA.FTZ R65, R111, R66, R53 ;  /* 0x000000426f417223 */ /* 0x000fc60000010035 */
[----:B------:R-:W-:Y:S01]  /*3050*/  FSEL R68, R67, RZ, P6 ;  /* 0x000000ff43447208 */ /* 0x000fe20003000000 */
[----:B------:R-:W-:Y:S01]  /*3060*/  FFMA.FTZ R66, R111, R69, R54 ;  /* 0x000000456f427223 */ /* 0x000fe20000010036 */
[----:B------:R-:W-:Y:S01]  /*3070*/  FMUL.FTZ R70, R65, UR16 ;  /* 0x0000001041467c20 */ /* 0x000fe20008410000 */
[----:B------:R-:W-:Y:S02]  /*3080*/  LOP3.LUT P6, RZ, R86, 0xff00, RZ, 0xc0, !PT ;  /* 0x0000ff0056ff7812 */ /* 0x000fe400078cc0ff */
[----:B------:R-:W-:Y:S01]  /*3090*/  FSEL R69, R67, RZ, P0 ;  /* 0x000000ff43457208 */ /* 0x000fe20000000000 */
[----:B------:R-:W-:Y:S01]  /*30a0*/  FMUL.FTZ R72, R66, UR16 ;  /* 0x0000001042487c20 */ /* 0x000fe20008410000 */
[----:B------:R-:W-:Y:S01]  /*30b0*/  LOP3.LUT P0, RZ, R84, 0xff00, RZ, 0xc0, !PT ;  /* 0x0000ff0054ff7812 */ /* 0x000fe2000780c0ff */
[----:B------:R-:W-:Y:S01]  /*30c0*/  FFMA.FTZ R67, R111, R80, R55 ;  /* 0x000000506f437223 */ /* 0x000fe20000010037 */
[----:B------:R-:W-:Y:S02]  /*30d0*/  FSEL R71, R70, RZ, P6 ;  /* 0x000000ff46477208 */ /* 0x000fe40003000000 */
        /* <DEDUP_REMOVED lines=8> */
[----:B------:R-:W-:-:S02]  /*3160*/  F2FP.F16.F32.PACK_AB R81, R69, R68 ;  /* 0x000000444551723e */ /* 0x000fc400000000ff */
        /* <DEDUP_REMOVED lines=10> */
[----:B------:R-:W-:-:S07]  /*3210*/  PRMT R123, R68, 0x7610, R123 ;  /* 0x00007610447b7816 */ /* 0x000fce000000007b */
.L_x_2318:
        /* <DEDUP_REMOVED lines=24> */
.L_x_2323:
[----:B------:R-:W-:-:S07]  /*33a0*/  VIADD R85, R85, 0x80 ;  /* 0x0000008055557836 */ /* 0x000fce0000000000 */
.L_x_2314:
[----:B------:R-:W-:Y:S05]  /*33b0*/  BSYNC.RECONVERGENT B0 ;  /* 0x0000000000007941 */ /* 0x000fea0003800200 */
.L_x_2313:
        /* <DEDUP_REMOVED lines=15> */
[-C--:B------:R-:W-:Y:S01]  /*34b0*/  FFMA.FTZ R67, R115, R74.reuse, R75 ;  /* 0x0000004a73437223 */ /* 0x080fe2000001004b */
[----:B------:R-:W-:Y:S01]  /*34c0*/  FADD.FTZ R64, R91, -R64 ;  /* 0x800000405b407221 */ /* 0x000fe20000010000 */
[----:B-1----:R-:W-:Y:S01]  /*34d0*/  FADD.FTZ R68, R92, -R65 ;  /* 0x800000415c447221 */ /* 0x002fe20000010000 */
        /* <DEDUP_REMOVED lines=12> */
[----:B------:R-:W-:Y:S01]  /*35a0*/  F2FP.F16.F32.PACK_AB R68, R69, R68 ;  /* 0x000000444544723e */ /* 0x000fe200000000ff */
[----:B------:R-:W-:Y:S01]  /*35b0*/  FMUL.FTZ R72, R66, UR16 ;  /* 0x0000001042487c20 */ /* 0x000fe20008410000 */
[----:B------:R-:W-:Y:S02]  /*35c0*/  FSEL R70, R67, RZ, P6 ;  /* 0x000000ff43467208 */ /* 0x000fe40003000000 */
[----:B------:R-:W-:Y:S02]  /*35d0*/  LOP3.LUT P6, RZ, R89, 0xff00, RZ, 0xc0, !PT ;  /* 0x0000ff0059ff7812 */ /* 0x000fe400078cc0ff */
[----:B------:R-:W-:-:S02]  /*35e0*/  PRMT R97, R68, 0x7632, R97 ;  /* 0x0000763244617816 */ /* 0x000fc40000000061 */
        /* <DEDUP_REMOVED lines=8> */
[----:B------:R-:W-:Y:S02]  /*3670*/  FSEL R72, R72, RZ, P6 ;  /* 0x000000ff48487208 */ /* 0x000fe40003000000 */
[----:B------:R-:W-:Y:S02]  /*3680*/  ISETP.GE.U32.AND P6, PT, R90, 0x1000000, PT ;  /* 0x010000005a00780c */ /* 0x000fe40003fc6070 */
[----:B------:R-:W-:Y:S02]  /*3690*/  F2FP.F16.F32.PACK_AB R73, R72, R73 ;  /* 0x000000494849723e */ /* 0x000fe400000000ff */
[----:B------:R-:W-:Y:S02]  /*36a0*/  FSEL R122, R80, RZ, P6 ;  /* 0x000000ff507a7208 */ /* 0x000fe40003000000 */
[----:B------:R-:W-:Y:S02]  /*36b0*/  ISETP.GE.U32.AND P6, PT, R89, 0x1000000, PT ;  /* 0x010000005900780c */ /* 0x000fe40003fc6070 */
[----:B------:R-:W-:-:S02]  /*36c0*/  PRMT R98, R70, 0x7632, R98 ;  /* 0x0000763246627816 */ /* 0x000fc40000000062 */
[----:B------:R-:W-:Y:S02]  /*36d0*/  FSEL R69, R80, RZ, P6 ;  /* 0x000000ff50457208 */ /* 0x000fe40003000000 */
[----:B------:R-:W-:Y:S02]  /*36e0*/  PRMT R72, R70, 0x7610, R72 ;  /* 0x0000761046487816 */ /* 0x000fe40000000048 */
[----:B------:R-:W-:Y:S02]  /*36f0*/  F2FP.F16.F32.PACK_AB R69, R69, R122 ;  /* 0x0000007a4545723e */ /* 0x000fe400000000ff */
[C---:B------:R-:W-:Y:S02]  /*3700*/  PRMT R99, R73.reuse, 0x7632, R99 ;  /* 0x0000763249637816 */ /* 0x040fe40000000063 */
[----:B------:R-:W-:Y:S02]  /*3710*/  PRMT R80, R73, 0x7610, R80 ;  /* 0x0000761049507816 */ /* 0x000fe40000000050 */
[----:B------:R-:W-:-:S02]  /*3720*/  PRMT R100, R69, 0x7632, R100 ;  /* 0x0000763245647816 */ /* 0x000fc40000000064 */
[----:B------:R-:W-:Y:S01]  /*3730*/  PRMT R123, R69, 0x7610, R123 ;  /* 0x00007610457b7816 */ /* 0x000fe2000000007b */
[----:B------:R-:W-:Y:S06]  /*3740*/  BRA `(.L_x_2329) ;  /* 0x0000001000447947 */ /* 0x000fec0003800000 */
.L_x_2328:
[-CC-:B01----:R-:W-:Y:S01]  /*3750*/  FFMA.FTZ R69, R114, R74.reuse, R75.reuse ;  /* 0x0000004a72457223 */ /* 0x183fe2000001004b */
[----:B------:R-:W-:Y:S01]  /*3760*/  LOP3.LUT P6, RZ, R90, 0xff00, RZ, 0xc0, !PT ;  /* 0x0000ff005aff7812 */ /* 0x000fe200078cc0ff */
[-C--:B------:R-:W-:Y:S02]  /*3770*/  FFMA.FTZ R72, R116, R74.reuse, R75 ;  /* 0x0000004a74487223 */ /* 0x080fe4000001004b */
[----:B------:R-:W-:Y:S01]  /*3780*/  FADD.FTZ R68, R92, -R69 ;  /* 0x800000455c447221 */ /* 0x000fe20000010000 */
[----:B------:R-:W-:Y:S01]  /*3790*/  FFMA.FTZ R69, R115, R74, R75 ;  /* 0x0000004a73457223 */ /* 0x000fe2000001004b */
[----:B------:R-:W-:Y:S02]  /*37a0*/  FADD.FTZ R80, R105, -R72 ;  /* 0x8000004869507221 */ /* 0x000fe40000010000 */
[C---:B-----5:R-:W-:Y:S01]  /*37b0*/  FFMA.FTZ R68, R111.reuse, R68, R57 ;  /* 0x000000446f447223 */ /* 0x060fe20000010039 */
[----:B------:R-:W-:Y:S01]  /*37c0*/  FADD.FTZ R70, R104, -R69 ;  /* 0x8000004568467221 */ /* 0x000fe20000010000 */
[----:B------:R-:W-:-:S02]  /*37d0*/  FFMA.FTZ R80, R111, R80, R59 ;  /* 0x000000506f507223 */ /* 0x000fc4000001003b */
[----:B------:R-:W-:Y:S01]  /*37e0*/  FMUL.FTZ R69, R68, UR16 ;  /* 0x0000001044457c20 */ /* 0x000fe20008410000 */
[----:B------:R-:W-:Y:S01]  /*37f0*/  FFMA.FTZ R71, R111, R70, R58 ;  /* 0x000000466f477223 */ /* 0x000fe2000001003a */
[----:B------:R-:W-:Y:S01]  /*3800*/  FFMA.FTZ R68, R107, R74, R75 ;  /* 0x0000004a6b447223 */ /* 0x000fe2000001004b */
[----:B------:R-:W-:Y:S02]  /*3810*/  FMUL.FTZ R80, R80, UR16 ;  /* 0x0000001050507c20 */ /* 0x000fe40008410000 */
[----:B------:R-:W-:Y:S01]  /*3820*/  FSEL R70, R69, RZ, P6 ;  /* 0x000000ff45467208 */ /* 0x000fe20003000000 */
[----:B------:R-:W-:Y:S01]  /*3830*/  FMUL.FTZ R72, R71, UR16 ;  /* 0x0000001047487c20 */ /* 0x000fe20008410000 */
[----:B------:R-:W-:-:S04]  /*3840*/  LOP3.LUT P6, RZ, R89, 0xff00, RZ, 0xc0, !PT ;  /* 0x0000ff0059ff7812 */ /* 0x000fc800078cc0ff */
[----:B------:R-:W-:Y:S01]  /*3850*/  FSEL R71, R69, RZ, P6 ;  /* 0x000000ff45477208 */ /* 0x000fe20003000000 */
[----:B------:R-:W-:Y:S01]  /*3860*/  FADD.FTZ R69, R91, -R68 ;  /* 0x800000445b457221 */ /* 0x000fe20000010000 */
[----:B------:R-:W-:Y:S02]  /*3870*/  LOP3.LUT P6, RZ, R90, 0xff0000, RZ, 0xc0, !PT ;  /* 0x00ff00005aff7812 */ /* 0x000fe400078cc0ff */
[----:B------:R-:W-:Y:S01]  /*3880*/  F2FP.F16.F32.PACK_AB R70, R71, R70 ;  /* 0x000000464746723e */ /* 0x000fe200000000ff */
[----:B------:R-:W-:Y:S01]  /*3890*/  FFMA.FTZ R69, R111, R69, R56 ;  /* 0x000000456f457223 */ /* 0x000fe20000010038 */
[----:B------:R-:W-:Y:S02]  /*38a0*/  FSEL R73, R72, RZ, P6 ;  /* 0x000000ff48497208 */ /* 0x000fe40003000000 */
[----:B------:R-:W-:Y:S01]  /*38b0*/  LOP3.LUT P6, RZ, R89, 0xff0000, RZ, 0xc0, !PT ;  /* 0x00ff000059ff7812 */ /* 0x000fe200078cc0ff */
[----:B------:R-:W-:Y:S01]  /*38c0*/  FMUL.FTZ R69, R69, UR16 ;  /* 0x0000001045457c20 */ /* 0x000fe20008410000 */
[----:B------:R-:W-:-:S02]  /*38d0*/  PRMT R98, R70, 0x7632, R98 ;  /* 0x0000763246627816 */ /* 0x000fc40000000062 */
[----:B------:R-:W-:Y:S02]  /*38e0*/  FSEL R72, R72, RZ, P6 ;  /* 0x000000ff48487208 */ /* 0x000fe40003000000 */
[----:B------:R-:W-:Y:S02]  /*38f0*/  ISETP.GE.U32.AND P6, PT, R90, 0x1000000, PT ;  /* 0x010000005a00780c */ /* 0x000fe40003fc6070 */
[----:B------:R-:W-:Y:S02]  /*3900*/  F2FP.F16.F32.PACK_AB R73, R72, R73 ;  /* 0x000000494849723e */ /* 0x000fe400000000ff */
        /* <DEDUP_REMOVED lines=8> */
[----:B------:R-:W-:-:S02]  /*3990*/  F2FP.F16.F32.PACK_AB R68, R69, R68 ;  /* 0x000000444544723e */ /* 0x000fc400000000ff */
[----:B------:R-:W-:Y:S02]  /*39a0*/  FSEL R69, R80, RZ, P6 ;  /* 0x000000ff50457208 */ /* 0x000fe40003000000 */
[C---:B------:R-:W-:Y:S02]  /*39b0*/  PRMT R97, R68.reuse, 0x7632, R97 ;  /* 0x0000763244617816 */ /* 0x040fe40000000061 */
[----:B------:R-:W-:Y:S02]  /*39c0*/  F2FP.F16.F32.PACK_AB R69, R69, R122 ;  /* 0x0000007a4545723e */ /* 0x000fe400000000ff */
[----:B------:R-:W-:Y:S02]  /*39d0*/  PRMT R81, R68, 0x7610, R81 ;  /* 0x0000761044517816 */ /* 0x000fe40000000051 */
[----:B------:R-:W-:Y:S02]  /*39e0*/  PRMT R80, R73, 0x7610, R80 ;  /* 0x0000761049507816 */ /* 0x000fe40000000050 */
[----:B------:R-:W-:-:S02]  /*39f0*/  PRMT R100, R69, 0x7632, R100 ;  /* 0x0000763245647816 */ /* 0x000fc40000000064 */
[----:B------:R-:W-:Y:S01]  /*3a00*/  PRMT R123, R69, 0x7610, R123 ;  /* 0x00007610457b7816 */ /* 0x000fe2000000007b */
[----:B------:R-:W-:Y:S06]  /*3a10*/  BRA `(.L_x_2329) ;  /* 0x0000000c00907947 */ /* 0x000fec0003800000 */
.L_x_2327:
        /* <DEDUP_REMOVED lines=22> */
[----:B------:R-:W-:Y:S01]  /*3b80*/  F2FP.F16.F32.PACK_AB R68, R69, R68 ;  /* 0x000000444544723e */ /* 0x000fe200000000ff */
[----:B------:R-:W-:Y:S01]  /*3b90*/  FMUL.FTZ R72, R66, UR16 ;  /* 0x0000001042487c20 */ /* 0x000fe20008410000 */
[----:B------:R-:W-:Y:S02]  /*3ba0*/  FSEL R70, R67, RZ, P6 ;  /* 0x000000ff43467208 */ /* 0x000fe40003000000 */
[----:B------:R-:W-:Y:S02]  /*3bb0*/  LOP3.LUT P6, RZ, R89, 0xff00, RZ, 0xc0, !PT ;  /* 0x0000ff0059ff7812 */ /* 0x000fe400078cc0ff */
[----:B------:R-:W-:-:S02]  /*3bc0*/  PRMT R97, R68, 0x7632, R97 ;  /* 0x0000763244617816 */ /* 0x000fc40000000061 */
        /* <DEDUP_REMOVED lines=22> */
.L_x_2330:
[-CC-:B------:R-:W-:Y:S01]  /*3d30*/  FFMA.FTZ R69, R114, R74.reuse, R75.reuse ;  /* 0x0000004a72457223 */ /* 0x180fe2000001004b */
[----:B------:R-:W-:Y:S01]  /*3d40*/  LOP3.LUT P6, RZ, R90, 0xff00, RZ, 0xc0, !PT ;  /* 0x0000ff005aff7812 */ /* 0x000fe200078cc0ff */
[-C--:B------:R-:W-:Y:S02]  /*3d50*/  FFMA.FTZ R72, R116, R74.reuse, R75 ;  /* 0x0000004a74487223 */ /* 0x080fe4000001004b */
[----:B------:R-:W-:Y:S01]  /*3d60*/  FADD.FTZ R68, R92, -R69 ;  /* 0x800000455c447221 */ /* 0x000fe20000010000 */
[----:B------:R-:W-:Y:S01]  /*3d70*/  FFMA.FTZ R69, R115, R74, R75 ;  /* 0x0000004a73457223 */ /* 0x000fe2000001004b */
[----:B------:R-:W-:Y:S02]  /*3d80*/  FADD.FTZ R80, R105, -R72 ;  /* 0x8000004869507221 */ /* 0x000fe40000010000 */
[C---:B-----5:R-:W-:Y:S01]  /*3d90*/  FMUL.FTZ R68, R111.reuse, R68 ;  /* 0x000000446f447220 */ /* 0x060fe20000410000 */
[----:B------:R-:W-:Y:S01]  /*3da0*/  FADD.FTZ R70, R104, -R69 ;  /* 0x8000004568467221 */ /* 0x000fe20000010000 */
[----:B------:R-:W-:-:S02]  /*3db0*/  FMUL.FTZ R80, R111, R80 ;  /* 0x000000506f507220 */ /* 0x000fc40000410000 */
[----:B------:R-:W-:Y:S01]  /*3dc0*/  FMUL.FTZ R69, R68, UR16 ;  /* 0x0000001044457c20 */ /* 0x000fe20008410000 */
[----:B------:R-:W-:Y:S01]  /*3dd0*/  FMUL.FTZ R71, R111, R70 ;  /* 0x000000466f477220 */ /* 0x000fe20000410000 */
[----:B------:R-:W-:Y:S01]  /*3de0*/  FFMA.FTZ R68, R107, R74, R75 ;  /* 0x0000004a6b447223 */ /* 0x000fe2000001004b */
[----:B------:R-:W-:Y:S02]  /*3df0*/  FMUL.FTZ R80, R80, UR16 ;  /* 0x0000001050507c20 */ /* 0x000fe40008410000 */
[----:B------:R-:W-:Y:S01]  /*3e00*/  FSEL R70, R69, RZ, P6 ;  /* 0x000000ff45467208 */ /* 0x000fe20003000000 */
[----:B------:R-:W-:Y:S01]  /*3e10*/  FMUL.FTZ R72, R71, UR16 ;  /* 0x0000001047487c20 */ /* 0x000fe20008410000 */
[----:B------:R-:W-:Y:S01]  /*3e20*/  LOP3.LUT P6, RZ, R89, 0xff00, RZ, 0xc0, !PT ;  /* 0x0000ff0059ff7812 */ /* 0x000fe200078cc0ff */
[----:B------:R-:W-:-:S03]  /*3e30*/  FADD.FTZ R68, R91, -R68 ;  /* 0x800000445b447221 */ /* 0x000fc60000010000 */
        /* <DEDUP_REMOVED lines=28> */
.L_x_2326:
        /* <DEDUP_REMOVED lines=28> */
[----:B------:R-:W-:-:S02]  /*41c0*/  F2FP.F16.F32.PACK_AB R68, R69, R68 ;  /* 0x000000444544723e */ /* 0x000fc400000000ff */
[----:B------:R-:W-:Y:S02]  /*41d0*/  FSEL R70, R70, RZ, P6 ;  /* 0x000000ff46467208 */ /* 0x000fe40003000000 */
[----:B------:R-:W-:Y:S02]  /*41e0*/  ISETP.GE.U32.AND P6, PT, R90, 0x1000000, PT ;  /* 0x010000005a00780c */ /* 0x000fe40003fc6070 */
[C---:B------:R-:W-:Y:S02]  /*41f0*/  PRMT R72, R68.reuse, 0x7632, R72 ;  /* 0x0000763244487816 */ /* 0x040fe40000000048 */
[----:B------:R-:W-:Y:S02]  /*4200*/  FSEL R71, R71, RZ, P6 ;  /* 0x000000ff47477208 */ /* 0x000fe40003000000 */
[----:B------:R-:W-:Y:S02]  /*4210*/  PRMT R81, R68, 0x7610, R81 ;  /* 0x0000761044517816 */ /* 0x000fe40000000051 */
[----:B------:R-:W-:-:S04]  /*4220*/  F2FP.F16.F32.PACK_AB R70, R71, R70 ;  /* 0x000000464746723e */ /* 0x000fc800000000ff */
[C---:B------:R-:W-:Y:S02]  /*4230*/  PRMT R123, R70.reuse, 0x7632, R123 ;  /* 0x00007632467b7816 */ /* 0x040fe4000000007b */
[----:B------:R-:W-:Y:S01]  /*4240*/  PRMT R80, R70, 0x7610, R80 ;  /* 0x0000761046507816 */ /* 0x000fe20000000050 */
[----:B------:R-:W-:Y:S06]  /*4250*/  BRA `(.L_x_2329) ;  /* 0x0000000400807947 */ /* 0x000fec0003800000 */
.L_x_2332:
        /* <DEDUP_REMOVED lines=21> */
[----:B------:R-:W-:Y:S02]  /*43b0*/  F2FP.F16.F32.PACK_AB R68, R69, R68 ;  /* 0x000000444544723e */ /* 0x000fe400000000ff */
[----:B------:R-:W-:Y:S02]  /*43c0*/  FSEL R71, R71, RZ, P6 ;  /* 0x000000ff47477208 */ /* 0x000fe40003000000 */
[----:B------:R-:W-:Y:S02]  /*43d0*/  ISETP.GE.U32.AND P6, PT, R90, 0x1000000, PT ;  /* 0x010000005a00780c */ /* 0x000fe40003fc6070 */
[----:B------:R-:W-:-:S02]  /*43e0*/  PRMT R81, R68, 0x7610, R81 ;  /* 0x0000761044517816 */ /* 0x000fc40000000051 */
[----:B------:R-:W-:-:S04]  /*43f0*/  FSEL R72, R72, RZ, P6 ;  /* 0x000000ff48487208 */ /* 0x000fc80003000000 */
[----:B------:R-:W-:Y:S02]  /*4400*/  F2FP.F16.F32.PACK_AB R71, R72, R71 ;  /* 0x000000474847723e */ /* 0x000fe400000000ff */
[----:B------:R-:W-:Y:S02]  /*4410*/  PRMT R72, R68, 0x7632, R72 ;  /* 0x0000763244487816 */ /* 0x000fe40000000048 */
[C---:B------:R-:W-:Y:S02]  /*4420*/  PRMT R123, R71.reuse, 0x7632, R123 ;  /* 0x00007632477b7816 */ /* 0x040fe4000000007b */
[----:B------:R-:W-:Y:S01]  /*4430*/  PRMT R80, R71, 0x7610, R80 ;  /* 0x0000761047507816 */ /* 0x000fe20000000050 */
[----:B------:R-:W-:Y:S06]  /*4440*/  BRA `(.L_x_2329) ;  /* 0x0000000400047947 */ /* 0x000fec0003800000 */
.L_x_2331:
        /* <DEDUP_REMOVED lines=35> */
.L_x_2333:
        /* <DEDUP_REMOVED lines=29> */
[----:B------:R-:W-:-:S07]  /*4850*/  PRMT R80, R71, 0x7610, R80 ;  /* 0x0000761047507816 */ /* 0x000fce0000000050 */
.L_x_2329:
        /* <DEDUP_REMOVED lines=20> */
.L_x_2334:
[----:B------:R-:W-:-:S07]  /*49a0*/  VIADD R85, R85, 0x80 ;  /* 0x0000008055557836 */ /* 0x000fce0000000000 */
.L_x_2325:
[----:B------:R-:W-:Y:S05]  /*49b0*/  BSYNC.RECONVERGENT B0 ;  /* 0x0000000000007941 */ /* 0x000fea0003800200 */
.L_x_2324:
        /* <DEDUP_REMOVED lines=21> */
[----:B-1----:R-:W-:Y:S01]  /*4b10*/  FADD.FTZ R68, R96, -R65 ;  /* 0x8000004160447221 */ /* 0x002fe20000010000 */
[----:B------:R-:W-:Y:S01]  /*4b20*/  FADD.FTZ R75, R106, -R75 ;  /* 0x8000004b6a4b7221 */ /* 0x000fe20000010000 */
[----:B------:R-:W-:Y:S01]  /*4b30*/  FMUL.FTZ R69, R67, UR16 ;  /* 0x0000001043457c20 */ /* 0x000fe20008410000 */
[----:B------:R-:W-:Y:S01]  /*4b40*/  FMUL.FTZ R66, R64, UR16 ;  /* 0x0000001040427c20 */ /* 0x000fe20008410000 */
[----:B------:R-:W-:-:S03]  /*4b50*/  FFMA.FTZ R65, R111, R68, R61 ;  /* 0x000000446f417223 */ /* 0x000fc6000001003d */
[----:B------:R-:W-:Y:S01]  /*4b60*/  FSEL R80, R69, RZ, P6 ;  /* 0x000000ff45507208 */ /* 0x000fe20003000000 */
[----:B------:R-:W-:Y:S01]  /*4b70*/  FMUL.FTZ R70, R65, UR16 ;  /* 0x0000001041467c20 */ /* 0x000fe20008410000 */
[----:B------:R-:W-:-:S04]  /*4b80*/  ISETP.GE.U32.AND P6, PT, R94, 0x1000000, PT ;  /* 0x010000005e00780c */ /* 0x000fc80003fc6070 */
[----:B------:R-:W-:Y:S02]  /*4b90*/  FSEL R81, R69, RZ, P6 ;  /* 0x000000ff45517208 */ /* 0x000fe40003000000 */
[----:B------:R-:W-:Y:S02]  /*4ba0*/  LOP3.LUT P6, RZ, R93, 0xff, RZ, 0xc0, !PT ;  /* 0x000000ff5dff7812 */ /* 0x000fe400078cc0ff */
[----:B------:R-:W-:Y:S02]  /*4bb0*/  F2FP.F16.F32.PACK_AB R81, R81, R80 ;  /* 0x000000505151723e */ /* 0x000fe400000000ff */
        /* <DEDUP_REMOVED lines=12> */
[----:B------:R-:W-:Y:S02]  /*4c80*/  LOP3.LUT P6, RZ, R93, 0xff0000, RZ, 0xc0, !PT ;  /* 0x00ff00005dff7812 */ /* 0x000fe400078cc0ff */
[----:B------:R-:W-:Y:S02]  /*4c90*/  F2FP.F16.F32.PACK_AB R70, R70, R71 ;  /* 0x000000474646723e */ /* 0x000fe400000000ff */
[----:B------:R-:W-:Y:S02]  /*4ca0*/  FSEL R73, R72, RZ, P6 ;  /* 0x000000ff48497208 */ /* 0x000fe40003000000 */
[----:B------:R-:W-:Y:S02]  /*4cb0*/  LOP3.LUT P6, RZ, R94, 0xff0000, RZ, 0xc0, !PT ;  /* 0x00ff00005eff7812 */ /* 0x000fe400078cc0ff */
[----:B------:R-:W-:-:S02]  /*4cc0*/  PRMT R75, R68, 0x7610, R75 ;  /* 0x00007610444b7816 */ /* 0x000fc4000000004b */
[----:B------:R-:W-:Y:S02]  /*4cd0*/  FSEL R72, R72, RZ, P6 ;  /* 0x000000ff48487208 */ /* 0x000fe40003000000 */
[----:B------:R-:W-:Y:S02]  /*4ce0*/  PRMT R98, R70, 0x7632, R98 ;  /* 0x0000763246627816 */ /* 0x000fe40000000062 */
[----:B------:R-:W-:Y:S02]  /*4cf0*/  F2FP.F16.F32.PACK_AB R73, R72, R73 ;  /* 0x000000494849723e */ /* 0x000fe400000000ff */
[----:B------:R-:W-:Y:S02]  /*4d00*/  PRMT R72, R70, 0x7610, R72 ;  /* 0x0000761046487816 */ /* 0x000fe40000000048 */
[C---:B------:R-:W-:Y:S02]  /*4d10*/  PRMT R99, R73.reuse, 0x7632, R99 ;  /* 0x0000763249637816 */ /* 0x040fe40000000063 */
[----:B------:R-:W-:Y:S01]  /*4d20*/  PRMT R74, R73, 0x7610, R74 ;  /* 0x00007610494a7816 */ /* 0x000fe2000000004a */
[----:B------:R-:W-:Y:S06]  /*4d30*/  BRA `(.L_x_2340) ;  /* 0x0000001000407947 */ /* 0x000fec0003800000 */
.L_x_2339:
[-CC-:B01----:R-:W-:Y:S01]  /*4d40*/  FFMA.FTZ R69, R118, R74.reuse, R75.reuse ;  /* 0x0000004a76457223 */ /* 0x183fe2000001004b */
[----:B------:R-:W-:Y:S01]  /*4d50*/  LOP3.LUT P6, RZ, R93, 0xff00, RZ, 0xc0, !PT ;  /* 0x0000ff005dff7812 */ /* 0x000fe200078cc0ff */
[-C--:B------:R-:W-:Y:S02]  /*4d60*/  FFMA.FTZ R71, R120, R74.reuse, R75 ;  /* 0x0000004a78477223 */ /* 0x080fe4000001004b */
[----:B------:R-:W-:Y:S01]  /*4d70*/  FADD.FTZ R68, R96, -R69 ;  /* 0x8000004560447221 */ /* 0x000fe20000010000 */
[-C--:B------:R-:W-:Y:S01]  /*4d80*/  FFMA.FTZ R69, R117, R74.reuse, R75 ;  /* 0x0000004a75457223 */ /* 0x080fe2000001004b */
[----:B------:R-:W-:Y:S01]  /*4d90*/  FADD.FTZ R80, R108, -R71 ;  /* 0x800000476c507221 */ /* 0x000fe20000010000 */
[----:B------:R-:W-:Y:S01]  /*4da0*/  FFMA.FTZ R74, R109, R74, R75 ;  /* 0x0000004a6d4a7223 */ /* 0x000fe2000001004b */
[C---:B-----5:R-:W-:Y:S01]  /*4db0*/  FFMA.FTZ R68, R111.reuse, R68, R61 ;  /* 0x000000446f447223 */ /* 0x060fe2000001003d */
[----:B------:R-:W-:Y:S01]  /*4dc0*/  FADD.FTZ R69, R106, -R69 ;  /* 0x800000456a457221 */ /* 0x000fe20000010000 */
[----:B------:R-:W-:-:S02]  /*4dd0*/  FFMA.FTZ R80, R111, R80, R63 ;  /* 0x000000506f507223 */ /* 0x000fc4000001003f */
[----:B------:R-:W-:Y:S01]  /*4de0*/  FMUL.FTZ R68, R68, UR16 ;  /* 0x0000001044447c20 */ /* 0x000fe20008410000 */
[----:B------:R-:W-:Y:S01]  /*4df0*/  FFMA.FTZ R69, R111, R69, R62 ;  /* 0x000000456f457223 */ /* 0x000fe2000001003e */
[----:B------:R-:W-:-:S03]  /*4e00*/  FMUL.FTZ R80, R80, UR16 ;  /* 0x0000001050507c20 */ /* 0x000fc60008410000 */
[----:B------:R-:W-:Y:S01]  /*4e10*/  FSEL R70, R68, RZ, P6 ;  /* 0x000000ff44467208 */ /* 0x000fe20003000000 */
[----:B------:R-:W-:Y:S01]  /*4e20*/  FMUL.FTZ R72, R69, UR16 ;  /* 0x0000001045487c20 */ /* 0x000fe20008410000 */
[----:B------:R-:W-:Y:S01]  /*4e30*/  LOP3.LUT P6, RZ, R94, 0xff00, RZ, 0xc0, !PT ;  /* 0x0000ff005eff7812 */ /* 0x000fe200078cc0ff */
[----:B------:R-:W-:-:S03]  /*4e40*/  FADD.FTZ R69, R95, -R74 ;  /* 0x8000004a5f457221 */ /* 0x000fc60000010000 */
        /* <DEDUP_REMOVED lines=9> */
[C---:B------:R-:W-:Y:S02]  /*4ee0*/  ISETP.GE.U32.AND P6, PT, R93.reuse, 0x1000000, PT ;  /* 0x010000005d00780c */ /* 0x040fe40003fc6070 */
[----:B------:R-:W-:Y:S02]  /*4ef0*/  F2FP.F16.F32.PACK_AB R73, R72, R73 ;  /* 0x000000494849723e */ /* 0x000fe400000000ff */
        /* <DEDUP_REMOVED lines=17> */
.L_x_2338:
[----:B01----:R-:W0:Y:S02]  /*5010*/  LDC.64 R68, c[0x0][0x478] ;  /* 0x00011e00ff447b82 */ /* 0x003e240000000a00 */
[----:B0-----:R-:W-:-:S04]  /*5020*/  ISETP.NE.U32.AND P0, PT, R68, RZ, PT ;  /* 0x000000ff4400720c */ /* 0x001fc80003f05070 */
[----:B------:R-:W-:-:S13]  /*5030*/  ISETP.NE.AND.EX P0, PT, R69, RZ, PT, P0 ;  /* 0x000000ff4500720c */ /* 0x000fda0003f05300 */
[----:B------:R-:W-:Y:S05]  /*5040*/  @!P0 BRA `(.L_x_2341) ;  /* 0x0000000000b08947 */ /* 0x000fea0003800000 */
[-CC-:B------:R-:W-:Y:S01]  /*5050*/  FFMA.FTZ R65, R120, R74.reuse, R75.reuse ;  /* 0x0000004a78417223 */ /* 0x180fe2000001004b */
[-CC-:B------:R-:W-:Y:S01]  /*5060*/  FFMA.FTZ R64, R109, R74.reuse, R75.reuse ;  /* 0x0000004a6d407223 */ /* 0x180fe2000001004b */
[----:B------:R-:W-:Y:S01]  /*5070*/  ISETP.GE.U32.AND P6, PT, R93, 0x1000000, PT ;  /* 0x010000005d00780c */ /* 0x000fe20003fc6070 */
        /* <DEDUP_REMOVED lines=11> */
[----:B------:R-:W-:-:S04]  /*5130*/  ISETP.GE.U32.AND P6, PT, R94, 0x1000000, PT ;  /* 0x010000005e00780c */ /* 0x000fc80003fc6070 */
        /* <DEDUP_REMOVED lines=29> */
.L_x_2341:
[-CC-:B------:R-:W-:Y:S01]  /*5310*/  FFMA.FTZ R69, R118, R74.reuse, R75.reuse ;  /* 0x0000004a76457223 */ /* 0x180fe2000001004b */
[----:B------:R-:W-:Y:S01]  /*5320*/  LOP3.LUT P6, RZ, R93, 0xff00, RZ, 0xc0, !PT ;  /* 0x0000ff005dff7812 */ /* 0x000fe200078cc0ff */
[-C--:B------:R-:W-:Y:S02]  /*5330*/  FFMA.FTZ R71, R120, R74.reuse, R75 ;  /* 0x0000004a78477223 */ /* 0x080fe4000001004b */
[----:B------:R-:W-:Y:S01]  /*5340*/  FADD.FTZ R68, R96, -R69 ;  /* 0x8000004560447221 */ /* 0x000fe20000010000 */
[-C--:B------:R-:W-:Y:S01]  /*5350*/  FFMA.FTZ R69, R117, R74.reuse, R75 ;  /* 0x0000004a75457223 */ /* 0x080fe2000001004b */
[----:B------:R-:W-:Y:S01]  /*5360*/  FADD.FTZ R72, R108, -R71 ;  /* 0x800000476c487221 */ /* 0x000fe20000010000 */
[----:B------:R-:W-:Y:S01]  /*5370*/  FFMA.FTZ R74, R109, R74, R75 ;  /* 0x0000004a6d4a7223 */ /* 0x000fe2000001004b */
[----:B-----5:R-:W-:Y:S01]  /*5380*/  FMUL.FTZ R68, R111, R68 ;  /* 0x000000446f447220 */ /* 0x020fe20000410000 */
[----:B------:R-:W-:Y:S02]  /*5390*/  FADD.FTZ R70, R106, -R69 ;  /* 0x800000456a467221 */ /* 0x000fe40000010000 */
[----:B------:R-:W-:Y:S01]  /*53a0*/  FADD.FTZ R74, R95, -R74 ;  /* 0x8000004a5f4a7221 */ /* 0x000fe20000010000 */
[----:B------:R-:W-:Y:S01]  /*53b0*/  FMUL.FTZ R68, R68, UR16 ;  /* 0x0000001044447c20 */ /* 0x000fe20008410000 */
[----:B------:R-:W-:-:S02]  /*53c0*/  FMUL.FTZ R69, R111, R70 ;  /* 0x000000466f457220 */ /* 0x000fc40000410000 */
[----:B------:R-:W-:Y:S02]  /*53d0*/  FMUL.FTZ R74, R111, R74 ;  /* 0x0000004a6f4a7220 */ /* 0x000fe40000410000 */
[----:B------:R-:W-:Y:S01]  /*53e0*/  FSEL R70, R68, RZ, P6 ;  /* 0x000000ff44467208 */ /* 0x000fe20003000000 */
[----:B------:R-:W-:Y:S01]  /*53f0*/  FMUL.FTZ R69, R69, UR16 ;  /* 0x0000001045457c20 */ /* 0x000fe20008410000 */
[----:B------:R-:W-:Y:S01]  /*5400*/  LOP3.LUT P6, RZ, R94, 0xff00, RZ, 0xc0, !PT ;  /* 0x0000ff005eff7812 */ /* 0x000fe200078cc0ff */
[----:B------:R-:W-:-:S03]  /*5410*/  FMUL.FTZ R74, R74, UR16 ;  /* 0x000000104a4a7c20 */ /* 0x000fc60008410000 */
        /* <DEDUP_REMOVED lines=28> */
.L_x_2337:
        /* <DEDUP_REMOVED lines=38> */
.L_x_2343:
        /* <DEDUP_REMOVED lines=23> */
[----:B------:R-:W-:Y:S02]  /*59b0*/  F2FP.F16.F32.PACK_AB R68, R68, R69 ;  /* 0x000000454444723e */ /* 0x000fe400000000ff */
[----:B------:R-:W-:Y:S02]  /*59c0*/  FSEL R75, R75, RZ, P6 ;  /* 0x000000ff4b4b7208 */ /* 0x000fe40003000000 */
[----:B------:R-:W-:Y:S02]  /*59d0*/  PRMT R72, R68, 0x7632, R72 ;  /* 0x0000763244487816 */ /* 0x000fe40000000048 */
[----:B------:R-:W-:-:S02]  /*59e0*/  F2FP.F16.F32.PACK_AB R70, R70, R75 ;  /* 0x0000004b4646723e */ /* 0x000fc400000000ff */
[----:B------:R-:W-:Y:S02]  /*59f0*/  PRMT R75, R68, 0x7610, R75 ;  /* 0x00007610444b7816 */ /* 0x000fe4000000004b */
[C---:B------:R-:W-:Y:S02]  /*5a00*/  PRMT R81, R70.reuse, 0x7632, R81 ;  /* 0x0000763246517816 */ /* 0x040fe40000000051 */
[----:B------:R-:W-:Y:S01]  /*5a10*/  PRMT R74, R70, 0x7610, R74 ;  /* 0x00007610464a7816 */ /* 0x000fe2000000004a */
[----:B------:R-:W-:Y:S06]  /*5a20*/  BRA `(.L_x_2340) ;  /* 0x0000000400047947 */ /* 0x000fec0003800000 */
.L_x_2342:
        /* <DEDUP_REMOVED lines=35> */
.L_x_2344:
[-CC-:B------:R-:W-:Y:S01]  /*5c60*/  FFMA.FTZ R69, R120, R74.reuse, R75.reuse ;  /* 0x0000004a78457223 */ /* 0x180fe2000001004b */
[-C--:B------:R-:W-:Y:S01]  /*5c70*/  FFMA.FTZ R68, R109, R74.reuse, R75 ;  /* 0x0000004a6d447223 */ /* 0x080fe2000001004b */
[----:B------:R-:W-:Y:S02]  /*5c80*/  ISETP.GE.U32.AND P6, PT, R93, 0x1000000, PT ;  /* 0x010000005d00780c */ /* 0x000fe40003fc6070 */
[----:B------:R-:W-:Y:S01]  /*5c90*/  FADD.FTZ R70, R108, -R69 ;  /* 0x800000456c467221 */ /* 0x000fe20000010000 */
[----:B------:R-:W-:Y:S01]  /*5ca0*/  FADD.FTZ R68, R95, -R68 ;  /* 0x800000445f447221 */ /* 0x000fe20000010000 */
[-CC-:B------:R-:W-:Y:S01]  /*5cb0*/  FFMA.FTZ R69, R118, R74.reuse, R75.reuse ;  /* 0x0000004a76457223 */ /* 0x180fe2000001004b */
[----:B------:R-:W-:Y:S01]  /*5cc0*/  FFMA.FTZ R75, R117, R74, R75 ;  /* 0x0000004a754b7223 */ /* 0x000fe2000001004b */
        /* <DEDUP_REMOVED lines=22> */
[----:B------:R-:W-:-:S07]  /*5e30*/  PRMT R74, R71, 0x7610, R74 ;  /* 0x00007610474a7816 */ /* 0x000fce000000004a */
.L_x_2340:
        /* <DEDUP_REMOVED lines=20> */
.L_x_2336:
[----:B------:R-:W-:Y:S05]  /*5f80*/  BSYNC.RECONVERGENT B0 ;  /* 0x0000000000007941 */ /* 0x000fea0003800200 */
.L_x_2335:
[----:B------:R-:W-:Y:S01]  /*5f90*/  UPLOP3.LUT UP1, UPT, UPT, UPT, UP1, 0x40, 0x4 ;  /* 0x000000000004789c */ /* 0x000fe20003f2e810 */
[----:B------:R-:W-:Y:S10]  /*5fa0*/  @!P5 BRA `(.L_x_2345) ;  /* 0xffffffa80010d947 */ /* 0x000ff4000383ffff */
.L_x_2304:
[----:B------:R-:W-:Y:S01]  /*5fb0*/  IMAD R3, R2, UR9, RZ ;  /* 0x0000000902037c24 */ /* 0x000fe2000f8e02ff */
[----:B------:R-:W-:Y:S04]  /*5fc0*/  BSSY.RECONVERGENT B0, `(.L_x_2346) ;  /* 0x0000010000007945 */ /* 0x000fe80003800200 */
[----:B-----5:R-:W-:Y:S01]  /*5fd0*/  LEA.HI R59, R3, R0, RZ, 0x1e ;  /* 0x00000000033b7211 */ /* 0x020fe200078ff0ff */
[----:B------:R-:W-:Y:S06]  /*5fe0*/  @!P1 BRA `(.L_x_2347) ;  /* 0x0000000000349947 */ /* 0x000fec0003800000 */
[----:B------:R-:W4:Y:S08]  /*5ff0*/  LDC.64 R2, c[0x0][0x440] ;  /* 0x00011000ff027b82 */ /* 0x000f300000000a00 */
[----:B------:R-:W5:Y:S08]  /*6000*/  LDC.64 R52, c[0x0][0x448] ;  /* 0x00011200ff347b82 */ /* 0x000f700000000a00 */
[----:B------:R-:W0:Y:S08]  /*6010*/  LDC.64 R54, c[0x0][0x450] ;  /* 0x00011400ff367b82 */ /* 0x000e300000000a00 */
[----:B------:R-:W1:Y:S01]  /*6020*/  LDC.64 R56, c[0x0][0x458] ;  /* 0x00011600ff387b82 */ /* 0x000e620000000a00 */
[----:B----4-:R-:W-:-:S05]  /*6030*/  IMAD.WIDE.U32 R2, R59, 0x10, R2 ;  /* 0x000000103b027825 */ /* 0x010fca00078e0002 */
        /* <DEDUP_REMOVED lines=8> */
.L_x_2347:
[----:B------:R-:W-:Y:S05]  /*60c0*/  BSYNC.RECONVERGENT B0 ;  /* 0x0000000000007941 */ /* 0x000fea0003800200 */
.L_x_2346:
[----:B------:R-:W-:Y:S04]  /*60d0*/  BSSY.RECONVERGENT B0, `(.L_x_2348) ;  /* 0x000000f000007945 */ /* 0x000fe80003800200 */
[----:B------:R-:W-:Y:S05]  /*60e0*/  @!P3 BRA `(.L_x_2349) ;  /* 0x000000000034b947 */ /* 0x000fea0003800000 */
[----:B----4-:R-:W4:Y:S08]  /*60f0*/  LDC.64 R2, c[0x0][0x440] ;  /* 0x00011000ff027b82 */ /* 0x010f300000000a00 */
        /* <DEDUP_REMOVED lines=12> */
.L_x_2349:
[----:B------:R-:W-:Y:S05]  /*61c0*/  BSYNC.RECONVERGENT B0 ;  /* 0x0000000000007941 */ /* 0x000fea0003800200 */
.L_x_2348:
[----:B------:R-:W-:Y:S05]  /*61d0*/  @!P2 EXIT ;  /* 0x000000000000a94d */ /* 0x000fea0003800000 */
[----:B----4-:R-:W4:Y:S08]  /*61e0*/  LDC.64 R2, c[0x0][0x440] ;  /* 0x00011000ff027b82 */ /* 0x010f300000000a00 */
[----:B------:R-:W5:Y:S08]  /*61f0*/  LDC.64 R8, c[0x0][0x448] ;  /* 0x00011200ff087b82 */ /* 0x000f700000000a00 */
[----:B------:R-:W0:Y:S08]  /*6200*/  LDC.64 R10, c[0x0][0x450] ;  /* 0x00011400ff0a7b82 */ /* 0x000e300000000a00 */
[----:B------:R-:W1:Y:S01]  /*6210*/  LDC.64 R12, c[0x0][0x458] ;  /* 0x00011600ff0c7b82 */ /* 0x000e620000000a00 */
[----:B----4-:R-:W-:-:S05]  /*6220*/  IMAD.WIDE.U32 R2, R59, 0x10, R2 ;  /* 0x000000103b027825 */ /* 0x010fca00078e0002 */
        /* <DEDUP_REMOVED lines=8> */
.L_x_2350:
        /* <DEDUP_REMOVED lines=13> */
.L_x_3572:


//--------------------- .text._ZN10layer_norm31ln_parallel_residual_bwd_kernelINS_13Kernel_traitsI6__halfS2_fS2_fjLj1536ELj1ELj1ELj4ELj8ENS_18Kernel_traits_baseILj1536ES2_S2_fS2_fjLj128EEEEELb1ELb0ELb1EEEvNS_9BwdParamsE --------------------------
	.section	.text._ZN10layer_norm31ln_parallel_residual_bwd_kernelINS_13Kernel_traitsI6__halfS2_fS2_fjLj1536ELj1ELj1ELj4ELj8ENS_18Kernel_traits_baseILj1536ES2_S2_fS2_fjLj128EEEEELb1ELb0ELb1EEEvNS_9BwdParamsE,"ax",@progbits
	.align	128
        .global         _ZN10layer_norm31ln_parallel_residual_bwd_kernelINS_13Kernel_traitsI6__halfS2_fS2_fjLj1536ELj1ELj1ELj4ELj8ENS_18Kernel_traits_baseILj1536ES2_S2_fS2_fjLj128EEEEELb1ELb0ELb1EEEvNS_9BwdParamsE
        .type           _ZN10layer_norm31ln_parallel_residual_bwd_kernelINS_13Kernel_traitsI6__halfS2_fS2_fjLj1536ELj1ELj1ELj4ELj8ENS_18Kernel_traits_baseILj1536ES2_S2_fS2_fjLj128EEEEELb1ELb0ELb1EEEvNS_9BwdParamsE,@function
        .size           _ZN10layer_norm31ln_parallel_residual_bwd_kernelINS_13Kernel_traitsI6__halfS2_fS2_fjLj1536ELj1ELj1ELj4ELj8ENS_18Kernel_traits_baseILj1536ES2_S2_fS2_fjLj128EEEEELb1ELb0ELb1EEEvNS_9BwdParamsE,(.L_x_3573 - _ZN10layer_norm31ln_parallel_residual_bwd_kernelINS_13Kernel_traitsI6__halfS2_fS2_fjLj1536ELj1ELj1ELj4ELj8ENS_18Kernel_traits_baseILj1536ES2_S2_fS2_fjLj128EEEEELb1ELb0ELb1EEEvNS_9BwdParamsE)
        .other          _ZN10layer_norm31ln_parallel_residual_bwd_kernelINS_13Kernel_traitsI6__halfS2_fS2_fjLj1536ELj1ELj1ELj4ELj8ENS_18Kernel_traits_baseILj1536ES2_S2_fS2_fjLj128EEEEELb1ELb0ELb1EEEvNS_9BwdParamsE,@"STO_CUDA_ENTRY STV_DEFAULT"
_ZN10layer_norm31ln_parallel_residual_bwd_kernelINS_13Kernel_traitsI6__halfS2_fS2_fjLj1536ELj1ELj1ELj4ELj8ENS_18Kernel_traits_baseILj1536ES2_S2_fS2_fjLj128EEEEELb1ELb0ELb1EEEvNS_9BwdParamsE:
.text._ZN10layer_norm31ln_parallel_residual_bwd_kernelINS_13Kernel_traitsI6__halfS2_fS2_fjLj1536ELj1ELj1ELj4ELj8ENS_18Kernel_traits_baseILj1536ES2_S2_fS2_fjLj128EEEEELb1ELb0ELb1EEEvNS_9BwdParamsE:
        /* <DEDUP_REMOVED lines=51> */
[----:B------:R-:W-:Y:S01]  /*0330*/  MOV R0, RZ ;  /* 0x000000ff00007202 */ /* 0x000fe20000000f00 */
[----:B------:R-:W-:Y:S01]  /*0340*/  UPLOP3.LUT UP1, UPT, UPT, UPT, UPT, 0x40, 0x4 ;  /* 0x000000000004789c */ /* 0x000fe20003f2e870 */
[----:B------:R-:W-:Y:S01]  /*0350*/  MOV R122, UR12 ;  /* 0x0000000c007a7c02 */ /* 0x000fe20008000f00 */
        /* <DEDUP_REMOVED lines=62> */
[----:B0-----:R-:W-:-:S07]  /*0740*/  HADD2.F32 R134, -RZ, R134.H0_H0 ;  /* 0x20000086ff867230 */ /* 0x001fce0000004100 */
.L_x_2381:
        /* <DEDUP_REMOVED lines=11> */
[----:B------:R-:W4:Y:S03]  /*0800*/  LDG.E R144, desc[UR10][R144.64] ;  /* 0x0000000a90907981 */ /* 0x000f26000c1e1900 */
[C---:B------:R-:W-:Y:S02]  /*0810*/  VIADD R137, R135.reuse, 0x80 ;  /* 0x0000008087897836 */ /* 0x040fe40000000000 */
[----:B------:R-:W4:Y:S01]  /*0820*/  LDG.E.128 R52, desc[UR10][R52.64] ;  /* 0x0000000a34347981 */ /* 0x000f22000c1e1d00 */
[----:B--2---:R-:W-:Y:S01]  /*0830*/  IMAD.WIDE.U32 R86, R135, 0x8, R96 ;  /* 0x0000000887567825 */ /* 0x004fe200078e0060 */
[----:B------:R-:W-:Y:S01]  /*0840*/  ISETP.NE.U32.AND P0, PT, RZ, UR16, PT ;  /* 0x00000010ff007c0c */ /* 0x000fe2000bf05070 */
[----:B------:R-:W1:Y:S02]  /*0850*/  LDC.64 R110, c[0x0][0x3b0] ;  /* 0x0000ec00ff6e7b82 */ /* 0x000e640000000a00 */
[----:B------:R-:W-:-:S02]  /*0860*/  IMAD.WIDE.U32 R56, R137, 0x10, R60 ;  /* 0x0000001089387825 */ /* 0x000fc400078e003c */
[----:B------:R-:W2:Y:S02]  /*0870*/  LDG.E.64 R86, desc[UR10][R86.64] ;  /* 0x0000000a56567981 */ /* 0x000ea4000c1e1b00 */
[C---:B---3--:R-:W-:Y:S01]  /*0880*/  IMAD.WIDE.U32 R90, R135.reuse, 0x8, R88 ;  /* 0x00000008875a7825 */ /* 0x048fe200078e0058 */
[----:B------:R-:W-:Y:S01]  /*0890*/  IADD3 R139, PT, PT, R135, 0x100, RZ ;  /* 0x00000100878b7810 */ /* 0x000fe20007ffe0ff */
[----:B------:R-:W3:Y:S01]  /*08a0*/  LDG.E.128 R56, desc[UR10][R56.64] ;  /* 0x0000000a38387981 */ /* 0x000ee2000c1e1d00 */
[----:B------:R-:W1:Y:S03]  /*08b0*/  @P2 LDC.64 R104, c[0x0][0x438] ;  /* 0x00010e00ff682b82 */ /* 0x000e660000000a00 */
[----:B------:R-:W3:Y:S01]  /*08c0*/  LDG.E.64 R90, desc[UR10][R90.64] ;  /* 0x0000000a5a5a7981 */ /* 0x000ee2000c1e1b00 */
[----:B------:R-:W-:-:S04]  /*08d0*/  IMAD.WIDE.U32 R92, R137, 0x8, R96 ;  /* 0x00000008895c7825 */ /* 0x000fc800078e0060 */
[----:B------:R-:W-:Y:S01]  /*08e0*/  IMAD.WIDE.U32 R94, R137, 0x8, R88 ;  /* 0x00000008895e7825 */ /* 0x000fe200078e0058 */
[----:B------:R-:W1:Y:S01]  /*08f0*/  @P2 LDC.64 R100, c[0x0][0x438] ;  /* 0x00010e00ff642b82 */ /* 0x000e620000000a00 */
[----:B------:R-:W3:Y:S02]  /*0900*/  LDG.E.64 R92, desc[UR10][R92.64] ;  /* 0x0000000a5c5c7981 */ /* 0x000ee4000c1e1b00 */
[C---:B------:R-:W-:Y:S02]  /*0910*/  IMAD.WIDE.U32 R60, R139.reuse, 0x10, R60 ;  /* 0x000000108b3c7825 */ /* 0x040fe400078e003c */
[----:B------:R-:W3:Y:S02]  /*0920*/  LDG.E.64 R94, desc[UR10][R94.64] ;  /* 0x0000000a5e5e7981 */ /* 0x000ee4000c1e1b00 */
[----:B------:R-:W-:Y:S01]  /*0930*/  IMAD.WIDE.U32 R88, R139, 0x8, R88 ;  /* 0x000000088b587825 */ /* 0x000fe200078e0058 */
[----:B------:R-:W1:Y:S01]  /*0940*/  @P2 LDC.64 R102, c[0x0][0x438] ;  /* 0x00010e00ff662b82 */ /* 0x000e620000000a00 */
[----:B------:R-:W3:Y:S02]  /*0950*/  LDG.E.128 R60, desc[UR10][R60.64] ;  /* 0x0000000a3c3c7981 */ /* 0x000ee4000c1e1d00 */
[----:B0-----:R-:W-:-:S02]  /*0960*/  IMAD.WIDE R82, R122, 0x4, R82 ;  /* 0x000000047a527825 */ /* 0x001fc400078e0252 */
[----:B------:R-:W3:Y:S02]  /*0970*/  LDG.E.64 R88, desc[UR10][R88.64] ;  /* 0x0000000a58587981 */ /* 0x000ee4000c1e1b00 */
[----:B------:R-:W-:Y:S02]  /*0980*/  IMAD.WIDE.U32 R96, R139, 0x8, R96 ;  /* 0x000000088b607825 */ /* 0x000fe400078e0060 */
        /* <DEDUP_REMOVED lines=8> */
[----:B------:R-:W1:Y:S03]  /*0a10*/  @P0 LDC.64 R84, c[0x0][0x3b8] ;  /* 0x0000ee00ff540b82 */ /* 0x000e660000000a00 */
[----:B------:R3:W5:Y:S01]  /*0a20*/  @P2 LDG.E.128 R36, desc[UR10][R104.64] ;  /* 0x0000000a68242981 */ /* 0x000762000c1e1d00 */
[----:B0-----:R-:W-:-:S04]  /*0a30*/  IMAD.WIDE.U32 R82, R137, 0x4, R110 ;  /* 0x0000000489527825 */ /* 0x001fc800078e006e */
[C---:B------:R-:W-:Y:S02]  /*0a40*/  @P0 IMAD.WIDE.U32 R98, R139.reuse, 0x4, R98 ;  /* 0x000000048b620825 */ /* 0x040fe400078e0062 */
[----:B------:R-:W5:Y:S02]  /*0a50*/  LDG.E R82, desc[UR10][R82.64] ;  /* 0x0000000a52527981 */ /* 0x000f64000c1e1900 */
[----:B------:R-:W-:Y:S02]  /*0a60*/  @P2 IMAD.WIDE.U32 R100, R139, 0x10, R100 ;  /* 0x000000108b642825 */ /* 0x000fe400078e0064 */
[----:B------:R0:W5:Y:S02]  /*0a70*/  @P0 LDG.E R77, desc[UR10][R98.64] ;  /* 0x0000000a624d0981 */ /* 0x000164000c1e1900 */
[----:B------:R-:W-:Y:S02]  /*0a80*/  @P0 IMAD.WIDE.U32 R108, R135, 0x4, R108 ;  /* 0x00000004876c0825 */ /* 0x000fe400078e006c */
[----:B------:R0:W5:Y:S02]  /*0a90*/  @P2 LDG.E.128 R44, desc[UR10][R100.64] ;  /* 0x0000000a642c2981 */ /* 0x000164000c1e1d00 */
[----:B------:R-:W-:-:S02]  /*0aa0*/  IMAD.WIDE.U32 R110, R139, 0x4, R110 ;  /* 0x000000048b6e7825 */ /* 0x000fc400078e006e */
[----:B------:R0:W5:Y:S02]  /*0ab0*/  @P0 LDG.E R136, desc[UR10][R108.64] ;  /* 0x0000000a6c880981 */ /* 0x000164000c1e1900 */
[C---:B------:R-:W-:Y:S02]  /*0ac0*/  @P2 IMAD.WIDE.U32 R102, R137.reuse, 0x10, R102 ;  /* 0x0000001089662825 */ /* 0x040fe400078e0066 */
[----:B------:R-:W5:Y:S04]  /*0ad0*/  LDG.E R110, desc[UR10][R110.64] ;  /* 0x0000000a6e6e7981 */ /* 0x000f68000c1e1900 */
[----:B------:R0:W5:Y:S01]  /*0ae0*/  @P2 LDG.E.128 R40, desc[UR10][R102.64] ;  /* 0x0000000a66282981 */ /* 0x000162000c1e1d00 */
[----:B-1----:R-:W-:-:S05]  /*0af0*/  @P0 IMAD.WIDE.U32 R84, R137, 0x4, R84 ;  /* 0x0000000489540825 */ /* 0x002fca00078e0054 */
[----:B------:R1:W5:Y:S01]  /*0b00*/  @P0 LDG.E R78, desc[UR10][R84.64] ;  /* 0x0000000a544e0981 */ /* 0x000362000c1e1900 */
[----:B----4-:R-:W-:-:S05]  /*0b10*/  FSEL R155, R144, RZ, !P3 ;  /* 0x000000ff909b7208 */ /* 0x010fca0005800000 */
[C---:B------:R-:W-:Y:S01]  /*0b20*/  FADD.FTZ R162, -R155.reuse, R55 ;  /* 0x000000379ba27221 */ /* 0x040fe20000010100 */
[C---:B------:R-:W-:Y:S01]  /*0b30*/  FADD.FTZ R160, -R155.reuse, R54 ;  /* 0x000000369ba07221 */ /* 0x040fe20000010100 */
[----:B--2---:R-:W-:Y:S01]  /*0b40*/  MOV R55, R87 ;  /* 0x0000005700377202 */ /* 0x004fe20000000f00 */
[----:B------:R-:W-:Y:S01]  /*0b50*/  IMAD.MOV.U32 R153, RZ, RZ, R86 ;  /* 0x000000ffff997224 */ /* 0x000fe200078e0056 */
[--C-:B------:R-:W-:Y:S02]  /*0b60*/  SHF.R.U64 R154, R86, 0x10, R87.reuse ;  /* 0x00000010569a7819 */ /* 0x100fe40000001257 */
[----:B------:R-:W-:Y:S01]  /*0b70*/  SHF.R.U32.HI R54, RZ, 0x10, R87 ;  /* 0x00000010ff367819 */ /* 0x000fe20000011657 */
[----:B---3--:R-:W-:Y:S01]  /*0b80*/  FADD.FTZ R104, -R155, R59 ;  /* 0x0000003b9b687221 */ /* 0x008fe20000010100 */
[----:B------:R-:W-:Y:S01]  /*0b90*/  IMAD.MOV.U32 R107, RZ, RZ, R90 ;  /* 0x000000ffff6b7224 */ /* 0x000fe200078e005a */
[----:B------:R-:W-:Y:S01]  /*0ba0*/  SHF.R.U64 R87, R90, 0x10, R91 ;  /* 0x000000105a577819 */ /* 0x000fe2000000125b */
[----:B------:R-:W-:-:S02]  /*0bb0*/  HADD2.F32 R59, -RZ, R55.H0_H0 ;  /* 0x20000037ff3b7230 */ /* 0x000fc40000004100 */
[C---:B------:R-:W-:Y:S01]  /*0bc0*/  FADD.FTZ R158, -R155.reuse, R53 ;  /* 0x000000359b9e7221 */ /* 0x040fe20000010100 */
[----:B------:R-:W-:Y:S01]  /*0bd0*/  HADD2.F32 R55, -RZ, R107.H0_H0 ;  /* 0x2000006bff377230 */ /* 0x000fe20000004100 */
[----:B------:R-:W-:Y:S01]  /*0be0*/  MOV R53, R91 ;  /* 0x0000005b00357202 */ /* 0x000fe20000000f00 */
[C---:B0-----:R-:W-:Y:S01]  /*0bf0*/  FADD.FTZ R98, -R155.reuse, R56 ;  /* 0x000000389b627221 */ /* 0x041fe20000010100 */
[----:B------:R-:W-:Y:S01]  /*0c00*/  IMAD.MOV.U32 R152, RZ, RZ, R92 ;  /* 0x000000ffff987224 */ /* 0x000fe200078e005c */
[----:B------:R-:W-:Y:S01]  /*0c10*/  SHF.R.U64 R151, R92, 0x10, R93 ;  /* 0x000000105c977819 */ /* 0x000fe2000000125d */
[----:B------:R-:W-:Y:S02]  /*0c20*/  HADD2.F32 R153, -RZ, R153.H0_H0 ;  /* 0x20000099ff997230 */ /* 0x000fe40000004100 */
[----:B------:R-:W-:Y:S01]  /*0c30*/  FADD.FTZ R156, -R155, R52 ;  /* 0x000000349b9c7221 */ /* 0x000fe20000010100 */
[----:B------:R-:W-:Y:S02]  /*0c40*/  HADD2.F32 R56, -RZ, R87.H0_H0 ;  /* 0x20000057ff387230 */ /* 0x000fe40000004100 */
[----:B------:R-:W-:Y:S01]  /*0c50*/  FMUL.FTZ R92, R113, R55 ;  /* 0x00000037715c7220 */ /* 0x000fe20000410000 */
[----:B------:R-:W-:Y:S01]  /*0c60*/  IMAD.MOV.U32 R150, RZ, RZ, R94 ;  /* 0x000000ffff967224 */ /* 0x000fe200078e005e */
[----:B------:R-:W-:Y:S01]  /*0c70*/  SHF.R.U32.HI R99, RZ, 0x10, R91 ;  /* 0x00000010ff637819 */ /* 0x000fe2000001165b */
[C---:B------:R-:W-:Y:S01]  /*0c80*/  FADD.FTZ R100, -R155.reuse, R57 ;  /* 0x000000399b647221 */ /* 0x040fe20000010100 */
[----:B------:R-:W-:Y:S01]  /*0c90*/  MOV R83, R93 ;  /* 0x0000005d00537202 */ /* 0x000fe20000000f00 */
[----:B------:R-:W-:Y:S01]  /*0ca0*/  FADD.FTZ R86, -R155, R62 ;  /* 0x0000003e9b567221 */ /* 0x000fe20000010100 */
[----:B------:R-:W-:Y:S01]  /*0cb0*/  SHF.R.U64 R149, R94, 0x10, R95 ;  /* 0x000000105e957819 */ /* 0x000fe2000000125f */
[----:B------:R-:W-:-:S02]  /*0cc0*/  HADD2.F32 R154, -RZ, R154.H0_H0 ;  /* 0x2000009aff9a7230 */ /* 0x000fc40000004100 */
[----:B------:R-:W-:Y:S01]  /*0cd0*/  FMUL.FTZ R94, R127, R56 ;  /* 0x000000387f5e7220 */ /* 0x000fe20000410000 */
[----:B------:R-:W-:Y:S02]  /*0ce0*/  HADD2.F32 R57, -RZ, R53.H0_H0 ;  /* 0x20000035ff397230 */ /* 0x000fe40000004100 */
[----:B------:R-:W-:Y:S01]  /*0cf0*/  FMUL.FTZ R62, R141, R156 ;  /* 0x0000009c8d3e7220 */ /* 0x000fe20000410000 */
[----:B------:R-:W-:Y:S01]  /*0d00*/  FFMA.FTZ R107, R119, R153, R92 ;  /* 0x00000099776b7223 */ /* 0x000fe2000001005c */
[----:B------:R-:W-:Y:S01]  /*0d10*/  IMAD.MOV.U32 R108, RZ, RZ, R88 ;  /* 0x000000ffff6c7224 */ /* 0x000fe200078e0058 */
[----:B------:R-:W-:Y:S01]  /*0d20*/  SHF.R.U64 R109, R88, 0x10, R89 ;  /* 0x00000010586d7819 */ /* 0x000fe20000001259 */
[C---:B------:R-:W-:Y:S01]  /*0d30*/  FADD.FTZ R102, -R155.reuse, R58 ;  /* 0x0000003a9b667221 */ /* 0x040fe20000010100 */
[--C-:B------:R-:W-:Y:S01]  /*0d40*/  SHF.R.U64 R145, R96, 0x10, R97.reuse ;  /* 0x0000001060917819 */ /* 0x100fe20000001261 */
[C---:B------:R-:W-:Y:S01]  /*0d50*/  FADD.FTZ R88, -R155.reuse, R60 ;  /* 0x0000003c9b587221 */ /* 0x040fe20000010100 */
[----:B------:R-:W-:Y:S01]  /*0d60*/  MOV R144, R97 ;  /* 0x0000006100907202 */ /* 0x000fe20000000f00 */
[----:B------:R-:W-:Y:S01]  /*0d70*/  HADD2.F32 R150, -RZ, R150.H0_H0 ;  /* 0x20000096ff967230 */ /* 0x000fe20000004100 */
[----:B------:R-:W-:Y:S01]  /*0d80*/  SHF.R.U32.HI R111, RZ, 0x10, R97 ;  /* 0x00000010ff6f7819 */ /* 0x000fe20000011661 */
[----:B------:R-:W-:Y:S01]  /*0d90*/  FADD.FTZ R52, -R155, R63 ;  /* 0x0000003f9b347221 */ /* 0x000fe20000010100 */
[----:B------:R-:W-:-:S02]  /*0da0*/  HADD2.F32 R58, -RZ, R99.H0_H0 ;  /* 0x20000063ff3a7230 */ /* 0x000fc40000004100 */
[C---:B------:R-:W-:Y:S01]  /*0db0*/  FMUL.FTZ R97, R141.reuse, R100 ;  /* 0x000000648d617220 */ /* 0x040fe20000410000 */
[----:B------:R-:W-:Y:S02]  /*0dc0*/  HADD2.F32 R60, -RZ, R83.H0_H0 ;  /* 0x20000053ff3c7230 */ /* 0x000fe40000004100 */
[----:B------:R-:W-:Y:S01]  /*0dd0*/  FMUL.FTZ R105, R141, R158 ;  /* 0x0000009e8d697220 */ /* 0x000fe20000410000 */
[----:B------:R-:W-:Y:S01]  /*0de0*/  FMUL.FTZ R63, R114, R57 ;  /* 0x00000039723f7220 */ /* 0x000fe20000410000 */
[----:B------:R-:W-:Y:S01]  /*0df0*/  FFMA.FTZ R100, R133, R154, R94 ;  /* 0x0000009a85647223 */ /* 0x000fe2000001005e */
[----:B------:R-:W-:Y:S01]  /*0e00*/  FADD.FTZ R83, RZ, R107 ;  /* 0x0000006bff537221 */ /* 0x000fe20000010000 */
[----:B------:R-:W-:Y:S01]  /*0e10*/  FFMA.FTZ R92, R62, R107, RZ ;  /* 0x0000006b3e5c7223 */ /* 0x000fe200000100ff */
[----:B------:R-:W-:Y:S01]  /*0e20*/  MOV R148, R95 ;  /* 0x0000005f00947202 */ /* 0x000fe20000000f00 */
[----:B------:R-:W-:Y:S01]  /*0e30*/  IMAD.MOV.U32 R146, RZ, RZ, R96 ;  /* 0x000000ffff927224 */ /* 0x000fe200078e0060 */
[----:B------:R-:W-:Y:S01]  /*0e40*/  SHF.R.U32.HI R147, RZ, 0x10, R95 ;  /* 0x00000010ff937819 */ /* 0x000fe2000001165f */
[----:B------:R-:W-:-:S02]  /*0e50*/  HADD2.F32 R152, -RZ, R152.H0_H0 ;  /* 0x20000098ff987230 */ /* 0x000fc40000004100 */
[----:B------:R-:W-:Y:S01]  /*0e60*/  FMUL.FTZ R95, R141, R102 ;  /* 0x000000668d5f7220 */ /* 0x000fe20000410000 */
[----:B------:R-:W-:Y:S02]  /*0e70*/  HADD2.F32 R54, -RZ, R54.H0_H0 ;  /* 0x20000036ff367230 */ /* 0x000fe40000004100 */
[----:B------:R-:W-:Y:S01]  /*0e80*/  FMUL.FTZ R96, R81, R150 ;  /* 0x0000009651607220 */ /* 0x000fe20000410000 */
[----:B------:R-:W-:Y:S01]  /*0e90*/  FMUL.FTZ R103, R141, R160 ;  /* 0x000000a08d677220 */ /* 0x000fe20000410000 */
[----:B------:R-:W-:Y:S01]  /*0ea0*/  FMUL.FTZ R53, R128, R58 ;  /* 0x0000003a80357220 */ /* 0x000fe20000410000 */
[----:B------:R-:W-:Y:S01]  /*0eb0*/  FFMA.FTZ R102, R120, R59, R63 ;  /* 0x0000003b78667223 */ /* 0x000fe2000001003f */
[----:B------:R-:W-:Y:S01]  /*0ec0*/  FADD.FTZ R83, R100, R83 ;  /* 0x0000005364537221 */ /* 0x000fe20000010000 */
[----:B------:R-:W-:Y:S01]  /*0ed0*/  FFMA.FTZ R94, R105, R100, R92 ;  /* 0x00000064695e7223 */ /* 0x000fe2000001005c */
[----:B-1----:R-:W-:Y:S01]  /*0ee0*/  SHF.R.U32.HI R85, RZ, 0x10, R93 ;  /* 0x00000010ff557819 */ /* 0x002fe2000001165d */
[----:B------:R-:W-:Y:S01]  /*0ef0*/  FMUL.FTZ R93, R141, R104 ;  /* 0x000000688d5d7220 */ /* 0x000fe20000410000 */
[----:B------:R-:W-:-:S02]  /*0f00*/  HADD2.F32 R149, -RZ, R149.H0_H0 ;  /* 0x20000095ff957230 */ /* 0x000fc40000004100 */
[----:B------:R-:W-:Y:S01]  /*0f10*/  FFMA.FTZ R92, R117, R152, R96 ;  /* 0x00000098755c7223 */ /* 0x000fe20000010060 */
[----:B------:R-:W-:Y:S01]  /*0f20*/  FMUL.FTZ R101, R141, R162 ;  /* 0x000000a28d657220 */ /* 0x000fe20000410000 */
[----:B------:R-:W-:Y:S01]  /*0f30*/  FFMA.FTZ R104, R134, R54, R53 ;  /* 0x0000003686687223 */ /* 0x000fe20000010035 */
[----:B------:R-:W-:Y:S01]  /*0f40*/  FADD.FTZ R83, R102, R83 ;  /* 0x0000005366537221 */ /* 0x000fe20000010000 */
[----:B------:R-:W-:Y:S01]  /*0f50*/  FFMA.FTZ R96, R103, R102, R94 ;  /* 0x0000006667607223 */ /* 0x000fe2000001005e */
[----:B------:R-:W-:Y:S02]  /*0f60*/  HADD2.F32 R148, -RZ, R148.H0_H0 ;  /* 0x20000094ff947230 */ /* 0x000fe40000004100 */
[----:B------:R-:W-:Y:S01]  /*0f70*/  FMUL.FTZ R99, R141, R98 ;  /* 0x000000628d637220 */ /* 0x000fe20000410000 */
[----:B------:R-:W-:Y:S02]  /*0f80*/  HADD2.F32 R151, -RZ, R151.H0_H0 ;  /* 0x20000097ff977230 */ /* 0x000fe40000004100 */
[----:B------:R-:W-:Y:S01]  /*0f90*/  FMUL.FTZ R98, R125, R149 ;  /* 0x000000957d627220 */ /* 0x000fe20000410000 */
[----:B------:R-:W-:Y:S01]  /*0fa0*/  FADD.FTZ R83, R104, R83 ;  /* 0x0000005368537221 */ /* 0x000fe20000010000 */
[----:B------:R-:W-:Y:S01]  /*0fb0*/  FFMA.FTZ R156, R101, R104, R96 ;  /* 0x00000068659c7223 */ /* 0x000fe20000010060 */
[----:B------:R-:W-:-:S02]  /*0fc0*/  HADD2.F32 R147, -RZ, R147.H0_H0 ;  /* 0x20000093ff937230 */ /* 0x000fc40000004100 */
[----:B------:R-:W-:Y:S01]  /*0fd0*/  FMUL.FTZ R53, R112, R148 ;  /* 0x0000009470357220 */ /* 0x000fe20000410000 */
[----:B------:R-:W-:Y:S01]  /*0fe0*/  FFMA.FTZ R94, R131, R151, R98 ;  /* 0x00000097835e7223 */ /* 0x000fe20000010062 */
[----:B------:R-:W-:Y:S01]  /*0ff0*/  FADD.FTZ R83, R92, R83 ;  /* 0x000000535c537221 */ /* 0x000fe20000010000 */
[----:B------:R-:W-:Y:S01]  /*1000*/  FFMA.FTZ R156, R99, R92, R156 ;  /* 0x0000005c639c7223 */ /* 0x000fe2000001009c */
[----:B------:R-:W-:Y:S01]  /*1010*/  FADD.FTZ R84, -R155, R61 ;  /* 0x0000003d9b547221 */ /* 0x000fe20000010100 */
[----:B------:R-:W-:Y:S02]  /*1020*/  HADD2.F32 R108, -RZ, R108.H0_H0 ;  /* 0x2000006cff6c7230 */ /* 0x000fe40000004100 */
[----:B------:R-:W-:Y:S01]  /*1030*/  FFMA.FTZ R96, R118, R60, R53 ;  /* 0x0000003c76607223 */ /* 0x000fe20000010035 */
[----:B------:R-:W-:Y:S02]  /*1040*/  HADD2.F32 R61, -RZ, R85.H0_H0 ;  /* 0x20000055ff3d7230 */ /* 0x000fe40000004100 */
[----:B------:R-:W-:Y:S01]  /*1050*/  FMUL.FTZ R53, R126, R147 ;  /* 0x000000937e357220 */ /* 0x000fe20000410000 */
[----:B------:R-:W-:Y:S01]  /*1060*/  FADD.FTZ R83, R94, R83 ;  /* 0x000000535e537221 */ /* 0x000fe20000010000 */
[----:B------:R-:W-:Y:S01]  /*1070*/  FFMA.FTZ R156, R97, R94, R156 ;  /* 0x0000005e619c7223 */ /* 0x000fe2000001009c */
[----:B------:R-:W-:Y:S01]  /*1080*/  MOV R90, R89 ;  /* 0x00000059005a7202 */ /* 0x000fe20000000f00 */
[----:B------:R-:W-:Y:S01]  /*1090*/  HADD2.F32 R146, -RZ, R146.H0_H0 ;  /* 0x20000092ff927230 */ /* 0x000fe20000004100 */
[----:B------:R-:W-:Y:S01]  /*10a0*/  SHF.R.U32.HI R91, RZ, 0x10, R89 ;  /* 0x00000010ff5b7819 */ /* 0x000fe20000011659 */
[----:B------:R-:W-:-:S02]  /*10b0*/  HADD2.F32 R109, -RZ, R109.H0_H0 ;  /* 0x2000006dff6d7230 */ /* 0x000fc40000004100 */
[----:B------:R-:W-:Y:S01]  /*10c0*/  FMUL.FTZ R89, R141, R84 ;  /* 0x000000548d597220 */ /* 0x000fe20000410000 */
[----:B------:R-:W-:Y:S01]  /*10d0*/  FMUL.FTZ R84, R79, R108 ;  /* 0x0000006c4f547220 */ /* 0x000fe20000410000 */
[----:B------:R-:W-:Y:S01]  /*10e0*/  FFMA.FTZ R98, R132, R61, R53 ;  /* 0x0000003d84627223 */ /* 0x000fe20000010035 */
[----:B------:R-:W-:Y:S01]  /*10f0*/  FADD.FTZ R83, R96, R83 ;  /* 0x0000005360537221 */ /* 0x000fe20000010000 */
[----:B------:R-:W-:Y:S01]  /*1100*/  FFMA.FTZ R156, R95, R96, R156 ;  /* 0x000000605f9c7223 */ /* 0x000fe2000001009c */
[----:B------:R-:W-:Y:S02]  /*1110*/  HADD2.F32 R145, -RZ, R145.H0_H0 ;  /* 0x20000091ff917230 */ /* 0x000fe40000004100 */
[----:B------:R-:W-:Y:S01]  /*1120*/  FMUL.FTZ R158, R123, R109 ;  /* 0x0000006d7b9e7220 */ /* 0x000fe20000410000 */
[----:B------:R-:W-:Y:S02]  /*1130*/  HADD2.F32 R90, -RZ, R90.H0_H0 ;  /* 0x2000005aff5a7230 */ /* 0x000fe40000004100 */
[----:B------:R-:W-:Y:S01]  /*1140*/  FFMA.FTZ R87, R115, R146, R84 ;  /* 0x0000009273577223 */ /* 0x000fe20000010054 */
[----:B------:R-:W-:Y:S01]  /*1150*/  FMUL.FTZ R88, R141, R88 ;  /* 0x000000588d587220 */ /* 0x000fe20000410000 */
[----:B------:R-:W-:Y:S01]  /*1160*/  FADD.FTZ R84, R98, R83 ;  /* 0x0000005362547221 */ /* 0x000fe20000010000 */
[----:B------:R-:W-:Y:S01]  /*1170*/  FFMA.FTZ R63, R93, R98, R156 ;  /* 0x000000625d3f7223 */ /* 0x000fe2000001009c */
[----:B------:R-:W-:-:S02]  /*1180*/  HADD2.F32 R144, -RZ, R144.H0_H0 ;  /* 0x20000090ff907230 */ /* 0x000fc40000004100 */
[----:B------:R-:W-:Y:S01]  /*1190*/  FFMA.FTZ R85, R129, R145, R158 ;  /* 0x0000009181557223 */ /* 0x000fe2000001009e */
[----:B------:R-:W-:Y:S02]  /*11a0*/  HADD2.F32 R91, -RZ, R91.H0_H0 ;  /* 0x2000005bff5b7230 */ /* 0x000fe40000004100 */
[----:B------:R-:W-:Y:S01]  /*11b0*/  FMUL.FTZ R53, R80, R90 ;  /* 0x0000005a50357220 */ /* 0x000fe20000410000 */
[----:B------:R-:W-:Y:S01]  /*11c0*/  FADD.FTZ R156, R87, R84 ;  /* 0x00000054579c7221 */ /* 0x000fe20000010000 */
[----:B------:R-:W-:Y:S01]  /*11d0*/  FFMA.FTZ R158, R88, R87, R63 ;  /* 0x00000057589e7223 */ /* 0x000fe2000001003f */
[----:B------:R-:W-:Y:S02]  /*11e0*/  HADD2.F32 R111, -RZ, R111.H0_H0 ;  /* 0x2000006fff6f7230 */ /* 0x000fe40000004100 */
        /* <DEDUP_REMOVED lines=43> */
.L_x_2353:
[----:B------:R-:W-:Y:S05]  /*14a0*/  BSYNC.RECONVERGENT B0 ;  /* 0x0000000000007941 */ /* 0x000fea0003800200 */
.L_x_2352:
        /* <DEDUP_REMOVED lines=116> */
.L_x_2356:
        /* <DEDUP_REMOVED lines=31> */
.L_x_2355:
        /* <DEDUP_REMOVED lines=36> */
.L_x_2358:
        /* <DEDUP_REMOVED lines=31> */
.L_x_2354:
        /* <DEDUP_REMOVED lines=53> */
.L_x_2360:
        /* <DEDUP_REMOVED lines=21> */
[----:B------:R-:W-:Y:S01]  /*26b0*/  F2FP.F16.F32.PACK_AB R58, R50, R51 ;  /* 0x00000033323a723e */ /* 0x000fe200000000ff */
[C---:B------:R-:W-:Y:S01]  /*26c0*/  FMUL.FTZ R50, R141.reuse, R102 ;  /* 0x000000668d327220 */ /* 0x040fe20000410000 */
[----:B------:R-:W-:Y:S01]  /*26d0*/  FMUL.FTZ R51, R141, R104 ;  /* 0x000000688d337220 */ /* 0x000fe20000410000 */
[----:B------:R-:W-:-:S02]  /*26e0*/  FSEL R54, R54, RZ, P6 ;  /* 0x000000ff36367208 */ /* 0x000fc40003000000 */
[----:B------:R-:W-:Y:S01]  /*26f0*/  FMUL.FTZ R56, R50, UR6 ;  /* 0x0000000632387c20 */ /* 0x000fe20008410000 */
[C---:B------:R-:W-:Y:S01]  /*2700*/  LOP3.LUT P2, RZ, R136.reuse, 0xff0000, RZ, 0xc0, !PT ;  /* 0x00ff000088ff7812 */ /* 0x040fe2000784c0ff */
[----:B------:R-:W-:Y:S01]  /*2710*/  FMUL.FTZ R57, R51, UR6 ;  /* 0x0000000633397c20 */ /* 0x000fe20008410000 */
[----:B------:R-:W-:Y:S02]  /*2720*/  ISETP.GE.U32.AND P6, PT, R136, 0x1000000, PT ;  /* 0x010000008800780c */ /* 0x000fe40003fc6070 */
[----:B------:R-:W-:Y:S02]  /*2730*/  F2FP.F16.F32.PACK_AB R59, R54, R55 ;  /* 0x00000037363b723e */ /* 0x000fe400000000ff */
[C---:B------:R-:W-:Y:S02]  /*2740*/  FSEL R54, R56.reuse, RZ, P1 ;  /* 0x000000ff38367208 */ /* 0x040fe40000800000 */
        /* <DEDUP_REMOVED lines=13> */
.L_x_2359:
        /* <DEDUP_REMOVED lines=49> */
.L_x_2361:
        /* <DEDUP_REMOVED lines=22> */
[C---:B------:R-:W-:Y:S01]  /*2c90*/  FFMA.FTZ R50, R141.reuse, R103, R38 ;  /* 0x000000678d327223 */ /* 0x040fe20000010026 */
[----:B------:R-:W-:Y:S01]  /*2ca0*/  FFMA.FTZ R51, R141, R104, R39 ;  /* 0x000000688d337223 */ /* 0x000fe20000010027 */
        /* <DEDUP_REMOVED lines=18> */
[----:B------:R-:W-:-:S07]  /*2dd0*/  PRMT R101, R57, 0x7610, R101 ;  /* 0x0000761039657816 */ /* 0x000fce0000000065 */
.L_x_2357:
        /* <DEDUP_REMOVED lines=22> */
.L_x_2362:
        /* <DEDUP_REMOVED lines=50> */
.L_x_2365:
        /* <DEDUP_REMOVED lines=44> */
.L_x_2364:
        /* <DEDUP_REMOVED lines=46> */
.L_x_2367:
        /* <DEDUP_REMOVED lines=45> */
.L_x_2363:
        /* <DEDUP_REMOVED lines=34> */
.L_x_2369:
        /* <DEDUP_REMOVED lines=27> */
[----:B01----:R-:W-:Y:S02]  /*3ea0*/  PRMT R57, R94, 0x7610, R57 ;  /* 0x000076105e397816 */ /* 0x003fe40000000039 */
[C---:B------:R-:W-:Y:S02]  /*3eb0*/  PRMT R61, R95.reuse, 0x7632, R61 ;  /* 0x000076325f3d7816 */ /* 0x040fe4000000003d */
[----:B------:R-:W-:Y:S01]  /*3ec0*/  PRMT R56, R95, 0x7610, R56 ;  /* 0x000076105f387816 */ /* 0x000fe20000000038 */
[----:B------:R-:W-:Y:S06]  /*3ed0*/  BRA `(.L_x_2366) ;  /* 0x0000000000f47947 */ /* 0x000fec0003800000 */
.L_x_2368:
        /* <DEDUP_REMOVED lines=31> */
.L_x_2370:
        /* <DEDUP_REMOVED lines=24> */
[----:B------:R-:W-:-:S02]  /*4250*/  F2FP.F16.F32.PACK_AB R53, R53, R92 ;  /* 0x0000005c3535723e */ /* 0x000fc400000000ff */
[----:B------:R-:W-:Y:S02]  /*4260*/  F2FP.F16.F32.PACK_AB R96, R57, R96 ;  /* 0x000000603960723e */ /* 0x000fe400000000ff */
[C---:B------:R-:W-:Y:S02]  /*4270*/  PRMT R52, R53.reuse, 0x7632, R52 ;  /* 0x0000763235347816 */ /* 0x040fe40000000034 */
[----:B------:R-:W-:Y:S02]  /*4280*/  PRMT R57, R53, 0x7610, R57 ;  /* 0x0000761035397816 */ /* 0x000fe40000000039 */
[C---:B------:R-:W-:Y:S02]  /*4290*/  PRMT R61, R96.reuse, 0x7632, R61 ;  /* 0x00007632603d7816 */ /* 0x040fe4000000003d */
[----:B------:R-:W-:-:S07]  /*42a0*/  PRMT R56, R96, 0x7610, R56 ;  /* 0x0000761060387816 */ /* 0x000fce0000000038 */
.L_x_2366:
        /* <DEDUP_REMOVED lines=19> */
.L_x_2371:
        /* <DEDUP_REMOVED lines=41> */
[----:B------:R-:W-:Y:S02]  /*4670*/  PRMT R142, R58, 0x7632, R142 ;  /* 0x000076323a8e7816 */ /* 0x000fe4000000008e */
[C---:B------:R-:W-:Y:S02]  /*4680*/  PRMT R143, R52.reuse, 0x7632, R143 ;  /* 0x00007632348f7816 */ /* 0x040fe4000000008f */
[----:B------:R-:W-:Y:S01]  /*4690*/  PRMT R59, R52, 0x7610, R59 ;  /* 0x00007610343b7816 */ /* 0x000fe2000000003b */
[----:B------:R-:W-:Y:S06]  /*46a0*/  BRA `(.L_x_2375) ;  /* 0x0000000c00fc7947 */ /* 0x000fec0003800000 */
.L_x_2374:
        /* <DEDUP_REMOVED lines=40> */
[C---:B------:R-:W-:Y:S02]  /*4930*/  PRMT R143, R52.reuse, 0x7632, R143 ;  /* 0x00007632348f7816 */ /* 0x040fe4000000008f */
[----:B------:R-:W-:Y:S01]  /*4940*/  PRMT R59, R52, 0x7610, R59 ;  /* 0x00007610343b7816 */ /* 0x000fe2000000003b */
[----:B------:R-:W-:Y:S06]  /*4950*/  BRA `(.L_x_2375) ;  /* 0x0000000c00507947 */ /* 0x000fec0003800000 */
.L_x_2373:
        /* <DEDUP_REMOVED lines=43> */
.L_x_2376:
        /* <DEDUP_REMOVED lines=43> */
.L_x_2372:
        /* <DEDUP_REMOVED lines=33> */
.L_x_2378:
        /* <DEDUP_REMOVED lines=31> */
.L_x_2377:
        /* <DEDUP_REMOVED lines=32> */
.L_x_2379:
        /* <DEDUP_REMOVED lines=29> */
[----:B------:R-:W-:-:S07]  /*5690*/  PRMT R58, R57, 0x7610, R58 ;  /* 0x00007610393a7816 */ /* 0x000fce000000003a */
.L_x_2375:
        /* <DEDUP_REMOVED lines=19> */
.L_x_2380:
[----:B------:R-:W-:Y:S01]  /*57d0*/  UPLOP3.LUT UP1, UPT, UPT, UPT, UP1, 0x40, 0x4 ;  /* 0x000000000004789c */ /* 0x000fe20003f2e810 */
[----:B------:R-:W-:Y:S10]  /*57e0*/  @!P4 BRA `(.L_x_2381) ;  /* 0xffffffac00d8c947 */ /* 0x000ff4000383ffff */
[----:B0-----:R-:W-:Y:S01]  /*57f0*/  IMAD.MOV.U32 R48, RZ, RZ, R74 ;  /* 0x000000ffff307224 */ /* 0x001fe200078e004a */
        /* <DEDUP_REMOVED lines=47> */
.L_x_2351:
        /* <DEDUP_REMOVED lines=24> */
.L_x_2382:
        /* <DEDUP_REMOVED lines=9> */
.L_x_3573:


//--------------------- .text._ZN10layer_norm22ln_bwd_finalize_kernelINS_22Kernel_traits_finalizeILj1536E6__halfS2_fS2_fjLb0ELj1024ELj4ENS_18Kernel_traits_baseILj1536ES2_S2_fS2_fjLj1024EEEEELb0ELb0EEEvNS_9BwdParamsE --------------------------
	.section	.text._ZN10layer_norm22ln_bwd_finalize_kernelINS_22Kernel_traits_finalizeILj1536E6__halfS2_fS2_fjLb0ELj1024ELj4ENS_18Kernel_traits_baseILj1536ES2_S2_fS2_fjLj1024EEEEELb0ELb0EEEvNS_9BwdParamsE,"ax",@progbits
	.align	128
        .global         _ZN10layer_norm22ln_bwd_finalize_kernelINS_22Kernel_traits_finalizeILj1536E6__halfS2_fS2_fjLb0ELj1024ELj4ENS_18Kernel_traits_baseILj1536ES2_S2_fS2_fjLj1024EEEEELb0ELb0EEEvNS_9BwdParamsE
        .type           _ZN10layer_norm22ln_bwd_finalize_kernelINS_22Kernel_traits_finalizeILj1536E6__halfS2_fS2_fjLb0ELj1024ELj4ENS_18Kernel_traits_baseILj1536ES2_S2_fS2_fjLj1024EEEEELb0ELb0EEEvNS_9BwdParamsE,@function
        .size           _ZN10layer_norm22ln_bwd_finalize_kernelINS_22Kernel_traits_finalizeILj1536E6__halfS2_fS2_fjLb0ELj1024ELj4ENS_18Kernel_traits_baseILj1536ES2_S2_fS2_fjLj1024EEEEELb0ELb0EEEvNS_9BwdParamsE,(.L_x_3574 - _ZN10layer_norm22ln_bwd_finalize_kernelINS_22Kernel_traits_finalizeILj1536E6__halfS2_fS2_fjLb0ELj1024ELj4ENS_18Kernel_traits_baseILj1536ES2_S2_fS2_fjLj1024EEEEELb0ELb0EEEvNS_9BwdParamsE)
        .other          _ZN10layer_norm22ln_bwd_finalize_kernelINS_22Kernel_traits_finalizeILj1536E6__halfS2_fS2_fjLb0ELj1024ELj4ENS_18Kernel_traits_baseILj1536ES2_S2_fS2_fjLj1024EEEEELb0ELb0EEEvNS_9BwdParamsE,@"STO_CUDA_ENTRY STV_DEFAULT"
_ZN10layer_norm22ln_bwd_finalize_kernelINS_22Kernel_traits_finalizeILj1536E6__halfS2_fS2_fjLb0ELj1024ELj4ENS_18Kernel_traits_baseILj1536ES2_S2_fS2_fjLj1024EEEEELb0ELb0EEEvNS_9BwdParamsE:
.text._ZN10layer_norm22ln_bwd_finalize_kernelINS_22Kernel_traits_finalizeILj1536E6__halfS2_fS2_fjLb0ELj1024ELj4ENS_18Kernel_traits_baseILj1536ES2_S2_fS2_fjLj1024EEEEELb0ELb0EEEvNS_9BwdParamsE:
        /* <DEDUP_REMOVED lines=82> */
.L_x_2387:
        /* <DEDUP_REMOVED lines=118> */
.L_x_2386:
[----:B------:R-:W-:Y:S05]  /*0c80*/  BSYNC.RECONVERGENT B1 ;  /* 0x0000000000017941 */ /* 0x000fea0003800200 */
.L_x_2385:
        /* <DEDUP_REMOVED lines=75> */
.L_x_2389:
[----:B------:R-:W-:Y:S05]  /*1140*/  BSYNC.RECONVERGENT B1 ;  /* 0x0000000000017941 */ /* 0x000fea0003800200 */
.L_x_2388:
        /* <DEDUP_REMOVED lines=37> */
.L_x_2391:
[----:B------:R-:W-:Y:S05]  /*13a0*/  BSYNC.RECONVERGENT B1 ;  /* 0x0000000000017941 */ /* 0x000fea0003800200 */
.L_x_2390:
[----:B------:R-:W-:Y:S05]  /*13b0*/  @!P1 BRA `(.L_x_2384) ;  /* 0x0000000000409947 */ /* 0x000fea0003800000 */
[----:B------:R-:W0:Y:S01]  /*13c0*/  LDC.64 R10, c[0x0][0x440] ;  /* 0x00011000ff0a7b82 */ /* 0x000e220000000a00 */
[----:B------:R-:W-:Y:S01]  /*13d0*/  IMAD R59, R0, R56, R59 ;  /* 0x00000038003b7224 */ /* 0x000fe200078e023b */
[----:B------:R-:W-:Y:S02]  /*13e0*/  LOP3.LUT R8, R8, 0x1f, RZ, 0xc0, !PT ;  /* 0x0000001f08087812 */ /* 0x000fe400078ec0ff */
[----:B------:R-:W-:Y:S02]  /*13f0*/  IADD3 R9, PT, PT, -R9, RZ, RZ ;  /* 0x000000ff09097210 */ /* 0x000fe40007ffe1ff */
[----:B------:R-:W-:Y:S02]  /*1400*/  IADD3 R59, PT, PT, R8, R59, RZ ;  /* 0x0000003b083b7210 */ /* 0x000fe40007ffe0ff */
[----:B------:R-:W1:Y:S05]  /*1410*/  LDC.64 R12, c[0x0][0x448] ;  /* 0x00011200ff0c7b82 */ /* 0x000e6a0000000a00 */
.L_x_2392:
        /* <DEDUP_REMOVED lines=10> */
.L_x_2384:
[----:B------:R-:W-:Y:S05]  /*14c0*/  BSYNC.RECONVERGENT B0 ;  /* 0x0000000000007941 */ /* 0x000fea0003800200 */
.L_x_2383:
        /* <DEDUP_REMOVED lines=59> */
.L_x_2393:
        /* <DEDUP_REMOVED lines=16> */
.L_x_3574:


//--------------------- .text._ZN10layer_norm40ln_parallel_residual_bwd_finalize_kernelINS_22Kernel_traits_finalizeILj1536E6__halfS2_fS2_fjLb0ELj1024ELj4ENS_18Kernel_traits_baseILj1536ES2_S2_fS2_fjLj1024EEEEELb0EEEvNS_9BwdParamsE --------------------------
	.section	.text._ZN10layer_norm40ln_parallel_residual_bwd_finalize_kernelINS_22Kernel_traits_finalizeILj1536E6__halfS2_fS2_fjLb0ELj1024ELj4ENS_18Kernel_traits_baseILj1536ES2_S2_fS2_fjLj1024EEEEELb0EEEvNS_9BwdParamsE,"ax",@progbits
	.align	128
        .global         _ZN10layer_norm40ln_parallel_residual_bwd_finalize_kernelINS_22Kernel_traits_finalizeILj1536E6__halfS2_fS2_fjLb0ELj1024ELj4ENS_18Kernel_traits_baseILj1536ES2_S2_fS2_fjLj1024EEEEELb0EEEvNS_9BwdParamsE
        .type           _ZN10layer_norm40ln_parallel_residual_bwd_finalize_kernelINS_22Kernel_traits_finalizeILj1536E6__halfS2_fS2_fjLb0ELj1024ELj4ENS_18Kernel_traits_baseILj1536ES2_S2_fS2_fjLj1024EEEEELb0EEEvNS_9BwdParamsE,@function
        .size           _ZN10layer_norm40ln_parallel_residual_bwd_finalize_kernelINS_22Kernel_traits_finalizeILj1536E6__halfS2_fS2_fjLb0ELj1024ELj4ENS_18Kernel_traits_baseILj1536ES2_S2_fS2_fjLj1024EEEEELb0EEEvNS_9BwdParamsE,(.L_x_3575 - _ZN10layer_norm40ln_parallel_residual_bwd_finalize_kernelINS_22Kernel_traits_finalizeILj1536E6__halfS2_fS2_fjLb0ELj1024ELj4ENS_18Kernel_traits_baseILj1536ES2_S2_fS2_fjLj1024EEEEELb0EEEvNS_9BwdParamsE)
        .other          _ZN10layer_norm40ln_parallel_residual_bwd_finalize_kernelINS_22Kernel_traits_finalizeILj1536E6__halfS2_fS2_fjLb0ELj1024ELj4ENS_18Kernel_traits_baseILj1536ES2_S2_fS2_fjLj1024EEEEELb0EEEvNS_9BwdParamsE,@"STO_CUDA_ENTRY STV_DEFAULT"
_ZN10layer_norm40ln_parallel_residual_bwd_finalize_kernelINS_22Kernel_traits_finalizeILj1536E6__halfS2_fS2_fjLb0ELj1024ELj4ENS_18Kernel_traits_baseILj1536ES2_S2_fS2_fjLj1024EEEEELb0EEEvNS_9BwdParamsE:
.text._ZN10layer_norm40ln_parallel_residual_bwd_finalize_kernelINS_22Kernel_traits_finalizeILj1536E6__halfS2_fS2_fjLb0ELj1024ELj4ENS_18Kernel_traits_baseILj1536ES2_S2_fS2_fjLj1024EEEEELb0EEEvNS_9BwdParamsE:
        /* <DEDUP_REMOVED lines=60> */
.L_x_2398:
        /* <DEDUP_REMOVED lines=112> */
.L_x_2397:
[----:B------:R-:W-:Y:S05]  /*0ac0*/  BSYNC.RECONVERGENT B1 ;  /* 0x0000000000017941 */ /* 0x000fea0003800200 */
.L_x_2396:
        /* <DEDUP_REMOVED lines=65> */
.L_x_2400:
[----:B------:R-:W-:Y:S05]  /*0ee0*/  BSYNC.RECONVERGENT B1 ;  /* 0x0000000000017941 */ /* 0x000fea0003800200 */
.L_x_2399:
        /* <DEDUP_REMOVED lines=36> */
.L_x_2402:
[----:B------:R-:W-:Y:S05]  /*1130*/  BSYNC.RECONVERGENT B1 ;  /* 0x0000000000017941 */ /* 0x000fea0003800200 */
.L_x_2401:
        /* <DEDUP_REMOVED lines=18> */
.L_x_2395:
[----:B------:R-:W-:Y:S05]  /*1260*/  BSYNC.RECONVERGENT B0 ;  /* 0x0000000000007941 */ /* 0x000fea0003800200 */
.L_x_2394:
        /* <DEDUP_REMOVED lines=94> */
.L_x_2403:
        /* <DEDUP_REMOVED lines=11> */
.L_x_3575:


//--------------------- .text._ZN10layer_norm31ln_parallel_residual_bwd_kernelINS_13Kernel_traitsI6__halfS2_fS2_fjLj1536ELj1ELj1ELj4ELj8ENS_18Kernel_traits_baseILj1536ES2_S2_fS2_fjLj128EEEEELb1ELb1ELb0EEEvNS_9BwdParamsE --------------------------
	.section	.text._ZN10layer_norm31ln_parallel_residual_bwd_kernelINS_13Kernel_traitsI6__halfS2_fS2_fjLj1536ELj1ELj1ELj4ELj8ENS_18Kernel_traits_baseILj1536ES2_S2_fS2_fjLj128EEEEELb1ELb1ELb0EEEvNS_9BwdParamsE,"ax",@progbits
	.align	128
        .global         _ZN10layer_norm31ln_parallel_residual_bwd_kernelINS_13Kernel_traitsI6__halfS2_fS2_fjLj1536ELj1ELj1ELj4ELj8ENS_18Kernel_traits_baseILj1536ES2_S2_fS2_fjLj128EEEEELb1ELb1ELb0EEEvNS_9BwdParamsE
        .type           _ZN10layer_norm31ln_parallel_residual_bwd_kernelINS_13Kernel_traitsI6__halfS2_fS2_fjLj1536ELj1ELj1ELj4ELj8ENS_18Kernel_traits_baseILj1536ES2_S2_fS2_fjLj128EEEEELb1ELb1ELb0EEEvNS_9BwdParamsE,@function
        .size           _ZN10layer_norm31ln_parallel_residual_bwd_kernelINS_13Kernel_traitsI6__halfS2_fS2_fjLj1536ELj1ELj1ELj4ELj8ENS_18Kernel_traits_baseILj1536ES2_S2_fS2_fjLj128EEEEELb1ELb1ELb0EEEvNS_9BwdParamsE,(.L_x_3576 - _ZN10layer_norm31ln_parallel_residual_bwd_kernelINS_13Kernel_traitsI6__halfS2_fS2_fjLj1536ELj1ELj1ELj4ELj8ENS_18Kernel_traits_baseILj1536ES2_S2_fS2_fjLj128EEEEELb1ELb1ELb0EEEvNS_9BwdParamsE)
        .other          _ZN10layer_norm31ln_parallel_residual_bwd_kernelINS_13Kernel_traitsI6__halfS2_fS2_fjLj1536ELj1ELj1ELj4ELj8ENS_18Kernel_traits_baseILj1536ES2_S2_fS2_fjLj128EEEEELb1ELb1ELb0EEEvNS_9BwdParamsE,@"STO_CUDA_ENTRY STV_DEFAULT"
_ZN10layer_norm31ln_parallel_residual_bwd_kernelINS_13Kernel_traitsI6__halfS2_fS2_fjLj1536ELj1ELj1ELj4ELj8ENS_18Kernel_traits_baseILj1536ES2_S2_fS2_fjLj128EEEEELb1ELb1ELb0EEEvNS_9BwdParamsE:
.text._ZN10layer_norm31ln_parallel_residual_bwd_kernelINS_13Kernel_traitsI6__halfS2_fS2_fjLj1536ELj1ELj1ELj4ELj8ENS_18Kernel_traits_baseILj1536ES2_S2_fS2_fjLj128EEEEELb1ELb1ELb0EEEvNS_9BwdParamsE:
        /* <DEDUP_REMOVED lines=19> */
[C---:B-1----:R-:W-:Y:S01]  /*0130*/  @P2 IMAD.WIDE.U32 R6, R3.reuse, 0x8, R6 ;  /* 0x0000000803062825 */ /* 0x042fe200078e0006 */
[----:B------:R-:W-:-:S04]  /*0140*/  @P2 IADD3 R3, PT, PT, R3, 0x80, RZ ;  /* 0x0000008003032810 */ /* 0x000fc80007ffe0ff */
        /* <DEDUP_REMOVED lines=21> */
[----:B------:R-:W-:Y:S01]  /*02a0*/  SHF.R.U64 R3, R12, 0x10, R13 ;  /* 0x000000100c037819 */ /* 0x000fe2000000120d */
[----:B------:R-:W-:Y:S01]  /*02b0*/  IMAD.MOV.U32 R82, RZ, RZ, R8 ;  /* 0x000000ffff527224 */ /* 0x000fe200078e0008 */
[----:B------:R-:W-:Y:S02]  /*02c0*/  SHF.R.U64 R83, R8, 0x10, R9 ;  /* 0x0000001008537819 */ /* 0x000fe40000001209 */
[----:B------:R-:W-:Y:S02]  /*02d0*/  CS2R R20, SRZ ;  /* 0x0000000000147805 */ /* 0x000fe4000001ff00 */
[----:B------:R-:W-:Y:S02]  /*02e0*/  PRMT R87, R87, 0x5410, R3 ;  /* 0x0000541057577816 */ /* 0x000fe40000000003 */
[----:B------:R-:W-:-:S02]  /*02f0*/  CS2R R22, SRZ ;  /* 0x0000000000167805 */ /* 0x000fc4000001ff00 */
[----:B------:R-:W-:Y:S02]  /*0300*/  MOV R84, R9 ;  /* 0x0000000900547202 */ /* 0x000fe40000000f00 */
[----:B------:R-:W-:Y:S02]  /*0310*/  CS2R R32, SRZ ;  /* 0x0000000000207805 */ /* 0x000fe4000001ff00 */
[----:B------:R-:W-:Y:S02]  /*0320*/  SHF.R.U32.HI R85, RZ, 0x10, R9 ;  /* 0x00000010ff557819 */ /* 0x000fe40000011609 */
[----:B------:R-:W-:Y:S02]  /*0330*/  CS2R R34, SRZ ;  /* 0x0000000000227805 */ /* 0x000fe4000001ff00 */
[----:B------:R-:W-:Y:S02]  /*0340*/  MOV R89, R13 ;  /* 0x0000000d00597202 */ /* 0x000fe40000000f00 */
[----:B------:R-:W-:-:S02]  /*0350*/  CS2R R24, SRZ ;  /* 0x0000000000187805 */ /* 0x000fc4000001ff00 */
[----:B------:R-:W-:Y:S02]  /*0360*/  SHF.R.U32.HI R4, RZ, 0x10, R13 ;  /* 0x00000010ff047819 */ /* 0x000fe4000001160d */
[----:B------:R-:W-:Y:S02]  /*0370*/  CS2R R26, SRZ ;  /* 0x00000000001a7805 */ /* 0x000fe4000001ff00 */
[--C-:B------:R-:W-:Y:S02]  /*0380*/  SHF.R.U64 R90, R64, 0x10, R65.reuse ;  /* 0x00000010405a7819 */ /* 0x100fe40000001241 */
[----:B------:R-:W-:Y:S01]  /*0390*/  CS2R R28, SRZ ;  /* 0x00000000001c7805 */ /* 0x000fe2000001ff00 */
[----:B0-----:R-:W-:Y:S01]  /*03a0*/  UISETP.NE.AND UP0, UPT, UR4, URZ, UPT ;  /* 0x000000ff0400728c */ /* 0x001fe2000bf05270 */
[----:B------:R-:W-:Y:S02]  /*03b0*/  SHF.R.U32.HI R3, RZ, 0x10, R65 ;  /* 0x00000010ff037819 */ /* 0x000fe40000011641 */
        /* <DEDUP_REMOVED lines=9> */
[----:B------:R-:W-:Y:S01]  /*0450*/  PRMT R89, R89, 0x5410, R4 ;  /* 0x0000541059597816 */ /* 0x000fe20000000004 */
[----:B------:R-:W-:Y:S01]  /*0460*/  UPLOP3.LUT UP1, UPT, UPT, UPT, UPT, 0x40, 0x4 ;  /* 0x000000000004789c */ /* 0x000fe20003f2e870 */
[----:B------:R-:W-:Y:S01]  /*0470*/  PRMT R90, R90, 0x5410, R3 ;  /* 0x000054105a5a7816 */ /* 0x000fe20000000003 */
[----:B------:R-:W0:Y:S01]  /*0480*/  LDCU UR26, c[0x0][0x408] ;  /* 0x00008100ff1a77ac */ /* 0x000e220008000800 */
[----:B------:R-:W-:Y:S01]  /*0490*/  PLOP3.LUT P4, PT, PT, PT, UP0, 0x80, 0x8 ;  /* 0x000000000008781c */ /* 0x000fe20003f8f008 */
        /* <DEDUP_REMOVED lines=9> */
.L_x_2445:
[----:B0-----:R-:W-:Y:S02]  /*0530*/  UIMAD.WIDE UR18, UR4, 0x4, UR14 ;  /* 0x00000004041278a5 */ /* 0x001fe4000f8e020e */
[----:B------:R-:W-:-:S04]  /*0540*/  UIMAD.WIDE UR16, UR4, 0x4, UR12 ;  /* 0x00000004041078a5 */ /* 0x000fc8000f8e020c */
[----:B-123--:R-:W-:Y:S01]  /*0550*/  IMAD.U32 R14, RZ, RZ, UR18 ;  /* 0x00000012ff0e7e24 */ /* 0x00efe2000f8e00ff */
[----:B------:R-:W-:Y:S01]  /*0560*/  MOV R15, UR19 ;  /* 0x00000013000f7c02 */ /* 0x000fe20008000f00 */
[----:B------:R-:W-:Y:S01]  /*0570*/  IMAD.U32 R56, RZ, RZ, UR16 ;  /* 0x00000010ff387e24 */ /* 0x000fe2000f8e00ff */
[----:B------:R-:W-:-:S03]  /*0580*/  MOV R57, UR17 ;  /* 0x0000001100397c02 */ /* 0x000fc60008000f00 */
[----:B-----5:R0:W5:Y:S04]  /*0590*/  LDG.E R14, desc[UR20][R14.64] ;  /* 0x000000140e0e7981 */ /* 0x020168000c1e1900 */
[----:B------:R-:W2:Y:S01]  /*05a0*/  LDG.E R56, desc[UR20][R56.64] ;  /* 0x0000001438387981 */ /* 0x000ea2000c1e1900 */
[----:B-1----:R-:W-:Y:S01]  /*05b0*/  UIMAD UR5, UR4, UR8, URZ ;  /* 0x00000008040572a4 */ /* 0x002fe2000f8e02ff */
[----:B------:R-:W-:Y:S01]  /*05c0*/  BSSY.RECONVERGENT B0, `(.L_x_2405) ;  /* 0x0000049000007945 */ /* 0x000fe20003800200 */
[C---:B------:R-:W-:Y:S01]  /*05d0*/  ISETP.GE.U32.AND P2, PT, R2.reuse, 0x100, PT ;  /* 0x000001000200780c */ /* 0x040fe20003f46070 */
[----:B------:R-:W-:Y:S01]  /*05e0*/  IMAD.MOV.U32 R88, RZ, RZ, RZ ;  /* 0x000000ffff587224 */ /* 0x000fe200078e00ff */
[----:B------:R-:W-:Y:S01]  /*05f0*/  USHF.R.S32.HI UR6, URZ, 0x1f, UR5 ;  /* 0x0000001fff067899 */ /* 0x000fe20008011405 */
[----:B------:R-:W-:-:S03]  /*0600*/  ISETP.GE.U32.AND P3, PT, R2, 0x180, PT ;  /* 0x000001800200780c */ /* 0x000fc60003f66070 */
[----:B------:R-:W-:-:S06]  /*0610*/  ULEA.HI UR6, UR6, UR5, URZ, 0x2 ;  /* 0x0000000506067291 */ /* 0x000fcc000f8f10ff */
[----:B------:R-:W-:-:S05]  /*0620*/  IMAD.U32 R59, RZ, RZ, UR6 ;  /* 0x00000006ff3b7e24 */ /* 0x000fca000f8e00ff */
[----:B------:R-:W-:-:S04]  /*0630*/  LEA.HI.SX32 R4, R59, R0, 0x1e ;  /* 0x000000003b047211 */ /* 0x000fc800078ff2ff */
[----:B0-----:R-:W-:Y:S02]  /*0640*/  MOV R15, R4 ;  /* 0x00000004000f7202 */ /* 0x001fe40000000f00 */
[----:B-----5:R-:W-:Y:S01]  /*0650*/  R2UR UR16, R14 ;  /* 0x000000000e1072ca */ /* 0x020fe200000e0000 */
[----:B------:R-:W-:Y:S01]  /*0660*/  HFMA2 R14, -RZ, RZ, 0, 0 ;  /* 0x00000000ff0e7431 */ /* 0x000fe200000001ff */
[----:B--2---:R-:W-:Y:S01]  /*0670*/  FSEL R86, R56, RZ, !P4 ;  /* 0x000000ff38567208 */ /* 0x004fe20006000000 */
[----:B------:R-:W-:-:S12]  /*0680*/  @!P1 BRA `(.L_x_2406) ;  /* 0x0000000000f09947 */ /* 0x000fd80003800000 */
[----:B------:R-:W0:Y:S08]  /*0690*/  LDC.64 R56, c[0x0][0x428] ;  /* 0x00010a00ff387b82 */ /* 0x000e300000000a00 */
[----:B------:R-:W1:Y:S01]  /*06a0*/  LDC.64 R12, c[0x0][0x3a8] ;  /* 0x0000ea00ff0c7b82 */ /* 0x000e620000000a00 */
[----:B------:R-:W-:Y:S02]  /*06b0*/  ISETP.NE.U32.AND P0, PT, RZ, UR28, PT ;  /* 0x0000001cff007c0c */ /* 0x000fe4000bf05070 */
[----:B------:R-:W-:-:S02]  /*06c0*/  ISETP.NE.U32.AND P1, PT, RZ, UR24, PT ;  /* 0x00000018ff007c0c */ /* 0x000fc4000bf25070 */
[----:B------:R-:W-:-:S03]  /*06d0*/  ISETP.NE.AND.EX P0, PT, RZ, UR29, PT, P0 ;  /* 0x0000001dff007c0c */ /* 0x000fc6000bf05300 */
[----:B------:R-:W2:Y:S01]  /*06e0*/  LDC.64 R80, c[0x0][0x3b0] ;  /* 0x0000ec00ff507b82 */ /* 0x000ea20000000a00 */
[----:B0-----:R-:W-:-:S09]  /*06f0*/  IMAD.WIDE.U32 R56, R4, 0x8, R56 ;  /* 0x0000000804387825 */ /* 0x001fd200078e0038 */
        /* <DEDUP_REMOVED lines=9> */
[----:B------:R1:W5:Y:S02]  /*0790*/  LDG.E R6, desc[UR20][R80.64] ;  /* 0x0000001450067981 */ /* 0x000364000c1e1900 */
[----:B-1----:R-:W-:Y:S02]  /*07a0*/  HADD2.F32 R80, -RZ, R65.H0_H0 ;  /* 0x20000041ff507230 */ /* 0x002fe40000004100 */
[----:B0-----:R-:W-:-:S05]  /*07b0*/  @P1 IMAD.WIDE.U32 R58, R4, 0x4, R58 ;  /* 0x00000004043a1825 */ /* 0x001fca00078e003a */
[----:B------:R0:W5:Y:S01]  /*07c0*/  @P1 LDG.E R5, desc[UR20][R58.64] ;  /* 0x000000143a051981 */ /* 0x000162000c1e1900 */
[----:B---3--:R-:W-:Y:S01]  /*07d0*/  IMAD.MOV.U32 R60, RZ, RZ, R56 ;  /* 0x000000ffff3c7224 */ /* 0x008fe200078e0038 */
[--C-:B------:R-:W-:Y:S02]  /*07e0*/  SHF.R.U64 R11, R56, 0x10, R57.reuse ;  /* 0x00000010380b7819 */ /* 0x100fe40000001239 */
[----:B------:R-:W-:Y:S02]  /*07f0*/  MOV R78, R57 ;  /* 0x00000039004e7202 */ /* 0x000fe40000000f00 */
[----:B------:R-:W-:Y:S01]  /*0800*/  SHF.R.U32.HI R56, RZ, 0x10, R57 ;  /* 0x00000010ff387819 */ /* 0x000fe20000011639 */
[----:B------:R-:W-:Y:S02]  /*0810*/  HADD2.F32 R57, -RZ, R60.H0_H0 ;  /* 0x2000003cff397230 */ /* 0x000fe40000004100 */
[----:B----4-:R-:W-:Y:S01]  /*0820*/  FADD.FTZ R3, -R86, R12 ;  /* 0x0000000c56037221 */ /* 0x010fe20000010100 */
[----:B------:R-:W-:-:S02]  /*0830*/  HADD2.F32 R12, -RZ, R64.H0_H0 ;  /* 0x20000040ff0c7230 */ /* 0x000fc40000004100 */
[C---:B------:R-:W-:Y:S01]  /*0840*/  FADD.FTZ R13, -R86.reuse, R13 ;  /* 0x0000000d560d7221 */ /* 0x040fe20000010100 */
[----:B------:R-:W-:Y:S01]  /*0850*/  FADD.FTZ R14, -R86, R14 ;  /* 0x0000000e560e7221 */ /* 0x000fe20000010100 */
[----:B0-----:R-:W-:Y:S02]  /*0860*/  HADD2.F32 R58, -RZ, R11.H0_H0 ;  /* 0x2000000bff3a7230 */ /* 0x001fe40000004100 */
[----:B------:R-:W-:Y:S01]  /*0870*/  FMUL.FTZ R3, R3, UR16 ;  /* 0x0000001003037c20 */ /* 0x000fe20008410000 */
[----:B------:R-:W-:Y:S01]  /*0880*/  FMUL.FTZ R60, R13, UR16 ;  /* 0x000000100d3c7c20 */ /* 0x000fe20008410000 */
[----:B------:R-:W-:Y:S02]  /*0890*/  HADD2.F32 R11, -RZ, R90.H0_H0 ;  /* 0x2000005aff0b7230 */ /* 0x000fe40000004100 */
[-C--:B------:R-:W-:Y:S01]  /*08a0*/  FMUL.FTZ R12, R12, R57.reuse ;  /* 0x000000390c0c7220 */ /* 0x080fe20000410000 */
[----:B------:R-:W-:Y:S02]  /*08b0*/  HADD2.F32 R13, -RZ, R78.H0_H0 ;  /* 0x2000004eff0d7230 */ /* 0x000fe40000004100 */
[----:B------:R-:W-:Y:S01]  /*08c0*/  FMUL.FTZ R81, R14, UR16 ;  /* 0x000000100e517c20 */ /* 0x000fe20008410000 */
[----:B------:R-:W-:Y:S01]  /*08d0*/  FADD.FTZ R15, -R86, R15 ;  /* 0x0000000f560f7221 */ /* 0x000fe20000010100 */
[----:B------:R-:W-:Y:S01]  /*08e0*/  FADD.FTZ R28, R28, R57 ;  /* 0x000000391c1c7221 */ /* 0x000fe20000010000 */
[----:B------:R-:W-:Y:S01]  /*08f0*/  FFMA.FTZ R20, R3, R57, R20 ;  /* 0x0000003903147223 */ /* 0x000fe20000010014 */
[----:B------:R-:W-:Y:S01]  /*0900*/  FMUL.FTZ R11, R11, R58 ;  /* 0x0000003a0b0b7220 */ /* 0x000fe20000410000 */
[----:B------:R-:W-:Y:S01]  /*0910*/  FADD.FTZ R14, RZ, R12 ;  /* 0x0000000cff0e7221 */ /* 0x000fe20000010000 */
[----:B------:R-:W-:Y:S01]  /*0920*/  FADD.FTZ R30, R30, R13 ;  /* 0x0000000d1e1e7221 */ /* 0x000fe20000010000 */
[-C--:B------:R-:W-:Y:S01]  /*0930*/  FFMA.FTZ R22, R81, R13.reuse, R22 ;  /* 0x0000000d51167223 */ /* 0x080fe20000010016 */
[----:B------:R-:W-:Y:S01]  /*0940*/  FMUL.FTZ R80, R80, R13 ;  /* 0x0000000d50507220 */ /* 0x000fe20000410000 */
[----:B------:R-:W-:Y:S01]  /*0950*/  FFMA.FTZ R57, R3, R12, RZ ;  /* 0x0000000c03397223 */ /* 0x000fe200000100ff */
[----:B------:R-:W-:-:S02]  /*0960*/  HADD2.F32 R56, -RZ, R56.H0_H0 ;  /* 0x20000038ff387230 */ /* 0x000fc40000004100 */
[----:B------:R-:W-:Y:S01]  /*0970*/  FMUL.FTZ R78, R15, UR16 ;  /* 0x000000100f4e7c20 */ /* 0x000fe20008410000 */
[----:B------:R-:W-:Y:S02]  /*0980*/  HADD2.F32 R13, -RZ, R90.H1_H1 ;  /* 0x3000005aff0d7230 */ /* 0x000fe40000004100 */
        /* <DEDUP_REMOVED lines=10> */
[----:B------:R-:W-:Y:S01]  /*0a30*/  FFMA.FTZ R88, R78, R13, R15 ;  /* 0x0000000d4e587223 */ /* 0x000fe2000001000f */
[----:B------:R-:W-:-:S07]  /*0a40*/  VIADD R15, R4, 0x80 ;  /* 0x00000080040f7836 */ /* 0x000fce0000000000 */
.L_x_2406:
[----:B---34-:R-:W-:Y:S05]  /*0a50*/  BSYNC.RECONVERGENT B0 ;  /* 0x0000000000007941 */ /* 0x018fea0003800200 */
.L_x_2405:
[----:B------:R-:W-:Y:S04]  /*0a60*/  BSSY.RECONVERGENT B0, `(.L_x_2407) ;  /* 0x000003e000007945 */ /* 0x000fe80003800200 */
[----:B------:R-:W-:Y:S05]  /*0a70*/  @!P2 BRA `(.L_x_2408) ;  /* 0x0000000000f0a947 */ /* 0x000fea0003800000 */
[----:B------:R-:W0:Y:S01]  /*0a80*/  LDC.64 R92, c[0x0][0x428] ;  /* 0x00010a00ff5c7b82 */ /* 0x000e220000000a00 */
[----:B------:R-:W-:-:S04]  /*0a90*/  ISETP.NE.U32.AND P0, PT, RZ, UR24, PT ;  /* 0x00000018ff007c0c */ /* 0x000fc8000bf05070 */
[----:B------:R-:W-:-:S03]  /*0aa0*/  ISETP.NE.AND.EX P1, PT, RZ, UR25, PT, P0 ;  /* 0x00000019ff007c0c */ /* 0x000fc6000bf25300 */
[----:B------:R-:W1:Y:S10]  /*0ab0*/  LDC.64 R56, c[0x0][0x3a8] ;  /* 0x0000ea00ff387b82 */ /* 0x000e740000000a00 */
[----:B------:R-:W2:Y:S01]  /*0ac0*/  @P1 LDC.64 R62, c[0x0][0x3b8] ;  /* 0x0000ee00ff3e1b82 */ /* 0x000ea20000000a00 */
[----:B0-----:R-:W-:-:S06]  /*0ad0*/  IMAD.WIDE.U32 R92, R15, 0x8, R92 ;  /* 0x000000080f5c7825 */ /* 0x001fcc00078e005c */
[----:B------:R-:W3:Y:S01]  /*0ae0*/  LDG.E.64 R92, desc[UR20][R92.64] ;  /* 0x000000145c5c7981 */ /* 0x000ee2000c1e1b00 */
[----:B-1----:R-:W-:-:S06]  /*0af0*/  IMAD.WIDE.U32 R56, R15, 0x10, R56 ;  /* 0x000000100f387825 */ /* 0x002fcc00078e0038 */
[----:B------:R-:W4:Y:S01]  /*0b00*/  LDG.E.128 R56, desc[UR20][R56.64] ;  /* 0x0000001438387981 */ /* 0x000f22000c1e1d00 */
[----:B------:R-:W-:-:S04]  /*0b10*/  ISETP.NE.U32.AND P0, PT, RZ, UR28, PT ;  /* 0x0000001cff007c0c */ /* 0x000fc8000bf05070 */
[----:B------:R-:W-:Y:S01]  /*0b20*/  ISETP.NE.AND.EX P0, PT, RZ, UR29, PT, P0 ;  /* 0x0000001dff007c0c */ /* 0x000fe2000bf05300 */
[C---:B--2---:R-:W-:Y:S02]  /*0b30*/  @P1 IMAD.WIDE.U32 R76, R15.reuse, 0x4, R62 ;  /* 0x000000040f4c1825 */ /* 0x044fe400078e003e */
[----:B------:R-:W0:Y:S03]  /*0b40*/  LDC.64 R62, c[0x0][0x3b0] ;  /* 0x0000ec00ff3e7b82 */ /* 0x000e260000000a00 */
[----:B------:R1:W5:Y:S07]  /*0b50*/  @P1 LDG.E R7, desc[UR20][R76.64] ;  /* 0x000000144c071981 */ /* 0x00036e000c1e1900 */
[----:B-1----:R-:W1:Y:S02]  /*0b60*/  @P0 LDC.64 R76, c[0x0][0x438] ;  /* 0x00010e00ff4c0b82 */ /* 0x002e640000000a00 */
[----:B-1----:R-:W-:-:S05]  /*0b70*/  @P0 IMAD.WIDE.U32 R76, R15, 0x10, R76 ;  /* 0x000000100f4c0825 */ /* 0x002fca00078e004c */
[----:B------:R0:W5:Y:S02]  /*0b80*/  @P0 LDG.E.128 R16, desc[UR20][R76.64] ;  /* 0x000000144c100981 */ /* 0x000164000c1e1d00 */
[----:B0-----:R-:W-:-:S05]  /*0b90*/  IMAD.WIDE.U32 R76, R15, 0x4, R62 ;  /* 0x000000040f4c7825 */ /* 0x001fca00078e003e */
[----:B------:R0:W5:Y:S01]  /*0ba0*/  LDG.E R8, desc[UR20][R76.64] ;  /* 0x000000144c087981 */ /* 0x000162000c1e1900 */
[----:B------:R-:W-:Y:S02]  /*0bb0*/  IADD3 R15, PT, PT, R15, 0x80, RZ ;  /* 0x000000800f0f7810 */ /* 0x000fe40007ffe0ff */
[----:B---3--:R-:W-:-:S05]  /*0bc0*/  MOV R62, R92 ;  /* 0x0000005c003e7202 */ /* 0x008fca0000000f00 */
[----:B------:R-:W-:Y:S02]  /*0bd0*/  HADD2.F32 R63, -RZ, R62.H0_H0 ;  /* 0x2000003eff3f7230 */ /* 0x000fe40000004100 */
[----:B----4-:R-:W-:Y:S01]  /*0be0*/  FADD.FTZ R56, -R86, R56 ;  /* 0x0000003856387221 */ /* 0x010fe20000010100 */
[----:B------:R-:W-:-:S03]  /*0bf0*/  HADD2.F32 R62, -RZ, R82.H1_H1 ;  /* 0x30000052ff3e7230 */ /* 0x000fc60000004100 */
[----:B------:R-:W-:Y:S01]  /*0c00*/  FMUL.FTZ R61, R56, UR16 ;  /* 0x00000010383d7c20 */ /* 0x000fe20008410000 */
[----:B------:R-:W-:Y:S01]  /*0c10*/  SHF.R.U64 R56, R92, 0x10, R93 ;  /* 0x000000105c387819 */ /* 0x000fe2000000125d */
[----:B------:R-:W-:Y:S01]  /*0c20*/  FADD.FTZ R57, -R86, R57 ;  /* 0x0000003956397221 */ /* 0x000fe20000010100 */
[----:B------:R-:W-:Y:S01]  /*0c30*/  FADD.FTZ R44, R44, R63 ;  /* 0x0000003f2c2c7221 */ /* 0x000fe20000010000 */
[-C--:B------:R-:W-:Y:S01]  /*0c40*/  FFMA.FTZ R32, R61, R63.reuse, R32 ;  /* 0x0000003f3d207223 */ /* 0x080fe20000010020 */
[----:B------:R-:W-:Y:S01]  /*0c50*/  FMUL.FTZ R62, R62, R63 ;  /* 0x0000003f3e3e7220 */ /* 0x000fe20000410000 */
[----:B------:R-:W-:Y:S02]  /*0c60*/  HADD2.F32 R56, -RZ, R56.H0_H0 ;  /* 0x20000038ff387230 */ /* 0x000fe40000004100 */
[----:B------:R-:W-:Y:S01]  /*0c70*/  FMUL.FTZ R66, R57, UR16 ;  /* 0x0000001039427c20 */ /* 0x000fe20008410000 */
[----:B------:R-:W-:Y:S02]  /*0c80*/  HADD2.F32 R63, -RZ, R83.H1_H1 ;  /* 0x30000053ff3f7230 */ /* 0x000fe40000004100 */
[----:B------:R-:W-:Y:S01]  /*0c90*/  FADD.FTZ R58, -R86, R58 ;  /* 0x0000003a563a7221 */ /* 0x000fe20000010100 */
[----:B0-----:R-:W-:-:S02]  /*0ca0*/  IMAD.MOV.U32 R77, RZ, RZ, R93 ;  /* 0x000000ffff4d7224 */ /* 0x001fc400078e005d */
[----:B------:R-:W-:Y:S01]  /*0cb0*/  FADD.FTZ R59, -R86, R59 ;  /* 0x0000003b563b7221 */ /* 0x000fe20000010100 */
[----:B------:R-:W-:Y:S01]  /*0cc0*/  FADD.FTZ R45, R45, R56 ;  /* 0x000000382d2d7221 */ /* 0x000fe20000010000 */
[-C--:B------:R-:W-:Y:S01]  /*0cd0*/  FFMA.FTZ R33, R66, R56.reuse, R33 ;  /* 0x0000003842217223 */ /* 0x080fe20000010021 */
[----:B------:R-:W-:Y:S01]  /*0ce0*/  FMUL.FTZ R63, R63, R56 ;  /* 0x000000383f3f7220 */ /* 0x000fe20000410000 */
[----:B------:R-:W-:Y:S01]  /*0cf0*/  SHF.R.U32.HI R56, RZ, 0x10, R93 ;  /* 0x00000010ff387819 */ /* 0x000fe2000001165d */
[----:B------:R-:W-:Y:S02]  /*0d00*/  HADD2.F32 R77, -RZ, R77.H0_H0 ;  /* 0x2000004dff4d7230 */ /* 0x000fe40000004100 */
[----:B------:R-:W-:Y:S01]  /*0d10*/  FMUL.FTZ R79, R58, UR16 ;  /* 0x000000103a4f7c20 */ /* 0x000fe20008410000 */
[----:B------:R-:W-:Y:S02]  /*0d20*/  HADD2.F32 R58, -RZ, R84.H1_H1 ;  /* 0x30000054ff3a7230 */ /* 0x000fe40000004100 */
[----:B------:R-:W-:Y:S01]  /*0d30*/  FMUL.FTZ R76, R59, UR16 ;  /* 0x000000103b4c7c20 */ /* 0x000fe20008410000 */
[----:B------:R-:W-:Y:S01]  /*0d40*/  FADD.FTZ R14, R14, R62 ;  /* 0x0000003e0e0e7221 */ /* 0x000fe20000010000 */
[----:B------:R-:W-:Y:S01]  /*0d50*/  FFMA.FTZ R59, R61, R62, R88 ;  /* 0x0000003e3d3b7223 */ /* 0x000fe20000010058 */
[----:B------:R-:W-:-:S02]  /*0d60*/  HADD2.F32 R56, -RZ, R56.H0_H0 ;  /* 0x20000038ff387230 */ /* 0x000fc40000004100 */
[----:B------:R-:W-:Y:S01]  /*0d70*/  FADD.FTZ R46, R46, R77 ;  /* 0x0000004d2e2e7221 */ /* 0x000fe20000010000 */
[-C--:B------:R-:W-:Y:S01]  /*0d80*/  FFMA.FTZ R34, R79, R77.reuse, R34 ;  /* 0x0000004d4f227223 */ /* 0x080fe20000010022 */
[----:B------:R-:W-:Y:S02]  /*0d90*/  HADD2.F32 R57, -RZ, R85.H1_H1 ;  /* 0x30000055ff397230 */ /* 0x000fe40000004100 */
[----:B------:R-:W-:Y:S01]  /*0da0*/  FMUL.FTZ R77, R58, R77 ;  /* 0x0000004d3a4d7220 */ /* 0x000fe20000410000 */
[----:B------:R-:W-:Y:S01]  /*0db0*/  FADD.FTZ R14, R14, R63 ;  /* 0x0000003f0e0e7221 */ /* 0x000fe20000010000 */
[----:B------:R-:W-:Y:S01]  /*0dc0*/  FFMA.FTZ R58, R66, R63, R59 ;  /* 0x0000003f423a7223 */ /* 0x000fe2000001003b */
[-C--:B------:R-:W-:Y:S02]  /*0dd0*/  FMUL.FTZ R74, R57, R56.reuse ;  /* 0x00000038394a7220 */ /* 0x080fe40000410000 */
[----:B------:R-:W-:Y:S01]  /*0de0*/  FADD.FTZ R59, R14, R77 ;  /* 0x0000004d0e3b7221 */ /* 0x000fe20000010000 */
[----:B------:R-:W-:Y:S01]  /*0df0*/  FFMA.FTZ R57, R79, R77, R58 ;  /* 0x0000004d4f397223 */ /* 0x000fe2000001003a */
[----:B------:R-:W-:Y:S01]  /*0e00*/  FADD.FTZ R47, R47, R56 ;  /* 0x000000382f2f7221 */ /* 0x000fe20000010000 */
[C---:B------:R-:W-:Y:S01]  /*0e10*/  FFMA.FTZ R35, R76.reuse, R56, R35 ;  /* 0x000000384c237223 */ /* 0x040fe20000010023 */
[----:B------:R-:W-:Y:S01]  /*0e20*/  FADD.FTZ R14, R59, R74 ;  /* 0x0000004a3b0e7221 */ /* 0x000fe20000010000 */
[----:B------:R-:W-:-:S07]  /*0e30*/  FFMA.FTZ R88, R76, R74, R57 ;  /* 0x0000004a4c587223 */ /* 0x000fce0000010039 */
.L_x_2408:
[----:B------:R-:W-:Y:S05]  /*0e40*/  BSYNC.RECONVERGENT B0 ;  /* 0x0000000000007941 */ /* 0x000fea0003800200 */
.L_x_2407:
[----:B------:R-:W-:Y:S04]  /*0e50*/  BSSY.RECONVERGENT B0, `(.L_x_2409) ;  /* 0x000003d000007945 */ /* 0x000fe80003800200 */
[----:B------:R-:W-:Y:S05]  /*0e60*/  @!P3 BRA `(.L_x_2410) ;  /* 0x0000000000ecb947 */ /* 0x000fea0003800000 */
[----:B------:R-:W-:Y:S01]  /*0e70*/  ISETP.NE.U32.AND P0, PT, RZ, UR24, PT ;  /* 0x00000018ff007c0c */ /* 0x000fe2000bf05070 */
[----:B------:R-:W0:Y:S03]  /*0e80*/  LDC.64 R68, c[0x0][0x428] ;  /* 0x00010a00ff447b82 */ /* 0x000e260000000a00 */
[----:B------:R-:W-:-:S05]  /*0e90*/  ISETP.NE.AND.EX P1, PT, RZ, UR25, PT, P0 ;  /* 0x00000019ff007c0c */ /* 0x000fca000bf25300 */
[----:B------:R-:W1:Y:S08]  /*0ea0*/  LDC.64 R56, c[0x0][0x3a8] ;  /* 0x0000ea00ff387b82 */ /* 0x000e700000000a00 */
[----:B------:R-:W2:Y:S01]  /*0eb0*/  @P1 LDC.64 R70, c[0x0][0x3b8] ;  /* 0x0000ee00ff461b82 */ /* 0x000ea20000000a00 */
[----:B0-----:R-:W-:-:S06]  /*0ec0*/  IMAD.WIDE.U32 R68, R15, 0x8, R68 ;  /* 0x000000080f447825 */ /* 0x001fcc00078e0044 */
[----:B------:R-:W3:Y:S01]  /*0ed0*/  LDG.E.64 R68, desc[UR20][R68.64] ;  /* 0x0000001444447981 */ /* 0x000ee2000c1e1b00 */
[----:B-1----:R-:W-:-:S06]  /*0ee0*/  IMAD.WIDE.U32 R56, R15, 0x10, R56 ;  /* 0x000000100f387825 */ /* 0x002fcc00078e0038 */
[----:B------:R-:W4:Y:S01]  /*0ef0*/  LDG.E.128 R56, desc[UR20][R56.64] ;  /* 0x0000001438387981 */ /* 0x000f22000c1e1d00 */
[C---:B--2---:R-:W-:Y:S02]  /*0f00*/  @P1 IMAD.WIDE.U32 R92, R15.reuse, 0x4, R70 ;  /* 0x000000040f5c1825 */ /* 0x044fe400078e0046 */
[----:B------:R-:W0:Y:S03]  /*0f10*/  LDC.64 R70, c[0x0][0x3b0] ;  /* 0x0000ec00ff467b82 */ /* 0x000e260000000a00 */
[----:B------:R0:W5:Y:S02]  /*0f20*/  @P1 LDG.E R9, desc[UR20][R92.64] ;  /* 0x000000145c091981 */ /* 0x000164000c1e1900 */
[----:B0-----:R-:W-:-:S05]  /*0f30*/  IMAD.WIDE.U32 R92, R15, 0x4, R70 ;  /* 0x000000040f5c7825 */ /* 0x001fca00078e0046 */
[----:B------:R-:W5:Y:S01]  /*0f40*/  LDG.E R10, desc[UR20][R92.64] ;  /* 0x000000145c0a7981 */ /* 0x000f62000c1e1900 */
[----:B------:R-:W-:-:S04]  /*0f50*/  ISETP.NE.U32.AND P0, PT, RZ, UR28, PT ;  /* 0x0000001cff007c0c */ /* 0x000fc8000bf05070 */
[----:B------:R-:W-:-:S13]  /*0f60*/  ISETP.NE.AND.EX P0, PT, RZ, UR29, PT, P0 ;  /* 0x0000001dff007c0c */ /* 0x000fda000bf05300 */
[----:B------:R-:W0:Y:S01]  /*0f70*/  @P0 LDC.64 R72, c[0x0][0x438] ;  /* 0x00010e00ff480b82 */ /* 0x000e220000000a00 */
[----:B------:R-:W-:Y:S02]  /*0f80*/  HADD2.F32 R67, -RZ, R87.H0_H0 ;  /* 0x20000057ff437230 */ /* 0x000fe40000004100 */
[----:B0-----:R-:W-:-:S05]  /*0f90*/  @P0 IMAD.WIDE.U32 R72, R15, 0x10, R72 ;  /* 0x000000100f480825 */ /* 0x001fca00078e0048 */
[----:B------:R0:W5:Y:S02]  /*0fa0*/  @P0 LDG.E.128 R48, desc[UR20][R72.64] ;  /* 0x0000001448300981 */ /* 0x000164000c1e1d00 */
[----:B0-----:R-:W-:Y:S02]  /*0fb0*/  HADD2.F32 R73, -RZ, R89.H1_H1 ;  /* 0x30000059ff497230 */ /* 0x001fe40000004100 */
[----:B---3--:R-:W-:Y:S01]  /*0fc0*/  IMAD.MOV.U32 R70, RZ, RZ, R68 ;  /* 0x000000ffff467224 */ /* 0x008fe200078e0044 */
[----:B------:R-:W-:Y:S02]  /*0fd0*/  SHF.R.U64 R68, R68, 0x10, R69 ;  /* 0x0000001044447819 */ /* 0x000fe40000001245 */
[----:B------:R-:W-:Y:S02]  /*0fe0*/  MOV R71, R69 ;  /* 0x0000004500477202 */ /* 0x000fe40000000f00 */
[----:B------:R-:W-:Y:S02]  /*0ff0*/  HADD2.F32 R70, -RZ, R70.H0_H0 ;  /* 0x20000046ff467230 */ /* 0x000fe40000004100 */
[C---:B----4-:R-:W-:Y:S01]  /*1000*/  FADD.FTZ R56, -R86.reuse, R56 ;  /* 0x0000003856387221 */ /* 0x050fe20000010100 */
[C---:B------:R-:W-:Y:S01]  /*1010*/  FADD.FTZ R57, -R86.reuse, R57 ;  /* 0x0000003956397221 */ /* 0x040fe20000010100 */
[----:B------:R-:W-:-:S02]  /*1020*/  FADD.FTZ R58, -R86, R58 ;  /* 0x0000003a563a7221 */ /* 0x000fc40000010100 */
[----:B------:R-:W-:Y:S01]  /*1030*/  FMUL.FTZ R75, R56, UR16 ;  /* 0x00000010384b7c20 */ /* 0x000fe20008410000 */
[----:B------:R-:W-:Y:S01]  /*1040*/  HADD2.F32 R56, -RZ, R68.H0_H0 ;  /* 0x20000044ff387230 */ /* 0x000fe20000004100 */
[----:B------:R-:W-:Y:S01]  /*1050*/  SHF.R.U32.HI R15, RZ, 0x10, R69 ;  /* 0x00000010ff0f7819 */ /* 0x000fe20000011645 */
[----:B------:R-:W-:Y:S01]  /*1060*/  FADD.FTZ R36, R36, R70 ;  /* 0x0000004624247221 */ /* 0x000fe20000010000 */
[-C--:B------:R-:W-:Y:S01]  /*1070*/  FFMA.FTZ R24, R75, R70.reuse, R24 ;  /* 0x000000464b187223 */ /* 0x080fe20000010018 */
[----:B------:R-:W-:Y:S01]  /*1080*/  FMUL.FTZ R67, R67, R70 ;  /* 0x0000004643437220 */ /* 0x000fe20000410000 */
[----:B------:R-:W-:Y:S01]  /*1090*/  FMUL.FTZ R68, R57, UR16 ;  /* 0x0000001039447c20 */ /* 0x000fe20008410000 */
[----:B------:R-:W-:Y:S02]  /*10a0*/  HADD2.F32 R69, -RZ, R87.H1_H1 ;  /* 0x30000057ff457230 */ /* 0x000fe40000004100 */
[----:B------:R-:W-:Y:S02]  /*10b0*/  HADD2.F32 R57, -RZ, R71.H0_H0 ;  /* 0x20000047ff397230 */ /* 0x000fe40000004100 */
[----:B------:R-:W-:Y:S01]  /*10c0*/  FMUL.FTZ R71, R58, UR16 ;  /* 0x000000103a477c20 */ /* 0x000fe20008410000 */
[----:B------:R-:W-:-:S02]  /*10d0*/  HADD2.F32 R70, -RZ, R89.H0_H0 ;  /* 0x20000059ff467230 */ /* 0x000fc40000004100 */
[----:B------:R-:W-:Y:S01]  /*10e0*/  FADD.FTZ R59, -R86, R59 ;  /* 0x0000003b563b7221 */ /* 0x000fe20000010100 */
[-C--:B------:R-:W-:Y:S01]  /*10f0*/  FMUL.FTZ R69, R69, R56.reuse ;  /* 0x0000003845457220 */ /* 0x080fe20000410000 */
[----:B------:R-:W-:Y:S01]  /*1100*/  FADD.FTZ R38, R38, R57 ;  /* 0x0000003926267221 */ /* 0x000fe20000010000 */
[-C--:B------:R-:W-:Y:S01]  /*1110*/  FFMA.FTZ R26, R71, R57.reuse, R26 ;  /* 0x00000039471a7223 */ /* 0x080fe2000001001a */
[----:B------:R-:W-:Y:S01]  /*1120*/  FMUL.FTZ R70, R70, R57 ;  /* 0x0000003946467220 */ /* 0x000fe20000410000 */
[----:B------:R-:W-:Y:S01]  /*1130*/  FADD.FTZ R14, R14, R67 ;  /* 0x000000430e0e7221 */ /* 0x000fe20000010000 */
[----:B------:R-:W-:Y:S01]  /*1140*/  FADD.FTZ R37, R37, R56 ;  /* 0x0000003825257221 */ /* 0x000fe20000010000 */
[----:B------:R-:W-:Y:S01]  /*1150*/  FFMA.FTZ R25, R68, R56, R25 ;  /* 0x0000003844197223 */ /* 0x000fe20000010019 */
[----:B------:R-:W-:Y:S01]  /*1160*/  FFMA.FTZ R57, R75, R67, R88 ;  /* 0x000000434b397223 */ /* 0x000fe20000010058 */
[----:B------:R-:W-:Y:S02]  /*1170*/  HADD2.F32 R56, -RZ, R15.H0_H0 ;  /* 0x2000000fff387230 */ /* 0x000fe40000004100 */
[----:B------:R-:W-:Y:S01]  /*1180*/  FMUL.FTZ R72, R59, UR16 ;  /* 0x000000103b487c20 */ /* 0x000fe20008410000 */
        /* <DEDUP_REMOVED lines=9> */
.L_x_2410:
[----:B------:R-:W-:Y:S05]  /*1220*/  BSYNC.RECONVERGENT B0 ;  /* 0x0000000000007941 */ /* 0x000fea0003800200 */
.L_x_2409:
        /* <DEDUP_REMOVED lines=32> */
.L_x_2412:
[----:B------:R-:W-:Y:S05]  /*1430*/  BSYNC.RECONVERGENT B0 ;  /* 0x0000000000007941 */ /* 0x000fea0003800200 */
.L_x_2411:
        /* <DEDUP_REMOVED lines=48> */
[----:B------:R-:W-:-:S03]  /*1740*/  FMUL.FTZ R14, R14, UR16 ;  /* 0x000000100e0e7c20 */ /* 0x000fc60008410000 */
[----:B------:R-:W-:Y:S01]  /*1750*/  FMUL.FTZ R15, R15, UR26 ;  /* 0x0000001a0f0f7c20 */ /* 0x000fe20008410000 */
[----:B------:R-:W-:-:S04]  /*1760*/  FMUL.FTZ R14, R14, UR26 ;  /* 0x0000001a0e0e7c20 */ /* 0x000fc80008410000 */
[----:B------:R-:W-:Y:S02]  /*1770*/  FSEL R15, R15, RZ, P0 ;  /* 0x000000ff0f0f7208 */ /* 0x000fe40000000000 */
[----:B------:R-:W-:Y:S02]  /*1780*/  FSEL R14, R14, RZ, P5 ;  /* 0x000000ff0e0e7208 */ /* 0x000fe40002800000 */
[----:B------:R-:W-:Y:S02]  /*1790*/  LOP3.LUT P0, RZ, R6, 0xff0000, RZ, 0xc0, !PT ;  /* 0x00ff000006ff7812 */ /* 0x000fe4000780c0ff */
[----:B------:R-:W-:Y:S01]  /*17a0*/  F2FP.F16.F32.PACK_AB R15, R14, R15 ;  /* 0x0000000f0e0f723e */ /* 0x000fe200000000ff */
[----:B------:R-:W-:Y:S01]  /*17b0*/  FADD.FTZ R14, R80, -R57 ;  /* 0x80000039500e7221 */ /* 0x000fe20000010000 */
[----:B------:R-:W-:Y:S01]  /*17c0*/  FADD.FTZ R57, R13, -R58 ;  /* 0x8000003a0d397221 */ /* 0x000fe20000010000 */
[----:B------:R-:W-:Y:S02]  /*17d0*/  ISETP.GE.U32.AND P5, PT, R6, 0x1000000, PT ;  /* 0x010000000600780c */ /* 0x000fe40003fa6070 */
[----:B------:R-:W-:Y:S01]  /*17e0*/  FMUL.FTZ R14, R14, UR16 ;  /* 0x000000100e0e7c20 */ /* 0x000fe20008410000 */
[----:B------:R-:W-:-:S03]  /*17f0*/  FMUL.FTZ R57, R57, UR16 ;  /* 0x0000001039397c20 */ /* 0x000fc60008410000 */
[----:B------:R-:W-:Y:S01]  /*1800*/  FMUL.FTZ R14, R14, UR26 ;  /* 0x0000001a0e0e7c20 */ /* 0x000fe20008410000 */
[----:B------:R-:W-:-:S04]  /*1810*/  FMUL.FTZ R57, R57, UR26 ;  /* 0x0000001a39397c20 */ /* 0x000fc80008410000 */
[----:B------:R-:W-:Y:S02]  /*1820*/  FSEL R59, R14, RZ, P0 ;  /* 0x000000ff0e3b7208 */ /* 0x000fe40000000000 */
[----:B------:R-:W-:Y:S02]  /*1830*/  FSEL R14, R57, RZ, P5 ;  /* 0x000000ff390e7208 */ /* 0x000fe40002800000 */
[----:B------:R-:W-:Y:S02]  /*1840*/  PRMT R57, R15, 0x7632, R57 ;  /* 0x000076320f397816 */ /* 0x000fe40000000039 */
[----:B------:R-:W-:-:S04]  /*1850*/  F2FP.F16.F32.PACK_AB R59, R14, R59 ;  /* 0x0000003b0e3b723e */ /* 0x000fc800000000ff */
[----:B------:R-:W-:Y:S01]  /*1860*/  PRMT R14, R59, 0x7632, R14 ;  /* 0x000076323b0e7816 */ /* 0x000fe2000000000e */
[----:B------:R-:W-:Y:S06]  /*1870*/  BRA `(.L_x_2418) ;  /* 0x0000001000307947 */ /* 0x000fec0003800000 */
.L_x_2417:
        /* <DEDUP_REMOVED lines=9> */
[----:B------:R-:W-:-:S03]  /*1910*/  FMUL.FTZ R53, R14, UR16 ;  /* 0x000000100e357c20 */ /* 0x000fc60008410000 */
[----:B------:R-:W-:Y:S01]  /*1920*/  FMUL.FTZ R14, R52, UR26 ;  /* 0x0000001a340e7c20 */ /* 0x000fe20008410000 */
[----:B------:R-:W-:-:S04]  /*1930*/  FMUL.FTZ R54, R53, UR26 ;  /* 0x0000001a35367c20 */ /* 0x000fc80008410000 */
[----:B------:R-:W-:Y:S01]  /*1940*/  FSEL R15, R14, RZ, P0 ;  /* 0x000000ff0e0f7208 */ /* 0x000fe20000000000 */
[----:B------:R-:W-:Y:S01]  /*1950*/  FFMA.FTZ R14, R78, UR17, R56 ;  /* 0x000000114e0e7c23 */ /* 0x000fe20008010038 */
[----:B------:R-:W-:Y:S02]  /*1960*/  FSEL R54, R54, RZ, P5 ;  /* 0x000000ff36367208 */ /* 0x000fe40002800000 */
[----:B------:R-:W-:Y:S01]  /*1970*/  LOP3.LUT P0, RZ, R6, 0xff0000, RZ, 0xc0, !PT ;  /* 0x00ff000006ff7812 */ /* 0x000fe2000780c0ff */
[----:B------:R-:W-:Y:S01]  /*1980*/  FADD.FTZ R14, R13, -R14 ;  /* 0x8000000e0d0e7221 */ /* 0x000fe20000010000 */
[----:B------:R-:W-:Y:S01]  /*1990*/  F2FP.F16.F32.PACK_AB R15, R54, R15 ;  /* 0x0000000f360f723e */ /* 0x000fe200000000ff */
[----:B------:R-:W-:Y:S01]  /*19a0*/  FMUL.FTZ R54, R55, UR16 ;  /* 0x0000001037367c20 */ /* 0x000fe20008410000 */
[----:B------:R-:W-:Y:S01]  /*19b0*/  ISETP.GE.U32.AND P5, PT, R6, 0x1000000, PT ;  /* 0x010000000600780c */ /* 0x000fe20003fa6070 */
[----:B------:R-:W-:Y:S01]  /*19c0*/  FMUL.FTZ R55, R14, UR16 ;  /* 0x000000100e377c20 */ /* 0x000fe20008410000 */
[----:B------:R-:W-:Y:S01]  /*19d0*/  PRMT R57, R15, 0x7632, R57 ;  /* 0x000076320f397816 */ /* 0x000fe20000000039 */
[----:B------:R-:W-:-:S02]  /*19e0*/  FMUL.FTZ R59, R54, UR26 ;  /* 0x0000001a363b7c20 */ /* 0x000fc40008410000 */
[----:B------:R-:W-:-:S03]  /*19f0*/  FMUL.FTZ R14, R55, UR26 ;  /* 0x0000001a370e7c20 */ /* 0x000fc60008410000 */
[----:B------:R-:W-:Y:S02]  /*1a00*/  FSEL R59, R59, RZ, P0 ;  /* 0x000000ff3b3b7208 */ /* 0x000fe40000000000 */
[----:B------:R-:W-:-:S04]  /*1a10*/  FSEL R14, R14, RZ, P5 ;  /* 0x000000ff0e0e7208 */ /* 0x000fc80002800000 */
[----:B------:R-:W-:-:S04]  /*1a20*/  F2FP.F16.F32.PACK_AB R59, R14, R59 ;  /* 0x0000003b0e3b723e */ /* 0x000fc800000000ff */
[----:B------:R-:W-:Y:S01]  /*1a30*/  PRMT R14, R59, 0x7632, R14 ;  /* 0x000076323b0e7816 */ /* 0x000fe2000000000e */
[----:B------:R-:W-:Y:S06]  /*1a40*/  BRA `(.L_x_2418) ;  /* 0x0000000c00bc7947 */ /* 0x000fec0003800000 */
.L_x_2416:
[----:B------:R-:W-:Y:S01]  /*1a50*/  UMOV UR5, UR10 ;  /* 0x0000000a00057c82 */ /* 0x000fe20008000000 */
[----:B------:R-:W-:Y:S01]  /*1a60*/  UMOV UR6, UR11 ;  /* 0x0000000b00067c82 */ /* 0x000fe20008000000 */
[----:B------:R-:W-:-:S04]  /*1a70*/  UISETP.NE.U32.AND UP0, UPT, UR5, URZ, UPT ;  /* 0x000000ff0500728c */ /* 0x000fc8000bf05070 */
[----:B------:R-:W-:-:S09]  /*1a80*/  UISETP.NE.AND.EX UP0, UPT, UR6, URZ, UPT, UP0 ;  /* 0x000000ff0600728c */ /* 0x000fd2000bf05300 */
[----:B------:R-:W-:Y:S05]  /*1a90*/  BRA.U UP0, `(.L_x_2419) ;  /* 0x0000000100747547 */ /* 0x000fea000b800000 */
[--C-:B------:R-:W-:Y:S01]  /*1aa0*/  FFMA.FTZ R15, R3, UR17, R56.reuse ;  /* 0x00000011030f7c23 */ /* 0x100fe20008010038 */
[----:B------:R-:W-:Y:S01]  /*1ab0*/  FFMA.FTZ R14, R60, UR17, R56 ;  /* 0x000000113c0e7c23 */ /* 0x000fe20008010038 */
[----:B-----5:R-:W-:Y:S02]  /*1ac0*/  LOP3.LUT P0, RZ, R6, 0xff, RZ, 0xc0, !PT ;  /* 0x000000ff06ff7812 */ /* 0x020fe4000780c0ff */
[----:B------:R-:W-:Y:S01]  /*1ad0*/  FADD.FTZ R15, R12, -R15 ;  /* 0x8000000f0c0f7221 */ /* 0x000fe20000010000 */
[----:B------:R-:W-:Y:S01]  /*1ae0*/  FADD.FTZ R58, R11, -R14 ;  /* 0x8000000e0b3a7221 */ /* 0x000fe20000010000 */
[----:B------:R-:W-:Y:S02]  /*1af0*/  LOP3.LUT P5, RZ, R6, 0xff00, RZ, 0xc0, !PT ;  /* 0x0000ff0006ff7812 */ /* 0x000fe400078ac0ff */
[----:B------:R-:W-:Y:S01]  /*1b00*/  FFMA.FTZ R14, R15, UR16, R40 ;  /* 0x000000100f0e7c23 */ /* 0x000fe20008010028 */
[----:B------:R-:W-:-:S03]  /*1b10*/  FFMA.FTZ R15, R58, UR16, R41 ;  /* 0x000000103a0f7c23 */ /* 0x000fc60008010029 */
[----:B------:R-:W-:Y:S01]  /*1b20*/  FMUL.FTZ R14, R14, UR26 ;  /* 0x0000001a0e0e7c20 */ /* 0x000fe20008410000 */
[----:B------:R-:W-:-:S04]  /*1b30*/  FMUL.FTZ R57, R15, UR26 ;  /* 0x0000001a0f397c20 */ /* 0x000fc80008410000 */
[----:B------:R-:W-:Y:S02]  /*1b40*/  FSEL R15, R14, RZ, P0 ;  /* 0x000000ff0e0f7208 */ /* 0x000fe40000000000 */
[----:B------:R-:W-:Y:S01]  /*1b50*/  FSEL R14, R57, RZ, P5 ;  /* 0x000000ff390e7208 */ /* 0x000fe20002800000 */
[--C-:B------:R-:W-:Y:S01]  /*1b60*/  FFMA.FTZ R57, R81, UR17, R56.reuse ;  /* 0x0000001151397c23 */ /* 0x100fe20008010038 */
[----:B------:R-:W-:Y:S02]  /*1b70*/  LOP3.LUT P0, RZ, R6, 0xff0000, RZ, 0xc0, !PT ;  /* 0x00ff000006ff7812 */ /* 0x000fe4000780c0ff */
[----:B------:R-:W-:Y:S01]  /*1b80*/  F2FP.F16.F32.PACK_AB R15, R14, R15 ;  /* 0x0000000f0e0f723e */ /* 0x000fe200000000ff */
[----:B------:R-:W-:Y:S01]  /*1b90*/  FFMA.FTZ R14, R78, UR17, R56 ;  /* 0x000000114e0e7c23 */ /* 0x000fe20008010038 */
[----:B------:R-:W-:Y:S01]  /*1ba0*/  FADD.FTZ R57, R80, -R57 ;  /* 0x8000003950397221 */ /* 0x000fe20000010000 */
[----:B------:R-:W-:Y:S02]  /*1bb0*/  ISETP.GE.U32.AND P5, PT, R6, 0x1000000, PT ;  /* 0x010000000600780c */ /* 0x000fe40003fa6070 */
[----:B------:R-:W-:Y:S01]  /*1bc0*/  FADD.FTZ R14, R13, -R14 ;  /* 0x8000000e0d0e7221 */ /* 0x000fe20000010000 */
[----:B------:R-:W-:-:S03]  /*1bd0*/  FFMA.FTZ R57, R57, UR16, R42 ;  /* 0x0000001039397c23 */ /* 0x000fc6000801002a */
[----:B------:R-:W-:Y:S01]  /*1be0*/  FFMA.FTZ R14, R14, UR16, R43 ;  /* 0x000000100e0e7c23 */ /* 0x000fe2000801002b */
[----:B------:R-:W-:-:S03]  /*1bf0*/  FMUL.FTZ R57, R57, UR26 ;  /* 0x0000001a39397c20 */ /* 0x000fc60008410000 */
[----:B------:R-:W-:Y:S02]  /*1c00*/  FMUL.FTZ R14, R14, UR26 ;  /* 0x0000001a0e0e7c20 */ /* 0x000fe40008410000 */
[----:B------:R-:W-:Y:S02]  /*1c10*/  FSEL R59, R57, RZ, P0 ;  /* 0x000000ff393b7208 */ /* 0x000fe40000000000 */
[----:B------:R-:W-:Y:S02]  /*1c20*/  PRMT R57, R15, 0x7632, R57 ;  /* 0x000076320f397816 */ /* 0x000fe40000000039 */
[----:B------:R-:W-:-:S04]  /*1c30*/  FSEL R14, R14, RZ, P5 ;  /* 0x000000ff0e0e7208 */ /* 0x000fc80002800000 */
[----:B------:R-:W-:-:S04]  /*1c40*/  F2FP.F16.F32.PACK_AB R59, R14, R59 ;  /* 0x0000003b0e3b723e */ /* 0x000fc800000000ff */
[----:B------:R-:W-:Y:S01]  /*1c50*/  PRMT R14, R59, 0x7632, R14 ;  /* 0x000076323b0e7816 */ /* 0x000fe2000000000e */
[----:B------:R-:W-:Y:S06]  /*1c60*/  BRA `(.L_x_2418) ;  /* 0x0000000c00347947 */ /* 0x000fec0003800000 */
.L_x_2419:
        /* <DEDUP_REMOVED lines=18> */
[----:B------:R-:W-:Y:S01]  /*1d90*/  FFMA.FTZ R54, R55, UR16, R42 ;  /* 0x0000001037367c23 */ /* 0x000fe2000801002a */
[----:B------:R-:W-:Y:S01]  /*1da0*/  ISETP.GE.U32.AND P5, PT, R6, 0x1000000, PT ;  /* 0x010000000600780c */ /* 0x000fe20003fa6070 */
[----:B------:R-:W-:Y:S01]  /*1db0*/  FFMA.FTZ R55, R14, UR16, R43 ;  /* 0x000000100e377c23 */ /* 0x000fe2000801002b */
        /* <DEDUP_REMOVED lines=8> */
.L_x_2415:
        /* <DEDUP_REMOVED lines=21> */
[----:B------:R-:W-:-:S04]  /*1f90*/  FMUL.FTZ R15, R15, UR26 ;  /* 0x0000001a0f0f7c20 */ /* 0x000fc80008410000 */
[C---:B------:R-:W-:Y:S02]  /*1fa0*/  FSEL R58, R14.reuse, RZ, P6 ;  /* 0x000000ff0e3a7208 */ /* 0x040fe40003000000 */
[----:B------:R-:W-:Y:S02]  /*1fb0*/  LOP3.LUT P6, RZ, R5, 0xff, RZ, 0xc0, !PT ;  /* 0x000000ff05ff7812 */ /* 0x000fe400078cc0ff */
[----:B------:R-:W-:Y:S02]  /*1fc0*/  FSEL R57, R14, RZ, P0 ;  /* 0x000000ff0e397208 */ /* 0x000fe40000000000 */
[C---:B------:R-:W-:Y:S02]  /*1fd0*/  FSEL R14, R15.reuse, RZ, P5 ;  /* 0x000000ff0f0e7208 */ /* 0x040fe40002800000 */
[----:B------:R-:W-:Y:S02]  /*1fe0*/  FSEL R15, R15, RZ, P6 ;  /* 0x000000ff0f0f7208 */ /* 0x000fe40003000000 */
[----:B------:R-:W-:Y:S01]  /*1ff0*/  F2FP.F16.F32.PACK_AB R57, R57, R58 ;  /* 0x0000003a3939723e */ /* 0x000fe200000000ff */
[----:B------:R-:W-:Y:S01]  /*2000*/  FMUL.FTZ R58, R59, UR26 ;  /* 0x0000001a3b3a7c20 */ /* 0x000fe20008410000 */
[----:B------:R-:W-:Y:S01]  /*2010*/  F2FP.F16.F32.PACK_AB R15, R15, R14 ;  /* 0x0000000e0f0f723e */ /* 0x000fe200000000ff */
[----:B------:R-:W-:Y:S01]  /*2020*/  FFMA.FTZ R14, R78, UR17, R56 ;  /* 0x000000114e0e7c23 */ /* 0x000fe20008010038 */
[----:B------:R-:W-:-:S02]  /*2030*/  LOP3.LUT P6, RZ, R6, 0xff0000, RZ, 0xc0, !PT ;  /* 0x00ff000006ff7812 */ /* 0x000fc400078cc0ff */
[----:B------:R-:W-:Y:S01]  /*2040*/  ISETP.GE.U32.AND P5, PT, R6, 0x1000000, PT ;  /* 0x010000000600780c */ /* 0x000fe20003fa6070 */
[----:B------:R-:W-:Y:S01]  /*2050*/  FADD.FTZ R14, R13, -R14 ;  /* 0x8000000e0d0e7221 */ /* 0x000fe20000010000 */
[----:B------:R-:W-:Y:S02]  /*2060*/  FSEL R59, R58, RZ, P6 ;  /* 0x000000ff3a3b7208 */ /* 0x000fe40003000000 */
[C---:B------:R-:W-:Y:S01]  /*2070*/  LOP3.LUT P0, RZ, R5.reuse, 0xff0000, RZ, 0xc0, !PT ;  /* 0x00ff000005ff7812 */ /* 0x040fe2000780c0ff */
[----:B------:R-:W-:Y:S01]  /*2080*/  FMUL.FTZ R14, R14, UR16 ;  /* 0x000000100e0e7c20 */ /* 0x000fe20008410000 */
[----:B------:R-:W-:Y:S02]  /*2090*/  ISETP.GE.U32.AND P6, PT, R5, 0x1000000, PT ;  /* 0x010000000500780c */ /* 0x000fe40003fc6070 */
[----:B------:R-:W-:Y:S01]  /*20a0*/  FSEL R58, R58, RZ, P0 ;  /* 0x000000ff3a3a7208 */ /* 0x000fe20000000000 */
[----:B------:R-:W-:Y:S01]  /*20b0*/  FMUL.FTZ R91, R14, UR26 ;  /* 0x0000001a0e5b7c20 */ /* 0x000fe20008410000 */
[----:B------:R-:W-:-:S02]  /*20c0*/  PRMT R85, R15, 0x7632, R85 ;  /* 0x000076320f557816 */ /* 0x000fc40000000055 */
[----:B------:R-:W-:Y:S02]  /*20d0*/  F2FP.F16.F32.PACK_AB R59, R58, R59 ;  /* 0x0000003b3a3b723e */ /* 0x000fe400000000ff */
[C---:B------:R-:W-:Y:S02]  /*20e0*/  FSEL R14, R91.reuse, RZ, P5 ;  /* 0x000000ff5b0e7208 */ /* 0x040fe40002800000 */
[----:B------:R-:W-:Y:S02]  /*20f0*/  FSEL R91, R91, RZ, P6 ;  /* 0x000000ff5b5b7208 */ /* 0x000fe40003000000 */
[----:B------:R-:W-:Y:S02]  /*2100*/  PRMT R84, R57, 0x7632, R84 ;  /* 0x0000763239547816 */ /* 0x000fe40000000054 */
[----:B------:R-:W-:Y:S02]  /*2110*/  F2FP.F16.F32.PACK_AB R14, R91, R14 ;  /* 0x0000000e5b0e723e */ /* 0x000fe400000000ff */
[----:B------:R-:W-:-:S02]  /*2120*/  PRMT R83, R59, 0x7632, R83 ;  /* 0x000076323b537816 */ /* 0x000fc40000000053 */
[----:B------:R-:W-:Y:S01]  /*2130*/  PRMT R82, R14, 0x7632, R82 ;  /* 0x000076320e527816 */ /* 0x000fe20000000052 */
[----:B------:R-:W-:Y:S06]  /*2140*/  BRA `(.L_x_2418) ;  /* 0x0000000400fc7947 */ /* 0x000fec0003800000 */
.L_x_2421:
        /* <DEDUP_REMOVED lines=11> */
[----:B------:R-:W-:Y:S01]  /*2200*/  LOP3.LUT P6, RZ, R6, 0xff0000, RZ, 0xc0, !PT ;  /* 0x00ff000006ff7812 */ /* 0x000fe200078cc0ff */
[----:B------:R-:W-:Y:S01]  /*2210*/  FMUL.FTZ R14, R52, UR26 ;  /* 0x0000001a340e7c20 */ /* 0x000fe20008410000 */
[----:B------:R-:W-:Y:S01]  /*2220*/  FMUL.FTZ R54, R53, UR26 ;  /* 0x0000001a35367c20 */ /* 0x000fe20008410000 */
[----:B------:R-:W-:-:S03]  /*2230*/  FADD.FTZ R58, R13, -R58 ;  /* 0x8000003a0d3a7221 */ /* 0x000fc60000010000 */
[C---:B------:R-:W-:Y:S02]  /*2240*/  FSEL R15, R14.reuse, RZ, P0 ;  /* 0x000000ff0e0f7208 */ /* 0x040fe40000000000 */
[----:B------:R-:W-:Y:S02]  /*2250*/  FSEL R14, R14, RZ, P5 ;  /* 0x000000ff0e0e7208 */ /* 0x000fe40002800000 */
[----:B------:R-:W-:Y:S02]  /*2260*/  LOP3.LUT P0, RZ, R6, 0xff00, RZ, 0xc0, !PT ;  /* 0x0000ff0006ff7812 */ /* 0x000fe4000780c0ff */
[----:B------:R-:W-:Y:S02]  /*2270*/  LOP3.LUT P5, RZ, R5, 0xff00, RZ, 0xc0, !PT ;  /* 0x0000ff0005ff7812 */ /* 0x000fe400078ac0ff */
[----:B------:R-:W-:Y:S02]  /*2280*/  F2FP.F16.F32.PACK_AB R15, R14, R15 ;  /* 0x0000000f0e0f723e */ /* 0x000fe400000000ff */
[----:B------:R-:W-:-:S02]  /*2290*/  FSEL R57, R54, RZ, P0 ;  /* 0x000000ff36397208 */ /* 0x000fc40000000000 */
[----:B------:R-:W-:Y:S01]  /*22a0*/  FSEL R14, R54, RZ, P5 ;  /* 0x000000ff360e7208 */ /* 0x000fe20002800000 */
[----:B------:R-:W-:Y:S01]  /*22b0*/  FMUL.FTZ R54, R55, UR16 ;  /* 0x0000001037367c20 */ /* 0x000fe20008410000 */
[----:B------:R-:W-:Y:S01]  /*22c0*/  FMUL.FTZ R55, R58, UR16 ;  /* 0x000000103a377c20 */ /* 0x000fe20008410000 */
[----:B------:R-:W-:Y:S02]  /*22d0*/  LOP3.LUT P5, RZ, R5, 0xff0000, RZ, 0xc0, !PT ;  /* 0x00ff000005ff7812 */ /* 0x000fe400078ac0ff */
[----:B------:R-:W-:Y:S01]  /*22e0*/  F2FP.F16.F32.PACK_AB R57, R14, R57 ;  /* 0x000000390e39723e */ /* 0x000fe200000000ff */
[----:B------:R-:W-:Y:S01]  /*22f0*/  FMUL.FTZ R14, R54, UR26 ;  /* 0x0000001a360e7c20 */ /* 0x000fe20008410000 */
[----:B------:R-:W-:Y:S01]  /*2300*/  FMUL.FTZ R86, R55, UR26 ;  /* 0x0000001a37567c20 */ /* 0x000fe20008410000 */
[----:B------:R-:W-:Y:S02]  /*2310*/  ISETP.GE.U32.AND P0, PT, R6, 0x1000000, PT ;  /* 0x010000000600780c */ /* 0x000fe40003f06070 */
[----:B------:R-:W-:-:S02]  /*2320*/  PRMT R85, R15, 0x7632, R85 ;  /* 0x000076320f557816 */ /* 0x000fc40000000055 */
[C---:B------:R-:W-:Y:S02]  /*2330*/  FSEL R59, R14.reuse, RZ, P6 ;  /* 0x000000ff0e3b7208 */ /* 0x040fe40003000000 */
[----:B------:R-:W-:Y:S02]  /*2340*/  ISETP.GE.U32.AND P6, PT, R5, 0x1000000, PT ;  /* 0x010000000500780c */ /* 0x000fe40003fc6070 */
[----:B------:R-:W-:Y:S02]  /*2350*/  FSEL R58, R14, RZ, P5 ;  /* 0x000000ff0e3a7208 */ /* 0x000fe40002800000 */
[C---:B------:R-:W-:Y:S02]  /*2360*/  FSEL R14, R86.reuse, RZ, P0 ;  /* 0x000000ff560e7208 */ /* 0x040fe40000000000 */
[----:B------:R-:W-:Y:S02]  /*2370*/  FSEL R91, R86, RZ, P6 ;  /* 0x000000ff565b7208 */ /* 0x000fe40003000000 */
[----:B------:R-:W-:-:S02]  /*2380*/  F2FP.F16.F32.PACK_AB R59, R58, R59 ;  /* 0x0000003b3a3b723e */ /* 0x000fc400000000ff */
[----:B------:R-:W-:Y:S02]  /*2390*/  F2FP.F16.F32.PACK_AB R14, R91, R14 ;  /* 0x0000000e5b0e723e */ /* 0x000fe400000000ff */
[----:B------:R-:W-:Y:S02]  /*23a0*/  PRMT R84, R57, 0x7632, R84 ;  /* 0x0000763239547816 */ /* 0x000fe40000000054 */
[----:B------:R-:W-:Y:S02]  /*23b0*/  PRMT R83, R59, 0x7632, R83 ;  /* 0x000076323b537816 */ /* 0x000fe40000000053 */
[----:B------:R-:W-:Y:S01]  /*23c0*/  PRMT R82, R14, 0x7632, R82 ;  /* 0x000076320e527816 */ /* 0x000fe20000000052 */
[----:B------:R-:W-:Y:S06]  /*23d0*/  BRA `(.L_x_2418) ;  /* 0x0000000400587947 */ /* 0x000fec0003800000 */
.L_x_2420:
        /* <DEDUP_REMOVED lines=14> */
[----:B------:R-:W-:Y:S01]  /*24c0*/  FFMA.FTZ R15, R15, UR16, R40 ;  /* 0x000000100f0f7c23 */ /* 0x000fe20008010028 */
[----:B------:R-:W-:Y:S01]  /*24d0*/  LOP3.LUT P5, RZ, R6, 0xff, RZ, 0xc0, !PT ;  /* 0x000000ff06ff7812 */ /* 0x000fe200078ac0ff */
[----:B------:R-:W-:Y:S01]  /*24e0*/  FFMA.FTZ R59, R59, UR16, R42 ;  /* 0x000000103b3b7c23 */ /* 0x000fe2000801002a */
        /* <DEDUP_REMOVED lines=16> */
[----:B------:R-:W-:Y:S01]  /*25f0*/  FFMA.FTZ R14, R14, UR16, R43 ;  /* 0x000000100e0e7c23 */ /* 0x000fe2000801002b */
        /* <DEDUP_REMOVED lines=12> */
.L_x_2422:
        /* <DEDUP_REMOVED lines=22> */
[----:B------:R-:W-:Y:S01]  /*2820*/  FFMA.FTZ R54, R55, UR16, R42 ;  /* 0x0000001037367c23 */ /* 0x000fe2000801002a */
[----:B------:R-:W-:Y:S01]  /*2830*/  FFMA.FTZ R55, R58, UR16, R43 ;  /* 0x000000103a377c23 */ /* 0x000fe2000801002b */
        /* <DEDUP_REMOVED lines=15> */
[----:B------:R-:W-:-:S07]  /*2930*/  PRMT R82, R14, 0x7632, R82 ;  /* 0x000076320e527816 */ /* 0x000fce0000000052 */
.L_x_2418:
        /* <DEDUP_REMOVED lines=16> */
[----:B-1----:R-:W-:Y:S02]  /*2a40*/  LOP3.LUT R14, R84, 0xffff, RZ, 0xc0, !PT ;  /* 0x0000ffff540e7812 */ /* 0x002fe400078ec0ff */
[----:B------:R-:W-:-:S03]  /*2a50*/  PRMT R59, R83, 0x5410, R82 ;  /* 0x00005410533b7816 */ /* 0x000fc60000000052 */
[----:B------:R-:W-:-:S05]  /*2a60*/  IMAD.WIDE.U32 R14, R14, 0x10000, RZ ;  /* 0x000100000e0e7825 */ /* 0x000fca00078e00ff */
[----:B------:R-:W-:Y:S02]  /*2a70*/  LOP3.LUT R59, R59, R15, RZ, 0xfc, !PT ;  /* 0x0000000f3b3b7212 */ /* 0x000fe400078efcff */
[----:B------:R-:W-:Y:S02]  /*2a80*/  LOP3.LUT R58, R14, 0xffff, R85, 0xf8, !PT ;  /* 0x0000ffff0e3a7812 */ /* 0x000fe400078ef855 */
[----:B------:R-:W0:Y:S02]  /*2a90*/  LDC.64 R14, c[0x0][0x470] ;  /* 0x00011c00ff0e7b82 */ /* 0x000e240000000a00 */
[----:B0-----:R-:W-:-:S05]  /*2aa0*/  IMAD.WIDE.U32 R14, R4, 0x8, R14 ;  /* 0x00000008040e7825 */ /* 0x001fca00078e000e */
[----:B------:R0:W-:Y:S02]  /*2ab0*/  STG.E.64 desc[UR20][R14.64], R58 ;  /* 0x0000003a0e007986 */ /* 0x0001e4000c101b14 */
.L_x_2423:
[----:B------:R-:W-:-:S07]  /*2ac0*/  VIADD R4, R4, 0x80 ;  /* 0x0000008004047836 */ /* 0x000fce0000000000 */
.L_x_2414:
[----:B------:R-:W-:Y:S05]  /*2ad0*/  BSYNC.RECONVERGENT B0 ;  /* 0x0000000000007941 */ /* 0x000fea0003800200 */
.L_x_2413:
        /* <DEDUP_REMOVED lines=12> */
[--C-:B01----:R-:W-:Y:S01]  /*2ba0*/  FFMA.FTZ R15, R61, UR17, R56.reuse ;  /* 0x000000113d0f7c23 */ /* 0x103fe20008010038 */
[--C-:B------:R-:W-:Y:S01]  /*2bb0*/  FFMA.FTZ R14, R66, UR17, R56.reuse ;  /* 0x00000011420e7c23 */ /* 0x100fe20008010038 */
[----:B-----5:R-:W-:Y:S01]  /*2bc0*/  LOP3.LUT P5, RZ, R8, 0xff, RZ, 0xc0, !PT ;  /* 0x000000ff08ff7812 */ /* 0x020fe200078ac0ff */
[----:B------:R-:W-:Y:S01]  /*2bd0*/  FFMA.FTZ R59, R76, UR17, R56 ;  /* 0x000000114c3b7c23 */ /* 0x000fe20008010038 */
[----:B------:R-:W-:Y:S01]  /*2be0*/  FADD.FTZ R15, R62, -R15 ;  /* 0x8000000f3e0f7221 */ /* 0x000fe20000010000 */
[----:B------:R-:W-:Y:S01]  /*2bf0*/  FADD.FTZ R54, R63, -R14 ;  /* 0x8000000e3f367221 */ /* 0x000fe20000010000 */
[----:B------:R-:W-:Y:S02]  /*2c00*/  LOP3.LUT P6, RZ, R7, 0xff, RZ, 0xc0, !PT ;  /* 0x000000ff07ff7812 */ /* 0x000fe400078cc0ff */
[----:B------:R-:W-:Y:S01]  /*2c10*/  FFMA.FTZ R52, R15, UR16, R16 ;  /* 0x000000100f347c23 */ /* 0x000fe20008010010 */
[----:B------:R-:W-:Y:S01]  /*2c20*/  FFMA.FTZ R53, R54, UR16, R17 ;  /* 0x0000001036357c23 */ /* 0x000fe20008010011 */
[----:B------:R-:W-:-:S02]  /*2c30*/  FFMA.FTZ R54, R79, UR17, R56 ;  /* 0x000000114f367c23 */ /* 0x000fc40008010038 */
[----:B------:R-:W-:Y:S01]  /*2c40*/  FMUL.FTZ R14, R52, UR26 ;  /* 0x0000001a340e7c20 */ /* 0x000fe20008410000 */
[----:B------:R-:W-:Y:S01]  /*2c50*/  FMUL.FTZ R15, R53, UR26 ;  /* 0x0000001a350f7c20 */ /* 0x000fe20008410000 */
[----:B------:R-:W-:-:S03]  /*2c60*/  FADD.FTZ R55, R77, -R54 ;  /* 0x800000364d377221 */ /* 0x000fc60000010000 */
[C---:B------:R-:W-:Y:S01]  /*2c70*/  FSEL R57, R14.reuse, RZ, P5 ;  /* 0x000000ff0e397208 */ /* 0x040fe20002800000 */
[----:B------:R-:W-:Y:S01]  /*2c80*/  FFMA.FTZ R54, R55, UR16, R18 ;  /* 0x0000001037367c23 */ /* 0x000fe20008010012 */
[----:B------:R-:W-:Y:S02]  /*2c90*/  FSEL R14, R14, RZ, P6 ;  /* 0x000000ff0e0e7208 */ /* 0x000fe40003000000 */
[----:B------:R-:W-:Y:S01]  /*2ca0*/  LOP3.LUT P5, RZ, R8, 0xff00, RZ, 0xc0, !PT ;  /* 0x0000ff0008ff7812 */ /* 0x000fe200078ac0ff */
[----:B------:R-:W-:Y:S01]  /*2cb0*/  FMUL.FTZ R58, R54, UR26 ;  /* 0x0000001a363a7c20 */ /* 0x000fe20008410000 */
[----:B------:R-:W-:Y:S02]  /*2cc0*/  LOP3.LUT P6, RZ, R7, 0xff00, RZ, 0xc0, !PT ;  /* 0x0000ff0007ff7812 */ /* 0x000fe400078cc0ff */
[----:B------:R-:W-:Y:S02]  /*2cd0*/  F2FP.F16.F32.PACK_AB R57, R14, R57 ;  /* 0x000000390e39723e */ /* 0x000fe400000000ff */
[----:B------:R-:W-:-:S02]  /*2ce0*/  FSEL R14, R15, RZ, P5 ;  /* 0x000000ff0f0e7208 */ /* 0x000fc40002800000 */
[----:B------:R-:W-:Y:S02]  /*2cf0*/  FSEL R15, R15, RZ, P6 ;  /* 0x000000ff0f0f7208 */ /* 0x000fe40003000000 */
[----:B------:R-:W-:Y:S02]  /*2d00*/  LOP3.LUT P6, RZ, R8, 0xff0000, RZ, 0xc0, !PT ;  /* 0x00ff000008ff7812 */ /* 0x000fe400078cc0ff */
[----:B------:R-:W-:Y:S01]  /*2d10*/  F2FP.F16.F32.PACK_AB R15, R15, R14 ;  /* 0x0000000e0f0f723e */ /* 0x000fe200000000ff */
[----:B------:R-:W-:Y:S01]  /*2d20*/  FADD.FTZ R14, R74, -R59 ;  /* 0x8000003b4a0e7221 */ /* 0x000fe20000010000 */
[----:B------:R-:W-:Y:S02]  /*2d30*/  LOP3.LUT P5, RZ, R7, 0xff0000, RZ, 0xc0, !PT ;  /* 0x00ff000007ff7812 */ /* 0x000fe400078ac0ff */
[----:B------:R-:W-:Y:S01]  /*2d40*/  PRMT R85, R57, 0x7632, R85 ;  /* 0x0000763239557816 */ /* 0x000fe20000000055 */
        /* <DEDUP_REMOVED lines=14> */
.L_x_2428:
[--C-:B01----:R-:W-:Y:S01]  /*2e30*/  FFMA.FTZ R14, R66, UR17, R56.reuse ;  /* 0x00000011420e7c23 */ /* 0x103fe20008010038 */
[--C-:B------:R-:W-:Y:S01]  /*2e40*/  FFMA.FTZ R15, R61, UR17, R56.reuse ;  /* 0x000000113d0f7c23 */ /* 0x100fe20008010038 */
[----:B-----5:R-:W-:Y:S01]  /*2e50*/  LOP3.LUT P5, RZ, R8, 0xff00, RZ, 0xc0, !PT ;  /* 0x0000ff0008ff7812 */ /* 0x020fe200078ac0ff */
[----:B------:R-:W-:Y:S01]  /*2e60*/  FFMA.FTZ R91, R76, UR17, R56 ;  /* 0x000000114c5b7c23 */ /* 0x000fe20008010038 */
[----:B------:R-:W-:Y:S01]  /*2e70*/  FADD.FTZ R14, R63, -R14 ;  /* 0x8000000e3f0e7221 */ /* 0x000fe20000010000 */
[----:B------:R-:W-:Y:S01]  /*2e80*/  LOP3.LUT P6, RZ, R7, 0xff00, RZ, 0xc0, !PT ;  /* 0x0000ff0007ff7812 */ /* 0x000fe200078cc0ff */
[----:B------:R-:W-:Y:S02]  /*2e90*/  FADD.FTZ R15, R62, -R15 ;  /* 0x8000000f3e0f7221 */ /* 0x000fe40000010000 */
[----:B------:R-:W-:-:S04]  /*2ea0*/  FFMA.FTZ R14, R14, UR16, R17 ;  /* 0x000000100e0e7c23 */ /* 0x000fc80008010011 */
[----:B------:R-:W-:-:S05]  /*2eb0*/  FMUL.FTZ R14, R14, UR26 ;  /* 0x0000001a0e0e7c20 */ /* 0x000fca0008410000 */
[C---:B------:R-:W-:Y:S02]  /*2ec0*/  FSEL R57, R14.reuse, RZ, P5 ;  /* 0x000000ff0e397208 */ /* 0x040fe40002800000 */
[----:B------:R-:W-:Y:S01]  /*2ed0*/  FSEL R58, R14, RZ, P6 ;  /* 0x000000ff0e3a7208 */ /* 0x000fe20003000000 */
[----:B------:R-:W-:Y:S01]  /*2ee0*/  FFMA.FTZ R14, R15, UR16, R16 ;  /* 0x000000100f0e7c23 */ /* 0x000fe20008010010 */
[----:B------:R-:W-:Y:S02]  /*2ef0*/  LOP3.LUT P5, RZ, R8, 0xff, RZ, 0xc0, !PT ;  /* 0x000000ff08ff7812 */ /* 0x000fe400078ac0ff */
[----:B------:R-:W-:Y:S01]  /*2f00*/  F2FP.F16.F32.PACK_AB R15, R58, R57 ;  /* 0x000000393a0f723e */ /* 0x000fe200000000ff */
[----:B------:R-:W-:Y:S01]  /*2f10*/  FMUL.FTZ R14, R14, UR26 ;  /* 0x0000001a0e0e7c20 */ /* 0x000fe20008410000 */
[----:B------:R-:W-:Y:S01]  /*2f20*/  LOP3.LUT P6, RZ, R7, 0xff, RZ, 0xc0, !PT ;  /* 0x000000ff07ff7812 */ /* 0x000fe200078cc0ff */
[----:B------:R-:W-:Y:S01]  /*2f30*/  FFMA.FTZ R58, R79, UR17, R56 ;  /* 0x000000114f3a7c23 */ /* 0x000fe20008010038 */
[----:B------:R-:W-:-:S02]  /*2f40*/  PRMT R84, R15, 0x7632, R84 ;  /* 0x000076320f547816 */ /* 0x000fc40000000054 */
[C---:B------:R-:W-:Y:S01]  /*2f50*/  FSEL R57, R14.reuse, RZ, P5 ;  /* 0x000000ff0e397208 */ /* 0x040fe20002800000 */
[----:B------:R-:W-:Y:S01]  /*2f60*/  FADD.FTZ R59, R77, -R58 ;  /* 0x8000003a4d3b7221 */ /* 0x000fe20000010000 */
[----:B------:R-:W-:Y:S02]  /*2f70*/  FSEL R14, R14, RZ, P6 ;  /* 0x000000ff0e0e7208 */ /* 0x000fe40003000000 */
[----:B------:R-:W-:Y:S01]  /*2f80*/  LOP3.LUT P6, RZ, R8, 0xff0000, RZ, 0xc0, !PT ;  /* 0x00ff000008ff7812 */ /* 0x000fe200078cc0ff */
[----:B------:R-:W-:Y:S01]  /*2f90*/  FFMA.FTZ R59, R59, UR16, R18 ;  /* 0x000000103b3b7c23 */ /* 0x000fe20008010012 */
[----:B------:R-:W-:Y:S01]  /*2fa0*/  F2FP.F16.F32.PACK_AB R57, R14, R57 ;  /* 0x000000390e39723e */ /* 0x000fe200000000ff */
[----:B------:R-:W-:Y:S01]  /*2fb0*/  FADD.FTZ R14, R74, -R91 ;  /* 0x8000005b4a0e7221 */ /* 0x000fe20000010000 */
[----:B------:R-:W-:Y:S01]  /*2fc0*/  LOP3.LUT P5, RZ, R7, 0xff0000, RZ, 0xc0, !PT ;  /* 0x00ff000007ff7812 */ /* 0x000fe200078ac0ff */
[----:B------:R-:W-:Y:S01]  /*2fd0*/  FMUL.FTZ R59, R59, UR26 ;  /* 0x0000001a3b3b7c20 */ /* 0x000fe20008410000 */
[----:B------:R-:W-:Y:S01]  /*2fe0*/  PRMT R85, R57, 0x7632, R85 ;  /* 0x0000763239557816 */ /* 0x000fe20000000055 */
[----:B------:R-:W-:-:S03]  /*2ff0*/  FFMA.FTZ R58, R14, UR16, R19 ;  /* 0x000000100e3a7c23 */ /* 0x000fc60008010013 */
[C---:B------:R-:W-:Y:S01]  /*3000*/  FSEL R14, R59.reuse, RZ, P6 ;  /* 0x000000ff3b0e7208 */ /* 0x040fe20003000000 */
[----:B------:R-:W-:Y:S01]  /*3010*/  FMUL.FTZ R58, R58, UR26 ;  /* 0x0000001a3a3a7c20 */ /* 0x000fe20008410000 */
[----:B------:R-:W-:Y:S02]  /*3020*/  ISETP.GE.U32.AND P6, PT, R8, 0x1000000, PT ;  /* 0x010000000800780c */ /* 0x000fe40003fc6070 */
[----:B------:R-:W-:Y:S02]  /*3030*/  FSEL R91, R59, RZ, P5 ;  /* 0x000000ff3b5b7208 */ /* 0x000fe40002800000 */
[----:B------:R-:W-:Y:S02]  /*3040*/  ISETP.GE.U32.AND P5, PT, R7, 0x1000000, PT ;  /* 0x010000000700780c */ /* 0x000fe40003fa6070 */
[C---:B------:R-:W-:Y:S02]  /*3050*/  FSEL R59, R58.reuse, RZ, P6 ;  /* 0x000000ff3a3b7208 */ /* 0x040fe40003000000 */
[----:B------:R-:W-:-:S02]  /*3060*/  FSEL R58, R58, RZ, P5 ;  /* 0x000000ff3a3a7208 */ /* 0x000fc40002800000 */
[----:B------:R-:W-:Y:S02]  /*3070*/  F2FP.F16.F32.PACK_AB R14, R91, R14 ;  /* 0x0000000e5b0e723e */ /* 0x000fe400000000ff */
[----:B------:R-:W-:Y:S02]  /*3080*/  F2FP.F16.F32.PACK_AB R59, R58, R59 ;  /* 0x0000003b3a3b723e */ /* 0x000fe400000000ff */
[----:B------:R-:W-:Y:S02]  /*3090*/  PRMT R83, R14, 0x7632, R83 ;  /* 0x000076320e537816 */ /* 0x000fe40000000053 */
[----:B------:R-:W-:Y:S01]  /*30a0*/  PRMT R82, R59, 0x7632, R82 ;  /* 0x000076323b527816 */ /* 0x000fe20000000052 */
[----:B------:R-:W-:Y:S06]  /*30b0*/  BRA `(.L_x_2429) ;  /* 0x0000000c00507947 */ /* 0x000fec0003800000 */
.L_x_2427:
[----:B01----:R-:W0:Y:S02]  /*30c0*/  LDC.64 R14, c[0x0][0x478] ;  /* 0x00011e00ff0e7b82 */ /* 0x003e240000000a00 */
[----:B0-----:R-:W-:-:S04]  /*30d0*/  ISETP.NE.U32.AND P0, PT, R14, RZ, PT ;  /* 0x000000ff0e00720c */ /* 0x001fc80003f05070 */
[----:B------:R-:W-:-:S13]  /*30e0*/  ISETP.NE.AND.EX P0, PT, R15, RZ, PT, P0 ;  /* 0x000000ff0f00720c */ /* 0x000fda0003f05300 */
[----:B------:R-:W-:Y:S05]  /*30f0*/  @!P0 BRA `(.L_x_2430) ;  /* 0x0000000000a48947 */ /* 0x000fea0003800000 */
        /* <DEDUP_REMOVED lines=13> */
[----:B------:R-:W-:Y:S01]  /*31d0*/  FMUL.FTZ R15, R53, UR26 ;  /* 0x0000001a350f7c20 */ /* 0x000fe20008410000 */
[----:B------:R-:W-:Y:S01]  /*31e0*/  FADD.FTZ R55, R74, -R55 ;  /* 0x800000374a377221 */ /* 0x000fe20000010000 */
[----:B------:R-:W-:-:S02]  /*31f0*/  FMUL.FTZ R58, R54, UR26 ;  /* 0x0000001a363a7c20 */ /* 0x000fc40008410000 */
[C---:B------:R-:W-:Y:S01]  /*3200*/  FSEL R57, R14.reuse, RZ, P5 ;  /* 0x000000ff0e397208 */ /* 0x040fe20002800000 */
[----:B------:R-:W-:Y:S01]  /*3210*/  FMUL.FTZ R55, R55, UR16 ;  /* 0x0000001037377c20 */ /* 0x000fe20008410000 */
[----:B------:R-:W-:Y:S02]  /*3220*/  FSEL R14, R14, RZ, P6 ;  /* 0x000000ff0e0e7208 */ /* 0x000fe40003000000 */
[----:B------:R-:W-:Y:S02]  /*3230*/  LOP3.LUT P5, RZ, R8, 0xff00, RZ, 0xc0, !PT ;  /* 0x0000ff0008ff7812 */ /* 0x000fe400078ac0ff */
[----:B------:R-:W-:Y:S02]  /*3240*/  LOP3.LUT P6, RZ, R7, 0xff00, RZ, 0xc0, !PT ;  /* 0x0000ff0007ff7812 */ /* 0x000fe400078cc0ff */
[----:B------:R-:W-:Y:S02]  /*3250*/  F2FP.F16.F32.PACK_AB R57, R14, R57 ;  /* 0x000000390e39723e */ /* 0x000fe400000000ff */
[----:B------:R-:W-:-:S02]  /*3260*/  FSEL R14, R15, RZ, P5 ;  /* 0x000000ff0f0e7208 */ /* 0x000fc40002800000 */
[----:B------:R-:W-:Y:S02]  /*3270*/  FSEL R15, R15, RZ, P6 ;  /* 0x000000ff0f0f7208 */ /* 0x000fe40003000000 */
[----:B------:R-:W-:Y:S02]  /*3280*/  LOP3.LUT P6, RZ, R8, 0xff0000, RZ, 0xc0, !PT ;  /* 0x00ff000008ff7812 */ /* 0x000fe400078cc0ff */
[----:B------:R-:W-:Y:S02]  /*3290*/  LOP3.LUT P5, RZ, R7, 0xff0000, RZ, 0xc0, !PT ;  /* 0x00ff000007ff7812 */ /* 0x000fe400078ac0ff */
[----:B------:R-:W-:Y:S02]  /*32a0*/  F2FP.F16.F32.PACK_AB R15, R15, R14 ;  /* 0x0000000e0f0f723e */ /* 0x000fe400000000ff */
[C---:B------:R-:W-:Y:S02]  /*32b0*/  FSEL R14, R58.reuse, RZ, P6 ;  /* 0x000000ff3a0e7208 */ /* 0x040fe40003000000 */
[----:B------:R-:W-:Y:S01]  /*32c0*/  FSEL R91, R58, RZ, P5 ;  /* 0x000000ff3a5b7208 */ /* 0x000fe20002800000 */
[----:B------:R-:W-:Y:S01]  /*32d0*/  FMUL.FTZ R58, R55, UR26 ;  /* 0x0000001a373a7c20 */ /* 0x000fe20008410000 */
[----:B------:R-:W-:-:S02]  /*32e0*/  ISETP.GE.U32.AND P6, PT, R8, 0x1000000, PT ;  /* 0x010000000800780c */ /* 0x000fc40003fc6070 */
[----:B------:R-:W-:Y:S02]  /*32f0*/  ISETP.GE.U32.AND P5, PT, R7, 0x1000000, PT ;  /* 0x010000000700780c */ /* 0x000fe40003fa6070 */
        /* <DEDUP_REMOVED lines=9> */
.L_x_2430:
        /* <DEDUP_REMOVED lines=8> */
[----:B------:R-:W-:-:S03]  /*3410*/  FMUL.FTZ R14, R14, UR16 ;  /* 0x000000100e0e7c20 */ /* 0x000fc60008410000 */
[----:B------:R-:W-:Y:S01]  /*3420*/  FMUL.FTZ R59, R59, UR16 ;  /* 0x000000103b3b7c20 */ /* 0x000fe20008410000 */
[----:B------:R-:W-:-:S03]  /*3430*/  FMUL.FTZ R14, R14, UR26 ;  /* 0x0000001a0e0e7c20 */ /* 0x000fc60008410000 */
[----:B------:R-:W-:Y:S02]  /*3440*/  FMUL.FTZ R86, R59, UR26 ;  /* 0x0000001a3b567c20 */ /* 0x000fe40008410000 */
[C---:B------:R-:W-:Y:S02]  /*3450*/  FSEL R57, R14.reuse, RZ, P5 ;  /* 0x000000ff0e397208 */ /* 0x040fe40002800000 */
[----:B------:R-:W-:Y:S01]  /*3460*/  FSEL R58, R14, RZ, P6 ;  /* 0x000000ff0e3a7208 */ /* 0x000fe20003000000 */
[----:B------:R-:W-:Y:S01]  /*3470*/  FMUL.FTZ R14, R15, UR16 ;  /* 0x000000100f0e7c20 */ /* 0x000fe20008410000 */
[----:B------:R-:W-:Y:S02]  /*3480*/  LOP3.LUT P5, RZ, R8, 0xff, RZ, 0xc0, !PT ;  /* 0x000000ff08ff7812 */ /* 0x000fe400078ac0ff */
[----:B------:R-:W-:Y:S01]  /*3490*/  F2FP.F16.F32.PACK_AB R15, R58, R57 ;  /* 0x000000393a0f723e */ /* 0x000fe200000000ff */
[----:B------:R-:W-:Y:S01]  /*34a0*/  FFMA.FTZ R58, R79, UR17, R56 ;  /* 0x000000114f3a7c23 */ /* 0x000fe20008010038 */
[----:B------:R-:W-:Y:S01]  /*34b0*/  FMUL.FTZ R14, R14, UR26 ;  /* 0x0000001a0e0e7c20 */ /* 0x000fe20008410000 */
[----:B------:R-:W-:-:S02]  /*34c0*/  LOP3.LUT P6, RZ, R7, 0xff, RZ, 0xc0, !PT ;  /* 0x000000ff07ff7812 */ /* 0x000fc400078cc0ff */
[----:B------:R-:W-:Y:S01]  /*34d0*/  FADD.FTZ R58, R77, -R58 ;  /* 0x8000003a4d3a7221 */ /* 0x000fe20000010000 */
[----:B------:R-:W-:Y:S02]  /*34e0*/  PRMT R84, R15, 0x7632, R84 ;  /* 0x000076320f547816 */ /* 0x000fe40000000054 */
[----:B------:R-:W-:Y:S01]  /*34f0*/  FSEL R57, R14, RZ, P5 ;  /* 0x000000ff0e397208 */ /* 0x000fe20002800000 */
[----:B------:R-:W-:Y:S01]  /*3500*/  FMUL.FTZ R58, R58, UR16 ;  /* 0x000000103a3a7c20 */ /* 0x000fe20008410000 */
[----:B------:R-:W-:Y:S02]  /*3510*/  FSEL R14, R14, RZ, P6 ;  /* 0x000000ff0e0e7208 */ /* 0x000fe40003000000 */
[----:B------:R-:W-:Y:S01]  /*3520*/  LOP3.LUT P6, RZ, R8, 0xff0000, RZ, 0xc0, !PT ;  /* 0x00ff000008ff7812 */ /* 0x000fe200078cc0ff */
[----:B------:R-:W-:Y:S01]  /*3530*/  FMUL.FTZ R58, R58, UR26 ;  /* 0x0000001a3a3a7c20 */ /* 0x000fe20008410000 */
[----:B------:R-:W-:Y:S02]  /*3540*/  LOP3.LUT P5, RZ, R7, 0xff0000, RZ, 0xc0, !PT ;  /* 0x00ff000007ff7812 */ /* 0x000fe400078ac0ff */
[----:B------:R-:W-:-:S02]  /*3550*/  F2FP.F16.F32.PACK_AB R57, R14, R57 ;  /* 0x000000390e39723e */ /* 0x000fc400000000ff */
[----:B------:R-:W-:Y:S02]  /*3560*/  FSEL R14, R58, RZ, P6 ;  /* 0x000000ff3a0e7208 */ /* 0x000fe40003000000 */
        /* <DEDUP_REMOVED lines=8> */
[----:B------:R-:W-:Y:S02]  /*35f0*/  PRMT R83, R14, 0x7632, R83 ;  /* 0x000076320e537816 */ /* 0x000fe40000000053 */
[----:B------:R-:W-:Y:S01]  /*3600*/  PRMT R82, R59, 0x7632, R82 ;  /* 0x000076323b527816 */ /* 0x000fe20000000052 */
[----:B------:R-:W-:Y:S06]  /*3610*/  BRA `(.L_x_2429) ;  /* 0x0000000400f87947 */ /* 0x000fec0003800000 */
.L_x_2426:
        /* <DEDUP_REMOVED lines=19> */
[----:B------:R-:W-:Y:S02]  /*3750*/  FSEL R14, R15, RZ, P6 ;  /* 0x000000ff0f0e7208 */ /* 0x000fe40003000000 */
[----:B------:R-:W-:Y:S02]  /*3760*/  LOP3.LUT P5, RZ, R8, 0xff0000, RZ, 0xc0, !PT ;  /* 0x00ff000008ff7812 */ /* 0x000fe400078ac0ff */
[----:B------:R-:W-:Y:S01]  /*3770*/  F2FP.F16.F32.PACK_AB R57, R14, R57 ;  /* 0x000000390e39723e */ /* 0x000fe200000000ff */
[----:B------:R-:W-:Y:S01]  /*3780*/  FFMA.FTZ R14, R79, UR17, R56 ;  /* 0x000000114f0e7c23 */ /* 0x000fe20008010038 */
[----:B------:R-:W-:-:S03]  /*3790*/  ISETP.GE.U32.AND P6, PT, R8, 0x1000000, PT ;  /* 0x010000000800780c */ /* 0x000fc60003fc6070 */
[----:B------:R-:W-:Y:S01]  /*37a0*/  FADD.FTZ R15, R77, -R14 ;  /* 0x8000000e4d0f7221 */ /* 0x000fe20000010000 */
[----:B------:R-:W-:-:S03]  /*37b0*/  FADD.FTZ R14, R74, -R55 ;  /* 0x800000374a0e7221 */ /* 0x000fc60000010000 */
[----:B------:R-:W-:Y:S01]  /*37c0*/  FFMA.FTZ R54, R15, UR16, R18 ;  /* 0x000000100f367c23 */ /* 0x000fe20008010012 */
[----:B------:R-:W-:-:S03]  /*37d0*/  FFMA.FTZ R55, R14, UR16, R19 ;  /* 0x000000100e377c23 */ /* 0x000fc60008010013 */
[----:B------:R-:W-:Y:S01]  /*37e0*/  FMUL.FTZ R15, R54, UR26 ;  /* 0x0000001a360f7c20 */ /* 0x000fe20008410000 */
[----:B------:R-:W-:-:S04]  /*37f0*/  FMUL.FTZ R14, R55, UR26 ;  /* 0x0000001a370e7c20 */ /* 0x000fc80008410000 */
[----:B------:R-:W-:Y:S02]  /*3800*/  FSEL R15, R15, RZ, P5 ;  /* 0x000000ff0f0f7208 */ /* 0x000fe40002800000 */
[----:B------:R-:W-:-:S04]  /*3810*/  FSEL R14, R14, RZ, P6 ;  /* 0x000000ff0e0e7208 */ /* 0x000fc80003000000 */
[----:B------:R-:W-:Y:S02]  /*3820*/  F2FP.F16.F32.PACK_AB R14, R14, R15 ;  /* 0x0000000f0e0e723e */ /* 0x000fe400000000ff */
[----:B------:R-:W-:Y:S02]  /*3830*/  PRMT R15, R57, 0x7632, R15 ;  /* 0x00007632390f7816 */ /* 0x000fe4000000000f */
[----:B------:R-:W-:Y:S01]  /*3840*/  PRMT R59, R14, 0x7632, R59 ;  /* 0x000076320e3b7816 */ /* 0x000fe2000000003b */
[----:B------:R-:W-:Y:S06]  /*3850*/  BRA `(.L_x_2429) ;  /* 0x0000000400687947 */ /* 0x000fec0003800000 */
.L_x_2432:
        /* <DEDUP_REMOVED lines=18> */
[----:B------:R-:W-:-:S04]  /*3980*/  FADD.FTZ R15, R77, -R14 ;  /* 0x8000000e4d0f7221 */ /* 0x000fc80000010000 */
        /* <DEDUP_REMOVED lines=10> */
.L_x_2431:
[----:B01----:R-:W0:Y:S02]  /*3a30*/  LDC.64 R14, c[0x0][0x478] ;  /* 0x00011e00ff0e7b82 */ /* 0x003e240000000a00 */
[----:B0-----:R-:W-:-:S04]  /*3a40*/  ISETP.NE.U32.AND P0, PT, R14, RZ, PT ;  /* 0x000000ff0e00720c */ /* 0x001fc80003f05070 */
[----:B------:R-:W-:-:S13]  /*3a50*/  ISETP.NE.AND.EX P0, PT, R15, RZ, PT, P0 ;  /* 0x000000ff0f00720c */ /* 0x000fda0003f05300 */
[----:B------:R-:W-:Y:S05]  /*3a60*/  @!P0 BRA `(.L_x_2433) ;  /* 0x0000000000748947 */ /* 0x000fea0003800000 */
        /* <DEDUP_REMOVED lines=25> */
[----:B------:R-:W-:Y:S02]  /*3c00*/  F2FP.F16.F32.PACK_AB R14, R14, R15 ;  /* 0x0000000f0e0e723e */ /* 0x000fe400000000ff */
[----:B------:R-:W-:Y:S02]  /*3c10*/  PRMT R15, R57, 0x7632, R15 ;  /* 0x00007632390f7816 */ /* 0x000fe4000000000f */
[----:B------:R-:W-:Y:S01]  /*3c20*/  PRMT R59, R14, 0x7632, R59 ;  /* 0x000076320e3b7816 */ /* 0x000fe2000000003b */
[----:B------:R-:W-:Y:S06]  /*3c30*/  BRA `(.L_x_2429) ;  /* 0x0000000000707947 */ /* 0x000fec0003800000 */
.L_x_2433:
        /* <DEDUP_REMOVED lines=28> */
.L_x_2429:
        /* <DEDUP_REMOVED lines=20> */
.L_x_2434:
[----:B------:R-:W-:-:S07]  /*3f40*/  IADD3 R4, PT, PT, R4, 0x80, RZ ;  /* 0x0000008004047810 */ /* 0x000fce0007ffe0ff */
.L_x_2425:
[----:B------:R-:W-:Y:S05]  /*3f50*/  BSYNC.RECONVERGENT B0 ;  /* 0x0000000000007941 */ /* 0x000fea0003800200 */
.L_x_2424:
        /* <DEDUP_REMOVED lines=13> */
[----:B-----5:R-:W-:Y:S01]  /*4030*/  ISETP.GE.U32.AND P5, PT, R10, 0x1000000, PT ;  /* 0x010000000a00780c */ /* 0x020fe20003fa6070 */
[----:B------:R-:W-:Y:S01]  /*4040*/  FFMA.FTZ R54, R68, UR17, R56 ;  /* 0x0000001144367c23 */ /* 0x000fe20008010038 */
[----:B------:R-:W-:Y:S01]  /*4050*/  ISETP.GE.U32.AND P6, PT, R9, 0x1000000, PT ;  /* 0x010000000900780c */ /* 0x000fe20003fc6070 */
[----:B------:R-:W-:Y:S01]  /*4060*/  FADD.FTZ R52, R73, -R14 ;  /* 0x8000000e49347221 */ /* 0x000fe20000010000 */
[----:B------:R-:W-:Y:S01]  /*4070*/  FFMA.FTZ R14, R75, UR17, R56 ;  /* 0x000000114b0e7c23 */ /* 0x000fe20008010038 */
[----:B------:R-:W-:Y:S02]  /*4080*/  FADD.FTZ R58, R69, -R54 ;  /* 0x80000036453a7221 */ /* 0x000fe40000010000 */
[----:B------:R-:W-:Y:S01]  /*4090*/  FFMA.FTZ R55, R52, UR16, R51 ;  /* 0x0000001034377c23 */ /* 0x000fe20008010033 */
[----:B------:R-:W-:-:S03]  /*40a0*/  FADD.FTZ R15, R67, -R14 ;  /* 0x8000000e430f7221 */ /* 0x000fc60000010000 */
[----:B------:R-:W-:Y:S01]  /*40b0*/  FMUL.FTZ R14, R55, UR26 ;  /* 0x0000001a370e7c20 */ /* 0x000fe20008410000 */
[----:B------:R-:W-:-:S04]  /*40c0*/  FFMA.FTZ R52, R15, UR16, R48 ;  /* 0x000000100f347c23 */ /* 0x000fc80008010030 */
[----:B------:R-:W-:Y:S01]  /*40d0*/  FSEL R53, R14, RZ, P5 ;  /* 0x000000ff0e357208 */ /* 0x000fe20002800000 */
[----:B------:R-:W-:Y:S01]  /*40e0*/  FMUL.FTZ R15, R52, UR26 ;  /* 0x0000001a340f7c20 */ /* 0x000fe20008410000 */
[----:B------:R-:W-:Y:S02]  /*40f0*/  FSEL R14, R14, RZ, P6 ;  /* 0x000000ff0e0e7208 */ /* 0x000fe40003000000 */
[----:B------:R-:W-:Y:S02]  /*4100*/  LOP3.LUT P5, RZ, R10, 0xff, RZ, 0xc0, !PT ;  /* 0x000000ff0aff7812 */ /* 0x000fe400078ac0ff */
[----:B------:R-:W-:Y:S02]  /*4110*/  LOP3.LUT P6, RZ, R9, 0xff, RZ, 0xc0, !PT ;  /* 0x000000ff09ff7812 */ /* 0x000fe400078cc0ff */
[C---:B------:R-:W-:Y:S02]  /*4120*/  FSEL R57, R15.reuse, RZ, P5 ;  /* 0x000000ff0f397208 */ /* 0x040fe40002800000 */
[----:B------:R-:W-:Y:S01]  /*4130*/  FSEL R54, R15, RZ, P6 ;  /* 0x000000ff0f367208 */ /* 0x000fe20003000000 */
[----:B------:R-:W-:Y:S01]  /*4140*/  FFMA.FTZ R15, R71, UR17, R56 ;  /* 0x00000011470f7c23 */ /* 0x000fe20008010038 */
[----:B------:R-:W-:Y:S01]  /*4150*/  F2FP.F16.F32.PACK_AB R14, R14, R53 ;  /* 0x000000350e0e723e */ /* 0x000fe200000000ff */
[----:B------:R-:W-:Y:S01]  /*4160*/  FFMA.FTZ R53, R58, UR16, R49 ;  /* 0x000000103a357c23 */ /* 0x000fe20008010031 */
[----:B------:R-:W-:Y:S01]  /*4170*/  F2FP.F16.F32.PACK_AB R57, R54, R57 ;  /* 0x000000393639723e */ /* 0x000fe200000000ff */
[----:B------:R-:W-:Y:S01]  /*4180*/  FADD.FTZ R59, R70, -R15 ;  /* 0x8000000f463b7221 */ /* 0x000fe20000010000 */
[----:B------:R-:W-:Y:S01]  /*4190*/  LOP3.LUT P6, RZ, R10, 0xff00, RZ, 0xc0, !PT ;  /* 0x0000ff000aff7812 */ /* 0x000fe200078cc0ff */
[----:B------:R-:W-:Y:S01]  /*41a0*/  FMUL.FTZ R15, R53, UR26 ;  /* 0x0000001a350f7c20 */ /* 0x000fe20008410000 */
[----:B------:R-:W-:Y:S01]  /*41b0*/  LOP3.LUT P5, RZ, R9, 0xff00, RZ, 0xc0, !PT ;  /* 0x0000ff0009ff7812 */ /* 0x000fe200078ac0ff */
[----:B------:R-:W-:Y:S01]  /*41c0*/  FFMA.FTZ R54, R59, UR16, R50 ;  /* 0x000000103b367c23 */ /* 0x000fe20008010032 */
[----:B------:R-:W-:-:S02]  /*41d0*/  PRMT R85, R57, 0x7632, R85 ;  /* 0x0000763239557816 */ /* 0x000fc40000000055 */
[C---:B------:R-:W-:Y:S01]  /*41e0*/  FSEL R56, R15.reuse, RZ, P6 ;  /* 0x000000ff0f387208 */ /* 0x040fe20003000000 */
[----:B------:R-:W-:Y:S01]  /*41f0*/  FMUL.FTZ R58, R54, UR26 ;  /* 0x0000001a363a7c20 */ /* 0x000fe20008410000 */
[----:B------:R-:W-:Y:S02]  /*4200*/  LOP3.LUT P6, RZ, R10, 0xff0000, RZ, 0xc0, !PT ;  /* 0x00ff00000aff7812 */ /* 0x000fe400078cc0ff */
[----:B------:R-:W-:Y:S02]  /*4210*/  FSEL R15, R15, RZ, P5 ;  /* 0x000000ff0f0f7208 */ /* 0x000fe40002800000 */
[----:B------:R-:W-:Y:S02]  /*4220*/  LOP3.LUT P5, RZ, R9, 0xff0000, RZ, 0xc0, !PT ;  /* 0x00ff000009ff7812 */ /* 0x000fe400078ac0ff */
[C---:B------:R-:W-:Y:S02]  /*4230*/  FSEL R59, R58.reuse, RZ, P6 ;  /* 0x000000ff3a3b7208 */ /* 0x040fe40003000000 */
[----:B------:R-:W-:-:S02]  /*4240*/  FSEL R58, R58, RZ, P5 ;  /* 0x000000ff3a3a7208 */ /* 0x000fc40002800000 */
[----:B------:R-:W-:Y:S02]  /*4250*/  F2FP.F16.F32.PACK_AB R15, R15, R56 ;  /* 0x000000380f0f723e */ /* 0x000fe400000000ff */
[----:B------:R-:W-:Y:S02]  /*4260*/  F2FP.F16.F32.PACK_AB R56, R58, R59 ;  /* 0x0000003b3a38723e */ /* 0x000fe400000000ff */
[----:B------:R-:W-:Y:S02]  /*4270*/  PRMT R84, R15, 0x7632, R84 ;  /* 0x000076320f547816 */ /* 0x000fe40000000054 */
[----:B------:R-:W-:Y:S02]  /*4280*/  PRMT R83, R56, 0x7632, R83 ;  /* 0x0000763238537816 */ /* 0x000fe40000000053 */
[C---:B------:R-:W-:Y:S02]  /*4290*/  PRMT R82, R14.reuse, 0x7632, R82 ;  /* 0x000076320e527816 */ /* 0x040fe40000000052 */
[----:B------:R-:W-:Y:S01]  /*42a0*/  PRMT R59, R14, 0x7610, R59 ;  /* 0x000076100e3b7816 */ /* 0x000fe2000000003b */
[----:B------:R-:W-:Y:S06]  /*42b0*/  BRA `(.L_x_2440) ;  /* 0x0000000c00f87947 */ /* 0x000fec0003800000 */
.L_x_2439:
[----:B01----:R-:W-:Y:S01]  /*42c0*/  FFMA.FTZ R14, R68, UR17, R56 ;  /* 0x00000011440e7c23 */ /* 0x003fe20008010038 */
[----:B-----5:R-:W-:Y:S02]  /*42d0*/  LOP3.LUT P5, RZ, R10, 0xff00, RZ, 0xc0, !PT ;  /* 0x0000ff000aff7812 */ /* 0x020fe400078ac0ff */
[----:B------:R-:W-:Y:S01]  /*42e0*/  LOP3.LUT P6, RZ, R9, 0xff00, RZ, 0xc0, !PT ;  /* 0x0000ff0009ff7812 */ /* 0x000fe200078cc0ff */
[----:B------:R-:W-:Y:S01]  /*42f0*/  FADD.FTZ R58, R69, -R14 ;  /* 0x8000000e453a7221 */ /* 0x000fe20000010000 */
[----:B------:R-:W-:-:S03]  /*4300*/  FFMA.FTZ R14, R75, UR17, R56 ;  /* 0x000000114b0e7c23 */ /* 0x000fc60008010038 */
[----:B------:R-:W-:Y:S01]  /*4310*/  FFMA.FTZ R58, R58, UR16, R49 ;  /* 0x000000103a3a7c23 */ /* 0x000fe20008010031 */
[----:B------:R-:W-:-:S03]  /*4320*/  FADD.FTZ R15, R67, -R14 ;  /* 0x8000000e430f7221 */ /* 0x000fc60000010000 */
[----:B------:R-:W-:Y:S01]  /*4330*/  FMUL.FTZ R58, R58, UR26 ;  /* 0x0000001a3a3a7c20 */ /* 0x000fe20008410000 */
[----:B------:R-:W-:-:S04]  /*4340*/  FFMA.FTZ R15, R15, UR16, R48 ;  /* 0x000000100f0f7c23 */ /* 0x000fc80008010030 */
[C---:B------:R-:W-:Y:S01]  /*4350*/  FSEL R59, R58.reuse, RZ, P5 ;  /* 0x000000ff3a3b7208 */ /* 0x040fe20002800000 */
[----:B------:R-:W-:Y:S01]  /*4360*/  FMUL.FTZ R15, R15, UR26 ;  /* 0x0000001a0f0f7c20 */ /* 0x000fe20008410000 */
[----:B------:R-:W-:Y:S02]  /*4370*/  FSEL R58, R58, RZ, P6 ;  /* 0x000000ff3a3a7208 */ /* 0x000fe40003000000 */
[----:B------:R-:W-:Y:S02]  /*4380*/  LOP3.LUT P5, RZ, R10, 0xff, RZ, 0xc0, !PT ;  /* 0x000000ff0aff7812 */ /* 0x000fe400078ac0ff */
[----:B------:R-:W-:Y:S02]  /*4390*/  LOP3.LUT P6, RZ, R9, 0xff, RZ, 0xc0, !PT ;  /* 0x000000ff09ff7812 */ /* 0x000fe400078cc0ff */
[C---:B------:R-:W-:Y:S02]  /*43a0*/  FSEL R57, R15.reuse, RZ, P5 ;  /* 0x000000ff0f397208 */ /* 0x040fe40002800000 */
[----:B------:R-:W-:-:S02]  /*43b0*/  FSEL R14, R15, RZ, P6 ;  /* 0x000000ff0f0e7208 */ /* 0x000fc40003000000 */
[----:B------:R-:W-:Y:S01]  /*43c0*/  F2FP.F16.F32.PACK_AB R15, R58, R59 ;  /* 0x0000003b3a0f723e */ /* 0x000fe200000000ff */
[--C-:B------:R-:W-:Y:S01]  /*43d0*/  FFMA.FTZ R59, R71, UR17, R56.reuse ;  /* 0x00000011473b7c23 */ /* 0x100fe20008010038 */
[----:B------:R-:W-:Y:S01]  /*43e0*/  FFMA.FTZ R56, R72, UR17, R56 ;  /* 0x0000001148387c23 */ /* 0x000fe20008010038 */
[----:B------:R-:W-:Y:S02]  /*43f0*/  F2FP.F16.F32.PACK_AB R57, R14, R57 ;  /* 0x000000390e39723e */ /* 0x000fe400000000ff */
[----:B------:R-:W-:Y:S01]  /*4400*/  FADD.FTZ R59, R70, -R59 ;  /* 0x8000003b463b7221 */ /* 0x000fe20000010000 */
[----:B------:R-:W-:Y:S01]  /*4410*/  FADD.FTZ R56, R73, -R56 ;  /* 0x8000003849387221 */ /* 0x000fe20000010000 */
[----:B------:R-:W-:Y:S02]  /*4420*/  LOP3.LUT P6, RZ, R10, 0xff0000, RZ, 0xc0, !PT ;  /* 0x00ff00000aff7812 */ /* 0x000fe400078cc0ff */
[----:B------:R-:W-:Y:S01]  /*4430*/  FFMA.FTZ R59, R59, UR16, R50 ;  /* 0x000000103b3b7c23 */ /* 0x000fe20008010032 */
[----:B------:R-:W-:Y:S01]  /*4440*/  FFMA.FTZ R14, R56, UR16, R51 ;  /* 0x00000010380e7c23 */ /* 0x000fe20008010033 */
[----:B------:R-:W-:-:S02]  /*4450*/  LOP3.LUT P5, RZ, R9, 0xff0000, RZ, 0xc0, !PT ;  /* 0x00ff000009ff7812 */ /* 0x000fc400078ac0ff */
[----:B------:R-:W-:Y:S01]  /*4460*/  FMUL.FTZ R59, R59, UR26 ;  /* 0x0000001a3b3b7c20 */ /* 0x000fe20008410000 */
[----:B------:R-:W-:Y:S01]  /*4470*/  FMUL.FTZ R14, R14, UR26 ;  /* 0x0000001a0e0e7c20 */ /* 0x000fe20008410000 */
[----:B------:R-:W-:Y:S02]  /*4480*/  PRMT R85, R57, 0x7632, R85 ;  /* 0x0000763239557816 */ /* 0x000fe40000000055 */
[----:B------:R-:W-:Y:S02]  /*4490*/  PRMT R84, R15, 0x7632, R84 ;  /* 0x000076320f547816 */ /* 0x000fe40000000054 */
[C---:B------:R-:W-:Y:S02]  /*44a0*/  FSEL R56, R59.reuse, RZ, P6 ;  /* 0x000000ff3b387208 */ /* 0x040fe40003000000 */
[----:B------:R-:W-:Y:S02]  /*44b0*/  FSEL R59, R59, RZ, P5 ;  /* 0x000000ff3b3b7208 */ /* 0x000fe40002800000 */
[----:B------:R-:W-:-:S02]  /*44c0*/  ISETP.GE.U32.AND P6, PT, R10, 0x1000000, PT ;  /* 0x010000000a00780c */ /* 0x000fc40003fc6070 */
[----:B------:R-:W-:Y:S02]  /*44d0*/  ISETP.GE.U32.AND P5, PT, R9, 0x1000000, PT ;  /* 0x010000000900780c */ /* 0x000fe40003fa6070 */
[C---:B------:R-:W-:Y:S02]  /*44e0*/  FSEL R58, R14.reuse, RZ, P6 ;  /* 0x000000ff0e3a7208 */ /* 0x040fe40003000000 */
[----:B------:R-:W-:Y:S02]  /*44f0*/  FSEL R91, R14, RZ, P5 ;  /* 0x000000ff0e5b7208 */ /* 0x000fe40002800000 */
[----:B------:R-:W-:Y:S02]  /*4500*/  F2FP.F16.F32.PACK_AB R56, R59, R56 ;  /* 0x000000383b38723e */ /* 0x000fe400000000ff */
[----:B------:R-:W-:Y:S02]  /*4510*/  F2FP.F16.F32.PACK_AB R59, R91, R58 ;  /* 0x0000003a5b3b723e */ /* 0x000fe400000000ff */
[----:B------:R-:W-:-:S02]  /*4520*/  PRMT R83, R56, 0x7632, R83 ;  /* 0x0000763238537816 */ /* 0x000fc40000000053 */
[----:B------:R-:W-:Y:S01]  /*4530*/  PRMT R82, R59, 0x7632, R82 ;  /* 0x000076323b527816 */ /* 0x000fe20000000052 */
[----:B------:R-:W-:Y:S06]  /*4540*/  BRA `(.L_x_2440) ;  /* 0x0000000c00547947 */ /* 0x000fec0003800000 */
.L_x_2438:
[----:B01----:R-:W0:Y:S02]  /*4550*/  LDC.64 R14, c[0x0][0x478] ;  /* 0x00011e00ff0e7b82 */ /* 0x003e240000000a00 */
[----:B0-----:R-:W-:-:S04]  /*4560*/  ISETP.NE.U32.AND P0, PT, R14, RZ, PT ;  /* 0x000000ff0e00720c */ /* 0x001fc80003f05070 */
[----:B------:R-:W-:-:S13]  /*4570*/  ISETP.NE.AND.EX P0, PT, R15, RZ, PT, P0 ;  /* 0x000000ff0f00720c */ /* 0x000fda0003f05300 */
[----:B------:R-:W-:Y:S05]  /*4580*/  @!P0 BRA `(.L_x_2441) ;  /* 0x0000000000a88947 */ /* 0x000fea0003800000 */
[--C-:B------:R-:W-:Y:S01]  /*4590*/  FFMA.FTZ R14, R72, UR17, R56.reuse ;  /* 0x00000011480e7c23 */ /* 0x100fe20008010038 */
[----:B-----5:R-:W-:Y:S01]  /*45a0*/  ISETP.GE.U32.AND P5, PT, R10, 0x1000000, PT ;  /* 0x010000000a00780c */ /* 0x020fe20003fa6070 */
[----:B------:R-:W-:Y:S01]  /*45b0*/  FFMA.FTZ R54, R68, UR17, R56 ;  /* 0x0000001144367c23 */ /* 0x000fe20008010038 */
[----:B------:R-:W-:Y:S01]  /*45c0*/  ISETP.GE.U32.AND P6, PT, R9, 0x1000000, PT ;  /* 0x010000000900780c */ /* 0x000fe20003fc6070 */
[----:B------:R-:W-:Y:S01]  /*45d0*/  FADD.FTZ R55, R73, -R14 ;  /* 0x8000000e49377221 */ /* 0x000fe20000010000 */
[----:B------:R-:W-:-:S03]  /*45e0*/  FFMA.FTZ R14, R75, UR17, R56 ;  /* 0x000000114b0e7c23 */ /* 0x000fc60008010038 */
[----:B------:R-:W-:Y:S01]  /*45f0*/  FMUL.FTZ R55, R55, UR16 ;  /* 0x0000001037377c20 */ /* 0x000fe20008410000 */
[----:B------:R-:W-:-:S03]  /*4600*/  FADD.FTZ R52, R67, -R14 ;  /* 0x8000000e43347221 */ /* 0x000fc60000010000 */
[----:B------:R-:W-:Y:S01]  /*4610*/  FMUL.FTZ R14, R55, UR26 ;  /* 0x0000001a370e7c20 */ /* 0x000fe20008410000 */
[----:B------:R-:W-:-:S04]  /*4620*/  FMUL.FTZ R52, R52, UR16 ;  /* 0x0000001034347c20 */ /* 0x000fc80008410000 */
[----:B------:R-:W-:Y:S01]  /*4630*/  FSEL R53, R14, RZ, P5 ;  /* 0x000000ff0e357208 */ /* 0x000fe20002800000 */
[----:B------:R-:W-:Y:S01]  /*4640*/  FMUL.FTZ R15, R52, UR26 ;  /* 0x0000001a340f7c20 */ /* 0x000fe20008410000 */
[----:B------:R-:W-:Y:S02]  /*4650*/  FSEL R14, R14, RZ, P6 ;  /* 0x000000ff0e0e7208 */ /* 0x000fe40003000000 */
[----:B------:R-:W-:Y:S02]  /*4660*/  LOP3.LUT P5, RZ, R10, 0xff, RZ, 0xc0, !PT ;  /* 0x000000ff0aff7812 */ /* 0x000fe400078ac0ff */
[----:B------:R-:W-:Y:S02]  /*4670*/  LOP3.LUT P6, RZ, R9, 0xff, RZ, 0xc0, !PT ;  /* 0x000000ff09ff7812 */ /* 0x000fe400078cc0ff */
[----:B------:R-:W-:Y:S01]  /*4680*/  F2FP.F16.F32.PACK_AB R14, R14, R53 ;  /* 0x000000350e0e723e */ /* 0x000fe200000000ff */
[----:B------:R-:W-:Y:S01]  /*4690*/  FADD.FTZ R53, R69, -R54 ;  /* 0x8000003645357221 */ /* 0x000fe20000010000 */
[----:B------:R-:W-:-:S02]  /*46a0*/  FSEL R57, R15, RZ, P5 ;  /* 0x000000ff0f397208 */ /* 0x000fc40002800000 */
[----:B------:R-:W-:Y:S01]  /*46b0*/  FSEL R54, R15, RZ, P6 ;  /* 0x000000ff0f367208 */ /* 0x000fe20003000000 */
[----:B------:R-:W-:Y:S01]  /*46c0*/  FFMA.FTZ R15, R71, UR17, R56 ;  /* 0x00000011470f7c23 */ /* 0x000fe20008010038 */
[----:B------:R-:W-:Y:S01]  /*46d0*/  FMUL.FTZ R53, R53, UR16 ;  /* 0x0000001035357c20 */ /* 0x000fe20008410000 */
[----:B------:R-:W-:Y:S02]  /*46e0*/  LOP3.LUT P6, RZ, R10, 0xff00, RZ, 0xc0, !PT ;  /* 0x0000ff000aff7812 */ /* 0x000fe400078cc0ff */
[----:B------:R-:W-:Y:S01]  /*46f0*/  F2FP.F16.F32.PACK_AB R57, R54, R57 ;  /* 0x000000393639723e */ /* 0x000fe200000000ff */
[----:B------:R-:W-:Y:S01]  /*4700*/  FADD.FTZ R54, R70, -R15 ;  /* 0x8000000f46367221 */ /* 0x000fe20000010000 */
[----:B------:R-:W-:Y:S01]  /*4710*/  FMUL.FTZ R15, R53, UR26 ;  /* 0x0000001a350f7c20 */ /* 0x000fe20008410000 */
[----:B------:R-:W-:Y:S02]  /*4720*/  LOP3.LUT P5, RZ, R9, 0xff00, RZ, 0xc0, !PT ;  /* 0x0000ff0009ff7812 */ /* 0x000fe400078ac0ff */
[----:B------:R-:W-:Y:S01]  /*4730*/  FMUL.FTZ R54, R54, UR16 ;  /* 0x0000001036367c20 */ /* 0x000fe20008410000 */
        /* <DEDUP_REMOVED lines=15> */
.L_x_2441:
[--C-:B------:R-:W-:Y:S01]  /*4830*/  FFMA.FTZ R14, R68, UR17, R56.reuse ;  /* 0x00000011440e7c23 */ /* 0x100fe20008010038 */
[----:B-----5:R-:W-:Y:S01]  /*4840*/  LOP3.LUT P5, RZ, R10, 0xff00, RZ, 0xc0, !PT ;  /* 0x0000ff000aff7812 */ /* 0x020fe200078ac0ff */
[----:B------:R-:W-:Y:S01]  /*4850*/  FFMA.FTZ R59, R71, UR17, R56 ;  /* 0x00000011473b7c23 */ /* 0x000fe20008010038 */
[----:B------:R-:W-:Y:S01]  /*4860*/  LOP3.LUT P6, RZ, R9, 0xff00, RZ, 0xc0, !PT ;  /* 0x0000ff0009ff7812 */ /* 0x000fe200078cc0ff */
[----:B------:R-:W-:Y:S01]  /*4870*/  FADD.FTZ R15, R69, -R14 ;  /* 0x8000000e450f7221 */ /* 0x000fe20000010000 */
[--C-:B------:R-:W-:Y:S01]  /*4880*/  FFMA.FTZ R14, R75, UR17, R56.reuse ;  /* 0x000000114b0e7c23 */ /* 0x100fe20008010038 */
[----:B------:R-:W-:Y:S01]  /*4890*/  FADD.FTZ R59, R70, -R59 ;  /* 0x8000003b463b7221 */ /* 0x000fe20000010000 */
[----:B------:R-:W-:Y:S01]  /*48a0*/  FFMA.FTZ R56, R72, UR17, R56 ;  /* 0x0000001148387c23 */ /* 0x000fe20008010038 */
[----:B------:R-:W-:Y:S01]  /*48b0*/  FMUL.FTZ R15, R15, UR16 ;  /* 0x000000100f0f7c20 */ /* 0x000fe20008410000 */
[----:B------:R-:W-:Y:S01]  /*48c0*/  FADD.FTZ R14, R67, -R14 ;  /* 0x8000000e430e7221 */ /* 0x000fe20000010000 */
[----:B------:R-:W-:Y:S01]  /*48d0*/  FMUL.FTZ R59, R59, UR16 ;  /* 0x000000103b3b7c20 */ /* 0x000fe20008410000 */
[----:B------:R-:W-:Y:S01]  /*48e0*/  FADD.FTZ R56, R73, -R56 ;  /* 0x8000003849387221 */ /* 0x000fe20000010000 */
[----:B------:R-:W-:Y:S01]  /*48f0*/  FMUL.FTZ R15, R15, UR26 ;  /* 0x0000001a0f0f7c20 */ /* 0x000fe20008410000 */
[----:B------:R-:W-:Y:S01]  /*4900*/  FMUL.FTZ R14, R14, UR16 ;  /* 0x000000100e0e7c20 */ /* 0x000fe20008410000 */
[----:B------:R-:W-:-:S03]  /*4910*/  FMUL.FTZ R59, R59, UR26 ;  /* 0x0000001a3b3b7c20 */ /* 0x000fc60008410000 */
[C---:B------:R-:W-:Y:S01]  /*4920*/  FSEL R58, R15.reuse, RZ, P5 ;  /* 0x000000ff0f3a7208 */ /* 0x040fe20002800000 */
[----:B------:R-:W-:Y:S01]  /*4930*/  FMUL.FTZ R14, R14, UR26 ;  /* 0x0000001a0e0e7c20 */ /* 0x000fe20008410000 */
[----:B------:R-:W-:Y:S02]  /*4940*/  LOP3.LUT P5, RZ, R10, 0xff, RZ, 0xc0, !PT ;  /* 0x000000ff0aff7812 */ /* 0x000fe400078ac0ff */
[----:B------:R-:W-:Y:S02]  /*4950*/  FSEL R15, R15, RZ, P6 ;  /* 0x000000ff0f0f7208 */ /* 0x000fe40003000000 */
[----:B------:R-:W-:Y:S02]  /*4960*/  LOP3.LUT P6, RZ, R9, 0xff, RZ, 0xc0, !PT ;  /* 0x000000ff09ff7812 */ /* 0x000fe400078cc0ff */
[C---:B------:R-:W-:Y:S02]  /*4970*/  FSEL R57, R14.reuse, RZ, P5 ;  /* 0x000000ff0e397208 */ /* 0x040fe40002800000 */
[----:B------:R-:W-:-:S02]  /*4980*/  FSEL R14, R14, RZ, P6 ;  /* 0x000000ff0e0e7208 */ /* 0x000fc40003000000 */
[----:B------:R-:W-:Y:S02]  /*4990*/  LOP3.LUT P6, RZ, R10, 0xff0000, RZ, 0xc0, !PT ;  /* 0x00ff00000aff7812 */ /* 0x000fe400078cc0ff */
[----:B------:R-:W-:Y:S01]  /*49a0*/  F2FP.F16.F32.PACK_AB R57, R14, R57 ;  /* 0x000000390e39723e */ /* 0x000fe200000000ff */
[----:B------:R-:W-:Y:S01]  /*49b0*/  FMUL.FTZ R14, R56, UR16 ;  /* 0x00000010380e7c20 */ /* 0x000fe20008410000 */
[----:B------:R-:W-:Y:S02]  /*49c0*/  LOP3.LUT P5, RZ, R9, 0xff0000, RZ, 0xc0, !PT ;  /* 0x00ff000009ff7812 */ /* 0x000fe400078ac0ff */
[C---:B------:R-:W-:Y:S01]  /*49d0*/  FSEL R56, R59.reuse, RZ, P6 ;  /* 0x000000ff3b387208 */ /* 0x040fe20003000000 */
[----:B------:R-:W-:Y:S01]  /*49e0*/  FMUL.FTZ R14, R14, UR26 ;  /* 0x0000001a0e0e7c20 */ /* 0x000fe20008410000 */
[----:B------:R-:W-:Y:S02]  /*49f0*/  FSEL R59, R59, RZ, P5 ;  /* 0x000000ff3b3b7208 */ /* 0x000fe40002800000 */
[----:B------:R-:W-:-:S02]  /*4a00*/  ISETP.GE.U32.AND P6, PT, R10, 0x1000000, PT ;  /* 0x010000000a00780c */ /* 0x000fc40003fc6070 */
[----:B------:R-:W-:Y:S02]  /*4a10*/  ISETP.GE.U32.AND P5, PT, R9, 0x1000000, PT ;  /* 0x010000000900780c */ /* 0x000fe40003fa6070 */
[----:B------:R-:W-:Y:S02]  /*4a20*/  F2FP.F16.F32.PACK_AB R15, R15, R58 ;  /* 0x0000003a0f0f723e */ /* 0x000fe400000000ff */
[C---:B------:R-:W-:Y:S02]  /*4a30*/  FSEL R58, R14.reuse, RZ, P6 ;  /* 0x000000ff0e3a7208 */ /* 0x040fe40003000000 */
[----:B------:R-:W-:Y:S02]  /*4a40*/  FSEL R91, R14, RZ, P5 ;  /* 0x000000ff0e5b7208 */ /* 0x000fe40002800000 */
[----:B------:R-:W-:Y:S02]  /*4a50*/  F2FP.F16.F32.PACK_AB R56, R59, R56 ;  /* 0x000000383b38723e */ /* 0x000fe400000000ff */
[----:B------:R-:W-:-:S02]  /*4a60*/  F2FP.F16.F32.PACK_AB R59, R91, R58 ;  /* 0x0000003a5b3b723e */ /* 0x000fc400000000ff */
[----:B------:R-:W-:Y:S02]  /*4a70*/  PRMT R85, R57, 0x7632, R85 ;  /* 0x0000763239557816 */ /* 0x000fe40000000055 */
[----:B------:R-:W-:Y:S02]  /*4a80*/  PRMT R84, R15, 0x7632, R84 ;  /* 0x000076320f547816 */ /* 0x000fe40000000054 */
[----:B------:R-:W-:Y:S02]  /*4a90*/  PRMT R83, R56, 0x7632, R83 ;  /* 0x0000763238537816 */ /* 0x000fe40000000053 */
[----:B------:R-:W-:Y:S01]  /*4aa0*/  PRMT R82, R59, 0x7632, R82 ;  /* 0x000076323b527816 */ /* 0x000fe20000000052 */
[----:B------:R-:W-:Y:S06]  /*4ab0*/  BRA `(.L_x_2440) ;  /* 0x0000000400f87947 */ /* 0x000fec0003800000 */
.L_x_2437:
        /* <DEDUP_REMOVED lines=8> */
[----:B------:R-:W-:Y:S01]  /*4b40*/  FFMA.FTZ R52, R68, UR17, R56 ;  /* 0x0000001144347c23 */ /* 0x000fe20008010038 */
[C---:B-----5:R-:W-:Y:S02]  /*4b50*/  LOP3.LUT P5, RZ, R10.reuse, 0xff, RZ, 0xc0, !PT ;  /* 0x000000ff0aff7812 */ /* 0x060fe400078ac0ff */
        /* <DEDUP_REMOVED lines=10> */
[----:B------:R-:W-:Y:S01]  /*4c00*/  FFMA.FTZ R56, R72, UR17, R56 ;  /* 0x0000001148387c23 */ /* 0x000fe20008010038 */
[----:B------:R-:W-:Y:S02]  /*4c10*/  LOP3.LUT P5, RZ, R10, 0xff0000, RZ, 0xc0, !PT ;  /* 0x00ff00000aff7812 */ /* 0x000fe400078ac0ff */
[----:B------:R-:W-:Y:S01]  /*4c20*/  FADD.FTZ R15, R70, -R15 ;  /* 0x8000000f460f7221 */ /* 0x000fe20000010000 */
[----:B------:R-:W-:Y:S01]  /*4c30*/  FADD.FTZ R56, R73, -R56 ;  /* 0x8000003849387221 */ /* 0x000fe20000010000 */
[----:B------:R-:W-:Y:S02]  /*4c40*/  F2FP.F16.F32.PACK_AB R57, R14, R57 ;  /* 0x000000390e39723e */ /* 0x000fe400000000ff */
[----:B------:R-:W-:Y:S01]  /*4c50*/  FFMA.FTZ R54, R15, UR16, R50 ;  /* 0x000000100f367c23 */ /* 0x000fe20008010032 */
[----:B------:R-:W-:Y:S01]  /*4c60*/  FFMA.FTZ R55, R56, UR16, R51 ;  /* 0x0000001038377c23 */ /* 0x000fe20008010033 */
[----:B------:R-:W-:-:S02]  /*4c70*/  ISETP.GE.U32.AND P6, PT, R10, 0x1000000, PT ;  /* 0x010000000a00780c */ /* 0x000fc40003fc6070 */
        /* <DEDUP_REMOVED lines=8> */
.L_x_2443:
[--C-:B------:R-:W-:Y:S01]  /*4d00*/  FFMA.FTZ R14, R75, UR17, R56.reuse ;  /* 0x000000114b0e7c23 */ /* 0x100fe20008010038 */
[----:B------:R-:W-:Y:S01]  /*4d10*/  FFMA.FTZ R58, R68, UR17, R56 ;  /* 0x00000011443a7c23 */ /* 0x000fe20008010038 */
[----:B-----5:R-:W-:Y:S02]  /*4d20*/  LOP3.LUT P5, RZ, R10, 0xff, RZ, 0xc0, !PT ;  /* 0x000000ff0aff7812 */ /* 0x020fe400078ac0ff */
[----:B------:R-:W-:Y:S01]  /*4d30*/  FADD.FTZ R15, R67, -R14 ;  /* 0x8000000e430f7221 */ /* 0x000fe20000010000 */
[----:B------:R-:W-:Y:S01]  /*4d40*/  FADD.FTZ R58, R69, -R58 ;  /* 0x8000003a453a7221 */ /* 0x000fe20000010000 */
[----:B------:R-:W-:Y:S01]  /*4d50*/  FFMA.FTZ R14, R72, UR17, R56 ;  /* 0x00000011480e7c23 */ /* 0x000fe20008010038 */
[----:B------:R-:W-:Y:S01]  /*4d60*/  LOP3.LUT P6, RZ, R10, 0xff00, RZ, 0xc0, !PT ;  /* 0x0000ff000aff7812 */ /* 0x000fe200078cc0ff */
[----:B------:R-:W-:Y:S01]  /*4d70*/  FFMA.FTZ R15, R15, UR16, R48 ;  /* 0x000000100f0f7c23 */ /* 0x000fe20008010030 */
[----:B------:R-:W-:Y:S01]  /*4d80*/  FFMA.FTZ R58, R58, UR16, R49 ;  /* 0x000000103a3a7c23 */ /* 0x000fe20008010031 */
[----:B------:R-:W-:-:S02]  /*4d90*/  FADD.FTZ R14, R73, -R14 ;  /* 0x8000000e490e7221 */ /* 0x000fc40000010000 */
[----:B------:R-:W-:Y:S01]  /*4da0*/  FMUL.FTZ R15, R15, UR26 ;  /* 0x0000001a0f0f7c20 */ /* 0x000fe20008410000 */
[----:B------:R-:W-:Y:S01]  /*4db0*/  FMUL.FTZ R58, R58, UR26 ;  /* 0x0000001a3a3a7c20 */ /* 0x000fe20008410000 */
[----:B------:R-:W-:-:S03]  /*4dc0*/  FFMA.FTZ R14, R14, UR16, R51 ;  /* 0x000000100e0e7c23 */ /* 0x000fc60008010033 */
[----:B------:R-:W-:Y:S01]  /*4dd0*/  FSEL R57, R15, RZ, P5 ;  /* 0x000000ff0f397208 */ /* 0x000fe20002800000 */
[----:B------:R-:W-:Y:S01]  /*4de0*/  FFMA.FTZ R15, R71, UR17, R56 ;  /* 0x00000011470f7c23 */ /* 0x000fe20008010038 */
[----:B------:R-:W-:Y:S01]  /*4df0*/  FSEL R58, R58, RZ, P6 ;  /* 0x000000ff3a3a7208 */ /* 0x000fe20003000000 */
[----:B------:R-:W-:Y:S01]  /*4e00*/  FMUL.FTZ R14, R14, UR26 ;  /* 0x0000001a0e0e7c20 */ /* 0x000fe20008410000 */
[----:B------:R-:W-:Y:S01]  /*4e10*/  ISETP.GE.U32.AND P6, PT, R10, 0x1000000, PT ;  /* 0x010000000a00780c */ /* 0x000fe20003fc6070 */
[----:B------:R-:W-:Y:S01]  /*4e20*/  FADD.FTZ R15, R70, -R15 ;  /* 0x8000000f460f7221 */ /* 0x000fe20000010000 */
[----:B------:R-:W-:Y:S02]  /*4e30*/  LOP3.LUT P5, RZ, R10, 0xff0000, RZ, 0xc0, !PT ;  /* 0x00ff00000aff7812 */ /* 0x000fe400078ac0ff */
[----:B------:R-:W-:Y:S01]  /*4e40*/  FSEL R59, R14, RZ, P6 ;  /* 0x000000ff0e3b7208 */ /* 0x000fe20003000000 */
[----:B------:R-:W-:Y:S01]  /*4e50*/  FFMA.FTZ R15, R15, UR16, R50 ;  /* 0x000000100f0f7c23 */ /* 0x000fe20008010032 */
[----:B------:R-:W-:-:S03]  /*4e60*/  F2FP.F16.F32.PACK_AB R57, R58, R57 ;  /* 0x000000393a39723e */ /* 0x000fc600000000ff */
[----:B------:R-:W-:-:S05]  /*4e70*/  FMUL.FTZ R15, R15, UR26 ;  /* 0x0000001a0f0f7c20 */ /* 0x000fca0008410000 */
[----:B------:R-:W-:Y:S02]  /*4e80*/  FSEL R56, R15, RZ, P5 ;  /* 0x000000ff0f387208 */ /* 0x000fe40002800000 */
[----:B------:R-:W-:Y:S02]  /*4e90*/  PRMT R15, R57, 0x7632, R15 ;  /* 0x00007632390f7816 */ /* 0x000fe4000000000f */
[----:B------:R-:W-:-:S04]  /*4ea0*/  F2FP.F16.F32.PACK_AB R56, R59, R56 ;  /* 0x000000383b38723e */ /* 0x000fc800000000ff */
[----:B------:R-:W-:Y:S01]  /*4eb0*/  PRMT R59, R56, 0x7632, R59 ;  /* 0x00007632383b7816 */ /* 0x000fe2000000003b */
[----:B------:R-:W-:Y:S06]  /*4ec0*/  BRA `(.L_x_2440) ;  /* 0x0000000000f47947 */ /* 0x000fec0003800000 */
.L_x_2442:
        /* <DEDUP_REMOVED lines=22> */
[----:B------:R-:W-:Y:S01]  /*5030*/  FMUL.FTZ R54, R15, UR16 ;  /* 0x000000100f367c20 */ /* 0x000fe20008410000 */
[----:B------:R-:W-:Y:S01]  /*5040*/  FMUL.FTZ R55, R56, UR16 ;  /* 0x0000001038377c20 */ /* 0x000fe20008410000 */
        /* <DEDUP_REMOVED lines=9> */
.L_x_2444:
[--C-:B------:R-:W-:Y:S01]  /*50e0*/  FFMA.FTZ R14, R75, UR17, R56.reuse ;  /* 0x000000114b0e7c23 */ /* 0x100fe20008010038 */
[--C-:B------:R-:W-:Y:S01]  /*50f0*/  FFMA.FTZ R58, R68, UR17, R56.reuse ;  /* 0x00000011443a7c23 */ /* 0x100fe20008010038 */
[C---:B-----5:R-:W-:Y:S01]  /*5100*/  LOP3.LUT P5, RZ, R10.reuse, 0xff, RZ, 0xc0, !PT ;  /* 0x000000ff0aff7812 */ /* 0x060fe200078ac0ff */
[----:B------:R-:W-:Y:S01]  /*5110*/  FFMA.FTZ R15, R71, UR17, R56 ;  /* 0x00000011470f7c23 */ /* 0x000fe20008010038 */
[----:B------:R-:W-:Y:S01]  /*5120*/  FADD.FTZ R14, R67, -R14 ;  /* 0x8000000e430e7221 */ /* 0x000fe20000010000 */
[----:B------:R-:W-:Y:S01]  /*5130*/  FADD.FTZ R58, R69, -R58 ;  /* 0x8000003a453a7221 */ /* 0x000fe20000010000 */
[----:B------:R-:W-:Y:S01]  /*5140*/  LOP3.LUT P6, RZ, R10, 0xff00, RZ, 0xc0, !PT ;  /* 0x0000ff000aff7812 */ /* 0x000fe200078cc0ff */
[----:B------:R-:W-:Y:S01]  /*5150*/  FADD.FTZ R15, R70, -R15 ;  /* 0x8000000f460f7221 */ /* 0x000fe20000010000 */
[----:B------:R-:W-:Y:S01]  /*5160*/  FMUL.FTZ R14, R14, UR16 ;  /* 0x000000100e0e7c20 */ /* 0x000fe20008410000 */
[----:B------:R-:W-:Y:S02]  /*5170*/  FMUL.FTZ R58, R58, UR16 ;  /* 0x000000103a3a7c20 */ /* 0x000fe40008410000 */
[----:B------:R-:W-:Y:S01]  /*5180*/  FMUL.FTZ R15, R15, UR16 ;  /* 0x000000100f0f7c20 */ /* 0x000fe20008410000 */
[----:B------:R-:W-:Y:S01]  /*5190*/  FMUL.FTZ R14, R14, UR26 ;  /* 0x0000001a0e0e7c20 */ /* 0x000fe20008410000 */
[----:B------:R-:W-:-:S02]  /*51a0*/  FMUL.FTZ R58, R58, UR26 ;  /* 0x0000001a3a3a7c20 */ /* 0x000fc40008410000 */
[----:B------:R-:W-:Y:S02]  /*51b0*/  FMUL.FTZ R15, R15, UR26 ;  /* 0x0000001a0f0f7c20 */ /* 0x000fe40008410000 */
[----:B------:R-:W-:Y:S01]  /*51c0*/  FSEL R57, R14, RZ, P5 ;  /* 0x000000ff0e397208 */ /* 0x000fe20002800000 */
[----:B------:R-:W-:Y:S01]  /*51d0*/  FFMA.FTZ R14, R72, UR17, R56 ;  /* 0x00000011480e7c23 */ /* 0x000fe20008010038 */
[----:B------:R-:W-:Y:S02]  /*51e0*/  FSEL R58, R58, RZ, P6 ;  /* 0x000000ff3a3a7208 */ /* 0x000fe40003000000 */
[C---:B------:R-:W-:Y:S01]  /*51f0*/  ISETP.GE.U32.AND P6, PT, R10.reuse, 0x1000000, PT ;  /* 0x010000000a00780c */ /* 0x040fe20003fc6070 */
[----:B------:R-:W-:Y:S01]  /*5200*/  FADD.FTZ R14, R73, -R14 ;  /* 0x8000000e490e7221 */ /* 0x000fe20000010000 */
[----:B------:R-:W-:Y:S02]  /*5210*/  LOP3.LUT P5, RZ, R10, 0xff0000, RZ, 0xc0, !PT ;  /* 0x00ff00000aff7812 */ /* 0x000fe400078ac0ff */
[----:B------:R-:W-:Y:S01]  /*5220*/  F2FP.F16.F32.PACK_AB R57, R58, R57 ;  /* 0x000000393a39723e */ /* 0x000fe200000000ff */
[----:B------:R-:W-:Y:S01]  /*5230*/  FMUL.FTZ R14, R14, UR16 ;  /* 0x000000100e0e7c20 */ /* 0x000fe20008410000 */
[----:B------:R-:W-:-:S02]  /*5240*/  FSEL R56, R15, RZ, P5 ;  /* 0x000000ff0f387208 */ /* 0x000fc40002800000 */
[----:B------:R-:W-:Y:S01]  /*5250*/  PRMT R15, R57, 0x7632, R15 ;  /* 0x00007632390f7816 */ /* 0x000fe2000000000f */
[----:B------:R-:W-:-:S05]  /*5260*/  FMUL.FTZ R14, R14, UR26 ;  /* 0x0000001a0e0e7c20 */ /* 0x000fca0008410000 */
[----:B------:R-:W-:-:S04]  /*5270*/  FSEL R59, R14, RZ, P6 ;  /* 0x000000ff0e3b7208 */ /* 0x000fc80003000000 */
[----:B------:R-:W-:-:S04]  /*5280*/  F2FP.F16.F32.PACK_AB R56, R59, R56 ;  /* 0x000000383b38723e */ /* 0x000fc800000000ff */
[----:B------:R-:W-:-:S07]  /*5290*/  PRMT R59, R56, 0x7632, R59 ;  /* 0x00007632383b7816 */ /* 0x000fce000000003b */
.L_x_2440:
[----:B------:R-:W-:Y:S02]  /*52a0*/  LOP3.LUT R15, R15, 0xffff, RZ, 0xc0, !PT ;  /* 0x0000ffff0f0f7812 */ /* 0x000fe400078ec0ff */
[----:B------:R-:W-:-:S03]  /*52b0*/  PRMT R56, R56, 0x5410, R59 ;  /* 0x0000541038387816 */ /* 0x000fc6000000003b */
[----:B------:R-:W-:-:S05]  /*52c0*/  IMAD.WIDE.U32 R14, R15, 0x10000, RZ ;  /* 0x000100000f0e7825 */ /* 0x000fca00078e00ff */
[----:B------:R-:W-:Y:S02]  /*52d0*/  LOP3.LUT R15, R56, R15, RZ, 0xfc, !PT ;  /* 0x0000000f380f7212 */ /* 0x000fe400078efcff */
[----:B------:R-:W-:Y:S02]  /*52e0*/  LOP3.LUT R14, R14, 0xffff, R57, 0xf8, !PT ;  /* 0x0000ffff0e0e7812 */ /* 0x000fe400078ef839 */
[----:B------:R-:W0:Y:S02]  /*52f0*/  @P0 LDC.64 R56, c[0x0][0x478] ;  /* 0x00011e00ff380b82 */ /* 0x000e240000000a00 */
[----:B0-----:R-:W-:-:S06]  /*5300*/  @P0 IMAD.WIDE.U32 R58, R4, 0x10, R56 ;  /* 0x00000010043a0825 */ /* 0x001fcc00078e0038 */
[----:B------:R-:W0:Y:S01]  /*5310*/  LDC.64 R56, c[0x0][0x468] ;  /* 0x00011a00ff387b82 */ /* 0x000e220000000a00 */
[----:B------:R2:W-:Y:S01]  /*5320*/  @P0 STG.E.128 desc[UR20][R58.64], R52 ;  /* 0x000000343a000986 */ /* 0x0005e2000c101d14 */
[----:B0-----:R-:W-:-:S05]  /*5330*/  IMAD.WIDE.U32 R56, R4, 0x8, R56 ;  /* 0x0000000804387825 */ /* 0x001fca00078e0038 */
        /* <DEDUP_REMOVED lines=10> */
.L_x_2436:
[----:B------:R-:W-:Y:S05]  /*53e0*/  BSYNC.RECONVERGENT B0 ;  /* 0x0000000000007941 */ /* 0x000fea0003800200 */
.L_x_2435:
[----:B------:R-:W-:Y:S01]  /*53f0*/  UPLOP3.LUT UP1, UPT, UPT, UPT, UP1, 0x40, 0x4 ;  /* 0x000000000004789c */ /* 0x000fe20003f2e810 */
[----:B------:R-:W-:Y:S10]  /*5400*/  BRA.U !UP2, `(.L_x_2445) ;  /* 0xffffffb10a487547 */ /* 0x000ff4000b83ffff */
.L_x_2404:
[----:B------:R-:W4:Y:S01]  /*5410*/  LDC.64 R2, c[0x0][0x440] ;  /* 0x00011000ff027b82 */ /* 0x000f220000000a00 */
[----:B------:R-:W-:-:S06]  /*5420*/  UIMAD UR5, UR7, UR8, URZ ;  /* 0x00000008070572a4 */ /* 0x000fcc000f8e02ff */
[----:B------:R-:W-:Y:S01]  /*5430*/  IMAD.U32 R11, RZ, RZ, UR5 ;  /* 0x00000005ff0b7e24 */ /* 0x000fe2000f8e00ff */
[----:B-----5:R-:W0:Y:S04]  /*5440*/  LDC.64 R4, c[0x0][0x448] ;  /* 0x00011200ff047b82 */ /* 0x020e280000000a00 */
[----:B------:R-:W-:-:S04]  /*5450*/  LEA.HI R11, R11, R0, RZ, 0x1e ;  /* 0x000000000b0b7211 */ /* 0x000fc800078ff0ff */
[----:B------:R-:W1:Y:S08]  /*5460*/  LDC.64 R6, c[0x0][0x440] ;  /* 0x00011000ff067b82 */ /* 0x000e700000000a00 */
[----:B------:R-:W2:Y:S01]  /*5470*/  LDC.64 R8, c[0x0][0x448] ;  /* 0x00011200ff087b82 */ /* 0x000ea20000000a00 */
[----:B----4-:R-:W-:-:S05]  /*5480*/  @P1 IMAD.WIDE.U32 R2, R11, 0x10, R2 ;  /* 0x000000100b021825 */ /* 0x010fca00078e0002 */
[----:B------:R4:W-:Y:S01]  /*5490*/  @P1 STG.E.128 desc[UR20][R2.64], R28 ;  /* 0x0000001c02001986 */ /* 0x0009e2000c101d14 */
[C---:B0-----:R-:W-:Y:S01]  /*54a0*/  @P1 IMAD.WIDE.U32 R4, R11.reuse, 0x10, R4 ;  /* 0x000000100b041825 */ /* 0x041fe200078e0004 */
[----:B------:R-:W-:-:S04]  /*54b0*/  @P1 IADD3 R11, PT, PT, R11, 0x80, RZ ;  /* 0x000000800b0b1810 */ /* 0x000fc80007ffe0ff */
[----:B------:R4:W-:Y:S01]  /*54c0*/  @P1 STG.E.128 desc[UR20][R4.64], R20 ;  /* 0x0000001404001986 */ /* 0x0009e2000c101d14 */
[----:B-1----:R-:W-:-:S05]  /*54d0*/  @P2 IMAD.WIDE.U32 R6, R11, 0x10, R6 ;  /* 0x000000100b062825 */ /* 0x002fca00078e0006 */
[----:B------:R4:W-:Y:S01]  /*54e0*/  @P2 STG.E.128 desc[UR20][R6.64], R44 ;  /* 0x0000002c06002986 */ /* 0x0009e2000c101d14 */
[----:B--2---:R-:W-:-:S05]  /*54f0*/  @P2 IMAD.WIDE.U32 R8, R11, 0x10, R8 ;  /* 0x000000100b082825 */ /* 0x004fca00078e0008 */
[----:B------:R4:W-:Y:S01]  /*5500*/  @P2 STG.E.128 desc[UR20][R8.64], R32 ;  /* 0x0000002008002986 */ /* 0x0009e2000c101d14 */
[----:B------:R-:W-:Y:S05]  /*5510*/  @!P3 EXIT ;  /* 0x000000000000b94d */ /* 0x000fea0003800000 */
[----:B----4-:R-:W0:Y:S01]  /*5520*/  LDC.64 R2, c[0x0][0x440] ;  /* 0x00011000ff027b82 */ /* 0x010e220000000a00 */
[----:B------:R-:W-:-:S07]  /*5530*/  @P2 IADD3 R11, PT, PT, R11, 0x80, RZ ;  /* 0x000000800b0b2810 */ /* 0x000fce0007ffe0ff */
[----:B------:R-:W1:Y:S01]  /*5540*/  LDC.64 R4, c[0x0][0x448] ;  /* 0x00011200ff047b82 */ /* 0x000e620000000a00 */
[----:B0-----:R-:W-:-:S05]  /*5550*/  IMAD.WIDE.U32 R2, R11, 0x10, R2 ;  /* 0x000000100b027825 */ /* 0x001fca00078e0002 */
[----:B------:R-:W-:Y:S01]  /*5560*/  STG.E.128 desc[UR20][R2.64], R36 ;  /* 0x0000002402007986 */ /* 0x000fe2000c101d14 */
[----:B-1----:R-:W-:-:S05]  /*5570*/  IMAD.WIDE.U32 R4, R11, 0x10, R4 ;  /* 0x000000100b047825 */ /* 0x002fca00078e0004 */
[----:B------:R-:W-:Y:S01]  /*5580*/  STG.E.128 desc[UR20][R4.64], R24 ;  /* 0x0000001804007986 */ /* 0x000fe2000c101d14 */
[----:B------:R-:W-:Y:S05]  /*5590*/  EXIT ;  /* 0x000000000000794d */ /* 0x000fea0003800000 */
.L_x_2446:
        /* <DEDUP_REMOVED lines=14> */
.L_x_3576:


//--------------------- .text._ZN10layer_norm22ln_bwd_finalize_kernelINS_22Kernel_traits_finalizeILj1536E6__halfS2_fS2_fjLb0ELj1024ELj4ENS_18Kernel_traits_baseILj1536ES2_S2_fS2_fjLj1024EEEEELb0ELb1EEEvNS_9BwdParamsE --------------------------
	.section	.text._ZN10layer_norm22ln_bwd_finalize_kernelINS_22Kernel_traits_finalizeILj1536E6__halfS2_fS2_fjLb0ELj1024ELj4ENS_18Kernel_traits_baseILj1536ES2_S2_fS2_fjLj1024EEEEELb0ELb1EEEvNS_9BwdParamsE,"ax",@progbits
	.align	128
        .global         _ZN10layer_norm22ln_bwd_finalize_kernelINS_22Kernel_traits_finalizeILj1536E6__halfS2_fS2_fjLb0ELj1024ELj4ENS_18Kernel_traits_baseILj1536ES2_S2_fS2_fjLj1024EEEEELb0ELb1EEEvNS_9BwdParamsE
        .type           _ZN10layer_norm22ln_bwd_finalize_kernelINS_22Kernel_traits_finalizeILj1536E6__halfS2_fS2_fjLb0ELj1024ELj4ENS_18Kernel_traits_baseILj1536ES2_S2_fS2_fjLj1024EEEEELb0ELb1EEEvNS_9BwdParamsE,@function
        .size           _ZN10layer_norm22ln_bwd_finalize_kernelINS_22Kernel_traits_finalizeILj1536E6__halfS2_fS2_fjLb0ELj1024ELj4ENS_18Kernel_traits_baseILj1536ES2_S2_fS2_fjLj1024EEEEELb0ELb1EEEvNS_9BwdParamsE,(.L_x_3577 - _ZN10layer_norm22ln_bwd_finalize_kernelINS_22Kernel_traits_finalizeILj1536E6__halfS2_fS2_fjLb0ELj1024ELj4ENS_18Kernel_traits_baseILj1536ES2_S2_fS2_fjLj1024EEEEELb0ELb1EEEvNS_9BwdParamsE)
        .other          _ZN10layer_norm22ln_bwd_finalize_kernelINS_22Kernel_traits_finalizeILj1536E6__halfS2_fS2_fjLb0ELj1024ELj4ENS_18Kernel_traits_baseILj1536ES2_S2_fS2_fjLj1024EEEEELb0ELb1EEEvNS_9BwdParamsE,@"STO_CUDA_ENTRY STV_DEFAULT"
_ZN10layer_norm22ln_bwd_finalize_kernelINS_22Kernel_traits_finalizeILj1536E6__halfS2_fS2_fjLb0ELj1024ELj4ENS_18Kernel_traits_baseILj1536ES2_S2_fS2_fjLj1024EEEEELb0ELb1EEEvNS_9BwdParamsE:
.text._ZN10layer_norm22ln_bwd_finalize_kernelINS_22Kernel_traits_finalizeILj1536E6__halfS2_fS2_fjLb0ELj1024ELj4ENS_18Kernel_traits_baseILj1536ES2_S2_fS2_fjLj1024EEEEELb0ELb1EEEvNS_9BwdParamsE:
        /* <DEDUP_REMOVED lines=81> */
.L_x_2451:
        /* <DEDUP_REMOVED lines=118> */
.L_x_2450:
[----:B------:R-:W-:Y:S05]  /*0c70*/  BSYNC.RECONVERGENT B1 ;  /* 0x0000000000017941 */ /* 0x000fea0003800200 */
.L_x_2449:
        /* <DEDUP_REMOVED lines=77> */
.L_x_2453:
[----:B------:R-:W-:Y:S05]  /*1150*/  BSYNC.RECONVERGENT B1 ;  /* 0x0000000000017941 */ /* 0x000fea0003800200 */
.L_x_2452:
        /* <DEDUP_REMOVED lines=38> */
.L_x_2455:
[----:B------:R-:W-:Y:S05]  /*13c0*/  BSYNC.RECONVERGENT B1 ;  /* 0x0000000000017941 */ /* 0x000fea0003800200 */
.L_x_2454:
        /* <DEDUP_REMOVED lines=8> */
.L_x_2456:
        /* <DEDUP_REMOVED lines=10> */
.L_x_2448:
[----:B------:R-:W-:Y:S05]  /*14f0*/  BSYNC.RECONVERGENT B0 ;  /* 0x0000000000007941 */ /* 0x000fea0003800200 */
.L_x_2447:
        /* <DEDUP_REMOVED lines=57> */
.L_x_2457:
        /* <DEDUP_REMOVED lines=15> */
.L_x_3577:


//--------------------- .text._ZN10layer_norm40ln_parallel_residual_bwd_finalize_kernelINS_22Kernel_traits_finalizeILj1536E6__halfS2_fS2_fjLb0ELj1024ELj4ENS_18Kernel_traits_baseILj1536ES2_S2_fS2_fjLj1024EEEEELb1EEEvNS_9BwdParamsE --------------------------
	.section	.text._ZN10layer_norm40ln_parallel_residual_bwd_finalize_kernelINS_22Kernel_traits_finalizeILj1536E6__halfS2_fS2_fjLb0ELj1024ELj4ENS_18Kernel_traits_baseILj1536ES2_S2_fS2_fjLj1024EEEEELb1EEEvNS_9BwdParamsE,"ax",@progbits
	.align	128
        .global         _ZN10layer_norm40ln_parallel_residual_bwd_finalize_kernelINS_22Kernel_traits_finalizeILj1536E6__halfS2_fS2_fjLb0ELj1024ELj4ENS_18Kernel_traits_baseILj1536ES2_S2_fS2_fjLj1024EEEEELb1EEEvNS_9BwdParamsE
        .type           _ZN10layer_norm40ln_parallel_residual_bwd_finalize_kernelINS_22Kernel_traits_finalizeILj1536E6__halfS2_fS2_fjLb0ELj1024ELj4ENS_18Kernel_traits_baseILj1536ES2_S2_fS2_fjLj1024EEEEELb1EEEvNS_9BwdParamsE,@function
        .size           _ZN10layer_norm40ln_parallel_residual_bwd_finalize_kernelINS_22Kernel_traits_finalizeILj1536E6__halfS2_fS2_fjLb0ELj1024ELj4ENS_18Kernel_traits_baseILj1536ES2_S2_fS2_fjLj1024EEEEELb1EEEvNS_9BwdParamsE,(.L_x_3578 - _ZN10layer_norm40ln_parallel_residual_bwd_finalize_kernelINS_22Kernel_traits_finalizeILj1536E6__halfS2_fS2_fjLb0ELj1024ELj4ENS_18Kernel_traits_baseILj1536ES2_S2_fS2_fjLj1024EEEEELb1EEEvNS_9BwdParamsE)
        .other          _ZN10layer_norm40ln_parallel_residual_bwd_finalize_kernelINS_22Kernel_traits_finalizeILj1536E6__halfS2_fS2_fjLb0ELj1024ELj4ENS_18Kernel_traits_baseILj1536ES2_S2_fS2_fjLj1024EEEEELb1EEEvNS_9BwdParamsE,@"STO_CUDA_ENTRY STV_DEFAULT"
_ZN10layer_norm40ln_parallel_residual_bwd_finalize_kernelINS_22Kernel_traits_finalizeILj1536E6__halfS2_fS2_fjLb0ELj1024ELj4ENS_18Kernel_traits_baseILj1536ES2_S2_fS2_fjLj1024EEEEELb1EEEvNS_9BwdParamsE:
.text._ZN10layer_norm40ln_parallel_residual_bwd_finalize_kernelINS_22Kernel_traits_finalizeILj1536E6__halfS2_fS2_fjLb0ELj1024ELj4ENS_18Kernel_traits_baseILj1536ES2_S2_fS2_fjLj1024EEEEELb1EEEvNS_9BwdParamsE:
        /* <DEDUP_REMOVED lines=60> */
.L_x_2462:
        /* <DEDUP_REMOVED lines=112> */
.L_x_2461:
[----:B------:R-:W-:Y:S05]  /*0ac0*/  BSYNC.RECONVERGENT B1 ;  /* 0x0000000000017941 */ /* 0x000fea0003800200 */
.L_x_2460:
        /* <DEDUP_REMOVED lines=66> */
.L_x_2464:
[----:B------:R-:W-:Y:S05]  /*0ef0*/  BSYNC.RECONVERGENT B1 ;  /* 0x0000000000017941 */ /* 0x000fea0003800200 */
.L_x_2463:
        /* <DEDUP_REMOVED lines=37> */
.L_x_2466:
[----:B------:R-:W-:Y:S05]  /*1150*/  BSYNC.RECONVERGENT B1 ;  /* 0x0000000000017941 */ /* 0x000fea0003800200 */
.L_x_2465:
        /* <DEDUP_REMOVED lines=19> */
.L_x_2459:
[----:B------:R-:W-:Y:S05]  /*1290*/  BSYNC.RECONVERGENT B0 ;  /* 0x0000000000007941 */ /* 0x000fea0003800200 */
.L_x_2458:
        /* <DEDUP_REMOVED lines=92> */
.L_x_2467:
        /* <DEDUP_REMOVED lines=10> */
.L_x_3578:


//--------------------- .text._ZN10layer_norm31ln_parallel_residual_bwd_kernelINS_13Kernel_traitsI6__halfS2_fS2_fjLj1536ELj1ELj1ELj4ELj8ENS_18Kernel_traits_baseILj1536ES2_S2_fS2_fjLj128EEEEELb1ELb1ELb1EEEvNS_9BwdParamsE --------------------------
	.section	.text._ZN10layer_norm31ln_parallel_residual_bwd_kernelINS_13Kernel_traitsI6__halfS2_fS2_fjLj1536ELj1ELj1ELj4ELj8ENS_18Kernel_traits_baseILj1536ES2_S2_fS2_fjLj128EEEEELb1ELb1ELb1EEEvNS_9BwdParamsE,"ax",@progbits
	.align	128
        .global         _ZN10layer_norm31ln_parallel_residual_bwd_kernelINS_13Kernel_traitsI6__halfS2_fS2_fjLj1536ELj1ELj1ELj4ELj8ENS_18Kernel_traits_baseILj1536ES2_S2_fS2_fjLj128EEEEELb1ELb1ELb1EEEvNS_9BwdParamsE
        .type           _ZN10layer_norm31ln_parallel_residual_bwd_kernelINS_13Kernel_traitsI6__halfS2_fS2_fjLj1536ELj1ELj1ELj4ELj8ENS_18Kernel_traits_baseILj1536ES2_S2_fS2_fjLj128EEEEELb1ELb1ELb1EEEvNS_9BwdParamsE,@function
        .size           _ZN10layer_norm31ln_parallel_residual_bwd_kernelINS_13Kernel_traitsI6__halfS2_fS2_fjLj1536ELj1ELj1ELj4ELj8ENS_18Kernel_traits_baseILj1536ES2_S2_fS2_fjLj128EEEEELb1ELb1ELb1EEEvNS_9BwdParamsE,(.L_x_3579 - _ZN10layer_norm31ln_parallel_residual_bwd_kernelINS_13Kernel_traitsI6__halfS2_fS2_fjLj1536ELj1ELj1ELj4ELj8ENS_18Kernel_traits_baseILj1536ES2_S2_fS2_fjLj128EEEEELb1ELb1ELb1EEEvNS_9BwdParamsE)
        .other          _ZN10layer_norm31ln_parallel_residual_bwd_kernelINS_13Kernel_traitsI6__halfS2_fS2_fjLj1536ELj1ELj1ELj4ELj8ENS_18Kernel_traits_baseILj1536ES2_S2_fS2_fjLj128EEEEELb1ELb1ELb1EEEvNS_9BwdParamsE,@"STO_CUDA_ENTRY STV_DEFAULT"
_ZN10layer_norm31ln_parallel_residual_bwd_kernelINS_13Kernel_traitsI6__halfS2_fS2_fjLj1536ELj1ELj1ELj4ELj8ENS_18Kernel_traits_baseILj1536ES2_S2_fS2_fjLj128EEEEELb1ELb1ELb1EEEvNS_9BwdParamsE:
.text._ZN10layer_norm31ln_parallel_residual_bwd_kernelINS_13Kernel_traitsI6__halfS2_fS2_fjLj1536ELj1ELj1ELj4ELj8ENS_18Kernel_traits_baseILj1536ES2_S2_fS2_fjLj128EEEEELb1ELb1ELb1EEEvNS_9BwdParamsE:
        /* <DEDUP_REMOVED lines=57> */
[----:B---3--:R-:W-:Y:S01]  /*0390*/  HADD2.F32 R8, -RZ, R64.H0_H0 ;  /* 0x20000040ff087230 */ /* 0x008fe20000004100 */
        /* <DEDUP_REMOVED lines=8> */
[----:B01--4-:R-:W-:-:S07]  /*0420*/  HADD2.F32 R65, -RZ, R65.H0_H0 ;  /* 0x20000041ff417230 */ /* 0x013fce0000004100 */
.L_x_2496:
        /* <DEDUP_REMOVED lines=12> */
[C---:B0-----:R-:W-:Y:S01]  /*04f0*/  IMAD.WIDE.U32 R40, R66.reuse, 0x10, R48 ;  /* 0x0000001042287825 */ /* 0x041fe200078e0030 */
[----:B------:R-:W-:-:S05]  /*0500*/  IADD3 R67, PT, PT, R66, 0x80, RZ ;  /* 0x0000008042437810 */ /* 0x000fca0007ffe0ff */
[----:B------:R-:W3:Y:S01]  /*0510*/  LDG.E.128 R40, desc[UR20][R40.64] ;  /* 0x0000001428287981 */ /* 0x000ee2000c1e1d00 */
[----:B------:R-:W-:Y:S02]  /*0520*/  IMAD.U32 R70, RZ, RZ, UR18 ;  /* 0x00000012ff467e24 */ /* 0x000fe4000f8e00ff */
[----:B------:R-:W-:Y:S02]  /*0530*/  IMAD.U32 R71, RZ, RZ, UR19 ;  /* 0x00000013ff477e24 */ /* 0x000fe4000f8e00ff */
[----:B------:R-:W-:-:S03]  /*0540*/  IMAD.WIDE.U32 R44, R67, 0x10, R48 ;  /* 0x00000010432c7825 */ /* 0x000fc600078e0030 */
[----:B------:R0:W4:Y:S01]  /*0550*/  LDG.E R80, desc[UR20][R70.64] ;  /* 0x0000001446507981 */ /* 0x000122000c1e1900 */
[----:B-1----:R-:W-:-:S03]  /*0560*/  IMAD.WIDE.U32 R78, R66, 0x8, R76 ;  /* 0x00000008424e7825 */ /* 0x002fc600078e004c */
[----:B------:R-:W4:Y:S01]  /*0570*/  LDG.E.128 R44, desc[UR20][R44.64] ;  /* 0x000000142c2c7981 */ /* 0x000f22000c1e1d00 */
[----:B------:R-:W-:Y:S02]  /*0580*/  VIADD R68, R66, 0x100 ;  /* 0x0000010042447836 */ /* 0x000fe40000000000 */
[----:B------:R-:W-:Y:S01]  /*0590*/  IMAD.WIDE.U32 R74, R67, 0x8, R76 ;  /* 0x00000008434a7825 */ /* 0x000fe200078e004c */
[----:B------:R-:W4:Y:S01]  /*05a0*/  LDG.E.64 R78, desc[UR20][R78.64] ;  /* 0x000000144e4e7981 */ /* 0x000f22000c1e1b00 */
[----:B------:R-:W-:Y:S01]  /*05b0*/  ISETP.NE.U32.AND P2, PT, RZ, UR22, PT ;  /* 0x00000016ff007c0c */ /* 0x000fe2000bf45070 */
[----:B0-----:R-:W0:Y:S01]  /*05c0*/  LDC.64 R70, c[0x0][0x3b0] ;  /* 0x0000ec00ff467b82 */ /* 0x001e220000000a00 */
[C---:B------:R-:W-:Y:S02]  /*05d0*/  IMAD.WIDE.U32 R48, R68.reuse, 0x10, R48 ;  /* 0x0000001044307825 */ /* 0x040fe400078e0030 */
        /* <DEDUP_REMOVED lines=28> */
[----:B------:R-:W-:Y:S02]  /*07a0*/  IMAD.MOV.U32 R97, RZ, RZ, R78 ;  /* 0x000000ffff617224 */ /* 0x000fe400078e004e */
[----:B------:R-:W-:-:S04]  /*07b0*/  IMAD.WIDE.U32 R44, R66, 0x4, R70 ;  /* 0x00000004422c7825 */ /* 0x000fc800078e0046 */
[----:B------:R-:W-:Y:S01]  /*07c0*/  IMAD.WIDE.U32 R46, R67, 0x4, R70 ;  /* 0x00000004432e7825 */ /* 0x000fe200078e0046 */
[----:B------:R-:W-:-:S03]  /*07d0*/  SHF.R.U64 R78, R78, 0x10, R79 ;  /* 0x000000104e4e7819 */ /* 0x000fc6000000124f */
[----:B------:R-:W-:Y:S01]  /*07e0*/  IMAD.WIDE.U32 R70, R68, 0x4, R70 ;  /* 0x0000000444467825 */ /* 0x000fe200078e0046 */
[----:B------:R-:W-:Y:S02]  /*07f0*/  MOV R104, R74 ;  /* 0x0000004a00687202 */ /* 0x000fe40000000f00 */
[----:B------:R-:W-:Y:S01]  /*0800*/  SHF.R.U64 R105, R74, 0x10, R75 ;  /* 0x000000104a697819 */ /* 0x000fe2000000124b */
[----:B------:R-:W-:Y:S01]  /*0810*/  IMAD.MOV.U32 R99, RZ, RZ, R79 ;  /* 0x000000ffff637224 */ /* 0x000fe200078e004f */
[----:B------:R3:W5:Y:S01]  /*0820*/  LDG.E R74, desc[UR20][R46.64] ;  /* 0x000000142e4a7981 */ /* 0x000762000c1e1900 */
[----:B------:R-:W-:Y:S02]  /*0830*/  HADD2.F32 R97, -RZ, R97.H0_H0 ;  /* 0x20000061ff617230 */ /* 0x000fe40000004100 */
        /* <DEDUP_REMOVED lines=8> */
[----:B------:R-:W-:Y:S01]  /*08c0*/  FMUL.FTZ R48, R95, UR16 ;  /* 0x000000105f307c20 */ /* 0x000fe20008410000 */
[----:B------:R-:W-:Y:S01]  /*08d0*/  HADD2.F32 R95, -RZ, R78.H0_H0 ;  /* 0x2000004eff5f7230 */ /* 0x000fe20000004100 */
[----:B------:R-:W-:Y:S01]  /*08e0*/  SHF.R.U32.HI R79, RZ, 0x10, R79 ;  /* 0x00000010ff4f7819 */ /* 0x000fe2000001164f */
[----:B----4-:R-:W-:Y:S01]  /*08f0*/  FADD.FTZ R71, -R92, R49 ;  /* 0x000000315c477221 */ /* 0x010fe20000010100 */
[----:B------:R-:W-:Y:S02]  /*0900*/  HADD2.F32 R92, -RZ, R99.H0_H0 ;  /* 0x20000063ff5c7230 */ /* 0x000fe40000004100 */
[----:B------:R-:W-:Y:S01]  /*0910*/  FMUL.FTZ R99, R8, R97 ;  /* 0x0000006108637220 */ /* 0x000fe20000410000 */
[----:B------:R3:W5:Y:S01]  /*0920*/  @P2 LDG.E.128 R24, desc[UR20][R40.64] ;  /* 0x0000001428182981 */ /* 0x000762000c1e1d00 */
[----:B------:R-:W-:Y:S01]  /*0930*/  FMUL.FTZ R109, R64, R95 ;  /* 0x0000005f406d7220 */ /* 0x000fe20000410000 */
[----:B------:R-:W-:Y:S01]  /*0940*/  FMUL.FTZ R94, R94, UR16 ;  /* 0x000000105e5e7c20 */ /* 0x000fe20008410000 */
[----:B------:R-:W-:-:S02]  /*0950*/  HADD2.F32 R115, -RZ, R79.H0_H0 ;  /* 0x2000004fff737230 */ /* 0x000fc40000004100 */
[----:B------:R-:W-:Y:S01]  /*0960*/  FMUL.FTZ R111, R9, R92 ;  /* 0x0000005c096f7220 */ /* 0x000fe20000410000 */
[----:B------:R-:W-:Y:S01]  /*0970*/  FMUL.FTZ R96, R96, UR16 ;  /* 0x0000001060607c20 */ /* 0x000fe20008410000 */
[----:B---3--:R-:W-:Y:S01]  /*0980*/  FADD.FTZ R40, RZ, R99 ;  /* 0x00000063ff287221 */ /* 0x008fe20000010000 */
[----:B------:R-:W-:Y:S01]  /*0990*/  FFMA.FTZ R41, R48, R99, RZ ;  /* 0x0000006330297223 */ /* 0x000fe200000100ff */
[----:B------:R-:W-:Y:S02]  /*09a0*/  FMUL.FTZ R82, R101, UR16 ;  /* 0x0000001065527c20 */ /* 0x000fe40008410000 */
[----:B------:R-:W-:Y:S01]  /*09b0*/  FADD.FTZ R40, R40, R109 ;  /* 0x0000006d28287221 */ /* 0x000fe20000010000 */
[----:B------:R-:W-:Y:S01]  /*09c0*/  FFMA.FTZ R41, R94, R109, R41 ;  /* 0x0000006d5e297223 */ /* 0x000fe20000010029 */
[----:B------:R-:W-:Y:S02]  /*09d0*/  HADD2.F32 R101, -RZ, R104.H0_H0 ;  /* 0x20000068ff657230 */ /* 0x000fe40000004100 */
[----:B------:R-:W-:Y:S01]  /*09e0*/  FMUL.FTZ R113, R65, R115 ;  /* 0x0000007341717220 */ /* 0x000fe20000410000 */
[----:B------:R-:W-:Y:S01]  /*09f0*/  FADD.FTZ R40, R40, R111 ;  /* 0x0000006f28287221 */ /* 0x000fe20000010000 */
[----:B------:R-:W-:Y:S01]  /*0a00*/  FMUL.FTZ R98, R98, UR16 ;  /* 0x0000001062627c20 */ /* 0x000fe20008410000 */
[----:B------:R-:W-:Y:S01]  /*0a10*/  FFMA.FTZ R41, R96, R111, R41 ;  /* 0x0000006f60297223 */ /* 0x000fe20000010029 */
[----:B------:R-:W-:-:S02]  /*0a20*/  IMAD.MOV.U32 R106, RZ, RZ, R75 ;  /* 0x000000ffff6a7224 */ /* 0x000fc400078e004b */
[----:B------:R-:W-:Y:S01]  /*0a30*/  FMUL.FTZ R85, R6, R101 ;  /* 0x0000006506557220 */ /* 0x000fe20000410000 */
[----:B------:R-:W-:Y:S02]  /*0a40*/  HADD2.F32 R105, -RZ, R105.H0_H0 ;  /* 0x20000069ff697230 */ /* 0x000fe40000004100 */
[----:B------:R-:W-:Y:S01]  /*0a50*/  FADD.FTZ R40, R40, R113 ;  /* 0x0000007128287221 */ /* 0x000fe20000010000 */
[----:B------:R-:W-:Y:S01]  /*0a60*/  FMUL.FTZ R100, R100, UR16 ;  /* 0x0000001064647c20 */ /* 0x000fe20008410000 */
[----:B------:R-:W-:Y:S01]  /*0a70*/  FFMA.FTZ R41, R98, R113, R41 ;  /* 0x0000007162297223 */ /* 0x000fe20000010029 */
[----:B------:R-:W-:Y:S01]  /*0a80*/  SHF.R.U32.HI R107, RZ, 0x10, R75 ;  /* 0x00000010ff6b7819 */ /* 0x000fe2000001164b */
[----:B--2---:R-:W-:-:S04]  /*0a90*/  @P1 IMAD.WIDE.U32 R80, R68, 0x4, R80 ;  /* 0x0000000444501825 */ /* 0x004fc800078e0050 */
[----:B------:R-:W-:Y:S01]  /*0aa0*/  FMUL.FTZ R83, R62, R105 ;  /* 0x000000693e537220 */ /* 0x000fe20000410000 */
[----:B------:R-:W-:Y:S01]  /*0ab0*/  FADD.FTZ R40, R40, R85 ;  /* 0x0000005528287221 */ /* 0x000fe20000010000 */
[----:B------:R2:W5:Y:S01]  /*0ac0*/  LDG.E R75, desc[UR20][R44.64] ;  /* 0x000000142c4b7981 */ /* 0x000562000c1e1900 */
[----:B------:R-:W-:Y:S02]  /*0ad0*/  HADD2.F32 R106, -RZ, R106.H0_H0 ;  /* 0x2000006aff6a7230 */ /* 0x000fe40000004100 */
[----:B------:R-:W-:Y:S01]  /*0ae0*/  FFMA.FTZ R41, R100, R85, R41 ;  /* 0x0000005564297223 */ /* 0x000fe20000010029 */
[----:B------:R-:W-:Y:S01]  /*0af0*/  HADD2.F32 R107, -RZ, R107.H0_H0 ;  /* 0x2000006bff6b7230 */ /* 0x000fe20000004100 */
[----:B------:R3:W5:Y:S01]  /*0b00*/  @P1 LDG.E R0, desc[UR20][R80.64] ;  /* 0x0000001450001981 */ /* 0x000762000c1e1900 */
[----:B------:R-:W-:Y:S01]  /*0b10*/  FADD.FTZ R40, R40, R83 ;  /* 0x0000005328287221 */ /* 0x000fe20000010000 */
[----:B-1----:R-:W-:-:S04]  /*0b20*/  @P1 IMAD.WIDE.U32 R42, R67, 0x4, R42 ;  /* 0x00000004432a1825 */ /* 0x002fc800078e002a */
[----:B------:R-:W-:Y:S01]  /*0b30*/  FMUL.FTZ R102, R102, UR16 ;  /* 0x0000001066667c20 */ /* 0x000fe20008410000 */
[----:B--2---:R-:W-:Y:S02]  /*0b40*/  IMAD.MOV.U32 R45, RZ, RZ, R76 ;  /* 0x000000ffff2d7224 */ /* 0x004fe400078e004c */
[----:B------:R-:W-:Y:S01]  /*0b50*/  FFMA.FTZ R41, R82, R83, R41 ;  /* 0x0000005352297223 */ /* 0x000fe20000010029 */
[----:B------:R-:W-:Y:S01]  /*0b60*/  SHF.R.U64 R44, R76, 0x10, R77 ;  /* 0x000000104c2c7819 */ /* 0x000fe2000000124d */
[----:B------:R-:W-:Y:S01]  /*0b70*/  FMUL.FTZ R84, R103, UR16 ;  /* 0x0000001067547c20 */ /* 0x000fe20008410000 */
[----:B---3--:R-:W-:Y:S01]  /*0b80*/  FMUL.FTZ R81, R7, R106 ;  /* 0x0000006a07517220 */ /* 0x008fe20000410000 */
[----:B------:R-:W-:Y:S02]  /*0b90*/  HADD2.F32 R103, -RZ, R45.H0_H0 ;  /* 0x2000002dff677230 */ /* 0x000fe40000004100 */
[----:B------:R-:W-:Y:S01]  /*0ba0*/  FMUL.FTZ R79, R63, R107 ;  /* 0x0000006b3f4f7220 */ /* 0x000fe20000410000 */
[----:B------:R1:W5:Y:S01]  /*0bb0*/  @P1 LDG.E R2, desc[UR20][R42.64] ;  /* 0x000000142a021981 */ /* 0x000362000c1e1900 */
[----:B------:R-:W-:Y:S01]  /*0bc0*/  FADD.FTZ R40, R40, R81 ;  /* 0x0000005128287221 */ /* 0x000fe20000010000 */
[----:B------:R-:W-:Y:S01]  /*0bd0*/  FFMA.FTZ R41, R102, R81, R41 ;  /* 0x0000005166297223 */ /* 0x000fe20000010029 */
[----:B------:R-:W-:-:S02]  /*0be0*/  HADD2.F32 R104, -RZ, R44.H0_H0 ;  /* 0x2000002cff687230 */ /* 0x000fc40000004100 */
[----:B------:R-:W-:Y:S01]  /*0bf0*/  FMUL.FTZ R76, R4, R103 ;  /* 0x00000067044c7220 */ /* 0x000fe20000410000 */
[----:B------:R-:W-:Y:S01]  /*0c00*/  FADD.FTZ R45, R40, R79 ;  /* 0x0000004f282d7221 */ /* 0x000fe20000010000 */
[----:B------:R-:W-:Y:S01]  /*0c10*/  FMUL.FTZ R49, R46, UR16 ;  /* 0x000000102e317c20 */ /* 0x000fe20008410000 */
[----:B------:R-:W-:Y:S01]  /*0c20*/  FFMA.FTZ R40, R84, R79, R41 ;  /* 0x0000004f54287223 */ /* 0x000fe20000010029 */
[--C-:B-1----:R-:W-:Y:S01]  /*0c30*/  IMAD.MOV.U32 R42, RZ, RZ, R77.reuse ;  /* 0x000000ffff2a7224 */ /* 0x102fe200078e004d */
[----:B------:R-:W-:Y:S01]  /*0c40*/  SHF.R.U32.HI R43, RZ, 0x10, R77 ;  /* 0x00000010ff2b7819 */ /* 0x000fe2000001164d */
[----:B------:R-:W-:Y:S01]  /*0c50*/  FMUL.FTZ R78, R60, R104 ;  /* 0x000000683c4e7220 */ /* 0x000fe20000410000 */
[----:B------:R-:W-:Y:S01]  /*0c60*/  FADD.FTZ R41, R45, R76 ;  /* 0x0000004c2d297221 */ /* 0x000fe20000010000 */
[----:B------:R-:W-:Y:S01]  /*0c70*/  FMUL.FTZ R71, R71, UR16 ;  /* 0x0000001047477c20 */ /* 0x000fe20008410000 */
[----:B------:R-:W-:Y:S02]  /*0c80*/  HADD2.F32 R108, -RZ, R42.H0_H0 ;  /* 0x2000002aff6c7230 */ /* 0x000fe40000004100 */
[----:B------:R-:W-:Y:S01]  /*0c90*/  FFMA.FTZ R40, R49, R76, R40 ;  /* 0x0000004c31287223 */ /* 0x000fe20000010028 */
[----:B------:R-:W-:-:S02]  /*0ca0*/  HADD2.F32 R110, -RZ, R43.H0_H0 ;  /* 0x2000002bff6e7230 */ /* 0x000fc40000004100 */
[----:B------:R-:W-:Y:S01]  /*0cb0*/  FADD.FTZ R42, R41, R78 ;  /* 0x0000004e292a7221 */ /* 0x000fe20000010000 */
[----:B------:R-:W-:Y:S01]  /*0cc0*/  FMUL.FTZ R72, R50, UR16 ;  /* 0x0000001032487c20 */ /* 0x000fe20008410000 */
        /* <DEDUP_REMOVED lines=30> */
[----:B0-----:R-:W-:-:S04]  /*0eb0*/  LEA R44, R112, R41, 0x18 ;  /* 0x00000029702c7211 */ /* 0x001fc800078ec0ff */
[----:B------:R-:W-:-:S05]  /*0ec0*/  IADD3 R42, PT, PT, R44, 0x1820, RZ ;  /* 0x000018202c2a7810 */ /* 0x000fca0007ffe0ff */
[----:B------:R-:W-:Y:S02]  /*0ed0*/  @!P4 IMAD.MOV.U32 R41, RZ, RZ, R42 ;  /* 0x000000ffff29c224 */ /* 0x000fe400078e002a */
[----:B------:R-:W-:-:S04]  /*0ee0*/  @!P0 VIADD R41, R44, 0x1800 ;  /* 0x000018002c298836 */ /* 0x000fc80000000000 */
[----:B------:R-:W-:Y:S02]  /*0ef0*/  @!P4 IMAD R112, R10, 0x8, R41 ;  /* 0x000000080a70c824 */ /* 0x000fe400078e0229 */
[----:B-1----:R-:W-:Y:S01]  /*0f00*/  FADD.FTZ R50, R43, R50 ;  /* 0x000000322b327221 */ /* 0x002fe20000010000 */
[----:B--2---:R-:W-:-:S05]  /*0f10*/  FADD.FTZ R51, R40, R51 ;  /* 0x0000003328337221 */ /* 0x004fca0000010000 */
[----:B------:R-:W-:Y:S01]  /*0f20*/  @!P4 STS.64 [R112], R50 ;  /* 0x000000327000c388 */ /* 0x000fe20000000a00 */
[C---:B------:R-:W-:Y:S01]  /*0f30*/  @!P3 IADD3 R42, PT, PT, R44.reuse, 0x1800, RZ ;  /* 0x000018002c2ab810 */ /* 0x040fe20007ffe0ff */
[----:B------:R-:W-:Y:S01]  /*0f40*/  BAR.SYNC.DEFER_BLOCKING 0x0 ;  /* 0x0000000000007b1d */ /* 0x000fe20000010000 */
[C---:B------:R-:W-:Y:S02]  /*0f50*/  VIADD R45, R44.reuse, 0x1830 ;  /* 0x000018302c2d7836 */ /* 0x040fe40000000000 */
[----:B------:R-:W-:-:S03]  /*0f60*/  @!P3 VIADD R45, R44, 0x1810 ;  /* 0x000018102c2db836 */ /* 0x000fc60000000000 */
        /* <DEDUP_REMOVED lines=82> */
.L_x_2471:
        /* <DEDUP_REMOVED lines=31> */
.L_x_2470:
        /* <DEDUP_REMOVED lines=36> */
.L_x_2473:
        /* <DEDUP_REMOVED lines=31> */
.L_x_2469:
        /* <DEDUP_REMOVED lines=52> */
.L_x_2475:
        /* <DEDUP_REMOVED lines=21> */
[----:B------:R-:W-:Y:S01]  /*1f40*/  F2FP.F16.F32.PACK_AB R44, R38, R39 ;  /* 0x00000027262c723e */ /* 0x000fe200000000ff */
[----:B------:R-:W-:Y:S01]  /*1f50*/  FMUL.FTZ R38, R96, UR16 ;  /* 0x0000001060267c20 */ /* 0x000fe20008410000 */
[----:B------:R-:W-:Y:S01]  /*1f60*/  FMUL.FTZ R39, R98, UR16 ;  /* 0x0000001062277c20 */ /* 0x000fe20008410000 */
[----:B------:R-:W-:-:S02]  /*1f70*/  FSEL R40, R40, RZ, P6 ;  /* 0x000000ff28287208 */ /* 0x000fc40003000000 */
[----:B------:R-:W-:Y:S01]  /*1f80*/  FMUL.FTZ R42, R38, UR8 ;  /* 0x00000008262a7c20 */ /* 0x000fe20008410000 */
[----:B------:R-:W-:Y:S01]  /*1f90*/  LOP3.LUT P4, RZ, R69, 0xff0000, RZ, 0xc0, !PT ;  /* 0x00ff000045ff7812 */ /* 0x000fe2000788c0ff */
        /* <DEDUP_REMOVED lines=17> */
.L_x_2474:
        /* <DEDUP_REMOVED lines=49> */
.L_x_2476:
        /* <DEDUP_REMOVED lines=22> */
[----:B------:R-:W-:Y:S01]  /*2520*/  FFMA.FTZ R38, R111, UR16, R26 ;  /* 0x000000106f267c23 */ /* 0x000fe2000801001a */
[----:B------:R-:W-:Y:S01]  /*2530*/  FFMA.FTZ R39, R98, UR16, R27 ;  /* 0x0000001062277c23 */ /* 0x000fe2000801001b */
        /* <DEDUP_REMOVED lines=18> */
[----:B------:R-:W-:-:S07]  /*2660*/  PRMT R75, R43, 0x7610, R75 ;  /* 0x000076102b4b7816 */ /* 0x000fce000000004b */
.L_x_2472:
        /* <DEDUP_REMOVED lines=22> */
.L_x_2477:
        /* <DEDUP_REMOVED lines=43> */
[----:B------:R-:W-:Y:S01]  /*2a80*/  PRMT R47, R42, 0x7610, R47 ;  /* 0x000076102a2f7816 */ /* 0x000fe2000000002f */
[----:B------:R-:W-:Y:S06]  /*2a90*/  BRA `(.L_x_2481) ;  /* 0x0000001000007947 */ /* 0x000fec0003800000 */
.L_x_2480:
        /* <DEDUP_REMOVED lines=45> */
.L_x_2479:
        /* <DEDUP_REMOVED lines=43> */
.L_x_2482:
        /* <DEDUP_REMOVED lines=42> */
.L_x_2478:
        /* <DEDUP_REMOVED lines=33> */
.L_x_2484:
        /* <DEDUP_REMOVED lines=26> */
[C---:B01----:R-:W-:Y:S02]  /*3670*/  PRMT R44, R82.reuse, 0x7632, R44 ;  /* 0x00007632522c7816 */ /* 0x043fe4000000002c */
[----:B------:R-:W-:Y:S02]  /*3680*/  PRMT R75, R82, 0x7610, R75 ;  /* 0x00007610524b7816 */ /* 0x000fe4000000004b */
[C---:B------:R-:W-:Y:S02]  /*3690*/  PRMT R47, R81.reuse, 0x7632, R47 ;  /* 0x00007632512f7816 */ /* 0x040fe4000000002f */
[----:B------:R-:W-:Y:S01]  /*36a0*/  PRMT R46, R81, 0x7610, R46 ;  /* 0x00007610512e7816 */ /* 0x000fe2000000002e */
[----:B------:R-:W-:Y:S06]  /*36b0*/  BRA `(.L_x_2481) ;  /* 0x0000000000f87947 */ /* 0x000fec0003800000 */
.L_x_2483:
        /* <DEDUP_REMOVED lines=32> */
.L_x_2485:
        /* <DEDUP_REMOVED lines=30> */
.L_x_2481:
        /* <DEDUP_REMOVED lines=19> */
.L_x_2486:
        /* <DEDUP_REMOVED lines=22> */
[----:B------:R-:W-:Y:S01]  /*3d30*/  F2FP.F16.F32.PACK_AB R46, R38, R39 ;  /* 0x00000027262e723e */ /* 0x000fe200000000ff */
        /* <DEDUP_REMOVED lines=24> */
.L_x_2489:
        /* <DEDUP_REMOVED lines=22> */
[----:B------:R-:W-:Y:S02]  /*4020*/  F2FP.F16.F32.PACK_AB R44, R43, R42 ;  /* 0x0000002a2b2c723e */ /* 0x000fe400000000ff */
[C---:B------:R-:W-:Y:S02]  /*4030*/  FSEL R42, R49.reuse, RZ, P5 ;  /* 0x000000ff312a7208 */ /* 0x040fe40002800000 */
[----:B------:R-:W-:Y:S02]  /*4040*/  FSEL R49, R49, RZ, P6 ;  /* 0x000000ff31317208 */ /* 0x000fe40003000000 */
[----:B------:R-:W-:-:S02]  /*4050*/  LOP3.LUT P2, RZ, R70, 0xff0000, RZ, 0xc0, !PT ;  /* 0x00ff000046ff7812 */ /* 0x000fc4000784c0ff */
[----:B------:R-:W-:Y:S02]  /*4060*/  ISETP.GE.U32.AND P4, PT, R70, 0x1000000, PT ;  /* 0x010000004600780c */ /* 0x000fe40003f86070 */
[C---:B------:R-:W-:Y:S02]  /*4070*/  LOP3.LUT P5, RZ, R0.reuse, 0xff0000, RZ, 0xc0, !PT ;  /* 0x00ff000000ff7812 */ /* 0x040fe400078ac0ff */
[----:B------:R-:W-:Y:S02]  /*4080*/  ISETP.GE.U32.AND P6, PT, R0, 0x1000000, PT ;  /* 0x010000000000780c */ /* 0x000fe40003fc6070 */
[----:B------:R-:W-:Y:S02]  /*4090*/  F2FP.F16.F32.PACK_AB R49, R49, R42 ;  /* 0x0000002a3131723e */ /* 0x000fe400000000ff */
[----:B------:R-:W-:Y:S02]  /*40a0*/  FSEL R42, R73, RZ, P2 ;  /* 0x000000ff492a7208 */ /* 0x000fe40001000000 */
[----:B------:R-:W-:-:S02]  /*40b0*/  FSEL R43, R80, RZ, P4 ;  /* 0x000000ff502b7208 */ /* 0x000fc40002000000 */
[----:B------:R-:W-:Y:S02]  /*40c0*/  FSEL R73, R73, RZ, P5 ;  /* 0x000000ff49497208 */ /* 0x000fe40002800000 */
        /* <DEDUP_REMOVED lines=11> */
.L_x_2488:
        /* <DEDUP_REMOVED lines=45> */
.L_x_2491:
        /* <DEDUP_REMOVED lines=22> */
[----:B------:R-:W-:Y:S02]  /*45b0*/  F2FP.F16.F32.PACK_AB R71, R71, R42 ;  /* 0x0000002a4747723e */ /* 0x000fe400000000ff */
[C---:B------:R-:W-:Y:S02]  /*45c0*/  FSEL R42, R49.reuse, RZ, P5 ;  /* 0x000000ff312a7208 */ /* 0x040fe40002800000 */
[----:B------:R-:W-:Y:S02]  /*45d0*/  ISETP.GE.U32.AND P4, PT, R70, 0x1000000, PT ;  /* 0x010000004600780c */ /* 0x000fe40003f86070 */
[----:B------:R-:W-:-:S02]  /*45e0*/  FSEL R49, R49, RZ, P6 ;  /* 0x000000ff31317208 */ /* 0x000fc40003000000 */
[----:B------:R-:W-:Y:S02]  /*45f0*/  LOP3.LUT P2, RZ, R70, 0xff0000, RZ, 0xc0, !PT ;  /* 0x00ff000046ff7812 */ /* 0x000fe4000784c0ff */
        /* <DEDUP_REMOVED lines=18> */
.L_x_2487:
        /* <DEDUP_REMOVED lines=33> */
.L_x_2493:
        /* <DEDUP_REMOVED lines=31> */
.L_x_2492:
        /* <DEDUP_REMOVED lines=32> */
.L_x_2494:
        /* <DEDUP_REMOVED lines=24> */
[----:B------:R-:W-:Y:S02]  /*4ea0*/  F2FP.F16.F32.PACK_AB R42, R42, R49 ;  /* 0x000000312a2a723e */ /* 0x000fe400000000ff */
[----:B------:R-:W-:Y:S02]  /*4eb0*/  F2FP.F16.F32.PACK_AB R51, R51, R72 ;  /* 0x000000483333723e */ /* 0x000fe400000000ff */
[C---:B------:R-:W-:Y:S02]  /*4ec0*/  PRMT R44, R42.reuse, 0x7632, R44 ;  /* 0x000076322a2c7816 */ /* 0x040fe4000000002c */
[----:B------:R-:W-:Y:S02]  /*4ed0*/  PRMT R47, R42, 0x7610, R47 ;  /* 0x000076102a2f7816 */ /* 0x000fe4000000002f */
[----:B------:R-:W-:-:S02]  /*4ee0*/  PRMT R49, R51, 0x7632, R49 ;  /* 0x0000763233317816 */ /* 0x000fc40000000031 */
[----:B------:R-:W-:-:S07]  /*4ef0*/  PRMT R46, R51, 0x7610, R46 ;  /* 0x00007610332e7816 */ /* 0x000fce000000002e */
.L_x_2490:
        /* <DEDUP_REMOVED lines=19> */
.L_x_2495:
        /* <DEDUP_REMOVED lines=24> */
[----:B------:R-:W-:-:S07]  /*51b0*/  IMAD.MOV.U32 R19, RZ, RZ, R21 ;  /* 0x000000ffff137224 */ /* 0x000fce00078e0015 */
.L_x_2468:
        /* <DEDUP_REMOVED lines=14> */
.L_x_2497:
        /* <DEDUP_REMOVED lines=14> */
.L_x_3579:


//--------------------- .text._ZN10layer_norm31ln_parallel_residual_bwd_kernelINS_13Kernel_traitsIf6__halffS2_fjLj1536ELj1ELj1ELj4ELj8ENS_18Kernel_traits_baseILj1536EfS2_fS2_fjLj128EEEEELb0ELb0ELb0EEEvNS_9BwdParamsE --------------------------
	.section	.text._ZN10layer_norm31ln_parallel_residual_bwd_kernelINS_13Kernel_traitsIf6__halffS2_fjLj1536ELj1ELj1ELj4ELj8ENS_18Kernel_traits_baseILj1536EfS2_fS2_fjLj128EEEEELb0ELb0ELb0EEEvNS_9BwdParamsE,"ax",@progbits
	.align	128
        .global         _ZN10layer_norm31ln_parallel_residual_bwd_kernelINS_13Kernel_traitsIf6__halffS2_fjLj1536ELj1ELj1ELj4ELj8ENS_18Kernel_traits_baseILj1536EfS2_fS2_fjLj128EEEEELb0ELb0ELb0EEEvNS_9BwdParamsE
        .type           _ZN10layer_norm31ln_parallel_residual_bwd_kernelINS_13Kernel_traitsIf6__halffS2_fjLj1536ELj1ELj1ELj4ELj8ENS_18Kernel_traits_baseILj1536EfS2_fS2_fjLj128EEEEELb0ELb0ELb0EEEvNS_9BwdParamsE,@function
        .size           _ZN10layer_norm31ln_parallel_residual_bwd_kernelINS_13Kernel_traitsIf6__halffS2_fjLj1536ELj1ELj1ELj4ELj8ENS_18Kernel_traits_baseILj1536EfS2_fS2_fjLj128EEEEELb0ELb0ELb0EEEvNS_9BwdParamsE,(.L_x_3580 - _ZN10layer_norm31ln_parallel_residual_bwd_kernelINS_13Kernel_traitsIf6__halffS2_fjLj1536ELj1ELj1ELj4ELj8ENS_18Kernel_traits_baseILj1536EfS2_fS2_fjLj128EEEEELb0ELb0ELb0EEEvNS_9BwdParamsE)
        .other          _ZN10layer_norm31ln_parallel_residual_bwd_kernelINS_13Kernel_traitsIf6__halffS2_fjLj1536ELj1ELj1ELj4ELj8ENS_18Kernel_traits_baseILj1536EfS2_fS2_fjLj128EEEEELb0ELb0ELb0EEEvNS_9BwdParamsE,@"STO_CUDA_ENTRY STV_DEFAULT"
_ZN10layer_norm31ln_parallel_residual_bwd_kernelINS_13Kernel_traitsIf6__halffS2_fjLj1536ELj1ELj1ELj4ELj8ENS_18Kernel_traits_baseILj1536EfS2_fS2_fjLj128EEEEELb0ELb0ELb0EEEvNS_9BwdParamsE:
.text._ZN10layer_norm31ln_parallel_residual_bwd_kernelINS_13Kernel_traitsIf6__halffS2_fjLj1536ELj1ELj1ELj4ELj8ENS_18Kernel_traits_baseILj1536EfS2_fS2_fjLj128EEEEELb0ELb0ELb0EEEvNS_9BwdParamsE:
        /* <DEDUP_REMOVED lines=97> */
.L_x_2539:
        /* <DEDUP_REMOVED lines=41> */
[----:B------:R-:W-:Y:S01]  /*08a0*/  SHF.R.U32.HI R129, RZ, 0x10, R99 ;  /* 0x00000010ff817819 */ /* 0x000fe20000011663 */
[----:B------:R-:W-:Y:S01]  /*08b0*/  HADD2.F32 R99, -RZ, R98.H0_H0 ;  /* 0x20000062ff637230 */ /* 0x000fe20000004100 */
[----:B------:R-:W-:-:S02]  /*08c0*/  MOV R125, R121 ;  /* 0x00000079007d7202 */ /* 0x000fc40000000f00 */
[----:B------:R-:W-:Y:S01]  /*08d0*/  SHF.R.U32.HI R128, RZ, 0x10, R121 ;  /* 0x00000010ff807819 */ /* 0x000fe20000011679 */
[C---:B---3--:R-:W-:Y:S01]  /*08e0*/  FADD.FTZ R121, -R96.reuse, R94 ;  /* 0x0000005e60797221 */ /* 0x048fe20000010100 */
[C---:B0-----:R-:W-:Y:S01]  /*08f0*/  FADD.FTZ R122, -R96.reuse, R93 ;  /* 0x0000005d607a7221 */ /* 0x041fe20000010100 */
[----:B------:R-:W-:Y:S02]  /*0900*/  HADD2.F32 R94, -RZ, R119.H0_H0 ;  /* 0x20000077ff5e7230 */ /* 0x000fe40000004100 */
[----:B------:R-:W-:Y:S01]  /*0910*/  FADD.FTZ R3, -R96, R92 ;  /* 0x0000005c60037221 */ /* 0x000fe20000010100 */
[----:B------:R-:W-:Y:S02]  /*0920*/  HADD2.F32 R97, -RZ, R97.H0_H0 ;  /* 0x20000061ff617230 */ /* 0x000fe40000004100 */
[----:B-----5:R-:W-:Y:S01]  /*0930*/  FMUL.FTZ R93, R76, R99 ;  /* 0x000000634c5d7220 */ /* 0x020fe20000410000 */
[----:B------:R-:W-:Y:S02]  /*0940*/  HADD2.F32 R92, -RZ, R130.H0_H0 ;  /* 0x20000082ff5c7230 */ /* 0x000fe40000004100 */
[----:B------:R-:W-:Y:S01]  /*0950*/  FMUL.FTZ R122, R122, UR14 ;  /* 0x0000000e7a7a7c20 */ /* 0x000fe20008410000 */
[----:B------:R-:W-:Y:S01]  /*0960*/  FMUL.FTZ R98, R77, R94 ;  /* 0x0000005e4d627220 */ /* 0x000fe20000410000 */
[----:B------:R-:W-:-:S02]  /*0970*/  HADD2.F32 R125, -RZ, R125.H0_H0 ;  /* 0x2000007dff7d7230 */ /* 0x000fc40000004100 */
[----:B------:R-:W-:Y:S02]  /*0980*/  HADD2.F32 R128, -RZ, R128.H0_H0 ;  /* 0x20000080ff807230 */ /* 0x000fe40000004100 */
[----:B------:R-:W-:Y:S01]  /*0990*/  FFMA.FTZ R120, R80, R97, R93 ;  /* 0x0000006150787223 */ /* 0x000fe2000001005d */
[----:B------:R-:W-:Y:S01]  /*09a0*/  FADD.FTZ R21, R21, R94 ;  /* 0x0000005e15157221 */ /* 0x000fe20000010000 */
[----:B------:R-:W-:Y:S01]  /*09b0*/  FFMA.FTZ R33, R122, R94, R33 ;  /* 0x0000005e7a217223 */ /* 0x000fe20000010021 */
[----:B------:R-:W-:Y:S01]  /*09c0*/  FADD.FTZ R126, -R96, R95 ;  /* 0x0000005f607e7221 */ /* 0x000fe20000010100 */
[----:B------:R-:W-:Y:S01]  /*09d0*/  FADD.FTZ R45, R45, R92 ;  /* 0x0000005c2d2d7221 */ /* 0x000fe20000010000 */
[-C--:B------:R-:W-:Y:S01]  /*09e0*/  FFMA.FTZ R119, R81, R92.reuse, R98 ;  /* 0x0000005c51777223 */ /* 0x080fe20000010062 */
[----:B------:R-:W-:Y:S01]  /*09f0*/  FFMA.FTZ R57, R122, R92, R57 ;  /* 0x0000005c7a397223 */ /* 0x000fe20000010039 */
[----:B------:R-:W-:Y:S02]  /*0a00*/  HADD2.F32 R93, -RZ, R124.H0_H0 ;  /* 0x2000007cff5d7230 */ /* 0x000fe40000004100 */
[----:B------:R-:W-:Y:S01]  /*0a10*/  FMUL.FTZ R95, R78, R125 ;  /* 0x0000007d4e5f7220 */ /* 0x000fe20000410000 */
[----:B------:R-:W-:-:S02]  /*0a20*/  HADD2.F32 R94, -RZ, R129.H0_H0 ;  /* 0x20000081ff5e7230 */ /* 0x000fc40000004100 */
        /* <DEDUP_REMOVED lines=27> */
.L_x_2500:
[----:B-1--4-:R-:W-:Y:S05]  /*0be0*/  BSYNC.RECONVERGENT B0 ;  /* 0x0000000000007941 */ /* 0x012fea0003800200 */
.L_x_2499:
        /* <DEDUP_REMOVED lines=22> */
[----:B------:R-:W-:Y:S01]  /*0d50*/  SHF.R.U32.HI R129, RZ, 0x10, R107 ;  /* 0x00000010ff817819 */ /* 0x000fe2000001166b */
[----:B------:R-:W-:Y:S01]  /*0d60*/  HADD2.F32 R107, -RZ, R106.H0_H0 ;  /* 0x2000006aff6b7230 */ /* 0x000fe20000004100 */
[----:B------:R-:W-:Y:S01]  /*0d70*/  MOV R125, R105 ;  /* 0x00000069007d7202 */ /* 0x000fe20000000f00 */
[C---:B--2---:R-:W-:Y:S01]  /*0d80*/  FADD.FTZ R92, -R96.reuse, R92 ;  /* 0x0000005c605c7221 */ /* 0x044fe20000010100 */
[C---:B0-----:R-:W-:Y:S01]  /*0d90*/  FADD.FTZ R109, -R96.reuse, R94 ;  /* 0x0000005e606d7221 */ /* 0x041fe20000010100 */
[----:B------:R-:W-:Y:S01]  /*0da0*/  SHF.R.U32.HI R128, RZ, 0x10, R105 ;  /* 0x00000010ff807819 */ /* 0x000fe20000011669 */
[----:B------:R-:W-:Y:S01]  /*0db0*/  FADD.FTZ R106, -R96, R93 ;  /* 0x0000005d606a7221 */ /* 0x000fe20000010100 */
[----:B------:R-:W-:Y:S02]  /*0dc0*/  HADD2.F32 R94, -RZ, R104.H0_H0 ;  /* 0x20000068ff5e7230 */ /* 0x000fe40000004100 */
[----:B------:R-:W-:Y:S01]  /*0dd0*/  FMUL.FTZ R105, R92, UR14 ;  /* 0x0000000e5c697c20 */ /* 0x000fe20008410000 */
[----:B------:R-:W-:-:S02]  /*0de0*/  HADD2.F32 R93, -RZ, R110.H0_H0 ;  /* 0x2000006eff5d7230 */ /* 0x000fc40000004100 */
[----:B------:R-:W-:Y:S01]  /*0df0*/  FADD.FTZ R110, -R96, R95 ;  /* 0x0000005f606e7221 */ /* 0x000fe20000010100 */
[----:B-----5:R-:W-:Y:S01]  /*0e00*/  FMUL.FTZ R95, R68, R107 ;  /* 0x0000006b445f7220 */ /* 0x020fe20000410000 */
[----:B------:R-:W-:Y:S02]  /*0e10*/  HADD2.F32 R92, -RZ, R130.H0_H0 ;  /* 0x20000082ff5c7230 */ /* 0x000fe40000004100 */
[----:B------:R-:W-:Y:S01]  /*0e20*/  FMUL.FTZ R106, R106, UR14 ;  /* 0x0000000e6a6a7c20 */ /* 0x000fe20008410000 */
[----:B------:R-:W-:Y:S02]  /*0e30*/  HADD2.F32 R125, -RZ, R125.H0_H0 ;  /* 0x2000007dff7d7230 */ /* 0x000fe40000004100 */
[-C--:B------:R-:W-:Y:S01]  /*0e40*/  FMUL.FTZ R108, R69, R94.reuse ;  /* 0x0000005e456c7220 */ /* 0x080fe20000410000 */
[----:B------:R-:W-:Y:S02]  /*0e50*/  HADD2.F32 R128, -RZ, R128.H0_H0 ;  /* 0x20000080ff807230 */ /* 0x000fe40000004100 */
[----:B------:R-:W-:Y:S01]  /*0e60*/  FADD.FTZ R40, R40, R93 ;  /* 0x0000005d28287221 */ /* 0x000fe20000010000 */
[-C--:B------:R-:W-:Y:S01]  /*0e70*/  FFMA.FTZ R104, R72, R93.reuse, R95 ;  /* 0x0000005d48687223 */ /* 0x080fe2000001005f */
[C---:B------:R-:W-:Y:S01]  /*0e80*/  FFMA.FTZ R52, R105.reuse, R93, R52 ;  /* 0x0000005d69347223 */ /* 0x040fe20000010034 */
[----:B------:R-:W-:Y:S01]  /*0e90*/  FADD.FTZ R16, R16, R107 ;  /* 0x0000006b10107221 */ /* 0x000fe20000010000 */
[----:B------:R-:W-:Y:S01]  /*0ea0*/  FFMA.FTZ R28, R105, R107, R28 ;  /* 0x0000006b691c7223 */ /* 0x000fe2000001001c */
[----:B------:R-:W-:Y:S01]  /*0eb0*/  FADD.FTZ R17, R17, R94 ;  /* 0x0000005e11117221 */ /* 0x000fe20000010000 */
[----:B------:R-:W-:Y:S01]  /*0ec0*/  FFMA.FTZ R29, R106, R94, R29 ;  /* 0x0000005e6a1d7223 */ /* 0x000fe2000001001d */
[----:B------:R-:W-:-:S02]  /*0ed0*/  HADD2.F32 R111, -RZ, R111.H0_H0 ;  /* 0x2000006fff6f7230 */ /* 0x000fc40000004100 */
[----:B------:R-:W-:Y:S01]  /*0ee0*/  FADD.FTZ R41, R41, R92 ;  /* 0x0000005c29297221 */ /* 0x000fe20000010000 */
[-C--:B------:R-:W-:Y:S01]  /*0ef0*/  FFMA.FTZ R107, R73, R92.reuse, R108 ;  /* 0x0000005c496b7223 */ /* 0x080fe2000001006c */
[----:B------:R-:W-:Y:S01]  /*0f00*/  FFMA.FTZ R53, R106, R92, R53 ;  /* 0x0000005c6a357223 */ /* 0x000fe20000010035 */
[----:B------:R-:W-:Y:S02]  /*0f10*/  HADD2.F32 R94, -RZ, R129.H0_H0 ;  /* 0x20000081ff5e7230 */ /* 0x000fe40000004100 */
        /* <DEDUP_REMOVED lines=22> */
.L_x_2502:
[----:B------:R-:W-:Y:S05]  /*1080*/  BSYNC.RECONVERGENT B0 ;  /* 0x0000000000007941 */ /* 0x000fea0003800200 */
.L_x_2501:
        /* <DEDUP_REMOVED lines=18> */
[----:B------:R-:W-:Y:S01]  /*11b0*/  MOV R125, R113 ;  /* 0x00000071007d7202 */ /* 0x000fe20000000f00 */
[----:B------:R-:W-:Y:S01]  /*11c0*/  HADD2.F32 R103, -RZ, R103.H0_H0 ;  /* 0x20000067ff677230 */ /* 0x000fe20000004100 */
[----:B----4-:R-:W-:Y:S02]  /*11d0*/  MOV R99, R114 ;  /* 0x0000007200637202 */ /* 0x010fe40000000f00 */
[----:B------:R-:W-:Y:S01]  /*11e0*/  SHF.R.U64 R131, R114, 0x10, R115 ;  /* 0x0000001072837819 */ /* 0x000fe20000001273 */
[----:B------:R-:W-:Y:S01]  /*11f0*/  HADD2.F32 R125, -RZ, R125.H0_H0 ;  /* 0x2000007dff7d7230 */ /* 0x000fe20000004100 */
[----:B------:R-:W-:Y:S01]  /*1200*/  MOV R118, R115 ;  /* 0x0000007300767202 */ /* 0x000fe20000000f00 */
[----:B------:R-:W-:-:S02]  /*1210*/  HADD2.F32 R99, -RZ, R99.H0_H0 ;  /* 0x20000063ff637230 */ /* 0x000fc40000004100 */
[C---:B--2---:R-:W-:Y:S01]  /*1220*/  FADD.FTZ R92, -R96.reuse, R92 ;  /* 0x0000005c605c7221 */ /* 0x044fe20000010100 */
[C---:B------:R-:W-:Y:S01]  /*1230*/  FADD.FTZ R114, -R96.reuse, R93 ;  /* 0x0000005d60727221 */ /* 0x040fe20000010100 */
[----:B0-----:R-:W-:Y:S01]  /*1240*/  FADD.FTZ R117, -R96, R94 ;  /* 0x0000005e60757221 */ /* 0x001fe20000010100 */
[----:B-----5:R-:W-:Y:S01]  /*1250*/  FMUL.FTZ R93, R60, R103 ;  /* 0x000000673c5d7220 */ /* 0x020fe20000410000 */
[----:B------:R-:W-:Y:S01]  /*1260*/  HADD2.F32 R94, -RZ, R112.H0_H0 ;  /* 0x20000070ff5e7230 */ /* 0x000fe20000004100 */
[----:B------:R-:W-:Y:S01]  /*1270*/  SHF.R.U32.HI R129, RZ, 0x10, R113 ;  /* 0x00000010ff817819 */ /* 0x000fe20000011671 */
[----:B------:R-:W-:Y:S01]  /*1280*/  FMUL.FTZ R113, R92, UR14 ;  /* 0x0000000e5c717c20 */ /* 0x000fe20008410000 */
[----:B------:R-:W-:Y:S01]  /*1290*/  FADD.FTZ R128, -R96, R95 ;  /* 0x0000005f60807221 */ /* 0x000fe20000010100 */
[----:B------:R-:W-:Y:S01]  /*12a0*/  FFMA.FTZ R112, R64, R99, R93 ;  /* 0x0000006340707223 */ /* 0x000fe2000001005d */
[----:B------:R-:W-:Y:S02]  /*12b0*/  HADD2.F32 R92, -RZ, R131.H0_H0 ;  /* 0x20000083ff5c7230 */ /* 0x000fe40000004100 */
[----:B------:R-:W-:Y:S01]  /*12c0*/  FMUL.FTZ R96, R61, R94 ;  /* 0x0000005e3d607220 */ /* 0x000fe20000410000 */
[----:B------:R-:W-:-:S02]  /*12d0*/  HADD2.F32 R93, -RZ, R118.H0_H0 ;  /* 0x20000076ff5d7230 */ /* 0x000fc40000004100 */
[----:B------:R-:W-:Y:S01]  /*12e0*/  FMUL.FTZ R114, R114, UR14 ;  /* 0x0000000e72727c20 */ /* 0x000fe20008410000 */
[----:B------:R-:W-:Y:S01]  /*12f0*/  FMUL.FTZ R95, R62, R125 ;  /* 0x0000007d3e5f7220 */ /* 0x000fe20000410000 */
[----:B------:R-:W-:Y:S01]  /*1300*/  FMUL.FTZ R117, R117, UR14 ;  /* 0x0000000e75757c20 */ /* 0x000fe20008410000 */
[----:B------:R-:W-:Y:S01]  /*1310*/  SHF.R.U32.HI R130, RZ, 0x10, R115 ;  /* 0x00000010ff827819 */ /* 0x000fe20000011673 */
[-C--:B------:R-:W-:Y:S01]  /*1320*/  FFMA.FTZ R115, R65, R92.reuse, R96 ;  /* 0x0000005c41737223 */ /* 0x080fe20000010060 */
[----:B------:R-:W-:Y:S01]  /*1330*/  FADD.FTZ R37, R37, R92 ;  /* 0x0000005c25257221 */ /* 0x000fe20000010000 */
[----:B------:R-:W-:Y:S01]  /*1340*/  FFMA.FTZ R49, R114, R92, R49 ;  /* 0x0000005c72317223 */ /* 0x000fe20000010031 */
[----:B------:R-:W-:Y:S02]  /*1350*/  HADD2.F32 R96, -RZ, R129.H0_H0 ;  /* 0x20000081ff607230 */ /* 0x000fe40000004100 */
[----:B------:R-:W-:Y:S01]  /*1360*/  FADD.FTZ R38, R38, R93 ;  /* 0x0000005d26267221 */ /* 0x000fe20000010000 */
[-C--:B------:R-:W-:Y:S01]  /*1370*/  FFMA.FTZ R116, R66, R93.reuse, R95 ;  /* 0x0000005d42747223 */ /* 0x080fe2000001005f */
[----:B------:R-:W-:Y:S01]  /*1380*/  FFMA.FTZ R50, R117, R93, R50 ;  /* 0x0000005d75327223 */ /* 0x000fe20000010032 */
[----:B------:R-:W-:Y:S01]  /*1390*/  FADD.FTZ R92, R97, R112 ;  /* 0x00000070615c7221 */ /* 0x000fe20000010000 */
[----:B------:R-:W-:Y:S01]  /*13a0*/  FFMA.FTZ R93, R113, R112, R98 ;  /* 0x00000070715d7223 */ /* 0x000fe20000010062 */
[----:B------:R-:W-:Y:S01]  /*13b0*/  FADD.FTZ R13, R13, R94 ;  /* 0x0000005e0d0d7221 */ /* 0x000fe20000010000 */
[----:B------:R-:W-:Y:S01]  /*13c0*/  FFMA.FTZ R25, R114, R94, R25 ;  /* 0x0000005e72197223 */ /* 0x000fe20000010019 */
[----:B------:R-:W-:-:S02]  /*13d0*/  HADD2.F32 R94, -RZ, R130.H0_H0 ;  /* 0x20000082ff5e7230 */ /* 0x000fc40000004100 */
        /* <DEDUP_REMOVED lines=19> */
.L_x_2504:
[----:B------:R-:W-:Y:S05]  /*1510*/  BSYNC.RECONVERGENT B0 ;  /* 0x0000000000007941 */ /* 0x000fea0003800200 */
.L_x_2503:
        /* <DEDUP_REMOVED lines=32> */
.L_x_2506:
[----:B------:R-:W-:Y:S05]  /*1720*/  BSYNC.RECONVERGENT B0 ;  /* 0x0000000000007941 */ /* 0x000fea0003800200 */
.L_x_2505:
        /* <DEDUP_REMOVED lines=57> */
[----:B------:R-:W-:Y:S01]  /*1ac0*/  PRMT R128, R95, 0x7610, R128 ;  /* 0x000076105f807816 */ /* 0x000fe20000000080 */
[----:B------:R-:W-:Y:S06]  /*1ad0*/  BRA `(.L_x_2512) ;  /* 0x0000000800747947 */ /* 0x000fec0003800000 */
.L_x_2511:
        /* <DEDUP_REMOVED lines=22> */
.L_x_2510:
        /* <DEDUP_REMOVED lines=22> */
.L_x_2513:
        /* <DEDUP_REMOVED lines=21> */
.L_x_2509:
        /* <DEDUP_REMOVED lines=26> */
[----:B------:R-:W-:Y:S01]  /*2090*/  PRMT R128, R95, 0x7610, R128 ;  /* 0x000076105f807816 */ /* 0x000fe20000000080 */
[----:B------:R-:W-:Y:S06]  /*20a0*/  BRA `(.L_x_2512) ;  /* 0x0000000400007947 */ /* 0x000fec0003800000 */
.L_x_2515:
        /* <DEDUP_REMOVED lines=22> */
.L_x_2514:
        /* <DEDUP_REMOVED lines=22> */
.L_x_2516:
        /* <DEDUP_REMOVED lines=20> */
.L_x_2512:
        /* <DEDUP_REMOVED lines=24> */
.L_x_2517:
[----:B------:R-:W-:-:S07]  /*2630*/  IADD3 R2, PT, PT, R2, 0x80, RZ ;  /* 0x0000008002027810 */ /* 0x000fce0007ffe0ff */
.L_x_2508:
[----:B------:R-:W-:Y:S05]  /*2640*/  BSYNC.RECONVERGENT B0 ;  /* 0x0000000000007941 */ /* 0x000fea0003800200 */
.L_x_2507:
        /* <DEDUP_REMOVED lines=33> */
.L_x_2522:
        /* <DEDUP_REMOVED lines=17> */
.L_x_2521:
        /* <DEDUP_REMOVED lines=25> */
.L_x_2524:
        /* <DEDUP_REMOVED lines=18> */
.L_x_2520:
        /* <DEDUP_REMOVED lines=28> */
.L_x_2526:
        /* <DEDUP_REMOVED lines=17> */
.L_x_2525:
        /* <DEDUP_REMOVED lines=25> */
.L_x_2527:
        /* <DEDUP_REMOVED lines=16> */
[----:B------:R-:W-:-:S07]  /*3180*/  PRMT R128, R95, 0x7610, R128 ;  /* 0x000076105f807816 */ /* 0x000fce0000000080 */
.L_x_2523:
        /* <DEDUP_REMOVED lines=20> */
.L_x_2528:
[----:B------:R-:W-:-:S07]  /*32d0*/  IADD3 R2, PT, PT, R2, 0x80, RZ ;  /* 0x0000008002027810 */ /* 0x000fce0007ffe0ff */
.L_x_2519:
[----:B------:R-:W-:Y:S05]  /*32e0*/  BSYNC.RECONVERGENT B0 ;  /* 0x0000000000007941 */ /* 0x000fea0003800200 */
.L_x_2518:
        /* <DEDUP_REMOVED lines=33> */
.L_x_2533:
        /* <DEDUP_REMOVED lines=17> */
.L_x_2532:
        /* <DEDUP_REMOVED lines=26> */
.L_x_2535:
        /* <DEDUP_REMOVED lines=19> */
.L_x_2531:
        /* <DEDUP_REMOVED lines=28> */
.L_x_2537:
        /* <DEDUP_REMOVED lines=17> */
.L_x_2536:
        /* <DEDUP_REMOVED lines=26> */
.L_x_2538:
        /* <DEDUP_REMOVED lines=18> */
.L_x_2534:
        /* <DEDUP_REMOVED lines=20> */
.L_x_2530:
[----:B------:R-:W-:Y:S05]  /*3fb0*/  BSYNC.RECONVERGENT B0 ;  /* 0x0000000000007941 */ /* 0x000fea0003800200 */
.L_x_2529:
[----:B------:R-:W-:Y:S01]  /*3fc0*/  UPLOP3.LUT UP1, UPT, UPT, UPT, UP1, 0x40, 0x4 ;  /* 0x000000000004789c */ /* 0x000fe20003f2e810 */
[----:B------:R-:W-:Y:S10]  /*3fd0*/  BRA.U !UP2, `(.L_x_2539) ;  /* 0xffffffc50a8c7547 */ /* 0x000ff4000b83ffff */
.L_x_2498:
        /* <DEDUP_REMOVED lines=19> */
.L_x_2541:
[----:B------:R-:W-:Y:S05]  /*4110*/  BSYNC.RECONVERGENT B0 ;  /* 0x0000000000007941 */ /* 0x000fea0003800200 */
.L_x_2540:
        /* <DEDUP_REMOVED lines=15> */
.L_x_2543:
[----:B------:R-:W-:Y:S05]  /*4210*/  BSYNC.RECONVERGENT B0 ;  /* 0x0000000000007941 */ /* 0x000fea0003800200 */
.L_x_2542:
        /* <DEDUP_REMOVED lines=14> */
.L_x_2544:
        /* <DEDUP_REMOVED lines=16> */
.L_x_3580:


//--------------------- .text._ZN10layer_norm31ln_parallel_residual_bwd_kernelINS_13Kernel_traitsIf6__halffS2_fjLj1536ELj1ELj1ELj4ELj8ENS_18Kernel_traits_baseILj1536EfS2_fS2_fjLj128EEEEELb0ELb0ELb1EEEvNS_9BwdParamsE --------------------------
	.section	.text._ZN10layer_norm31ln_parallel_residual_bwd_kernelINS_13Kernel_traitsIf6__halffS2_fjLj1536ELj1ELj1ELj4ELj8ENS_18Kernel_traits_baseILj1536EfS2_fS2_fjLj128EEEEELb0ELb0ELb1EEEvNS_9BwdParamsE,"ax",@progbits
	.align	128
        .global         _ZN10layer_norm31ln_parallel_residual_bwd_kernelINS_13Kernel_traitsIf6__halffS2_fjLj1536ELj1ELj1ELj4ELj8ENS_18Kernel_traits_baseILj1536EfS2_fS2_fjLj128EEEEELb0ELb0ELb1EEEvNS_9BwdParamsE
        .type           _ZN10layer_norm31ln_parallel_residual_bwd_kernelINS_13Kernel_traitsIf6__halffS2_fjLj1536ELj1ELj1ELj4ELj8ENS_18Kernel_traits_baseILj1536EfS2_fS2_fjLj128EEEEELb0ELb0ELb1EEEvNS_9BwdParamsE,@function
        .size           _ZN10layer_norm31ln_parallel_residual_bwd_kernelINS_13Kernel_traitsIf6__halffS2_fjLj1536ELj1ELj1ELj4ELj8ENS_18Kernel_traits_baseILj1536EfS2_fS2_fjLj128EEEEELb0ELb0ELb1EEEvNS_9BwdParamsE,(.L_x_3581 - _ZN10layer_norm31ln_parallel_residual_bwd_kernelINS_13Kernel_traitsIf6__halffS2_fjLj1536ELj1ELj1ELj4ELj8ENS_18Kernel_traits_baseILj1536EfS2_fS2_fjLj128EEEEELb0ELb0ELb1EEEvNS_9BwdParamsE)
        .other          _ZN10layer_norm31ln_parallel_residual_bwd_kernelINS_13Kernel_traitsIf6__halffS2_fjLj1536ELj1ELj1ELj4ELj8ENS_18Kernel_traits_baseILj1536EfS2_fS2_fjLj128EEEEELb0ELb0ELb1EEEvNS_9BwdParamsE,@"STO_CUDA_ENTRY STV_DEFAULT"
_ZN10layer_norm31ln_parallel_residual_bwd_kernelINS_13Kernel_traitsIf6__halffS2_fjLj1536ELj1ELj1ELj4ELj8ENS_18Kernel_traits_baseILj1536EfS2_fS2_fjLj128EEEEELb0ELb0ELb1EEEvNS_9BwdParamsE:
.text._ZN10layer_norm31ln_parallel_residual_bwd_kernelINS_13Kernel_traitsIf6__halffS2_fjLj1536ELj1ELj1ELj4ELj8ENS_18Kernel_traits_baseILj1536EfS2_fS2_fjLj128EEEEELb0ELb0ELb1EEEvNS_9BwdParamsE:
        /* <DEDUP_REMOVED lines=74> */
.L_x_2575:
        /* <DEDUP_REMOVED lines=27> */
[----:B------:R-:W-:-:S04]  /*0650*/  IMAD.WIDE.U32 R64, R129, 0x8, R54 ;  /* 0x0000000881407825 */ /* 0x000fc800078e0036 */
[--C-:B------:R-:W-:Y:S02]  /*0660*/  IMAD.WIDE.U32 R58, R125, 0x8, R60.reuse ;  /* 0x000000087d3a7825 */ /* 0x100fe400078e003c */
[----:B------:R-:W2:Y:S02]  /*0670*/  LDG.E.64 R64, desc[UR14][R64.64] ;  /* 0x0000000e40407981 */ /* 0x000ea4000c1e1b00 */
        /* <DEDUP_REMOVED lines=21> */
[----:B------:R-:W-:Y:S01]  /*07d0*/  R2UR UR9, R128 ;  /* 0x00000000800972ca */ /* 0x000fe200000e0000 */
[----:B------:R-:W-:Y:S02]  /*07e0*/  HADD2.F32 R137, -RZ, R137.H0_H0 ;  /* 0x20000089ff897230 */ /* 0x000fe40000004100 */
[----:B------:R-:W-:Y:S01]  /*07f0*/  FADD.FTZ R0, -R108, R44 ;  /* 0x0000002c6c007221 */ /* 0x000fe20000010100 */
[----:B------:R-:W-:Y:S01]  /*0800*/  MOV R135, R57 ;  /* 0x0000003900877202 */ /* 0x000fe20000000f00 */
[----:B------:R-:W-:-:S02]  /*0810*/  HADD2.F32 R136, -RZ, R136.H0_H0 ;  /* 0x20000088ff887230 */ /* 0x000fc40000004100 */
[----:B--2---:R-:W-:Y:S01]  /*0820*/  FADD.FTZ R56, -R108, R49 ;  /* 0x000000316c387221 */ /* 0x004fe20000010100 */
[----:B------:R-:W-:Y:S02]  /*0830*/  MOV R44, R2 ;  /* 0x00000002002c7202 */ /* 0x000fe40000000f00 */
[--C-:B------:R-:W-:Y:S01]  /*0840*/  SHF.R.U64 R2, R2, 0x10, R3.reuse ;  /* 0x0000001002027819 */ /* 0x100fe20000001203 */
[----:B------:R-:W-:Y:S01]  /*0850*/  FMUL.FTZ R149, R12, R137 ;  /* 0x000000890c957220 */ /* 0x000fe20000410000 */
[----:B------:R-:W-:Y:S01]  /*0860*/  MOV R139, R3 ;  /* 0x00000003008b7202 */ /* 0x000fe20000000f00 */
[----:B------:R-:W-:Y:S01]  /*0870*/  HADD2.F32 R49, -RZ, R44.H0_H0 ;  /* 0x2000002cff317230 */ /* 0x000fe20000004100 */
[----:B------:R-:W-:Y:S01]  /*0880*/  SHF.R.U32.HI R133, RZ, 0x10, R3 ;  /* 0x00000010ff857819 */ /* 0x000fe20000011603 */
[----:B------:R-:W-:Y:S01]  /*0890*/  FADD.FTZ R3, -R108, R48 ;  /* 0x000000306c037221 */ /* 0x000fe20000010100 */
[----:B------:R-:W-:Y:S01]  /*08a0*/  SHF.R.U32.HI R134, RZ, 0x10, R57 ;  /* 0x00000010ff867819 */ /* 0x000fe20000011639 */
[----:B------:R-:W-:-:S02]  /*08b0*/  HADD2.F32 R48, -RZ, R2.H0_H0 ;  /* 0x20000002ff307230 */ /* 0x000fc40000004100 */
[----:B------:R-:W-:Y:S01]  /*08c0*/  FMUL.FTZ R2, R13, R136 ;  /* 0x000000880d027220 */ /* 0x000fe20000410000 */
[----:B------:R-:W-:Y:S02]  /*08d0*/  HADD2.F32 R135, -RZ, R135.H0_H0 ;  /* 0x20000087ff877230 */ /* 0x000fe40000004100 */
[----:B------:R-:W-:Y:S01]  /*08e0*/  FFMA.FTZ R149, R24, R49, R149 ;  /* 0x0000003118957223 */ /* 0x000fe20000010095 */
[----:B------:R-:W-:Y:S01]  /*08f0*/  FADD.FTZ R45, -R108, R45 ;  /* 0x0000002d6c2d7221 */ /* 0x000fe20000010100 */
[----:B------:R-:W-:Y:S01]  /*0900*/  FMUL.FTZ R0, R0, UR9 ;  /* 0x0000000900007c20 */ /* 0x000fe20008410000 */
[----:B0-----:R-:W-:Y:S01]  /*0910*/  MOV R71, R60 ;  /* 0x0000003c00477202 */ /* 0x001fe20000000f00 */
[----:B------:R-:W-:Y:S01]  /*0920*/  HADD2.F32 R139, -RZ, R139.H0_H0 ;  /* 0x2000008bff8b7230 */ /* 0x000fe20000004100 */
[----:B------:R-:W-:Y:S01]  /*0930*/  MOV R146, R64 ;  /* 0x0000004000927202 */ /* 0x000fe20000000f00 */
[----:B------:R-:W-:Y:S01]  /*0940*/  HADD2.F32 R134, -RZ, R134.H0_H0 ;  /* 0x20000086ff867230 */ /* 0x000fe20000004100 */
[----:B------:R-:W-:Y:S01]  /*0950*/  SHF.R.U64 R145, R64, 0x10, R65 ;  /* 0x0000001040917819 */ /* 0x000fe20000001241 */
[----:B------:R-:W-:Y:S01]  /*0960*/  FFMA.FTZ R151, R25, R48, R2 ;  /* 0x0000003019977223 */ /* 0x000fe20000010002 */
[----:B------:R-:W-:Y:S01]  /*0970*/  FMUL.FTZ R153, R14, R135 ;  /* 0x000000870e997220 */ /* 0x000fe20000410000 */
[----:B------:R-:W-:Y:S01]  /*0980*/  FMUL.FTZ R64, R3, UR9 ;  /* 0x0000000903407c20 */ /* 0x000fe20008410000 */
[----:B------:R-:W-:Y:S01]  /*0990*/  FADD.FTZ R2, RZ, R149 ;  /* 0x00000095ff027221 */ /* 0x000fe20000010000 */
[----:B------:R-:W-:Y:S01]  /*09a0*/  FADD.FTZ R46, -R108, R46 ;  /* 0x0000002e6c2e7221 */ /* 0x000fe20000010100 */
[----:B------:R-:W-:Y:S01]  /*09b0*/  FMUL.FTZ R128, R45, UR9 ;  /* 0x000000092d807c20 */ /* 0x000fe20008410000 */
[----:B------:R-:W-:Y:S01]  /*09c0*/  FFMA.FTZ R3, R0, R149, RZ ;  /* 0x0000009500037223 */ /* 0x000fe200000100ff */
[----:B------:R-:W-:Y:S01]  /*09d0*/  MOV R132, R58 ;  /* 0x0000003a00847202 */ /* 0x000fe20000000f00 */
[----:B------:R-:W-:Y:S01]  /*09e0*/  HADD2.F32 R133, -RZ, R133.H0_H0 ;  /* 0x20000085ff857230 */ /* 0x000fe20000004100 */
[----:B-1----:R-:W-:Y:S01]  /*09f0*/  SHF.R.U64 R69, R60, 0x10, R61 ;  /* 0x000000103c457819 */ /* 0x002fe2000000123d */
[----:B------:R-:W-:Y:S01]  /*0a00*/  HADD2.F32 R71, -RZ, R71.H0_H0 ;  /* 0x20000047ff477230 */ /* 0x000fe20000004100 */
[----:B------:R-:W-:Y:S01]  /*0a10*/  SHF.R.U64 R131, R58, 0x10, R59 ;  /* 0x000000103a837819 */ /* 0x000fe2000000123b */
[C---:B------:R-:W-:Y:S01]  /*0a20*/  FADD.FTZ R47, -R108.reuse, R47 ;  /* 0x0000002f6c2f7221 */ /* 0x040fe20000010100 */
[----:B------:R-:W-:Y:S01]  /*0a30*/  MOV R130, R59 ;  /* 0x0000003b00827202 */ /* 0x000fe20000000f00 */
[C---:B------:R-:W-:Y:S01]  /*0a40*/  FADD.FTZ R50, -R108.reuse, R50 ;  /* 0x000000326c327221 */ /* 0x040fe20000010100 */
[----:B------:R-:W-:Y:S01]  /*0a50*/  SHF.R.U32.HI R109, RZ, 0x10, R59 ;  /* 0x00000010ff6d7819 */ /* 0x000fe2000001163b */
[C---:B------:R-:W-:Y:S01]  /*0a60*/  FADD.FTZ R51, -R108.reuse, R51 ;  /* 0x000000336c337221 */ /* 0x040fe20000010100 */
[C---:B------:R-:W-:Y:S01]  /*0a70*/  FADD.FTZ R52, -R108.reuse, R52 ;  /* 0x000000346c347221 */ /* 0x040fe20000010100 */
[C---:B------:R-:W-:Y:S01]  /*0a80*/  FADD.FTZ R53, -R108.reuse, R53 ;  /* 0x000000356c357221 */ /* 0x040fe20000010100 */
[C---:B------:R-:W-:Y:S01]  /*0a90*/  FADD.FTZ R54, -R108.reuse, R54 ;  /* 0x000000366c367221 */ /* 0x040fe20000010100 */
[----:B------:R-:W-:Y:S01]  /*0aa0*/  FADD.FTZ R59, -R108, R55 ;  /* 0x000000376c3b7221 */ /* 0x000fe20000010100 */
[----:B------:R-:W-:Y:S01]  /*0ab0*/  FMUL.FTZ R44, R15, R134 ;  /* 0x000000860f2c7220 */ /* 0x000fe20000410000 */
[----:B------:R-:W-:Y:S01]  /*0ac0*/  FFMA.FTZ R153, R26, R139, R153 ;  /* 0x0000008b1a997223 */ /* 0x000fe20000010099 */
[----:B------:R-:W-:Y:S01]  /*0ad0*/  FADD.FTZ R2, R151, R2 ;  /* 0x0000000297027221 */ /* 0x000fe20000010000 */
[----:B------:R-:W-:Y:S01]  /*0ae0*/  FMUL.FTZ R108, R46, UR9 ;  /* 0x000000092e6c7c20 */ /* 0x000fe20008410000 */
[----:B------:R-:W-:Y:S01]  /*0af0*/  FFMA.FTZ R3, R128, R151, R3 ;  /* 0x0000009780037223 */ /* 0x000fe20000010003 */
[----:B------:R-:W-:Y:S01]  /*0b00*/  MOV R140, R61 ;  /* 0x0000003d008c7202 */ /* 0x000fe20000000f00 */
[----:B------:R-:W-:Y:S01]  /*0b10*/  HADD2.F32 R132, -RZ, R132.H0_H0 ;  /* 0x20000084ff847230 */ /* 0x000fe20000004100 */
[----:B------:R-:W-:Y:S01]  /*0b20*/  MOV R147, R65 ;  /* 0x0000004100937202 */ /* 0x000fe20000000f00 */
[----:B------:R-:W-:Y:S01]  /*0b30*/  HADD2.F32 R69, -RZ, R69.H0_H0 ;  /* 0x20000045ff457230 */ /* 0x000fe20000004100 */
[----:B------:R-:W-:Y:S01]  /*0b40*/  SHF.R.U32.HI R148, RZ, 0x10, R65 ;  /* 0x00000010ff947819 */ /* 0x000fe20000011641 */
[----:B------:R-:W-:Y:S01]  /*0b50*/  FFMA.FTZ R155, R27, R133, R44 ;  /* 0x000000851b9b7223 */ /* 0x000fe2000001002c */
[----:B------:R-:W-:Y:S01]  /*0b60*/  FMUL.FTZ R65, R8, R71 ;  /* 0x0000004708417220 */ /* 0x000fe20000410000 */
[----:B------:R-:W-:Y:S01]  /*0b70*/  FADD.FTZ R2, R153, R2 ;  /* 0x0000000299027221 */ /* 0x000fe20000010000 */
[----:B------:R-:W-:Y:S01]  /*0b80*/  FMUL.FTZ R70, R47, UR9 ;  /* 0x000000092f467c20 */ /* 0x000fe20008410000 */
[----:B------:R-:W-:Y:S01]  /*0b90*/  FFMA.FTZ R3, R108, R153, R3 ;  /* 0x000000996c037223 */ /* 0x000fe20000010003 */
[----:B------:R-:W-:Y:S01]  /*0ba0*/  SHF.R.U32.HI R138, RZ, 0x10, R61 ;  /* 0x00000010ff8a7819 */ /* 0x000fe2000001163d */
[----:B------:R-:W-:-:S02]  /*0bb0*/  HADD2.F32 R131, -RZ, R131.H0_H0 ;  /* 0x20000083ff837230 */ /* 0x000fc40000004100 */
[----:B------:R-:W-:Y:S01]  /*0bc0*/  FMUL.FTZ R66, R9, R69 ;  /* 0x0000004509427220 */ /* 0x000fe20000410000 */
[----:B------:R-:W-:Y:S02]  /*0bd0*/  HADD2.F32 R140, -RZ, R140.H0_H0 ;  /* 0x2000008cff8c7230 */ /* 0x000fe40000004100 */
[----:B------:R-:W-:Y:S01]  /*0be0*/  FFMA.FTZ R65, R20, R132, R65 ;  /* 0x0000008414417223 */ /* 0x000fe20000010041 */
[----:B------:R-:W-:Y:S01]  /*0bf0*/  FADD.FTZ R2, R155, R2 ;  /* 0x000000029b027221 */ /* 0x000fe20000010000 */
[----:B------:R-:W-:Y:S01]  /*0c00*/  FFMA.FTZ R45, R70, R155, R3 ;  /* 0x0000009b462d7223 */ /* 0x000fe20000010003 */
[----:B------:R-:W-:Y:S01]  /*0c10*/  HADD2.F32 R130, -RZ, R130.H0_H0 ;  /* 0x20000082ff827230 */ /* 0x000fe20000004100 */
[--C-:B------:R-:W-:Y:S01]  /*0c20*/  SHF.R.U64 R142, R62, 0x10, R63.reuse ;  /* 0x000000103e8e7819 */ /* 0x100fe2000000123f */
[----:B------:R-:W-:Y:S01]  /*0c30*/  HADD2.F32 R138, -RZ, R138.H0_H0 ;  /* 0x2000008aff8a7230 */ /* 0x000fe20000004100 */
[----:B------:R-:W-:Y:S01]  /*0c40*/  MOV R143, R63 ;  /* 0x0000003f008f7202 */ /* 0x000fe20000000f00 */
[----:B------:R-:W-:Y:S01]  /*0c50*/  FMUL.FTZ R67, R10, R140 ;  /* 0x0000008c0a437220 */ /* 0x000fe20000410000 */
[----:B------:R-:W-:Y:S01]  /*0c60*/  SHF.R.U32.HI R144, RZ, 0x10, R63 ;  /* 0x00000010ff907819 */ /* 0x000fe2000001163f */
[----:B------:R-:W-:Y:S01]  /*0c70*/  FFMA.FTZ R66, R21, R131, R66 ;  /* 0x0000008315427223 */ /* 0x000fe20000010042 */
[----:B------:R-:W-:Y:S01]  /*0c80*/  FADD.FTZ R3, R65, R2 ;  /* 0x0000000241037221 */ /* 0x000fe20000010000 */
[----:B------:R-:W-:Y:S01]  /*0c90*/  FMUL.FTZ R63, R56, UR9 ;  /* 0x00000009383f7c20 */ /* 0x000fe20008410000 */
[----:B------:R-:W-:Y:S01]  /*0ca0*/  FFMA.FTZ R44, R64, R65, R45 ;  /* 0x00000041402c7223 */ /* 0x000fe2000001002d */
[----:B------:R-:W-:Y:S01]  /*0cb0*/  MOV R141, R62 ;  /* 0x0000003e008d7202 */ /* 0x000fe20000000f00 */
[----:B------:R-:W-:-:S02]  /*0cc0*/  HADD2.F32 R109, -RZ, R109.H0_H0 ;  /* 0x2000006dff6d7230 */ /* 0x000fc40000004100 */
[----:B------:R-:W-:Y:S01]  /*0cd0*/  FMUL.FTZ R68, R11, R138 ;  /* 0x0000008a0b447220 */ /* 0x000fe20000410000 */
[----:B------:R-:W-:Y:S02]  /*0ce0*/  HADD2.F32 R146, -RZ, R146.H0_H0 ;  /* 0x20000092ff927230 */ /* 0x000fe40000004100 */
[----:B------:R-:W-:Y:S01]  /*0cf0*/  FFMA.FTZ R67, R22, R130, R67 ;  /* 0x0000008216437223 */ /* 0x000fe20000010043 */
[----:B------:R-:W-:Y:S01]  /*0d00*/  FADD.FTZ R2, R66, R3 ;  /* 0x0000000342027221 */ /* 0x000fe20000010000 */
[----:B------:R-:W-:Y:S01]  /*0d10*/  FMUL.FTZ R62, R50, UR9 ;  /* 0x00000009323e7c20 */ /* 0x000fe20008410000 */
[----:B------:R-:W-:Y:S01]  /*0d20*/  FFMA.FTZ R45, R63, R66, R44 ;  /* 0x000000423f2d7223 */ /* 0x000fe2000001002c */
[----:B------:R-:W-:Y:S02]  /*0d30*/  HADD2.F32 R141, -RZ, R141.H0_H0 ;  /* 0x2000008dff8d7230 */ /* 0x000fe40000004100 */
[----:B------:R-:W-:Y:S01]  /*0d40*/  FMUL.FTZ R55, R4, R146 ;  /* 0x0000009204377220 */ /* 0x000fe20000410000 */
[----:B------:R-:W-:-:S02]  /*0d50*/  HADD2.F32 R145, -RZ, R145.H0_H0 ;  /* 0x20000091ff917230 */ /* 0x000fc40000004100 */
[----:B------:R-:W-:Y:S01]  /*0d60*/  FFMA.FTZ R68, R23, R109, R68 ;  /* 0x0000006d17447223 */ /* 0x000fe20000010044 */
        /* <DEDUP_REMOVED lines=13> */
[----:B------:R-:W-:Y:S01]  /*0e40*/  FADD.FTZ R3, R55, R2 ;  /* 0x0000000237037221 */ /* 0x000fe20000010000 */
[----:B------:R-:W-:Y:S01]  /*0e50*/  FMUL.FTZ R53, R53, UR9 ;  /* 0x0000000935357c20 */ /* 0x000fe20008410000 */
[----:B------:R-:W-:Y:S01]  /*0e60*/  FMUL.FTZ R57, R6, R147 ;  /* 0x0000009306397220 */ /* 0x000fe20000410000 */
[----:B------:R-:W-:Y:S01]  /*0e70*/  FFMA.FTZ R2, R52, R55, R45 ;  /* 0x0000003734027223 */ /* 0x000fe2000001002d */
[----:B------:R-:W-:Y:S02]  /*0e80*/  HADD2.F32 R144, -RZ, R144.H0_H0 ;  /* 0x20000090ff907230 */ /* 0x000fe40000004100 */
        /* <DEDUP_REMOVED lines=43> */
.L_x_2547:
[----:B------:R-:W-:Y:S05]  /*1140*/  BSYNC.RECONVERGENT B0 ;  /* 0x0000000000007941 */ /* 0x000fea0003800200 */
.L_x_2546:
        /* <DEDUP_REMOVED lines=104> */
.L_x_2550:
        /* <DEDUP_REMOVED lines=23> */
.L_x_2549:
        /* <DEDUP_REMOVED lines=22> */
.L_x_2552:
        /* <DEDUP_REMOVED lines=21> */
.L_x_2548:
        /* <DEDUP_REMOVED lines=29> */
.L_x_2554:
        /* <DEDUP_REMOVED lines=23> */
.L_x_2553:
        /* <DEDUP_REMOVED lines=22> */
.L_x_2555:
        /* <DEDUP_REMOVED lines=20> */
.L_x_2551:
        /* <DEDUP_REMOVED lines=24> */
.L_x_2556:
        /* <DEDUP_REMOVED lines=24> */
.L_x_2559:
        /* <DEDUP_REMOVED lines=17> */
.L_x_2558:
        /* <DEDUP_REMOVED lines=24> */
.L_x_2561:
        /* <DEDUP_REMOVED lines=17> */
[----:B------:R-:W-:Y:S01]  /*2870*/  PRMT R48, R67, 0x7610, R48 ;  /* 0x0000761043307816 */ /* 0x000fe20000000030 */
[----:B------:R-:W-:Y:S06]  /*2880*/  BRA `(.L_x_2560) ;  /* 0x0000000400487947 */ /* 0x000fec0003800000 */
.L_x_2557:
        /* <DEDUP_REMOVED lines=23> */
.L_x_2563:
        /* <DEDUP_REMOVED lines=17> */
.L_x_2562:
        /* <DEDUP_REMOVED lines=24> */
.L_x_2564:
        /* <DEDUP_REMOVED lines=18> */
.L_x_2560:
        /* <DEDUP_REMOVED lines=19> */
.L_x_2565:
        /* <DEDUP_REMOVED lines=24> */
.L_x_2568:
        /* <DEDUP_REMOVED lines=17> */
.L_x_2567:
        /* <DEDUP_REMOVED lines=24> */
.L_x_2570:
        /* <DEDUP_REMOVED lines=19> */
.L_x_2566:
        /* <DEDUP_REMOVED lines=23> */
.L_x_2572:
        /* <DEDUP_REMOVED lines=17> */
.L_x_2571:
        /* <DEDUP_REMOVED lines=24> */
.L_x_2573:
        /* <DEDUP_REMOVED lines=18> */
.L_x_2569:
        /* <DEDUP_REMOVED lines=19> */
.L_x_2574:
        /* <DEDUP_REMOVED lines=50> */
.L_x_2545:
        /* <DEDUP_REMOVED lines=25> */
.L_x_2576:
        /* <DEDUP_REMOVED lines=14> */
.L_x_3581:


//--------------------- .text._ZN10layer_norm31ln_parallel_residual_bwd_kernelINS_13Kernel_traitsIf6__halffS2_fjLj1536ELj1ELj1ELj4ELj8ENS_18Kernel_traits_baseILj1536EfS2_fS2_fjLj128EEEEELb0ELb1ELb0EEEvNS_9BwdParamsE --------------------------
	.section	.text._ZN10layer_norm31ln_parallel_residual_bwd_kernelINS_13Kernel_traitsIf6__halffS2_fjLj1536ELj1ELj1ELj4ELj8ENS_18Kernel_traits_baseILj1536EfS2_fS2_fjLj128EEEEELb0ELb1ELb0EEEvNS_9BwdParamsE,"ax",@progbits
	.align	128
        .global         _ZN10layer_norm31ln_parallel_residual_bwd_kernelINS_13Kernel_traitsIf6__halffS2_fjLj1536ELj1ELj1ELj4ELj8ENS_18Kernel_traits_baseILj1536EfS2_fS2_fjLj128EEEEELb0ELb1ELb0EEEvNS_9BwdParamsE
        .type           _ZN10layer_norm31ln_parallel_residual_bwd_kernelINS_13Kernel_traitsIf6__halffS2_fjLj1536ELj1ELj1ELj4ELj8ENS_18Kernel_traits_baseILj1536EfS2_fS2_fjLj128EEEEELb0ELb1ELb0EEEvNS_9BwdParamsE,@function
        .size           _ZN10layer_norm31ln_parallel_residual_bwd_kernelINS_13Kernel_traitsIf6__halffS2_fjLj1536ELj1ELj1ELj4ELj8ENS_18Kernel_traits_baseILj1536EfS2_fS2_fjLj128EEEEELb0ELb1ELb0EEEvNS_9BwdParamsE,(.L_x_3582 - _ZN10layer_norm31ln_parallel_residual_bwd_kernelINS_13Kernel_traitsIf6__halffS2_fjLj1536ELj1ELj1ELj4ELj8ENS_18Kernel_traits_baseILj1536EfS2_fS2_fjLj128EEEEELb0ELb1ELb0EEEvNS_9BwdParamsE)
        .other          _ZN10layer_norm31ln_parallel_residual_bwd_kernelINS_13Kernel_traitsIf6__halffS2_fjLj1536ELj1ELj1ELj4ELj8ENS_18Kernel_traits_baseILj1536EfS2_fS2_fjLj128EEEEELb0ELb1ELb0EEEvNS_9BwdParamsE,@"STO_CUDA_ENTRY STV_DEFAULT"
_ZN10layer_norm31ln_parallel_residual_bwd_kernelINS_13Kernel_traitsIf6__halffS2_fjLj1536ELj1ELj1ELj4ELj8ENS_18Kernel_traits_baseILj1536EfS2_fS2_fjLj128EEEEELb0ELb1ELb0EEEvNS_9BwdParamsE:
.text._ZN10layer_norm31ln_parallel_residual_bwd_kernelINS_13Kernel_traitsIf6__halffS2_fjLj1536ELj1ELj1ELj4ELj8ENS_18Kernel_traits_baseILj1536EfS2_fS2_fjLj128EEEEELb0ELb1ELb0EEEvNS_9BwdParamsE:
        /* <DEDUP_REMOVED lines=64> */
.L_x_2618:
        /* <DEDUP_REMOVED lines=34> */
[----:B------:R-:W-:-:S03]  /*0620*/  SHF.R.U64 R90, R80, 0x10, R81 ;  /* 0x00000010505a7819 */ /* 0x000fc60000001251 */
[----:B------:R-:W-:Y:S02]  /*0630*/  HADD2.F32 R85, -RZ, R78.H0_H0 ;  /* 0x2000004eff557230 */ /* 0x000fe40000004100 */
[----:B---3--:R-:W-:Y:S01]  /*0640*/  FADD.FTZ R87, -R86, R64 ;  /* 0x0000004056577221 */ /* 0x008fe20000010100 */
[----:B------:R-:W-:-:S03]  /*0650*/  MOV R88, R81 ;  /* 0x0000005100587202 */ /* 0x000fc60000000f00 */
[----:B------:R-:W-:Y:S01]  /*0660*/  FMUL.FTZ R87, R87, UR25 ;  /* 0x0000001957577c20 */ /* 0x000fe20008410000 */
[C---:B------:R-:W-:Y:S01]  /*0670*/  FADD.FTZ R84, -R86.reuse, R65 ;  /* 0x0000004156547221 */ /* 0x040fe20000010100 */
[C---:B------:R-:W-:Y:S01]  /*0680*/  FADD.FTZ R66, -R86.reuse, R66 ;  /* 0x0000004256427221 */ /* 0x040fe20000010100 */
[----:B------:R-:W-:Y:S01]  /*0690*/  FADD.FTZ R67, -R86, R67 ;  /* 0x0000004356437221 */ /* 0x000fe20000010100 */
[----:B------:R-:W-:Y:S02]  /*06a0*/  HADD2.F32 R64, -RZ, R90.H0_H0 ;  /* 0x2000005aff407230 */ /* 0x000fe40000004100 */
[----:B------:R-:W-:Y:S01]  /*06b0*/  FADD.FTZ R36, R36, R85 ;  /* 0x0000005524247221 */ /* 0x000fe20000010000 */
[-C--:B------:R-:W-:Y:S01]  /*06c0*/  FFMA.FTZ R28, R87, R85.reuse, R28 ;  /* 0x00000055571c7223 */ /* 0x080fe2000001001c */
[----:B-----5:R-:W-:Y:S01]  /*06d0*/  FMUL.FTZ R85, R16, R85 ;  /* 0x0000005510557220 */ /* 0x020fe20000410000 */
[----:B------:R-:W-:Y:S01]  /*06e0*/  SHF.R.U32.HI R89, RZ, 0x10, R81 ;  /* 0x00000010ff597819 */ /* 0x000fe20000011651 */
[----:B------:R-:W-:-:S02]  /*06f0*/  HADD2.F32 R81, -RZ, R88.H0_H0 ;  /* 0x20000058ff517230 */ /* 0x000fc40000004100 */
[----:B------:R-:W-:Y:S01]  /*0700*/  FMUL.FTZ R84, R84, UR25 ;  /* 0x0000001954547c20 */ /* 0x000fe20008410000 */
[----:B0-----:R-:W-:Y:S01]  /*0710*/  FMUL.FTZ R83, R66, UR25 ;  /* 0x0000001942537c20 */ /* 0x001fe20008410000 */
[----:B------:R-:W-:Y:S01]  /*0720*/  FMUL.FTZ R80, R67, UR25 ;  /* 0x0000001943507c20 */ /* 0x000fe20008410000 */
[-C--:B------:R-:W-:Y:S01]  /*0730*/  FMUL.FTZ R82, R17, R64.reuse ;  /* 0x0000004011527220 */ /* 0x080fe20000410000 */
[----:B------:R-:W-:Y:S01]  /*0740*/  FADD.FTZ R65, RZ, R85 ;  /* 0x00000055ff417221 */ /* 0x000fe20000010000 */
[----:B------:R-:W-:Y:S01]  /*0750*/  FFMA.FTZ R67, R87, R85, RZ ;  /* 0x0000005557437223 */ /* 0x000fe200000100ff */
[----:B------:R-:W-:Y:S02]  /*0760*/  HADD2.F32 R78, -RZ, R89.H0_H0 ;  /* 0x20000059ff4e7230 */ /* 0x000fe40000004100 */
        /* <DEDUP_REMOVED lines=15> */
.L_x_2579:
[----:B----4-:R-:W-:Y:S05]  /*0860*/  BSYNC.RECONVERGENT B0 ;  /* 0x0000000000007941 */ /* 0x010fea0003800200 */
.L_x_2578:
        /* <DEDUP_REMOVED lines=15> */
[----:B------:R-:W-:-:S03]  /*0960*/  SHF.R.U64 R92, R66, 0x10, R67 ;  /* 0x00000010425c7819 */ /* 0x000fc60000001243 */
[----:B------:R-:W-:Y:S02]  /*0970*/  HADD2.F32 R77, -RZ, R76.H0_H0 ;  /* 0x2000004cff4d7230 */ /* 0x000fe40000004100 */
[----:B---3--:R-:W-:Y:S01]  /*0980*/  FADD.FTZ R79, -R86, R8 ;  /* 0x00000008564f7221 */ /* 0x008fe20000010100 */
[----:B------:R-:W-:-:S03]  /*0990*/  MOV R7, R67 ;  /* 0x0000004300077202 */ /* 0x000fc60000000f00 */
[----:B------:R-:W-:Y:S01]  /*09a0*/  FMUL.FTZ R79, R79, UR25 ;  /* 0x000000194f4f7c20 */ /* 0x000fe20008410000 */
[----:B------:R-:W-:Y:S01]  /*09b0*/  SHF.R.U32.HI R91, RZ, 0x10, R67 ;  /* 0x00000010ff5b7819 */ /* 0x000fe20000011643 */
[C---:B------:R-:W-:Y:S01]  /*09c0*/  FADD.FTZ R67, -R86.reuse, R10 ;  /* 0x0000000a56437221 */ /* 0x040fe20000010100 */
[----:B------:R-:W-:Y:S01]  /*09d0*/  FADD.FTZ R66, -R86, R9 ;  /* 0x0000000956427221 */ /* 0x000fe20000010100 */
[----:B------:R-:W-:Y:S02]  /*09e0*/  HADD2.F32 R10, -RZ, R92.H0_H0 ;  /* 0x2000005cff0a7230 */ /* 0x000fe40000004100 */
[----:B------:R-:W-:Y:S01]  /*09f0*/  FADD.FTZ R40, R40, R77 ;  /* 0x0000004d28287221 */ /* 0x000fe20000010000 */
[-C--:B------:R-:W-:Y:S01]  /*0a00*/  FFMA.FTZ R32, R79, R77.reuse, R32 ;  /* 0x0000004d4f207223 */ /* 0x080fe20000010020 */
[----:B-----5:R-:W-:Y:S01]  /*0a10*/  FMUL.FTZ R77, R20, R77 ;  /* 0x0000004d144d7220 */ /* 0x020fe20000410000 */
[----:B------:R-:W-:Y:S01]  /*0a20*/  FADD.FTZ R8, -R86, R11 ;  /* 0x0000000b56087221 */ /* 0x000fe20000010100 */
[----:B------:R-:W-:-:S02]  /*0a30*/  HADD2.F32 R11, -RZ, R7.H0_H0 ;  /* 0x20000007ff0b7230 */ /* 0x000fc40000004100 */
[----:B------:R-:W-:Y:S01]  /*0a40*/  FMUL.FTZ R76, R66, UR25 ;  /* 0x00000019424c7c20 */ /* 0x000fe20008410000 */
[-C--:B------:R-:W-:Y:S01]  /*0a50*/  FMUL.FTZ R9, R21, R10.reuse ;  /* 0x0000000a15097220 */ /* 0x080fe20000410000 */
[----:B------:R-:W-:Y:S01]  /*0a60*/  FADD.FTZ R90, R90, R77 ;  /* 0x0000004d5a5a7221 */ /* 0x000fe20000010000 */
[----:B0-----:R-:W-:Y:S01]  /*0a70*/  FFMA.FTZ R65, R79, R77, R88 ;  /* 0x0000004d4f417223 */ /* 0x001fe20000010058 */
[----:B------:R-:W-:Y:S02]  /*0a80*/  HADD2.F32 R64, -RZ, R91.H0_H0 ;  /* 0x2000005bff407230 */ /* 0x000fe40000004100 */
        /* <DEDUP_REMOVED lines=16> */
.L_x_2581:
[----:B------:R-:W-:Y:S05]  /*0b90*/  BSYNC.RECONVERGENT B0 ;  /* 0x0000000000007941 */ /* 0x000fea0003800200 */
.L_x_2580:
        /* <DEDUP_REMOVED lines=15> */
[----:B------:R-:W-:Y:S01]  /*0c90*/  HADD2.F32 R73, -RZ, R73.H0_H0 ;  /* 0x20000049ff497230 */ /* 0x000fe20000004100 */
[----:B------:R-:W-:Y:S01]  /*0ca0*/  MOV R74, R71 ;  /* 0x00000047004a7202 */ /* 0x000fe20000000f00 */
[C---:B---3--:R-:W-:Y:S01]  /*0cb0*/  FADD.FTZ R72, -R86.reuse, R64 ;  /* 0x0000004056487221 */ /* 0x048fe20000010100 */
[----:B------:R-:W-:Y:S01]  /*0cc0*/  SHF.R.U32.HI R75, RZ, 0x10, R71 ;  /* 0x00000010ff4b7819 */ /* 0x000fe20000011647 */
[C---:B------:R-:W-:Y:S01]  /*0cd0*/  FADD.FTZ R71, -R86.reuse, R66 ;  /* 0x0000004256477221 */ /* 0x040fe20000010100 */
[----:B------:R-:W-:Y:S01]  /*0ce0*/  FADD.FTZ R70, -R86, R65 ;  /* 0x0000004156467221 */ /* 0x000fe20000010100 */
[----:B------:R-:W-:Y:S02]  /*0cf0*/  HADD2.F32 R66, -RZ, R89.H0_H0 ;  /* 0x20000059ff427230 */ /* 0x000fe40000004100 */
[----:B0-----:R-:W-:Y:S01]  /*0d00*/  FMUL.FTZ R69, R72, UR25 ;  /* 0x0000001948457c20 */ /* 0x001fe20008410000 */
[----:B-----5:R-:W-:Y:S01]  /*0d10*/  FMUL.FTZ R72, R24, R73 ;  /* 0x0000004918487220 */ /* 0x020fe20000410000 */
[----:B------:R-:W-:Y:S01]  /*0d20*/  FADD.FTZ R86, -R86, R67 ;  /* 0x0000004356567221 */ /* 0x000fe20000010100 */
[----:B------:R-:W-:-:S02]  /*0d30*/  HADD2.F32 R67, -RZ, R74.H0_H0 ;  /* 0x2000004aff437230 */ /* 0x000fc40000004100 */
[----:B------:R-:W-:Y:S01]  /*0d40*/  FMUL.FTZ R68, R70, UR25 ;  /* 0x0000001946447c20 */ /* 0x000fe20008410000 */
[----:B------:R-:W-:Y:S01]  /*0d50*/  FMUL.FTZ R71, R71, UR25 ;  /* 0x0000001947477c20 */ /* 0x000fe20008410000 */
[----:B------:R-:W-:Y:S01]  /*0d60*/  FADD.FTZ R56, R56, R73 ;  /* 0x0000004938387221 */ /* 0x000fe20000010000 */
[----:B------:R-:W-:Y:S01]  /*0d70*/  FFMA.FTZ R44, R69, R73, R44 ;  /* 0x00000049452c7223 */ /* 0x000fe2000001002c */
[----:B------:R-:W-:Y:S01]  /*0d80*/  FMUL.FTZ R73, R25, R66 ;  /* 0x0000004219497220 */ /* 0x000fe20000410000 */
[----:B------:R-:W-:Y:S01]  /*0d90*/  FADD.FTZ R90, R90, R72 ;  /* 0x000000485a5a7221 */ /* 0x000fe20000010000 */
[----:B------:R-:W-:Y:S01]  /*0da0*/  FFMA.FTZ R65, R69, R72, R88 ;  /* 0x0000004845417223 */ /* 0x000fe20000010058 */
        /* <DEDUP_REMOVED lines=16> */
.L_x_2583:
[----:B------:R-:W-:Y:S05]  /*0eb0*/  BSYNC.RECONVERGENT B0 ;  /* 0x0000000000007941 */ /* 0x000fea0003800200 */
.L_x_2582:
        /* <DEDUP_REMOVED lines=32> */
.L_x_2585:
[----:B------:R-:W-:Y:S05]  /*10c0*/  BSYNC.RECONVERGENT B0 ;  /* 0x0000000000007941 */ /* 0x000fea0003800200 */
.L_x_2584:
        /* <DEDUP_REMOVED lines=59> */
.L_x_2590:
        /* <DEDUP_REMOVED lines=23> */
.L_x_2589:
        /* <DEDUP_REMOVED lines=22> */
.L_x_2592:
        /* <DEDUP_REMOVED lines=21> */
.L_x_2588:
        /* <DEDUP_REMOVED lines=22> */
[----:B------:R-:W-:-:S03]  /*1a00*/  F2FP.F16.F32.PACK_AB R65, R65, R64 ;  /* 0x000000404141723e */ /* 0x000fc600000000ff */
[----:B------:R-:W-:Y:S02]  /*1a10*/  F2FP.F16.F32.PACK_AB R66, R67, R66 ;  /* 0x000000424342723e */ /* 0x000fe400000000ff */
[C---:B------:R-:W-:Y:S02]  /*1a20*/  PRMT R64, R65.reuse, 0x7632, R64 ;  /* 0x0000763241407816 */ /* 0x040fe40000000040 */
[----:B------:R-:W-:Y:S02]  /*1a30*/  PRMT R89, R65, 0x7610, R89 ;  /* 0x0000761041597816 */ /* 0x000fe40000000059 */
[----:B------:R-:W-:Y:S01]  /*1a40*/  PRMT R65, R66, 0x7632, R65 ;  /* 0x0000763242417816 */ /* 0x000fe20000000041 */
[----:B------:R-:W-:Y:S06]  /*1a50*/  BRA `(.L_x_2591) ;  /* 0x0000000400047947 */ /* 0x000fec0003800000 */
.L_x_2594:
        /* <DEDUP_REMOVED lines=23> */
.L_x_2593:
        /* <DEDUP_REMOVED lines=22> */
.L_x_2595:
        /* <DEDUP_REMOVED lines=20> */
.L_x_2591:
        /* <DEDUP_REMOVED lines=24> */
.L_x_2596:
[----:B------:R-:W-:-:S07]  /*1ff0*/  IADD3 R2, PT, PT, R2, 0x80, RZ ;  /* 0x0000008002027810 */ /* 0x000fce0007ffe0ff */
.L_x_2587:
[----:B------:R-:W-:Y:S05]  /*2000*/  BSYNC.RECONVERGENT B0 ;  /* 0x0000000000007941 */ /* 0x000fea0003800200 */
.L_x_2586:
        /* <DEDUP_REMOVED lines=24> */
[----:B0-----:R-:W-:Y:S02]  /*2190*/  F2FP.F16.F32.PACK_AB R67, R63, R62 ;  /* 0x0000003e3f43723e */ /* 0x001fe400000000ff */
        /* <DEDUP_REMOVED lines=8> */
.L_x_2601:
        /* <DEDUP_REMOVED lines=17> */
.L_x_2600:
        /* <DEDUP_REMOVED lines=26> */
.L_x_2603:
        /* <DEDUP_REMOVED lines=12> */
[----:B------:R-:W-:Y:S02]  /*2590*/  F2FP.F16.F32.PACK_AB R67, R66, R67 ;  /* 0x000000434243723e */ /* 0x000fe400000000ff */
[----:B------:R-:W-:-:S04]  /*25a0*/  F2FP.F16.F32.PACK_AB R64, R64, R65 ;  /* 0x000000414040723e */ /* 0x000fc800000000ff */
[C---:B------:R-:W-:Y:S02]  /*25b0*/  PRMT R65, R64.reuse, 0x7632, R65 ;  /* 0x0000763240417816 */ /* 0x040fe40000000041 */
[----:B------:R-:W-:Y:S02]  /*25c0*/  PRMT R89, R64, 0x7610, R89 ;  /* 0x0000761040597816 */ /* 0x000fe40000000059 */
[----:B------:R-:W-:Y:S01]  /*25d0*/  PRMT R64, R67, 0x7632, R64 ;  /* 0x0000763243407816 */ /* 0x000fe20000000040 */
[----:B------:R-:W-:Y:S06]  /*25e0*/  BRA `(.L_x_2602) ;  /* 0x0000000400607947 */ /* 0x000fec0003800000 */
.L_x_2599:
        /* <DEDUP_REMOVED lines=28> */
.L_x_2605:
        /* <DEDUP_REMOVED lines=15> */
[----:B------:R-:W-:Y:S01]  /*28a0*/  PRMT R64, R67, 0x7632, R64 ;  /* 0x0000763243407816 */ /* 0x000fe20000000040 */
[----:B------:R-:W-:Y:S06]  /*28b0*/  BRA `(.L_x_2602) ;  /* 0x0000000000ac7947 */ /* 0x000fec0003800000 */
.L_x_2604:
        /* <DEDUP_REMOVED lines=26> */
.L_x_2606:
        /* <DEDUP_REMOVED lines=17> */
.L_x_2602:
        /* <DEDUP_REMOVED lines=20> */
.L_x_2607:
[----:B------:R-:W-:-:S07]  /*2cb0*/  IADD3 R2, PT, PT, R2, 0x80, RZ ;  /* 0x0000008002027810 */ /* 0x000fce0007ffe0ff */
.L_x_2598:
[----:B------:R-:W-:Y:S05]  /*2cc0*/  BSYNC.RECONVERGENT B0 ;  /* 0x0000000000007941 */ /* 0x000fea0003800200 */
.L_x_2597:
        /* <DEDUP_REMOVED lines=33> */
.L_x_2612:
        /* <DEDUP_REMOVED lines=17> */
.L_x_2611:
        /* <DEDUP_REMOVED lines=26> */
.L_x_2614:
        /* <DEDUP_REMOVED lines=19> */
.L_x_2610:
        /* <DEDUP_REMOVED lines=28> */
.L_x_2616:
        /* <DEDUP_REMOVED lines=17> */
.L_x_2615:
        /* <DEDUP_REMOVED lines=26> */
.L_x_2617:
        /* <DEDUP_REMOVED lines=18> */
.L_x_2613:
        /* <DEDUP_REMOVED lines=20> */
.L_x_2609:
[----:B------:R-:W-:Y:S05]  /*3990*/  BSYNC.RECONVERGENT B0 ;  /* 0x0000000000007941 */ /* 0x000fea0003800200 */
.L_x_2608:
[----:B------:R-:W-:Y:S01]  /*39a0*/  UPLOP3.LUT UP1, UPT, UPT, UPT, UP1, 0x40, 0x4 ;  /* 0x000000000004789c */ /* 0x000fe20003f2e810 */
[----:B------:R-:W-:Y:S10]  /*39b0*/  BRA.U !UP2, `(.L_x_2618) ;  /* 0xffffffc90a907547 */ /* 0x000ff4000b83ffff */
.L_x_2577:
        /* <DEDUP_REMOVED lines=26> */
.L_x_2619:
        /* <DEDUP_REMOVED lines=10> */
.L_x_3582:


//--------------------- .text._ZN10layer_norm31ln_parallel_residual_bwd_kernelINS_13Kernel_traitsIf6__halffS2_fjLj1536ELj1ELj1ELj4ELj8ENS_18Kernel_traits_baseILj1536EfS2_fS2_fjLj128EEEEELb0ELb1ELb1EEEvNS_9BwdParamsE --------------------------
	.section	.text._ZN10layer_norm31ln_parallel_residual_bwd_kernelINS_13Kernel_traitsIf6__halffS2_fjLj1536ELj1ELj1ELj4ELj8ENS_18Kernel_traits_baseILj1536EfS2_fS2_fjLj128EEEEELb0ELb1ELb1EEEvNS_9BwdParamsE,"ax",@progbits
	.align	128
        .global         _ZN10layer_norm31ln_parallel_residual_bwd_kernelINS_13Kernel_traitsIf6__halffS2_fjLj1536ELj1ELj1ELj4ELj8ENS_18Kernel_traits_baseILj1536EfS2_fS2_fjLj128EEEEELb0ELb1ELb1EEEvNS_9BwdParamsE
        .type           _ZN10layer_norm31ln_parallel_residual_bwd_kernelINS_13Kernel_traitsIf6__halffS2_fjLj1536ELj1ELj1ELj4ELj8ENS_18Kernel_traits_baseILj1536EfS2_fS2_fjLj128EEEEELb0ELb1ELb1EEEvNS_9BwdParamsE,@function
        .size           _ZN10layer_norm31ln_parallel_residual_bwd_kernelINS_13Kernel_traitsIf6__halffS2_fjLj1536ELj1ELj1ELj4ELj8ENS_18Kernel_traits_baseILj1536EfS2_fS2_fjLj128EEEEELb0ELb1ELb1EEEvNS_9BwdParamsE,(.L_x_3583 - _ZN10layer_norm31ln_parallel_residual_bwd_kernelINS_13Kernel_traitsIf6__halffS2_fjLj1536ELj1ELj1ELj4ELj8ENS_18Kernel_traits_baseILj1536EfS2_fS2_fjLj128EEEEELb0ELb1ELb1EEEvNS_9BwdParamsE)
        .other          _ZN10layer_norm31ln_parallel_residual_bwd_kernelINS_13Kernel_traitsIf6__halffS2_fjLj1536ELj1ELj1ELj4ELj8ENS_18Kernel_traits_baseILj1536EfS2_fS2_fjLj128EEEEELb0ELb1ELb1EEEvNS_9BwdParamsE,@"STO_CUDA_ENTRY STV_DEFAULT"
_ZN10layer_norm31ln_parallel_residual_bwd_kernelINS_13Kernel_traitsIf6__halffS2_fjLj1536ELj1ELj1ELj4ELj8ENS_18Kernel_traits_baseILj1536EfS2_fS2_fjLj128EEEEELb0ELb1ELb1EEEvNS_9BwdParamsE:
.text._ZN10layer_norm31ln_parallel_residual_bwd_kernelINS_13Kernel_traitsIf6__halffS2_fjLj1536ELj1ELj1ELj4ELj8ENS_18Kernel_traits_baseILj1536EfS2_fS2_fjLj128EEEEELb0ELb1ELb1EEEvNS_9BwdParamsE:
        /* <DEDUP_REMOVED lines=53> */
.L_x_2650:
        /* <DEDUP_REMOVED lines=14> */
[C---:B----4-:R-:W-:Y:S01]  /*0430*/  IMAD.WIDE.U32 R72, R66.reuse, 0x8, R84 ;  /* 0x0000000842487825 */ /* 0x050fe200078e0054 */
[----:B------:R-:W-:Y:S02]  /*0440*/  MOV R81, UR7 ;  /* 0x0000000700517c02 */ /* 0x000fe40008000f00 */
        /* <DEDUP_REMOVED lines=28> */
[C---:B0-----:R-:W-:Y:S02]  /*0610*/  FADD.FTZ R88, -R87.reuse, R44 ;  /* 0x0000002c57587221 */ /* 0x041fe40000010100 */
[----:B------:R-:W-:Y:S01]  /*0620*/  HADD2.F32 R82, -RZ, R82.H0_H0 ;  /* 0x20000052ff527230 */ /* 0x000fe20000004100 */
[----:B------:R-:W-:Y:S01]  /*0630*/  MOV R77, R73 ;  /* 0x00000049004d7202 */ /* 0x000fe20000000f00 */
[----:B-1----:R-:W-:Y:S01]  /*0640*/  FADD.FTZ R90, -R87, R45 ;  /* 0x0000002d575a7221 */ /* 0x002fe20000010100 */
[----:B------:R-:W-:Y:S01]  /*0650*/  SHF.R.U32.HI R72, RZ, 0x10, R73 ;  /* 0x00000010ff487819 */ /* 0x000fe20000011649 */
[----:B------:R-:W-:Y:S01]  /*0660*/  FMUL.FTZ R88, R88, UR9 ;  /* 0x0000000958587c20 */ /* 0x000fe20008410000 */
[----:B------:R-:W-:Y:S01]  /*0670*/  SHF.R.U64 R73, R78, 0x10, R79 ;  /* 0x000000104e497819 */ /* 0x000fe2000000124f */
[----:B------:R-:W-:-:S02]  /*0680*/  HADD2.F32 R80, -RZ, R80.H0_H0 ;  /* 0x20000050ff507230 */ /* 0x000fc40000004100 */
[C---:B------:R-:W-:Y:S01]  /*0690*/  FADD.FTZ R45, -R87.reuse, R50 ;  /* 0x00000032572d7221 */ /* 0x040fe20000010100 */
[----:B------:R-:W-:Y:S01]  /*06a0*/  FMUL.FTZ R50, R24, R82 ;  /* 0x0000005218327220 */ /* 0x000fe20000410000 */
[----:B------:R-:W-:Y:S01]  /*06b0*/  MOV R74, R78 ;  /* 0x0000004e004a7202 */ /* 0x000fe20000000f00 */
[----:B------:R-:W-:Y:S01]  /*06c0*/  FFMA.FTZ R67, R88, R82, R67 ;  /* 0x0000005258437223 */ /* 0x000fe20000010043 */
[----:B------:R-:W-:Y:S01]  /*06d0*/  MOV R75, R79 ;  /* 0x0000004f004b7202 */ /* 0x000fe20000000f00 */
[----:B------:R-:W-:Y:S01]  /*06e0*/  FADD.FTZ R63, R82, R63 ;  /* 0x0000003f523f7221 */ /* 0x000fe20000010000 */
[----:B------:R-:W-:Y:S01]  /*06f0*/  SHF.R.U32.HI R76, RZ, 0x10, R79 ;  /* 0x00000010ff4c7819 */ /* 0x000fe2000001164f */
[C---:B------:R-:W-:Y:S01]  /*0700*/  FADD.FTZ R47, -R87.reuse, R47 ;  /* 0x0000002f572f7221 */ /* 0x040fe20000010100 */
[----:B------:R-:W-:Y:S01]  /*0710*/  MOV R78, R84 ;  /* 0x00000054004e7202 */ /* 0x000fe20000000f00 */
[----:B------:R-:W-:Y:S01]  /*0720*/  HADD2.F32 R77, -RZ, R77.H0_H0 ;  /* 0x2000004dff4d7230 */ /* 0x000fe20000004100 */
[----:B------:R-:W-:Y:S01]  /*0730*/  SHF.R.U64 R79, R84, 0x10, R85 ;  /* 0x00000010544f7819 */ /* 0x000fe20000001255 */
[----:B------:R-:W-:Y:S01]  /*0740*/  FADD.FTZ R84, -R87, R52 ;  /* 0x0000003457547221 */ /* 0x000fe20000010100 */
[----:B------:R-:W-:-:S02]  /*0750*/  HADD2.F32 R82, -RZ, R73.H0_H0 ;  /* 0x20000049ff527230 */ /* 0x000fc40000004100 */
[----:B------:R-:W-:Y:S01]  /*0760*/  FMUL.FTZ R52, R25, R80 ;  /* 0x0000005019347220 */ /* 0x000fe20000410000 */
[----:B------:R-:W-:Y:S01]  /*0770*/  FADD.FTZ R73, RZ, R50 ;  /* 0x00000032ff497221 */ /* 0x000fe20000010000 */
[----:B------:R-:W-:Y:S01]  /*0780*/  MOV R81, R85 ;  /* 0x0000005500517202 */ /* 0x000fe20000000f00 */
[C---:B------:R-:W-:Y:S01]  /*0790*/  FADD.FTZ R83, -R87.reuse, R46 ;  /* 0x0000002e57537221 */ /* 0x040fe20000010100 */
[----:B------:R-:W-:Y:S01]  /*07a0*/  SHF.R.U32.HI R89, RZ, 0x10, R85 ;  /* 0x00000010ff597819 */ /* 0x000fe20000011655 */
[C---:B------:R-:W-:Y:S01]  /*07b0*/  FADD.FTZ R85, -R87.reuse, R53 ;  /* 0x0000003557557221 */ /* 0x040fe20000010100 */
[----:B------:R-:W-:Y:S02]  /*07c0*/  HADD2.F32 R72, -RZ, R72.H0_H0 ;  /* 0x20000048ff487230 */ /* 0x000fe40000004100 */
        /* <DEDUP_REMOVED lines=49> */
[----:B------:R-:W-:Y:S02]  /*0ae0*/  HADD2.F32 R89, -RZ, R89.H0_H0 ;  /* 0x20000059ff597230 */ /* 0x000fe40000004100 */
        /* <DEDUP_REMOVED lines=56> */
.L_x_2622:
[----:B------:R-:W-:Y:S05]  /*0e70*/  BSYNC.RECONVERGENT B0 ;  /* 0x0000000000007941 */ /* 0x000fea0003800200 */
.L_x_2621:
        /* <DEDUP_REMOVED lines=61> */
.L_x_2625:
        /* <DEDUP_REMOVED lines=23> */
.L_x_2624:
        /* <DEDUP_REMOVED lines=22> */
.L_x_2627:
        /* <DEDUP_REMOVED lines=21> */
.L_x_2623:
        /* <DEDUP_REMOVED lines=29> */
.L_x_2629:
        /* <DEDUP_REMOVED lines=23> */
.L_x_2628:
        /* <DEDUP_REMOVED lines=22> */
.L_x_2630:
        /* <DEDUP_REMOVED lines=20> */
.L_x_2626:
        /* <DEDUP_REMOVED lines=24> */
.L_x_2631:
        /* <DEDUP_REMOVED lines=24> */
.L_x_2634:
        /* <DEDUP_REMOVED lines=17> */
.L_x_2633:
        /* <DEDUP_REMOVED lines=24> */
.L_x_2636:
        /* <DEDUP_REMOVED lines=19> */
.L_x_2632:
        /* <DEDUP_REMOVED lines=23> */
.L_x_2638:
        /* <DEDUP_REMOVED lines=17> */
.L_x_2637:
        /* <DEDUP_REMOVED lines=24> */
.L_x_2639:
        /* <DEDUP_REMOVED lines=18> */
.L_x_2635:
        /* <DEDUP_REMOVED lines=19> */
.L_x_2640:
        /* <DEDUP_REMOVED lines=24> */
.L_x_2643:
        /* <DEDUP_REMOVED lines=17> */
.L_x_2642:
        /* <DEDUP_REMOVED lines=24> */
.L_x_2645:
        /* <DEDUP_REMOVED lines=19> */
.L_x_2641:
        /* <DEDUP_REMOVED lines=23> */
.L_x_2647:
        /* <DEDUP_REMOVED lines=17> */
.L_x_2646:
        /* <DEDUP_REMOVED lines=24> */
.L_x_2648:
        /* <DEDUP_REMOVED lines=18> */
.L_x_2644:
        /* <DEDUP_REMOVED lines=19> */
.L_x_2649:
        /* <DEDUP_REMOVED lines=26> */
.L_x_2620:
        /* <DEDUP_REMOVED lines=15> */
.L_x_2651:
        /* <DEDUP_REMOVED lines=16> */
.L_x_3583:


//--------------------- .text._ZN10layer_norm31ln_parallel_residual_bwd_kernelINS_13Kernel_traitsIf6__halffS2_fjLj1536ELj1ELj1ELj4ELj8ENS_18Kernel_traits_baseILj1536EfS2_fS2_fjLj128EEEEELb1ELb0ELb0EEEvNS_9BwdParamsE --------------------------
	.section	.text._ZN10layer_norm31ln_parallel_residual_bwd_kernelINS_13Kernel_traitsIf6__halffS2_fjLj1536ELj1ELj1ELj4ELj8ENS_18Kernel_traits_baseILj1536EfS2_fS2_fjLj128EEEEELb1ELb0ELb0EEEvNS_9BwdParamsE,"ax",@progbits
	.align	128
        .global         _ZN10layer_norm31ln_parallel_residual_bwd_kernelINS_13Kernel_traitsIf6__halffS2_fjLj1536ELj1ELj1ELj4ELj8ENS_18Kernel_traits_baseILj1536EfS2_fS2_fjLj128EEEEELb1ELb0ELb0EEEvNS_9BwdParamsE
        .type           _ZN10layer_norm31ln_parallel_residual_bwd_kernelINS_13Kernel_traitsIf6__halffS2_fjLj1536ELj1ELj1ELj4ELj8ENS_18Kernel_traits_baseILj1536EfS2_fS2_fjLj128EEEEELb1ELb0ELb0EEEvNS_9BwdParamsE,@function
        .size           _ZN10layer_norm31ln_parallel_residual_bwd_kernelINS_13Kernel_traitsIf6__halffS2_fjLj1536ELj1ELj1ELj4ELj8ENS_18Kernel_traits_baseILj1536EfS2_fS2_fjLj128EEEEELb1ELb0ELb0EEEvNS_9BwdParamsE,(.L_x_3584 - _ZN10layer_norm31ln_parallel_residual_bwd_kernelINS_13Kernel_traitsIf6__halffS2_fjLj1536ELj1ELj1ELj4ELj8ENS_18Kernel_traits_baseILj1536EfS2_fS2_fjLj128EEEEELb1ELb0ELb0EEEvNS_9BwdParamsE)
        .other          _ZN10layer_norm31ln_parallel_residual_bwd_kernelINS_13Kernel_traitsIf6__halffS2_fjLj1536ELj1ELj1ELj4ELj8ENS_18Kernel_traits_baseILj1536EfS2_fS2_fjLj128EEEEELb1ELb0ELb0EEEvNS_9BwdParamsE,@"STO_CUDA_ENTRY STV_DEFAULT"
_ZN10layer_norm31ln_parallel_residual_bwd_kernelINS_13Kernel_traitsIf6__halffS2_fjLj1536ELj1ELj1ELj4ELj8ENS_18Kernel_traits_baseILj1536EfS2_fS2_fjLj128EEEEELb1ELb0ELb0EEEvNS_9BwdParamsE:
.text._ZN10layer_norm31ln_parallel_residual_bwd_kernelINS_13Kernel_traitsIf6__halffS2_fjLj1536ELj1ELj1ELj4ELj8ENS_18Kernel_traits_baseILj1536EfS2_fS2_fjLj128EEEEELb1ELb0ELb0EEEvNS_9BwdParamsE:
        /* <DEDUP_REMOVED lines=95> */
.L_x_2693:
        /* <DEDUP_REMOVED lines=47> */
[--C-:B------:R-:W-:Y:S01]  /*08e0*/  IMAD.MOV.U32 R130, RZ, RZ, R19.reuse ;  /* 0x000000ffff827224 */ /* 0x100fe200078e0013 */
[----:B------:R-:W-:Y:S02]  /*08f0*/  SHF.R.U32.HI R131, RZ, 0x10, R19 ;  /* 0x00000010ff837819 */ /* 0x000fe40000011613 */
[----:B------:R-:W-:-:S02]  /*0900*/  HADD2.F32 R113, -RZ, R112.H0_H0 ;  /* 0x20000070ff717230 */ /* 0x000fc40000004100 */
[C---:B--2---:R-:W-:Y:S01]  /*0910*/  FADD.FTZ R108, -R139.reuse, R108 ;  /* 0x0000006c8b6c7221 */ /* 0x044fe20000010100 */
[C---:B-1----:R-:W-:Y:S01]  /*0920*/  FADD.FTZ R114, -R139.reuse, R110 ;  /* 0x0000006e8b727221 */ /* 0x042fe20000010100 */
[----:B------:R-:W-:Y:S02]  /*0930*/  HADD2.F32 R110, -RZ, R18.H0_H0 ;  /* 0x20000012ff6e7230 */ /* 0x000fe40000004100 */
[----:B----4-:R-:W-:Y:S01]  /*0940*/  FADD.FTZ R116, -R139, R109 ;  /* 0x0000006d8b747221 */ /* 0x010fe20000010100 */
[----:B------:R-:W-:Y:S02]  /*0950*/  HADD2.F32 R19, -RZ, R3.H0_H0 ;  /* 0x20000003ff137230 */ /* 0x000fe40000004100 */
[----:B-----5:R-:W-:Y:S01]  /*0960*/  FMUL.FTZ R3, R9, R108 ;  /* 0x0000006c09037220 */ /* 0x020fe20000410000 */
[----:B------:R-:W-:Y:S01]  /*0970*/  FMUL.FTZ R109, R40, R113 ;  /* 0x00000071286d7220 */ /* 0x000fe20000410000 */
[----:B------:R-:W-:Y:S02]  /*0980*/  HADD2.F32 R108, -RZ, R142.H0_H0 ;  /* 0x2000008eff6c7230 */ /* 0x000fe40000004100 */
        /* <DEDUP_REMOVED lines=8> */
[----:B------:R-:W-:-:S02]  /*0a10*/  HADD2.F32 R113, -RZ, R130.H0_H0 ;  /* 0x20000082ff717230 */ /* 0x000fc40000004100 */
[----:B------:R-:W-:Y:S02]  /*0a20*/  HADD2.F32 R112, -RZ, R131.H0_H0 ;  /* 0x20000083ff707230 */ /* 0x000fe40000004100 */
[----:B------:R-:W-:Y:S01]  /*0a30*/  FADD.FTZ R69, R69, R110 ;  /* 0x0000006e45457221 */ /* 0x000fe20000010000 */
[C---:B------:R-:W-:Y:S01]  /*0a40*/  FFMA.FTZ R81, R116.reuse, R110, R81 ;  /* 0x0000006e74517223 */ /* 0x040fe20000010051 */
[----:B------:R-:W-:Y:S01]  /*0a50*/  FADD.FTZ R140, -R139, R111 ;  /* 0x0000006f8b8c7221 */ /* 0x000fe20000010100 */
[----:B------:R-:W-:Y:S01]  /*0a60*/  FADD.FTZ R93, R93, R108 ;  /* 0x0000006c5d5d7221 */ /* 0x000fe20000010000 */
[----:B------:R-:W-:Y:S01]  /*0a70*/  FFMA.FTZ R105, R116, R108, R105 ;  /* 0x0000006c74697223 */ /* 0x000fe20000010069 */
[----:B------:R-:W-:Y:S02]  /*0a80*/  HADD2.F32 R109, -RZ, R120.H0_H0 ;  /* 0x20000078ff6d7230 */ /* 0x000fe40000004100 */
[----:B------:R-:W-:Y:S01]  /*0a90*/  FMUL.FTZ R111, R42, R113 ;  /* 0x000000712a6f7220 */ /* 0x000fe20000410000 */
[----:B------:R-:W-:-:S02]  /*0aa0*/  HADD2.F32 R110, -RZ, R141.H0_H0 ;  /* 0x2000008dff6e7230 */ /* 0x000fc40000004100 */
        /* <DEDUP_REMOVED lines=22> */
.L_x_2654:
[----:B----4-:R-:W-:Y:S05]  /*0c10*/  BSYNC.RECONVERGENT B0 ;  /* 0x0000000000007941 */ /* 0x010fea0003800200 */
.L_x_2653:
        /* <DEDUP_REMOVED lines=34> */
[----:B------:R-:W-:-:S02]  /*0e40*/  HADD2.F32 R110, -RZ, R144.H0_H0 ;  /* 0x20000090ff6e7230 */ /* 0x000fc40000004100 */
[----:B-1----:R-:W-:Y:S01]  /*0e50*/  FADD.FTZ R124, -R139, R109 ;  /* 0x0000006d8b7c7221 */ /* 0x002fe20000010100 */
[----:B------:R-:W-:Y:S02]  /*0e60*/  HADD2.F32 R109, -RZ, R121.H0_H0 ;  /* 0x20000079ff6d7230 */ /* 0x000fe40000004100 */
[----:B-----5:R-:W-:Y:S01]  /*0e70*/  FMUL.FTZ R121, R9, R108 ;  /* 0x0000006c09797220 */ /* 0x020fe20000410000 */
[----:B------:R-:W-:Y:S01]  /*0e80*/  HADD2.F32 R113, -RZ, R112.H0_H0 ;  /* 0x20000070ff717230 */ /* 0x000fe20000004100 */
[----:B------:R-:W-:Y:S01]  /*0e90*/  SHF.R.U32.HI R115, RZ, 0x10, R115 ;  /* 0x00000010ff737819 */ /* 0x000fe20000011673 */
[----:B------:R-:W-:Y:S02]  /*0ea0*/  HADD2.F32 R108, -RZ, R145.H0_H0 ;  /* 0x20000091ff6c7230 */ /* 0x000fe40000004100 */
[----:B------:R-:W-:Y:S01]  /*0eb0*/  FMUL.FTZ R112, R25, R110 ;  /* 0x0000006e19707220 */ /* 0x000fe20000410000 */
[----:B------:R-:W-:Y:S01]  /*0ec0*/  FADD.FTZ R142, -R139, R111 ;  /* 0x0000006f8b8e7221 */ /* 0x000fe20000010100 */
[-C--:B------:R-:W-:Y:S01]  /*0ed0*/  FMUL.FTZ R111, R24, R113.reuse ;  /* 0x00000071186f7220 */ /* 0x080fe20000410000 */
[----:B------:R-:W-:Y:S01]  /*0ee0*/  FMUL.FTZ R124, R9, R124 ;  /* 0x0000007c097c7220 */ /* 0x000fe20000410000 */
[----:B------:R-:W-:Y:S01]  /*0ef0*/  FADD.FTZ R64, R64, R113 ;  /* 0x0000007140407221 */ /* 0x000fe20000010000 */
[----:B------:R-:W-:Y:S01]  /*0f00*/  FFMA.FTZ R76, R121, R113, R76 ;  /* 0x00000071794c7223 */ /* 0x000fe2000001004c */
[----:B0-----:R-:W-:Y:S01]  /*0f10*/  FFMA.FTZ R123, R21, R108, R112 ;  /* 0x0000006c157b7223 */ /* 0x001fe20000010070 */
[----:B------:R-:W-:-:S02]  /*0f20*/  HADD2.F32 R113, -RZ, R130.H0_H0 ;  /* 0x20000082ff717230 */ /* 0x000fc40000004100 */
[----:B------:R-:W-:Y:S02]  /*0f30*/  HADD2.F32 R112, -RZ, R115.H0_H0 ;  /* 0x20000073ff707230 */ /* 0x000fe40000004100 */
[----:B------:R-:W-:Y:S01]  /*0f40*/  FADD.FTZ R88, R88, R109 ;  /* 0x0000006d58587221 */ /* 0x000fe20000010000 */
[-C--:B------:R-:W-:Y:S01]  /*0f50*/  FFMA.FTZ R122, R20, R109.reuse, R111 ;  /* 0x0000006d147a7223 */ /* 0x080fe2000001006f */
[----:B------:R-:W-:Y:S01]  /*0f60*/  FFMA.FTZ R100, R121, R109, R100 ;  /* 0x0000006d79647223 */ /* 0x000fe20000010064 */
[----:B------:R-:W-:Y:S01]  /*0f70*/  FADD.FTZ R65, R65, R110 ;  /* 0x0000006e41417221 */ /* 0x000fe20000010000 */
[C---:B------:R-:W-:Y:S01]  /*0f80*/  FFMA.FTZ R77, R124.reuse, R110, R77 ;  /* 0x0000006e7c4d7223 */ /* 0x040fe2000001004d */
        /* <DEDUP_REMOVED lines=26> */
.L_x_2656:
[----:B------:R-:W-:Y:S05]  /*1130*/  BSYNC.RECONVERGENT B0 ;  /* 0x0000000000007941 */ /* 0x000fea0003800200 */
.L_x_2655:
        /* <DEDUP_REMOVED lines=29> */
[----:B------:R-:W-:-:S04]  /*1310*/  SHF.R.U64 R112, R112, 0x10, R113 ;  /* 0x0000001070707819 */ /* 0x000fc80000001271 */
[----:B------:R-:W-:Y:S02]  /*1320*/  HADD2.F32 R111, -RZ, R110.H0_H0 ;  /* 0x2000006eff6f7230 */ /* 0x000fe40000004100 */
[----:B--2---:R-:W-:Y:S01]  /*1330*/  IMAD.MOV.U32 R109, RZ, RZ, R114 ;  /* 0x000000ffff6d7224 */ /* 0x004fe200078e0072 */
[--C-:B------:R-:W-:Y:S01]  /*1340*/  SHF.R.U64 R141, R114, 0x10, R115.reuse ;  /* 0x00000010728d7819 */ /* 0x100fe20000001273 */
[----:B------:R-:W-:Y:S01]  /*1350*/  HADD2.F32 R110, -RZ, R112.H0_H0 ;  /* 0x20000070ff6e7230 */ /* 0x000fe20000004100 */
[--C-:B------:R-:W-:Y:S01]  /*1360*/  SHF.R.U32.HI R139, RZ, 0x10, R115.reuse ;  /* 0x00000010ff8b7819 */ /* 0x100fe20000011673 */
[----:B------:R-:W-:Y:S01]  /*1370*/  IMAD.MOV.U32 R137, RZ, RZ, R115 ;  /* 0x000000ffff897224 */ /* 0x000fe200078e0073 */
[--C-:B------:R-:W-:Y:S01]  /*1380*/  SHF.R.U32.HI R115, RZ, 0x10, R113.reuse ;  /* 0x00000010ff737819 */ /* 0x100fe20000011671 */
[----:B------:R-:W-:Y:S02]  /*1390*/  IMAD.MOV.U32 R114, RZ, RZ, R113 ;  /* 0x000000ffff727224 */ /* 0x000fe400078e0071 */
[----:B-----5:R-:W-:Y:S01]  /*13a0*/  FMUL.FTZ R129, R9, R108 ;  /* 0x0000006c09817220 */ /* 0x020fe20000410000 */
[----:B------:R-:W-:-:S02]  /*13b0*/  HADD2.F32 R109, -RZ, R109.H0_H0 ;  /* 0x2000006dff6d7230 */ /* 0x000fc40000004100 */
[----:B------:R-:W-:Y:S01]  /*13c0*/  FMUL.FTZ R113, R32, R111 ;  /* 0x0000006f20717220 */ /* 0x000fe20000410000 */
[----:B------:R-:W-:Y:S02]  /*13d0*/  HADD2.F32 R108, -RZ, R141.H0_H0 ;  /* 0x2000008dff6c7230 */ /* 0x000fe40000004100 */
[----:B------:R-:W-:Y:S01]  /*13e0*/  FMUL.FTZ R112, R33, R110 ;  /* 0x0000006e21707220 */ /* 0x000fe20000410000 */
[----:B0-----:R-:W-:Y:S01]  /*13f0*/  FMUL.FTZ R132, R9, R136 ;  /* 0x0000008809847220 */ /* 0x001fe20000410000 */
[-C--:B------:R-:W-:Y:S01]  /*1400*/  FFMA.FTZ R134, R28, R109.reuse, R113 ;  /* 0x0000006d1c867223 */ /* 0x080fe20000010071 */
[----:B------:R-:W-:Y:S02]  /*1410*/  HADD2.F32 R113, -RZ, R114.H0_H0 ;  /* 0x20000072ff717230 */ /* 0x000fe40000004100 */
[-C--:B------:R-:W-:Y:S01]  /*1420*/  FFMA.FTZ R133, R29, R108.reuse, R112 ;  /* 0x0000006c1d857223 */ /* 0x080fe20000010070 */
[----:B------:R-:W-:Y:S02]  /*1430*/  HADD2.F32 R112, -RZ, R115.H0_H0 ;  /* 0x20000073ff707230 */ /* 0x000fe40000004100 */
[----:B------:R-:W-:Y:S01]  /*1440*/  FFMA.FTZ R96, R129, R109, R96 ;  /* 0x0000006d81607223 */ /* 0x000fe20000010060 */
[----:B------:R-:W-:Y:S01]  /*1450*/  FADD.FTZ R84, R84, R109 ;  /* 0x0000006d54547221 */ /* 0x000fe20000010000 */
[----:B------:R-:W-:Y:S01]  /*1460*/  FFMA.FTZ R97, R132, R108, R97 ;  /* 0x0000006c84617223 */ /* 0x000fe20000010061 */
[----:B------:R-:W-:Y:S01]  /*1470*/  FADD.FTZ R85, R85, R108 ;  /* 0x0000006c55557221 */ /* 0x000fe20000010000 */
[----:B------:R-:W-:-:S02]  /*1480*/  HADD2.F32 R137, -RZ, R137.H0_H0 ;  /* 0x20000089ff897230 */ /* 0x000fc40000004100 */
[C---:B------:R-:W-:Y:S01]  /*1490*/  FMUL.FTZ R135, R9.reuse, R138 ;  /* 0x0000008a09877220 */ /* 0x040fe20000410000 */
[----:B------:R-:W-:Y:S01]  /*14a0*/  FMUL.FTZ R109, R34, R113 ;  /* 0x00000071226d7220 */ /* 0x000fe20000410000 */
[----:B------:R-:W-:Y:S02]  /*14b0*/  HADD2.F32 R108, -RZ, R139.H0_H0 ;  /* 0x2000008bff6c7230 */ /* 0x000fe40000004100 */
[----:B------:R-:W-:Y:S01]  /*14c0*/  FMUL.FTZ R136, R9, R142 ;  /* 0x0000008e09887220 */ /* 0x000fe20000410000 */
        /* <DEDUP_REMOVED lines=23> */
.L_x_2658:
[----:B------:R-:W-:Y:S05]  /*1640*/  BSYNC.RECONVERGENT B0 ;  /* 0x0000000000007941 */ /* 0x000fea0003800200 */
.L_x_2657:
        /* <DEDUP_REMOVED lines=32> */
.L_x_2660:
[----:B------:R-:W-:Y:S05]  /*1850*/  BSYNC.RECONVERGENT B0 ;  /* 0x0000000000007941 */ /* 0x000fea0003800200 */
.L_x_2659:
        /* <DEDUP_REMOVED lines=70> */
.L_x_2665:
        /* <DEDUP_REMOVED lines=31> */
.L_x_2664:
        /* <DEDUP_REMOVED lines=36> */
.L_x_2667:
        /* <DEDUP_REMOVED lines=31> */
.L_x_2663:
        /* <DEDUP_REMOVED lines=52> */
.L_x_2669:
        /* <DEDUP_REMOVED lines=44> */
.L_x_2668:
        /* <DEDUP_REMOVED lines=49> */
.L_x_2670:
        /* <DEDUP_REMOVED lines=42> */
[----:B------:R-:W-:-:S07]  /*2e90*/  PRMT R139, R110, 0x7610, R139 ;  /* 0x000076106e8b7816 */ /* 0x000fce000000008b */
.L_x_2666:
        /* <DEDUP_REMOVED lines=24> */
.L_x_2671:
[----:B------:R-:W-:-:S07]  /*3020*/  VIADD R8, R8, 0x80 ;  /* 0x0000008008087836 */ /* 0x000fce0000000000 */
.L_x_2662:
[----:B------:R-:W-:Y:S05]  /*3030*/  BSYNC.RECONVERGENT B0 ;  /* 0x0000000000007941 */ /* 0x000fea0003800200 */
.L_x_2661:
        /* <DEDUP_REMOVED lines=33> */
[----:B------:R-:W-:Y:S02]  /*3250*/  F2FP.F16.F32.PACK_AB R15, R14, R15 ;  /* 0x0000000f0e0f723e */ /* 0x000fe400000000ff */
        /* <DEDUP_REMOVED lines=23> */
.L_x_2676:
        /* <DEDUP_REMOVED lines=21> */
[----:B------:R-:W-:Y:S02]  /*3520*/  F2FP.F16.F32.PACK_AB R16, R17, R16 ;  /* 0x000000101110723e */ /* 0x000fe400000000ff */
[----:B------:R-:W-:Y:S02]  /*3530*/  FSEL R109, R108, RZ, P6 ;  /* 0x000000ff6c6d7208 */ /* 0x000fe40003000000 */
[----:B------:R-:W-:-:S04]  /*3540*/  LOP3.LUT P6, RZ, R5, 0xff0000, RZ, 0xc0, !PT ;  /* 0x00ff000005ff7812 */ /* 0x000fc800078cc0ff */
        /* <DEDUP_REMOVED lines=18> */
[C---:B------:R-:W-:Y:S02]  /*3670*/  PRMT R17, R110.reuse, 0x7632, R17 ;  /* 0x000076326e117816 */ /* 0x040fe40000000011 */
[----:B------:R-:W-:Y:S01]  /*3680*/  PRMT R139, R110, 0x7610, R139 ;  /* 0x000076106e8b7816 */ /* 0x000fe2000000008b */
[----:B------:R-:W-:Y:S06]  /*3690*/  BRA `(.L_x_2677) ;  /* 0x0000000c00907947 */ /* 0x000fec0003800000 */
.L_x_2675:
        /* <DEDUP_REMOVED lines=49> */
.L_x_2678:
        /* <DEDUP_REMOVED lines=19> */
[----:B------:R-:W-:Y:S01]  /*3ae0*/  F2FP.F16.F32.PACK_AB R16, R17, R16 ;  /* 0x000000101110723e */ /* 0x000fe200000000ff */
[----:B------:R-:W-:Y:S01]  /*3af0*/  FMUL.FTZ R14, R9, R14 ;  /* 0x0000000e090e7220 */ /* 0x000fe20000410000 */
[----:B------:R-:W-:Y:S02]  /*3b00*/  FSEL R109, R108, RZ, P6 ;  /* 0x000000ff6c6d7208 */ /* 0x000fe40003000000 */
[----:B------:R-:W-:Y:S01]  /*3b10*/  LOP3.LUT P6, RZ, R5, 0xff0000, RZ, 0xc0, !PT ;  /* 0x00ff000005ff7812 */ /* 0x000fe200078cc0ff */
[----:B------:R-:W-:-:S03]  /*3b20*/  FMUL.FTZ R14, R14, UR16 ;  /* 0x000000100e0e7c20 */ /* 0x000fc60008410000 */
        /* <DEDUP_REMOVED lines=21> */
.L_x_2674:
        /* <DEDUP_REMOVED lines=31> */
[----:B------:R-:W-:Y:S02]  /*3e70*/  PRMT R108, R109, 0x7632, R108 ;  /* 0x000076326d6c7816 */ /* 0x000fe4000000006c */
[----:B------:R-:W-:Y:S02]  /*3e80*/  FSEL R111, R111, RZ, P6 ;  /* 0x000000ff6f6f7208 */ /* 0x000fe40003000000 */
[----:B------:R-:W-:Y:S02]  /*3e90*/  PRMT R131, R109, 0x7610, R131 ;  /* 0x000076106d837816 */ /* 0x000fe40000000083 */
[----:B------:R-:W-:-:S04]  /*3ea0*/  F2FP.F16.F32.PACK_AB R110, R111, R110 ;  /* 0x0000006e6f6e723e */ /* 0x000fc800000000ff */
[C---:B------:R-:W-:Y:S02]  /*3eb0*/  PRMT R139, R110.reuse, 0x7632, R139 ;  /* 0x000076326e8b7816 */ /* 0x040fe4000000008b */
[----:B------:R-:W-:Y:S01]  /*3ec0*/  PRMT R130, R110, 0x7610, R130 ;  /* 0x000076106e827816 */ /* 0x000fe20000000082 */
[----:B------:R-:W-:Y:S06]  /*3ed0*/  BRA `(.L_x_2677) ;  /* 0x0000000400807947 */ /* 0x000fec0003800000 */
.L_x_2680:
        /* <DEDUP_REMOVED lines=25> */
[----:B------:R-:W-:Y:S02]  /*4070*/  FSEL R110, R110, RZ, P6 ;  /* 0x000000ff6e6e7208 */ /* 0x000fe40003000000 */
[----:B------:R-:W-:Y:S02]  /*4080*/  PRMT R131, R109, 0x7610, R131 ;  /* 0x000076106d837816 */ /* 0x000fe40000000083 */
[----:B------:R-:W-:-:S04]  /*4090*/  F2FP.F16.F32.PACK_AB R110, R110, R111 ;  /* 0x0000006f6e6e723e */ /* 0x000fc800000000ff */
[C---:B------:R-:W-:Y:S02]  /*40a0*/  PRMT R139, R110.reuse, 0x7632, R139 ;  /* 0x000076326e8b7816 */ /* 0x040fe4000000008b */
[----:B------:R-:W-:Y:S01]  /*40b0*/  PRMT R130, R110, 0x7610, R130 ;  /* 0x000076106e827816 */ /* 0x000fe20000000082 */
[----:B------:R-:W-:Y:S06]  /*40c0*/  BRA `(.L_x_2677) ;  /* 0x0000000400047947 */ /* 0x000fec0003800000 */
.L_x_2679:
        /* <DEDUP_REMOVED lines=35> */
.L_x_2681:
        /* <DEDUP_REMOVED lines=29> */
[----:B------:R-:W-:-:S07]  /*44d0*/  PRMT R130, R111, 0x7610, R130 ;  /* 0x000076106f827816 */ /* 0x000fce0000000082 */
.L_x_2677:
        /* <DEDUP_REMOVED lines=20> */
.L_x_2682:
[----:B------:R-:W-:-:S07]  /*4620*/  VIADD R8, R8, 0x80 ;  /* 0x0000008008087836 */ /* 0x000fce0000000000 */
.L_x_2673:
[----:B------:R-:W-:Y:S05]  /*4630*/  BSYNC.RECONVERGENT B0 ;  /* 0x0000000000007941 */ /* 0x000fea0003800200 */
.L_x_2672:
        /* <DEDUP_REMOVED lines=50> */
[C---:B------:R-:W-:Y:S02]  /*4960*/  PRMT R15, R16.reuse, 0x7632, R15 ;  /* 0x00007632100f7816 */ /* 0x040fe4000000000f */
[----:B------:R-:W-:Y:S02]  /*4970*/  F2FP.F16.F32.PACK_AB R17, R17, R108 ;  /* 0x0000006c1111723e */ /* 0x000fe400000000ff */
[----:B------:R-:W-:Y:S02]  /*4980*/  PRMT R112, R16, 0x7610, R112 ;  /* 0x0000761010707816 */ /* 0x000fe40000000070 */
[C---:B------:R-:W-:Y:S02]  /*4990*/  PRMT R16, R17.reuse, 0x7632, R16 ;  /* 0x0000763211107816 */ /* 0x040fe40000000010 */
[----:B------:R-:W-:-:S02]  /*49a0*/  PRMT R114, R17, 0x7610, R114 ;  /* 0x0000761011727816 */ /* 0x000fc40000000072 */
[----:B------:R-:W-:Y:S01]  /*49b0*/  PRMT R17, R109, 0x7632, R17 ;  /* 0x000076326d117816 */ /* 0x000fe20000000011 */
[----:B------:R-:W-:Y:S06]  /*49c0*/  BRA `(.L_x_2688) ;  /* 0x0000001000387947 */ /* 0x000fec0003800000 */
.L_x_2687:
        /* <DEDUP_REMOVED lines=38> */
[----:B------:R-:W-:Y:S02]  /*4c30*/  PRMT R114, R17, 0x7610, R114 ;  /* 0x0000761011727816 */ /* 0x000fe40000000072 */
[----:B------:R-:W-:Y:S02]  /*4c40*/  F2FP.F16.F32.PACK_AB R109, R109, R110 ;  /* 0x0000006e6d6d723e */ /* 0x000fe400000000ff */
[----:B------:R-:W-:Y:S02]  /*4c50*/  PRMT R14, R9, 0x7632, R14 ;  /* 0x00007632090e7816 */ /* 0x000fe4000000000e */
[C---:B------:R-:W-:Y:S02]  /*4c60*/  PRMT R17, R109.reuse, 0x7632, R17 ;  /* 0x000076326d117816 */ /* 0x040fe40000000011 */
[----:B------:R-:W-:Y:S01]  /*4c70*/  PRMT R115, R109, 0x7610, R115 ;  /* 0x000076106d737816 */ /* 0x000fe20000000073 */
[----:B------:R-:W-:Y:S06]  /*4c80*/  BRA `(.L_x_2688) ;  /* 0x0000000c00887947 */ /* 0x000fec0003800000 */
.L_x_2686:
        /* <DEDUP_REMOVED lines=49> */
.L_x_2689:
        /* <DEDUP_REMOVED lines=23> */
[----:B------:R-:W-:Y:S01]  /*5110*/  FMUL.FTZ R14, R14, UR16 ;  /* 0x000000100e0e7c20 */ /* 0x000fe20008410000 */
        /* <DEDUP_REMOVED lines=20> */
.L_x_2685:
        /* <DEDUP_REMOVED lines=32> */
[----:B------:R-:W-:-:S04]  /*5460*/  FSEL R110, R110, RZ, P6 ;  /* 0x000000ff6e6e7208 */ /* 0x000fc80003000000 */
[----:B------:R-:W-:Y:S02]  /*5470*/  F2FP.F16.F32.PACK_AB R110, R110, R9 ;  /* 0x000000096e6e723e */ /* 0x000fe400000000ff */
[----:B------:R-:W-:Y:S02]  /*5480*/  PRMT R9, R108, 0x7610, R9 ;  /* 0x000076106c097816 */ /* 0x000fe40000000009 */
[C---:B------:R-:W-:Y:S02]  /*5490*/  PRMT R115, R110.reuse, 0x7632, R115 ;  /* 0x000076326e737816 */ /* 0x040fe40000000073 */
[----:B------:R-:W-:Y:S01]  /*54a0*/  PRMT R114, R110, 0x7610, R114 ;  /* 0x000076106e727816 */ /* 0x000fe20000000072 */
[----:B------:R-:W-:Y:S06]  /*54b0*/  BRA `(.L_x_2688) ;  /* 0x00000004007c7947 */ /* 0x000fec0003800000 */
.L_x_2691:
        /* <DEDUP_REMOVED lines=31> */
.L_x_2690:
        /* <DEDUP_REMOVED lines=35> */
.L_x_2692:
        /* <DEDUP_REMOVED lines=23> */
[----:B------:R-:W-:Y:S02]  /*5a50*/  F2FP.F16.F32.PACK_AB R9, R9, R108 ;  /* 0x0000006c0909723e */ /* 0x000fe400000000ff */
[----:B------:R-:W-:-:S04]  /*5a60*/  FSEL R112, R112, RZ, P6 ;  /* 0x000000ff70707208 */ /* 0x000fc80003000000 */
[----:B------:R-:W-:Y:S02]  /*5a70*/  F2FP.F16.F32.PACK_AB R109, R109, R112 ;  /* 0x000000706d6d723e */ /* 0x000fe400000000ff */
[----:B------:R-:W-:Y:S02]  /*5a80*/  PRMT R112, R9, 0x7632, R112 ;  /* 0x0000763209707816 */ /* 0x000fe40000000070 */
[C---:B------:R-:W-:Y:S02]  /*5a90*/  PRMT R115, R109.reuse, 0x7632, R115 ;  /* 0x000076326d737816 */ /* 0x040fe40000000073 */
[----:B------:R-:W-:-:S07]  /*5aa0*/  PRMT R114, R109, 0x7610, R114 ;  /* 0x000076106d727816 */ /* 0x000fce0000000072 */
.L_x_2688:
        /* <DEDUP_REMOVED lines=20> */
.L_x_2684:
[----:B------:R-:W-:Y:S05]  /*5bf0*/  BSYNC.RECONVERGENT B0 ;  /* 0x0000000000007941 */ /* 0x000fea0003800200 */
.L_x_2683:
[----:B------:R-:W-:Y:S01]  /*5c00*/  UPLOP3.LUT UP1, UPT, UPT, UPT, UP1, 0x40, 0x4 ;  /* 0x000000000004789c */ /* 0x000fe20003f2e810 */
[----:B------:R-:W-:Y:S10]  /*5c10*/  @!P5 BRA `(.L_x_2693) ;  /* 0xffffffa80074d947 */ /* 0x000ff4000383ffff */
.L_x_2652:
        /* <DEDUP_REMOVED lines=17> */
.L_x_2695:
[----:B------:R-:W-:Y:S05]  /*5d30*/  BSYNC.RECONVERGENT B0 ;  /* 0x0000000000007941 */ /* 0x000fea0003800200 */
.L_x_2694:
        /* <DEDUP_REMOVED lines=15> */
.L_x_2697:
[----:B------:R-:W-:Y:S05]  /*5e30*/  BSYNC.RECONVERGENT B0 ;  /* 0x0000000000007941 */ /* 0x000fea0003800200 */
.L_x_2696:
        /* <DEDUP_REMOVED lines=14> */
.L_x_2698:
        /* <DEDUP_REMOVED lines=14> */
.L_x_3584:


//--------------------- .text._ZN10layer_norm31ln_parallel_residual_bwd_kernelINS_13Kernel_traitsIf6__halffS2_fjLj1536ELj1ELj1ELj4ELj8ENS_18Kernel_traits_baseILj1536EfS2_fS2_fjLj128EEEEELb1ELb0ELb1EEEvNS_9BwdParamsE --------------------------
	.section	.text._ZN10layer_norm31ln_parallel_residual_bwd_kernelINS_13Kernel_traitsIf6__halffS2_fjLj1536ELj1ELj1ELj4ELj8ENS_18Kernel_traits_baseILj1536EfS2_fS2_fjLj128EEEEELb1ELb0ELb1EEEvNS_9BwdParamsE,"ax",@progbits
	.align	128
        .global         _ZN10layer_norm31ln_parallel_residual_bwd_kernelINS_13Kernel_traitsIf6__halffS2_fjLj1536ELj1ELj1ELj4ELj8ENS_18Kernel_traits_baseILj1536EfS2_fS2_fjLj128EEEEELb1ELb0ELb1EEEvNS_9BwdParamsE
        .type           _ZN10layer_norm31ln_parallel_residual_bwd_kernelINS_13Kernel_traitsIf6__halffS2_fjLj1536ELj1ELj1ELj4ELj8ENS_18Kernel_traits_baseILj1536EfS2_fS2_fjLj128EEEEELb1ELb0ELb1EEEvNS_9BwdParamsE,@function
        .size           _ZN10layer_norm31ln_parallel_residual_bwd_kernelINS_13Kernel_traitsIf6__halffS2_fjLj1536ELj1ELj1ELj4ELj8ENS_18Kernel_traits_baseILj1536EfS2_fS2_fjLj128EEEEELb1ELb0ELb1EEEvNS_9BwdParamsE,(.L_x_3585 - _ZN10layer_norm31ln_parallel_residual_bwd_kernelINS_13Kernel_traitsIf6__halffS2_fjLj1536ELj1ELj1ELj4ELj8ENS_18Kernel_traits_baseILj1536EfS2_fS2_fjLj128EEEEELb1ELb0ELb1EEEvNS_9BwdParamsE)
        .other          _ZN10layer_norm31ln_parallel_residual_bwd_kernelINS_13Kernel_traitsIf6__halffS2_fjLj1536ELj1ELj1ELj4ELj8ENS_18Kernel_traits_baseILj1536EfS2_fS2_fjLj128EEEEELb1ELb0ELb1EEEvNS_9BwdParamsE,@"STO_CUDA_ENTRY STV_DEFAULT"
_ZN10layer_norm31ln_parallel_residual_bwd_kernelINS_13Kernel_traitsIf6__halffS2_fjLj1536ELj1ELj1ELj4ELj8ENS_18Kernel_traits_baseILj1536EfS2_fS2_fjLj128EEEEELb1ELb0ELb1EEEvNS_9BwdParamsE:
.text._ZN10layer_norm31ln_parallel_residual_bwd_kernelINS_13Kernel_traitsIf6__halffS2_fjLj1536ELj1ELj1ELj4ELj8ENS_18Kernel_traits_baseILj1536EfS2_fS2_fjLj128EEEEELb1ELb0ELb1EEEvNS_9BwdParamsE:
        /* <DEDUP_REMOVED lines=72> */
[----:B------:R-:W-:-:S02]  /*0480*/  MOV R116, UR7 ;  /* 0x0000000700747c02 */ /* 0x000fc40008000f00 */
        /* <DEDUP_REMOVED lines=8> */
.L_x_2727:
[----:B0-----:R-:W0:Y:S01]  /*0510*/  LDC.64 R106, c[0x0][0x428] ;  /* 0x00010a00ff6a7b82 */ /* 0x001e220000000a00 */
[----:B--2---:R-:W-:-:S05]  /*0520*/  IMAD R0, R116, UR11, RZ ;  /* 0x0000000b74007c24 */ /* 0x004fca000f8e02ff */
[----:B-1----:R-:W-:Y:S02]  /*0530*/  SHF.R.S32.HI R73, RZ, 0x1f, R0 ;  /* 0x0000001fff497819 */ /* 0x002fe40000011400 */
[----:B------:R-:W2:Y:S02]  /*0540*/  LDC.64 R108, c[0x0][0x430] ;  /* 0x00010c00ff6c7b82 */ /* 0x000ea40000000a00 */
[----:B------:R-:W-:-:S04]  /*0550*/  LEA.HI R73, R73, R0, RZ, 0x2 ;  /* 0x0000000049497211 */ /* 0x000fc800078f10ff */
[----:B------:R-:W-:Y:S02]  /*0560*/  LEA.HI.SX32 R121, R73, R86, 0x1e ;  /* 0x0000005649797211 */ /* 0x000fe400078ff2ff */
[----:B------:R-:W3:Y:S03]  /*0570*/  LDC.64 R130, c[0x0][0x3c0] ;  /* 0x0000f000ff827b82 */ /* 0x000ee60000000a00 */
[C---:B------:R-:W-:Y:S02]  /*0580*/  VIADD R119, R121.reuse, 0x80 ;  /* 0x0000008079777836 */ /* 0x040fe40000000000 */
[C---:B------:R-:W-:Y:S02]  /*0590*/  VIADD R117, R121.reuse, 0x100 ;  /* 0x0000010079757836 */ /* 0x040fe40000000000 */
[--C-:B0-----:R-:W-:Y:S01]  /*05a0*/  IMAD.WIDE.U32 R126, R121, 0x8, R106.reuse ;  /* 0x00000008797e7825 */ /* 0x101fe200078e006a */
[----:B------:R-:W0:Y:S03]  /*05b0*/  LDC.64 R80, c[0x0][0x3a8] ;  /* 0x0000ea00ff507b82 */ /* 0x000e260000000a00 */
[----:B------:R-:W-:-:S02]  /*05c0*/  IMAD.WIDE.U32 R112, R119, 0x8, R106 ;  /* 0x0000000877707825 */ /* 0x000fc400078e006a */
[----:B------:R-:W4:Y:S02]  /*05d0*/  LDG.E.64 R126, desc[UR8][R126.64] ;  /* 0x000000087e7e7981 */ /* 0x000f24000c1e1b00 */
[----:B------:R-:W-:Y:S01]  /*05e0*/  IMAD.WIDE.U32 R106, R117, 0x8, R106 ;  /* 0x00000008756a7825 */ /* 0x000fe200078e006a */
[----:B------:R-:W1:Y:S01]  /*05f0*/  LDC.64 R128, c[0x0][0x3c8] ;  /* 0x0000f200ff807b82 */ /* 0x000e620000000a00 */
[----:B------:R-:W4:Y:S02]  /*0600*/  LDG.E.64 R112, desc[UR8][R112.64] ;  /* 0x0000000870707981 */ /* 0x000f24000c1e1b00 */
[--C-:B--2---:R-:W-:Y:S02]  /*0610*/  IMAD.WIDE.U32 R110, R119, 0x8, R108.reuse ;  /* 0x00000008776e7825 */ /* 0x104fe400078e006c */
[----:B------:R-:W2:Y:S02]  /*0620*/  LDG.E.64 R106, desc[UR8][R106.64] ;  /* 0x000000086a6a7981 */ /* 0x000ea4000c1e1b00 */
[----:B------:R-:W-:-:S02]  /*0630*/  IMAD.WIDE.U32 R114, R121, 0x8, R108 ;  /* 0x0000000879727825 */ /* 0x000fc400078e006c */
        /* <DEDUP_REMOVED lines=27> */
[--C-:B------:R-:W-:Y:S02]  /*07f0*/  SHF.R.U64 R144, R106, 0x10, R107.reuse ;  /* 0x000000106a907819 */ /* 0x100fe4000000126b */
[----:B------:R-:W-:Y:S02]  /*0800*/  MOV R143, R107 ;  /* 0x0000006b008f7202 */ /* 0x000fe40000000f00 */
[----:B------:R-:W-:-:S02]  /*0810*/  SHF.R.U32.HI R146, RZ, 0x10, R107 ;  /* 0x00000010ff927819 */ /* 0x000fc4000001166b */
[----:B------:R-:W1:Y:S01]  /*0820*/  LDC.64 R106, c[0x0][0x3b0] ;  /* 0x0000ec00ff6a7b82 */ /* 0x000e620000000a00 */
[----:B------:R-:W-:Y:S01]  /*0830*/  IMAD.MOV.U32 R134, RZ, RZ, R112 ;  /* 0x000000ffff867224 */ /* 0x000fe200078e0070 */
[--C-:B------:R-:W-:Y:S01]  /*0840*/  SHF.R.U64 R127, R112, 0x10, R113.reuse ;  /* 0x00000010707f7819 */ /* 0x100fe20000001271 */
[--C-:B------:R-:W-:Y:S01]  /*0850*/  IMAD.MOV.U32 R149, RZ, RZ, R113.reuse ;  /* 0x000000ffff957224 */ /* 0x100fe200078e0071 */
[----:B------:R-:W-:Y:S01]  /*0860*/  SHF.R.U32.HI R152, RZ, 0x10, R113 ;  /* 0x00000010ff987819 */ /* 0x000fe20000011671 */
[--C-:B------:R-:W-:Y:S01]  /*0870*/  IMAD.MOV.U32 R139, RZ, RZ, R111.reuse ;  /* 0x000000ffff8b7224 */ /* 0x100fe200078e006f */
[----:B------:R-:W-:Y:S01]  /*0880*/  MOV R132, R110 ;  /* 0x0000006e00847202 */ /* 0x000fe20000000f00 */
[----:B------:R-:W-:Y:S01]  /*0890*/  IMAD.MOV.U32 R133, RZ, RZ, R114 ;  /* 0x000000ffff857224 */ /* 0x000fe200078e0072 */
[--C-:B------:R-:W-:Y:S01]  /*08a0*/  SHF.R.U64 R154, R110, 0x10, R111.reuse ;  /* 0x000000106e9a7819 */ /* 0x100fe2000000126f */
[----:B------:R-:W2:Y:S01]  /*08b0*/  @P2 LDC.64 R112, c[0x0][0x438] ;  /* 0x00010e00ff702b82 */ /* 0x000ea20000000a00 */
[----:B------:R-:W-:-:S02]  /*08c0*/  SHF.R.U32.HI R142, RZ, 0x10, R111 ;  /* 0x00000010ff8e7819 */ /* 0x000fc4000001166f */
[--C-:B------:R-:W-:Y:S02]  /*08d0*/  SHF.R.U64 R156, R114, 0x10, R115.reuse ;  /* 0x00000010729c7819 */ /* 0x100fe40000001273 */
[----:B------:R-:W-:Y:S02]  /*08e0*/  MOV R131, R115 ;  /* 0x0000007300837202 */ /* 0x000fe40000000f00 */
        /* <DEDUP_REMOVED lines=11> */
[----:B------:R-:W-:Y:S01]  /*09a0*/  SHF.R.U32.HI R150, RZ, 0x10, R109 ;  /* 0x00000010ff967819 */ /* 0x000fe2000001166d */
[----:B------:R-:W-:Y:S02]  /*09b0*/  IMAD.MOV.U32 R126, RZ, RZ, R108 ;  /* 0x000000ffff7e7224 */ /* 0x000fe400078e006c */
[C---:B------:R-:W-:Y:S01]  /*09c0*/  FADD.FTZ R138, -R140.reuse, R76 ;  /* 0x0000004c8c8a7221 */ /* 0x040fe20000010100 */
[C---:B------:R-:W-:Y:S01]  /*09d0*/  FADD.FTZ R160, -R140.reuse, R77 ;  /* 0x0000004d8ca07221 */ /* 0x040fe20000010100 */
[----:B------:R-:W1:Y:S01]  /*09e0*/  @P1 LDC.64 R108, c[0x0][0x3b8] ;  /* 0x0000ee00ff6c1b82 */ /* 0x000e620000000a00 */
[----:B------:R-:W-:Y:S01]  /*09f0*/  FADD.FTZ R72, -R140, R82 ;  /* 0x000000528c487221 */ /* 0x000fe20000010100 */
[----:B------:R-:W-:-:S04]  /*0a00*/  IMAD.WIDE.U32 R76, R119, 0x4, R106 ;  /* 0x00000004774c7825 */ /* 0x000fc800078e006a */
[C---:B------:R-:W-:Y:S01]  /*0a10*/  FADD.FTZ R75, -R140.reuse, R75 ;  /* 0x0000004b8c4b7221 */ /* 0x040fe20000010100 */
[----:B------:R3:W5:Y:S01]  /*0a20*/  LDG.E R82, desc[UR8][R78.64] ;  /* 0x000000084e527981 */ /* 0x000762000c1e1900 */
[C---:B------:R-:W-:Y:S01]  /*0a30*/  FADD.FTZ R73, -R140.reuse, R73 ;  /* 0x000000498c497221 */ /* 0x040fe20000010100 */
[C---:B------:R-:W-:Y:S01]  /*0a40*/  FADD.FTZ R74, -R140.reuse, R74 ;  /* 0x0000004a8c4a7221 */ /* 0x040fe20000010100 */
[C---:B------:R-:W-:Y:S01]  /*0a50*/  FADD.FTZ R130, -R140.reuse, R80 ;  /* 0x000000508c827221 */ /* 0x040fe20000010100 */
[----:B------:R-:W-:Y:S01]  /*0a60*/  FADD.FTZ R136, -R140, R81 ;  /* 0x000000518c887221 */ /* 0x000fe20000010100 */
[----:B--2---:R-:W-:-:S04]  /*0a70*/  @P2 IMAD.WIDE.U32 R112, R119, 0x10, R112 ;  /* 0x0000001077702825 */ /* 0x004fc800078e0070 */
[----:B------:R-:W-:Y:S02]  /*0a80*/  FADD.FTZ R140, -R140, R83 ;  /* 0x000000538c8c7221 */ /* 0x000fe40000010100 */
[----:B------:R2:W5:Y:S01]  /*0a90*/  LDG.E R83, desc[UR8][R76.64] ;  /* 0x000000084c537981 */ /* 0x000562000c1e1900 */
[----:B---3--:R-:W-:Y:S02]  /*0aa0*/  HADD2.F32 R78, -RZ, R133.H0_H0 ;  /* 0x20000085ff4e7230 */ /* 0x008fe40000004100 */
[----:B----4-:R-:W-:-:S04]  /*0ab0*/  @P2 IMAD.WIDE.U32 R80, R121, 0x10, R110 ;  /* 0x0000001079502825 */ /* 0x010fc800078e006e */
[----:B------:R-:W-:Y:S01]  /*0ac0*/  FMUL.FTZ R111, R105, R75 ;  /* 0x0000004b696f7220 */ /* 0x000fe20000410000 */
[----:B------:R3:W5:Y:S01]  /*0ad0*/  @P2 LDG.E.128 R60, desc[UR8][R112.64] ;  /* 0x00000008703c2981 */ /* 0x000762000c1e1d00 */
[----:B0-----:R-:W-:-:S03]  /*0ae0*/  @P2 IMAD.WIDE.U32 R114, R117, 0x10, R114 ;  /* 0x0000001075722825 */ /* 0x001fc600078e0072 */
[----:B------:R0:W5:Y:S01]  /*0af0*/  @P2 LDG.E.128 R56, desc[UR8][R80.64] ;  /* 0x0000000850382981 */ /* 0x000162000c1e1d00 */
[----:B------:R-:W-:Y:S02]  /*0b00*/  HADD2.F32 R75, -RZ, R141.H0_H0 ;  /* 0x2000008dff4b7230 */ /* 0x000fe40000004100 */
[----:B------:R-:W-:Y:S01]  /*0b10*/  HADD2.F32 R156, -RZ, R156.H0_H0 ;  /* 0x2000009cff9c7230 */ /* 0x000fe20000004100 */
[----:B------:R4:W5:Y:S01]  /*0b20*/  @P2 LDG.E.128 R64, desc[UR8][R114.64] ;  /* 0x0000000872402981 */ /* 0x000962000c1e1d00 */
[----:B--2---:R-:W-:Y:S02]  /*0b30*/  HADD2.F32 R76, -RZ, R129.H0_H0 ;  /* 0x20000081ff4c7230 */ /* 0x004fe40000004100 */
[----:B------:R-:W-:Y:S01]  /*0b40*/  FMUL.FTZ R129, R44, R78 ;  /* 0x0000004e2c817220 */ /* 0x000fe20000410000 */
[----:B---3--:R-:W-:Y:S01]  /*0b50*/  FMUL.FTZ R113, R105, R74 ;  /* 0x0000004a69717220 */ /* 0x008fe20000410000 */
[----:B------:R-:W-:Y:S02]  /*0b60*/  HADD2.F32 R74, -RZ, R137.H0_H0 ;  /* 0x20000089ff4a7230 */ /* 0x000fe40000004100 */
[----:B------:R-:W-:-:S02]  /*0b70*/  HADD2.F32 R79, -RZ, R131.H0_H0 ;  /* 0x20000083ff4f7230 */ /* 0x000fc40000004100 */
[----:B0-----:R-:W-:Y:S02]  /*0b80*/  HADD2.F32 R80, -RZ, R127.H0_H0 ;  /* 0x2000007fff507230 */ /* 0x001fe40000004100 */
[----:B------:R-:W-:Y:S01]  /*0b90*/  FFMA.FTZ R127, R32, R75, R129 ;  /* 0x0000004b207f7223 */ /* 0x000fe20000010081 */
[----:B----4-:R-:W-:Y:S01]  /*0ba0*/  FMUL.FTZ R114, R45, R156 ;  /* 0x0000009c2d727220 */ /* 0x010fe20000410000 */
[C---:B------:R-:W-:Y:S01]  /*0bb0*/  FMUL.FTZ R0, R105.reuse, R0 ;  /* 0x0000000069007220 */ /* 0x040fe20000410000 */
[C---:B------:R-:W-:Y:S01]  /*0bc0*/  FMUL.FTZ R115, R105.reuse, R73 ;  /* 0x0000004969737220 */ /* 0x040fe20000410000 */
[----:B------:R-:W-:Y:S02]  /*0bd0*/  HADD2.F32 R77, -RZ, R135.H0_H0 ;  /* 0x20000087ff4d7230 */ /* 0x000fe40000004100 */
[----:B------:R-:W-:Y:S01]  /*0be0*/  FMUL.FTZ R131, R105, R130 ;  /* 0x0000008269837220 */ /* 0x000fe20000410000 */
[----:B------:R-:W-:Y:S01]  /*0bf0*/  FMUL.FTZ R73, R46, R79 ;  /* 0x0000004f2e497220 */ /* 0x000fe20000410000 */
[----:B------:R-:W-:Y:S01]  /*0c00*/  FFMA.FTZ R130, R33, R74, R114 ;  /* 0x0000004a21827223 */ /* 0x000fe20000010072 */
[----:B------:R-:W-:Y:S01]  /*0c10*/  FADD.FTZ R129, RZ, R127 ;  /* 0x0000007fff817221 */ /* 0x000fe20000010000 */
[----:B------:R-:W-:-:S02]  /*0c20*/  HADD2.F32 R158, -RZ, R158.H0_H0 ;  /* 0x2000009eff9e7230 */ /* 0x000fc40000004100 */
[----:B------:R-:W-:Y:S01]  /*0c30*/  FFMA.FTZ R114, R0, R127, RZ ;  /* 0x0000007f00727223 */ /* 0x000fe200000100ff */
[----:B------:R-:W-:Y:S02]  /*0c40*/  HADD2.F32 R151, -RZ, R132.H0_H0 ;  /* 0x20000084ff977230 */ /* 0x000fe40000004100 */
[----:B------:R-:W-:Y:S01]  /*0c50*/  FMUL.FTZ R112, R47, R76 ;  /* 0x0000004c2f707220 */ /* 0x000fe20000410000 */
[----:B------:R-:W-:Y:S02]  /*0c60*/  HADD2.F32 R141, -RZ, R128.H0_H0 ;  /* 0x20000080ff8d7230 */ /* 0x000fe40000004100 */
[----:B------:R-:W-:Y:S01]  /*0c70*/  FFMA.FTZ R128, R34, R77, R73 ;  /* 0x0000004d22807223 */ /* 0x000fe20000010049 */
[----:B------:R-:W-:Y:S01]  /*0c80*/  FADD.FTZ R129, R130, R129 ;  /* 0x0000008182817221 */ /* 0x000fe20000010000 */
[----:B------:R-:W-:Y:S02]  /*0c90*/  HADD2.F32 R81, -RZ, R134.H0_H0 ;  /* 0x20000086ff517230 */ /* 0x000fe40000004100 */
[----:B------:R-:W-:Y:S01]  /*0ca0*/  FFMA.FTZ R114, R115, R130, R114 ;  /* 0x0000008273727223 */ /* 0x000fe20000010072 */
[----:B------:R-:W-:-:S02]  /*0cb0*/  HADD2.F32 R154, -RZ, R154.H0_H0 ;  /* 0x2000009aff9a7230 */ /* 0x000fc40000004100 */
[----:B------:R-:W-:Y:S01]  /*0cc0*/  FMUL.FTZ R73, R48, R151 ;  /* 0x0000009730497220 */ /* 0x000fe20000410000 */
[----:B------:R-:W-:Y:S02]  /*0cd0*/  HADD2.F32 R145, -RZ, R126.H0_H0 ;  /* 0x2000007eff917230 */ /* 0x000fe40000004100 */
[----:B------:R-:W-:Y:S01]  /*0ce0*/  FFMA.FTZ R126, R35, R158, R112 ;  /* 0x0000009e237e7223 */ /* 0x000fe20000010070 */
[----:B------:R-:W-:Y:S01]  /*0cf0*/  FADD.FTZ R129, R128, R129 ;  /* 0x0000008180817221 */ /* 0x000fe20000010000 */
[----:B-1----:R-:W-:-:S04]  /*0d00*/  @P1 IMAD.WIDE.U32 R108, R117, 0x4, R108 ;  /* 0x00000004756c1825 */ /* 0x002fc800078e006c */
[----:B------:R-:W-:Y:S01]  /*0d10*/  FFMA.FTZ R112, R113, R128, R114 ;  /* 0x0000008071707223 */ /* 0x000fe20000010072 */
[----:B------:R-:W-:Y:S01]  /*0d20*/  FMUL.FTZ R132, R49, R154 ;  /* 0x0000009a31847220 */ /* 0x000fe20000410000 */
[----:B------:R-:W-:Y:S02]  /*0d30*/  HADD2.F32 R139, -RZ, R139.H0_H0 ;  /* 0x2000008bff8b7230 */ /* 0x000fe40000004100 */
[----:B------:R-:W-:Y:S01]  /*0d40*/  FFMA.FTZ R114, R36, R81, R73 ;  /* 0x0000005124727223 */ /* 0x000fe20000010049 */
[----:B------:R-:W-:Y:S01]  /*0d50*/  FADD.FTZ R133, R126, R129 ;  /* 0x000000817e857221 */ /* 0x000fe20000010000 */
[----:B------:R0:W5:Y:S01]  /*0d60*/  @P1 LDG.E R102, desc[UR8][R108.64] ;  /* 0x000000086c661981 */ /* 0x000162000c1e1900 */
[----:B------:R-:W-:Y:S02]  /*0d70*/  HADD2.F32 R149, -RZ, R149.H0_H0 ;  /* 0x20000095ff957230 */ /* 0x000fe40000004100 */
[----:B------:R-:W-:Y:S01]  /*0d80*/  FMUL.FTZ R73, R50, R139 ;  /* 0x0000008b32497220 */ /* 0x000fe20000410000 */
[----:B------:R-:W-:-:S02]  /*0d90*/  HADD2.F32 R142, -RZ, R142.H0_H0 ;  /* 0x2000008eff8e7230 */ /* 0x000fc40000004100 */
[----:B------:R-:W-:Y:S01]  /*0da0*/  FFMA.FTZ R129, R37, R80, R132 ;  /* 0x0000005025817223 */ /* 0x000fe20000010084 */
[----:B------:R-:W-:Y:S01]  /*0db0*/  FADD.FTZ R134, R114, R133 ;  /* 0x0000008572867221 */ /* 0x000fe20000010000 */
[----:B------:R-:W-:-:S04]  /*0dc0*/  IMAD.WIDE.U32 R106, R117, 0x4, R106 ;  /* 0x00000004756a7825 */ /* 0x000fc800078e006a */
[----:B0-----:R-:W-:Y:S01]  /*0dd0*/  FMUL.FTZ R109, R105, R138 ;  /* 0x0000008a696d7220 */ /* 0x001fe20000410000 */
[----:B------:R-:W-:Y:S01]  /*0de0*/  FFMA.FTZ R138, R111, R126, R112 ;  /* 0x0000007e6f8a7223 */ /* 0x000fe20000010070 */
[----:B------:R-:W-:Y:S02]  /*0df0*/  HADD2.F32 R152, -RZ, R152.H0_H0 ;  /* 0x20000098ff987230 */ /* 0x000fe40000004100 */
        /* <DEDUP_REMOVED lines=10> */
[----:B------:R-:W-:-:S02]  /*0ea0*/  HADD2.F32 R147, -RZ, R147.H0_H0 ;  /* 0x20000093ff937230 */ /* 0x000fc40000004100 */
[C---:B------:R-:W-:Y:S01]  /*0eb0*/  FMUL.FTZ R108, R105.reuse, R164 ;  /* 0x000000a4696c7220 */ /* 0x040fe20000410000 */
[----:B------:R-:W-:Y:S02]  /*0ec0*/  HADD2.F32 R148, -RZ, R148.H0_H0 ;  /* 0x20000094ff947230 */ /* 0x000fe40000004100 */
[----:B0-----:R-:W-:Y:S01]  /*0ed0*/  FMUL.FTZ R107, R105, R162 ;  /* 0x000000a2696b7220 */ /* 0x001fe20000410000 */
[----:B------:R-:W-:Y:S01]  /*0ee0*/  FFMA.FTZ R134, R40, R141, R135 ;  /* 0x0000008d28867223 */ /* 0x000fe20000010087 */
[----:B------:R-:W-:Y:S02]  /*0ef0*/  HADD2.F32 R143, -RZ, R143.H0_H0 ;  /* 0x2000008fff8f7230 */ /* 0x000fe40000004100 */
[----:B------:R-:W-:Y:S01]  /*0f00*/  FFMA.FTZ R73, R107, R112, R132 ;  /* 0x000000706b497223 */ /* 0x000fe20000010084 */
[----:B------:R-:W-:Y:S01]  /*0f10*/  FADD.FTZ R135, R133, R138 ;  /* 0x0000008a85877221 */ /* 0x000fe20000010000 */
[----:B------:R-:W-:Y:S02]  /*0f20*/  HADD2.F32 R144, -RZ, R144.H0_H0 ;  /* 0x20000090ff907230 */ /* 0x000fe40000004100 */
[----:B------:R-:W-:Y:S01]  /*0f30*/  FMUL.FTZ R153, R54, R147 ;  /* 0x0000009336997220 */ /* 0x000fe20000410000 */
[----:B------:R-:W-:Y:S01]  /*0f40*/  FMUL.FTZ R160, R53, R148 ;  /* 0x0000009435a07220 */ /* 0x000fe20000410000 */
[----:B------:R-:W-:Y:S01]  /*0f50*/  FFMA.FTZ R138, R108, R133, R73 ;  /* 0x000000856c8a7223 */ /* 0x000fe20000010049 */
[----:B------:R-:W-:Y:S01]  /*0f60*/  FADD.FTZ R73, R134, R135 ;  /* 0x0000008786497221 */ /* 0x000fe20000010000 */
[----:B------:R-:W-:-:S02]  /*0f70*/  HADD2.F32 R150, -RZ, R150.H0_H0 ;  /* 0x20000096ff967230 */ /* 0x000fc40000004100 */
[----:B------:R-:W-:Y:S01]  /*0f80*/  FFMA.FTZ R135, R42, R143, R153 ;  /* 0x0000008f2a877223 */ /* 0x000fe20000010099 */
[----:B------:R-:W-:Y:S01]  /*0f90*/  FMUL.FTZ R136, R105, R136 ;  /* 0x0000008869887220 */ /* 0x000fe20000410000 */
[----:B------:R-:W-:Y:S01]  /*0fa0*/  FFMA.FTZ R132, R41, R144, R160 ;  /* 0x0000009029847223 */ /* 0x000fe200000100a0 */
[----:B------:R-:W-:Y:S01]  /*0fb0*/  FFMA.FTZ R153, R131, R134, R138 ;  /* 0x0000008683997223 */ /* 0x000fe2000001008a */
[----:B------:R-:W-:Y:S02]  /*0fc0*/  HADD2.F32 R146, -RZ, R146.H0_H0 ;  /* 0x20000092ff927230 */ /* 0x000fe40000004100 */
        /* <DEDUP_REMOVED lines=150> */
.L_x_2702:
        /* <DEDUP_REMOVED lines=31> */
.L_x_2701:
        /* <DEDUP_REMOVED lines=34> */
.L_x_2704:
        /* <DEDUP_REMOVED lines=31> */
.L_x_2700:
        /* <DEDUP_REMOVED lines=51> */
.L_x_2706:
        /* <DEDUP_REMOVED lines=44> */
.L_x_2705:
        /* <DEDUP_REMOVED lines=47> */
.L_x_2707:
        /* <DEDUP_REMOVED lines=43> */
.L_x_2703:
        /* <DEDUP_REMOVED lines=22> */
.L_x_2708:
        /* <DEDUP_REMOVED lines=45> */
[----:B------:R-:W-:Y:S02]  /*2ef0*/  PRMT R0, R76, 0x7610, R0 ;  /* 0x000076104c007816 */ /* 0x000fe40000000000 */
[----:B------:R-:W-:Y:S02]  /*2f00*/  PRMT R76, R78, 0x7610, R76 ;  /* 0x000076104e4c7816 */ /* 0x000fe4000000004c */
[----:B------:R-:W-:-:S02]  /*2f10*/  PRMT R125, R73, 0x7632, R125 ;  /* 0x00007632497d7816 */ /* 0x000fc4000000007d */
[----:B------:R-:W-:Y:S01]  /*2f20*/  PRMT R81, R73, 0x7610, R81 ;  /* 0x0000761049517816 */ /* 0x000fe20000000051 */
[----:B------:R-:W-:Y:S06]  /*2f30*/  BRA `(.L_x_2712) ;  /* 0x0000001000107947 */ /* 0x000fec0003800000 */
.L_x_2711:
        /* <DEDUP_REMOVED lines=22> */
[----:B01----:R-:W-:Y:S02]  /*30a0*/  FSEL R76, R107, RZ, P6 ;  /* 0x000000ff6b4c7208 */ /* 0x003fe40003000000 */
        /* <DEDUP_REMOVED lines=21> */
.L_x_2710:
        /* <DEDUP_REMOVED lines=46> */
.L_x_2713:
        /* <DEDUP_REMOVED lines=44> */
.L_x_2709:
        /* <DEDUP_REMOVED lines=32> */
[----:B------:R-:W-:Y:S01]  /*39a0*/  PRMT R81, R76, 0x7632, R81 ;  /* 0x000076324c517816 */ /* 0x000fe20000000051 */
[----:B------:R-:W-:Y:S06]  /*39b0*/  BRA `(.L_x_2712) ;  /* 0x0000000400707947 */ /* 0x000fec0003800000 */
.L_x_2715:
        /* <DEDUP_REMOVED lines=26> */
[----:B01----:R-:W-:Y:S02]  /*3b60*/  PRMT R77, R109, 0x7610, R77 ;  /* 0x000076106d4d7816 */ /* 0x003fe4000000004d */
[----:B------:R-:W-:-:S04]  /*3b70*/  F2FP.F16.F32.PACK_AB R107, R108, R107 ;  /* 0x0000006b6c6b723e */ /* 0x000fc800000000ff */
[C---:B------:R-:W-:Y:S02]  /*3b80*/  PRMT R81, R107.reuse, 0x7632, R81 ;  /* 0x000076326b517816 */ /* 0x040fe40000000051 */
[----:B------:R-:W-:Y:S01]  /*3b90*/  PRMT R76, R107, 0x7610, R76 ;  /* 0x000076106b4c7816 */ /* 0x000fe2000000004c */
[----:B------:R-:W-:Y:S06]  /*3ba0*/  BRA `(.L_x_2712) ;  /* 0x0000000000f47947 */ /* 0x000fec0003800000 */
.L_x_2714:
        /* <DEDUP_REMOVED lines=31> */
.L_x_2716:
        /* <DEDUP_REMOVED lines=25> */
[----:B01----:R-:W-:-:S04]  /*3f30*/  FSEL R77, R108, RZ, P6 ;  /* 0x000000ff6c4d7208 */ /* 0x003fc80003000000 */
[----:B------:R-:W-:Y:S02]  /*3f40*/  F2FP.F16.F32.PACK_AB R112, R77, R112 ;  /* 0x000000704d70723e */ /* 0x000fe400000000ff */
[----:B------:R-:W-:Y:S02]  /*3f50*/  PRMT R77, R73, 0x7610, R77 ;  /* 0x00007610494d7816 */ /* 0x000fe4000000004d */
[C---:B------:R-:W-:Y:S02]  /*3f60*/  PRMT R81, R112.reuse, 0x7632, R81 ;  /* 0x0000763270517816 */ /* 0x040fe40000000051 */
[----:B------:R-:W-:-:S07]  /*3f70*/  PRMT R76, R112, 0x7610, R76 ;  /* 0x00007610704c7816 */ /* 0x000fce000000004c */
.L_x_2712:
        /* <DEDUP_REMOVED lines=19> */
.L_x_2717:
        /* <DEDUP_REMOVED lines=47> */
.L_x_2720:
        /* <DEDUP_REMOVED lines=45> */
.L_x_2719:
        /* <DEDUP_REMOVED lines=45> */
.L_x_2722:
        /* <DEDUP_REMOVED lines=45> */
.L_x_2718:
        /* <DEDUP_REMOVED lines=33> */
.L_x_2724:
        /* <DEDUP_REMOVED lines=31> */
.L_x_2723:
        /* <DEDUP_REMOVED lines=32> */
.L_x_2725:
        /* <DEDUP_REMOVED lines=30> */
.L_x_2721:
        /* <DEDUP_REMOVED lines=19> */
.L_x_2726:
        /* <DEDUP_REMOVED lines=49> */
[----:B------:R-:W-:-:S07]  /*5830*/  IMAD.MOV.U32 R23, RZ, RZ, R25 ;  /* 0x000000ffff177224 */ /* 0x000fce00078e0019 */
.L_x_2699:
        /* <DEDUP_REMOVED lines=24> */
.L_x_2728:
        /* <DEDUP_REMOVED lines=12> */
.L_x_3585:


//--------------------- .text._ZN10layer_norm22ln_bwd_finalize_kernelINS_22Kernel_traits_finalizeILj1536Ef6__halffS2_fjLb0ELj1024ELj4ENS_18Kernel_traits_baseILj1536EfS2_fS2_fjLj1024EEEEELb0ELb0EEEvNS_9BwdParamsE --------------------------
	.section	.text._ZN10layer_norm22ln_bwd_finalize_kernelINS_22Kernel_traits_finalizeILj1536Ef6__halffS2_fjLb0ELj1024ELj4ENS_18Kernel_traits_baseILj1536EfS2_fS2_fjLj1024EEEEELb0ELb0EEEvNS_9BwdParamsE,"ax",@progbits
	.align	128
        .global         _ZN10layer_norm22ln_bwd_finalize_kernelINS_22Kernel_traits_finalizeILj1536Ef6__halffS2_fjLb0ELj1024ELj4ENS_18Kernel_traits_baseILj1536EfS2_fS2_fjLj1024EEEEELb0ELb0EEEvNS_9BwdParamsE
        .type           _ZN10layer_norm22ln_bwd_finalize_kernelINS_22Kernel_traits_finalizeILj1536Ef6__halffS2_fjLb0ELj1024ELj4ENS_18Kernel_traits_baseILj1536EfS2_fS2_fjLj1024EEEEELb0ELb0EEEvNS_9BwdParamsE,@function
        .size           _ZN10layer_norm22ln_bwd_finalize_kernelINS_22Kernel_traits_finalizeILj1536Ef6__halffS2_fjLb0ELj1024ELj4ENS_18Kernel_traits_baseILj1536EfS2_fS2_fjLj1024EEEEELb0ELb0EEEvNS_9BwdParamsE,(.L_x_3586 - _ZN10layer_norm22ln_bwd_finalize_kernelINS_22Kernel_traits_finalizeILj1536Ef6__halffS2_fjLb0ELj1024ELj4ENS_18Kernel_traits_baseILj1536EfS2_fS2_fjLj1024EEEEELb0ELb0EEEvNS_9BwdParamsE)
        .other          _ZN10layer_norm22ln_bwd_finalize_kernelINS_22Kernel_traits_finalizeILj1536Ef6__halffS2_fjLb0ELj1024ELj4ENS_18Kernel_traits_baseILj1536EfS2_fS2_fjLj1024EEEEELb0ELb0EEEvNS_9BwdParamsE,@"STO_CUDA_ENTRY STV_DEFAULT"
_ZN10layer_norm22ln_bwd_finalize_kernelINS_22Kernel_traits_finalizeILj1536Ef6__halffS2_fjLb0ELj1024ELj4ENS_18Kernel_traits_baseILj1536EfS2_fS2_fjLj1024EEEEELb0ELb0EEEvNS_9BwdParamsE:
.text._ZN10layer_norm22ln_bwd_finalize_kernelINS_22Kernel_traits_finalizeILj1536Ef6__halffS2_fjLb0ELj1024ELj4ENS_18Kernel_traits_baseILj1536EfS2_fS2_fjLj1024EEEEELb0ELb0EEEvNS_9BwdParamsE:
        /* <DEDUP_REMOVED lines=82> */
.L_x_2733:
        /* <DEDUP_REMOVED lines=118> */
.L_x_2732:
[----:B------:R-:W-:Y:S05]  /*0c80*/  BSYNC.RECONVERGENT B1 ;  /* 0x0000000000017941 */ /* 0x000fea0003800200 */
.L_x_2731:
        /* <DEDUP_REMOVED lines=75> */
.L_x_2735:
[----:B------:R-:W-:Y:S05]  /*1140*/  BSYNC.RECONVERGENT B1 ;  /* 0x0000000000017941 */ /* 0x000fea0003800200 */
.L_x_2734:
        /* <DEDUP_REMOVED lines=37> */
.L_x_2737:
[----:B------:R-:W-:Y:S05]  /*13a0*/  BSYNC.RECONVERGENT B1 ;  /* 0x0000000000017941 */ /* 0x000fea0003800200 */
.L_x_2736:
[----:B------:R-:W-:Y:S05]  /*13b0*/  @!P1 BRA `(.L_x_2730) ;  /* 0x0000000000409947 */ /* 0x000fea0003800000 */
[----:B------:R-:W0:Y:S01]  /*13c0*/  LDC.64 R6, c[0x0][0x440] ;  /* 0x00011000ff067b82 */ /* 0x000e220000000a00 */
[----:B------:R-:W-:Y:S01]  /*13d0*/  IMAD R59, R2, R56, R59 ;  /* 0x00000038023b7224 */ /* 0x000fe200078e023b */
[----:B------:R-:W-:Y:S02]  /*13e0*/  LOP3.LUT R8, R8, 0x1f, RZ, 0xc0, !PT ;  /* 0x0000001f08087812 */ /* 0x000fe400078ec0ff */
[----:B------:R-:W-:Y:S02]  /*13f0*/  IADD3 R9, PT, PT, -R9, RZ, RZ ;  /* 0x000000ff09097210 */ /* 0x000fe40007ffe1ff */
[----:B------:R-:W-:Y:S02]  /*1400*/  IADD3 R59, PT, PT, R8, R59, RZ ;  /* 0x0000003b083b7210 */ /* 0x000fe40007ffe0ff */
[----:B------:R-:W1:Y:S05]  /*1410*/  LDC.64 R10, c[0x0][0x448] ;  /* 0x00011200ff0a7b82 */ /* 0x000e6a0000000a00 */
.L_x_2738:
        /* <DEDUP_REMOVED lines=10> */
.L_x_2730:
[----:B------:R-:W-:Y:S05]  /*14c0*/  BSYNC.RECONVERGENT B0 ;  /* 0x0000000000007941 */ /* 0x000fea0003800200 */
.L_x_2729:
        /* <DEDUP_REMOVED lines=57> */
.L_x_2739:
        /* <DEDUP_REMOVED lines=10> */
.L_x_3586:


//--------------------- .text._ZN10layer_norm40ln_parallel_residual_bwd_finalize_kernelINS_22Kernel_traits_finalizeILj1536Ef6__halffS2_fjLb0ELj1024ELj4ENS_18Kernel_traits_baseILj1536EfS2_fS2_fjLj1024EEEEELb0EEEvNS_9BwdParamsE --------------------------
	.section	.text._ZN10layer_norm40ln_parallel_residual_bwd_finalize_kernelINS_22Kernel_traits_finalizeILj1536Ef6__halffS2_fjLb0ELj1024ELj4ENS_18Kernel_traits_baseILj1536EfS2_fS2_fjLj1024EEEEELb0EEEvNS_9BwdParamsE,"ax",@progbits
	.align	128
        .global         _ZN10layer_norm40ln_parallel_residual_bwd_finalize_kernelINS_22Kernel_traits_finalizeILj1536Ef6__halffS2_fjLb0ELj1024ELj4ENS_18Kernel_traits_baseILj1536EfS2_fS2_fjLj1024EEEEELb0EEEvNS_9BwdParamsE
        .type           _ZN10layer_norm40ln_parallel_residual_bwd_finalize_kernelINS_22Kernel_traits_finalizeILj1536Ef6__halffS2_fjLb0ELj1024ELj4ENS_18Kernel_traits_baseILj1536EfS2_fS2_fjLj1024EEEEELb0EEEvNS_9BwdParamsE,@function
        .size           _ZN10layer_norm40ln_parallel_residual_bwd_finalize_kernelINS_22Kernel_traits_finalizeILj1536Ef6__halffS2_fjLb0ELj1024ELj4ENS_18Kernel_traits_baseILj1536EfS2_fS2_fjLj1024EEEEELb0EEEvNS_9BwdParamsE,(.L_x_3587 - _ZN10layer_norm40ln_parallel_residual_bwd_finalize_kernelINS_22Kernel_traits_finalizeILj1536Ef6__halffS2_fjLb0ELj1024ELj4ENS_18Kernel_traits_baseILj1536EfS2_fS2_fjLj1024EEEEELb0EEEvNS_9BwdParamsE)
        .other          _ZN10layer_norm40ln_parallel_residual_bwd_finalize_kernelINS_22Kernel_traits_finalizeILj1536Ef6__halffS2_fjLb0ELj1024ELj4ENS_18Kernel_traits_baseILj1536EfS2_fS2_fjLj1024EEEEELb0EEEvNS_9BwdParamsE,@"STO_CUDA_ENTRY STV_DEFAULT"
_ZN10layer_norm40ln_parallel_residual_bwd_finalize_kernelINS_22Kernel_traits_finalizeILj1536Ef6__halffS2_fjLb0ELj1024ELj4ENS_18Kernel_traits_baseILj1536EfS2_fS2_fjLj1024EEEEELb0EEEvNS_9BwdParamsE:
.text._ZN10layer_norm40ln_parallel_residual_bwd_finalize_kernelINS_22Kernel_traits_finalizeILj1536Ef6__halffS2_fjLb0ELj1024ELj4ENS_18Kernel_traits_baseILj1536EfS2_fS2_fjLj1024EEEEELb0EEEvNS_9BwdParamsE:
        /* <DEDUP_REMOVED lines=60> */
.L_x_2744:
        /* <DEDUP_REMOVED lines=112> */
.L_x_2743:
[----:B------:R-:W-:Y:S05]  /*0ac0*/  BSYNC.RECONVERGENT B1 ;  /* 0x0000000000017941 */ /* 0x000fea0003800200 */
.L_x_2742:
        /* <DEDUP_REMOVED lines=65> */
.L_x_2746:
[----:B------:R-:W-:Y:S05]  /*0ee0*/  BSYNC.RECONVERGENT B1 ;  /* 0x0000000000017941 */ /* 0x000fea0003800200 */
.L_x_2745:
        /* <DEDUP_REMOVED lines=36> */
.L_x_2748:
[----:B------:R-:W-:Y:S05]  /*1130*/  BSYNC.RECONVERGENT B1 ;  /* 0x0000000000017941 */ /* 0x000fea0003800200 */
.L_x_2747:
        /* <DEDUP_REMOVED lines=18> */
.L_x_2741:
[----:B------:R-:W-:Y:S05]  /*1260*/  BSYNC.RECONVERGENT B0 ;  /* 0x0000000000007941 */ /* 0x000fea0003800200 */
.L_x_2740:
        /* <DEDUP_REMOVED lines=90> */
.L_x_2749:
        /* <DEDUP_REMOVED lines=15> */
.L_x_3587:


//--------------------- .text._ZN10layer_norm31ln_parallel_residual_bwd_kernelINS_13Kernel_traitsIf6__halffS2_fjLj1536ELj1ELj1ELj4ELj8ENS_18Kernel_traits_baseILj1536EfS2_fS2_fjLj128EEEEELb1ELb1ELb0EEEvNS_9BwdParamsE --------------------------
	.section	.text._ZN10layer_norm31ln_parallel_residual_bwd_kernelINS_13Kernel_traitsIf6__halffS2_fjLj1536ELj1ELj1ELj4ELj8ENS_18Kernel_traits_baseILj1536EfS2_fS2_fjLj128EEEEELb1ELb1ELb0EEEvNS_9BwdParamsE,"ax",@progbits
	.align	128
        .global         _ZN10layer_norm31ln_parallel_residual_bwd_kernelINS_13Kernel_traitsIf6__halffS2_fjLj1536ELj1ELj1ELj4ELj8ENS_18Kernel_traits_baseILj1536EfS2_fS2_fjLj128EEEEELb1ELb1ELb0EEEvNS_9BwdParamsE
        .type           _ZN10layer_norm31ln_parallel_residual_bwd_kernelINS_13Kernel_traitsIf6__halffS2_fjLj1536ELj1ELj1ELj4ELj8ENS_18Kernel_traits_baseILj1536EfS2_fS2_fjLj128EEEEELb1ELb1ELb0EEEvNS_9BwdParamsE,@function
        .size           _ZN10layer_norm31ln_parallel_residual_bwd_kernelINS_13Kernel_traitsIf6__halffS2_fjLj1536ELj1ELj1ELj4ELj8ENS_18Kernel_traits_baseILj1536EfS2_fS2_fjLj128EEEEELb1ELb1ELb0EEEvNS_9BwdParamsE,(.L_x_3588 - _ZN10layer_norm31ln_parallel_residual_bwd_kernelINS_13Kernel_traitsIf6__halffS2_fjLj1536ELj1ELj1ELj4ELj8ENS_18Kernel_traits_baseILj1536EfS2_fS2_fjLj128EEEEELb1ELb1ELb0EEEvNS_9BwdParamsE)
        .other          _ZN10layer_norm31ln_parallel_residual_bwd_kernelINS_13Kernel_traitsIf6__halffS2_fjLj1536ELj1ELj1ELj4ELj8ENS_18Kernel_traits_baseILj1536EfS2_fS2_fjLj128EEEEELb1ELb1ELb0EEEvNS_9BwdParamsE,@"STO_CUDA_ENTRY STV_DEFAULT"
_ZN10layer_norm31ln_parallel_residual_bwd_kernelINS_13Kernel_traitsIf6__halffS2_fjLj1536ELj1ELj1ELj4ELj8ENS_18Kernel_traits_baseILj1536EfS2_fS2_fjLj128EEEEELb1ELb1ELb0EEEvNS_9BwdParamsE:
.text._ZN10layer_norm31ln_parallel_residual_bwd_kernelINS_13Kernel_traitsIf6__halffS2_fjLj1536ELj1ELj1ELj4ELj8ENS_18Kernel_traits_baseILj1536EfS2_fS2_fjLj128EEEEELb1ELb1ELb0EEEvNS_9BwdParamsE:
        /* <DEDUP_REMOVED lines=66> */
.L_x_2791:
        /* <DEDUP_REMOVED lines=42> */
[--C-:B------:R-:W-:Y:S01]  /*06c0*/  SHF.R.U64 R72, R72, 0x10, R73.reuse ;  /* 0x0000001048487819 */ /* 0x100fe20000001249 */
[----:B------:R-:W-:Y:S02]  /*06d0*/  IMAD.MOV.U32 R77, RZ, RZ, R73 ;  /* 0x000000ffff4d7224 */ /* 0x000fe400078e0049 */
[C---:B--2---:R-:W-:Y:S01]  /*06e0*/  FADD.FTZ R3, -R76.reuse, R16 ;  /* 0x000000104c037221 */ /* 0x044fe20000010100 */
[C---:B------:R-:W-:Y:S01]  /*06f0*/  FADD.FTZ R16, -R76.reuse, R17 ;  /* 0x000000114c107221 */ /* 0x040fe20000010100 */
[----:B------:R-:W-:Y:S02]  /*0700*/  HADD2.F32 R17, -RZ, R15.H0_H0 ;  /* 0x2000000fff117230 */ /* 0x000fe40000004100 */
[----:B------:R-:W-:Y:S01]  /*0710*/  FADD.FTZ R18, -R76, R18 ;  /* 0x000000124c127221 */ /* 0x000fe20000010100 */
[----:B------:R-:W-:-:S02]  /*0720*/  HADD2.F32 R72, -RZ, R72.H0_H0 ;  /* 0x20000048ff487230 */ /* 0x000fc40000004100 */
[----:B------:R-:W-:Y:S01]  /*0730*/  FMUL.FTZ R3, R3, UR16 ;  /* 0x0000001003037c20 */ /* 0x000fe20008410000 */
[----:B------:R-:W-:Y:S01]  /*0740*/  FMUL.FTZ R16, R16, UR16 ;  /* 0x0000001010107c20 */ /* 0x000fe20008410000 */
[----:B------:R-:W-:Y:S01]  /*0750*/  FADD.FTZ R19, -R76, R19 ;  /* 0x000000134c137221 */ /* 0x000fe20000010100 */
[-C--:B-----5:R-:W-:Y:S01]  /*0760*/  FMUL.FTZ R80, R52, R17.reuse ;  /* 0x0000001134507220 */ /* 0x0a0fe20000410000 */
[----:B------:R-:W-:Y:S01]  /*0770*/  SHF.R.U32.HI R73, RZ, 0x10, R73 ;  /* 0x00000010ff497819 */ /* 0x000fe20000011649 */
[----:B------:R-:W-:Y:S01]  /*0780*/  FADD.FTZ R32, R32, R17 ;  /* 0x0000001120207221 */ /* 0x000fe20000010000 */
[----:B------:R-:W-:Y:S01]  /*0790*/  FFMA.FTZ R44, R3, R17, R44 ;  /* 0x00000011032c7223 */ /* 0x000fe2000001002c */
[----:B------:R-:W-:Y:S01]  /*07a0*/  FMUL.FTZ R15, R18, UR16 ;  /* 0x00000010120f7c20 */ /* 0x000fe20008410000 */
[----:B------:R-:W-:Y:S01]  /*07b0*/  FADD.FTZ R33, R33, R72 ;  /* 0x0000004821217221 */ /* 0x000fe20000010000 */
[-C--:B------:R-:W-:Y:S01]  /*07c0*/  FFMA.FTZ R45, R16, R72.reuse, R45 ;  /* 0x00000048102d7223 */ /* 0x080fe2000001002d */
[----:B------:R-:W-:Y:S01]  /*07d0*/  FMUL.FTZ R17, R53, R72 ;  /* 0x0000004835117220 */ /* 0x000fe20000410000 */
[----:B------:R-:W-:-:S02]  /*07e0*/  HADD2.F32 R77, -RZ, R77.H0_H0 ;  /* 0x2000004dff4d7230 */ /* 0x000fc40000004100 */
[----:B------:R-:W-:Y:S01]  /*07f0*/  FMUL.FTZ R18, R19, UR16 ;  /* 0x0000001013127c20 */ /* 0x000fe20008410000 */
[----:B------:R-:W-:Y:S01]  /*0800*/  FADD.FTZ R72, RZ, R80 ;  /* 0x00000050ff487221 */ /* 0x000fe20000010000 */
[----:B------:R-:W-:Y:S01]  /*0810*/  FFMA.FTZ R19, R3, R80, RZ ;  /* 0x0000005003137223 */ /* 0x000fe200000100ff */
[----:B0-----:R-:W-:Y:S02]  /*0820*/  HADD2.F32 R78, -RZ, R73.H0_H0 ;  /* 0x20000049ff4e7230 */ /* 0x001fe40000004100 */
[----:B------:R-:W-:Y:S01]  /*0830*/  FMUL.FTZ R82, R54, R77 ;  /* 0x0000004d36527220 */ /* 0x000fe20000410000 */
[----:B------:R-:W-:Y:S01]  /*0840*/  FADD.FTZ R73, R72, R17 ;  /* 0x0000001148497221 */ /* 0x000fe20000010000 */
        /* <DEDUP_REMOVED lines=11> */
.L_x_2752:
[----:B-1--4-:R-:W-:Y:S05]  /*0900*/  BSYNC.RECONVERGENT B0 ;  /* 0x0000000000007941 */ /* 0x012fea0003800200 */
.L_x_2751:
        /* <DEDUP_REMOVED lines=27> */
[----:B------:R-:W-:Y:S02]  /*0ac0*/  HADD2.F32 R73, -RZ, R81.H0_H0 ;  /* 0x20000051ff497230 */ /* 0x000fe40000004100 */
[C---:B------:R-:W-:Y:S01]  /*0ad0*/  FADD.FTZ R72, -R76.reuse, R72 ;  /* 0x000000484c487221 */ /* 0x040fe20000010100 */
[C---:B------:R-:W-:Y:S01]  /*0ae0*/  FADD.FTZ R83, -R76.reuse, R74 ;  /* 0x0000004a4c537221 */ /* 0x040fe20000010100 */
[----:B------:R-:W-:Y:S01]  /*0af0*/  FADD.FTZ R79, -R76, R75 ;  /* 0x0000004b4c4f7221 */ /* 0x000fe20000010100 */
[----:B------:R-:W-:-:S02]  /*0b00*/  HADD2.F32 R74, -RZ, R97.H0_H0 ;  /* 0x20000061ff4a7230 */ /* 0x000fc40000004100 */
[----:B------:R-:W-:Y:S01]  /*0b10*/  FMUL.FTZ R81, R72, UR16 ;  /* 0x0000001048517c20 */ /* 0x000fe20008410000 */
[----:B------:R-:W-:Y:S02]  /*0b20*/  HADD2.F32 R75, -RZ, R88.H0_H0 ;  /* 0x20000058ff4b7230 */ /* 0x000fe40000004100 */
        /* <DEDUP_REMOVED lines=8> */
[----:B------:R-:W-:-:S02]  /*0bb0*/  HADD2.F32 R100, -RZ, R90.H0_H0 ;  /* 0x2000005aff647230 */ /* 0x000fc40000004100 */
        /* <DEDUP_REMOVED lines=15> */
.L_x_2754:
[----:B------:R-:W-:Y:S05]  /*0cb0*/  BSYNC.RECONVERGENT B0 ;  /* 0x0000000000007941 */ /* 0x000fea0003800200 */
.L_x_2753:
        /* <DEDUP_REMOVED lines=23> */
[----:B------:R-:W-:-:S03]  /*0e30*/  IMAD.MOV.U32 R89, RZ, RZ, R79 ;  /* 0x000000ffff597224 */ /* 0x000fc600078e004f */
[----:B------:R-:W-:Y:S02]  /*0e40*/  HADD2.F32 R77, -RZ, R77.H0_H0 ;  /* 0x2000004dff4d7230 */ /* 0x000fe40000004100 */
[C---:B----4-:R-:W-:Y:S01]  /*0e50*/  FADD.FTZ R72, -R76.reuse, R72 ;  /* 0x000000484c487221 */ /* 0x050fe20000010100 */
[C---:B------:R-:W-:Y:S01]  /*0e60*/  FADD.FTZ R91, -R76.reuse, R74 ;  /* 0x0000004a4c5b7221 */ /* 0x040fe20000010100 */
[C---:B------:R-:W-:Y:S01]  /*0e70*/  FADD.FTZ R98, -R76.reuse, R75 ;  /* 0x0000004b4c627221 */ /* 0x040fe20000010100 */
[----:B------:R-:W-:Y:S02]  /*0e80*/  HADD2.F32 R74, -RZ, R100.H0_H0 ;  /* 0x20000064ff4a7230 */ /* 0x000fe40000004100 */
[----:B------:R-:W-:Y:S01]  /*0e90*/  FADD.FTZ R73, -R76, R73 ;  /* 0x000000494c497221 */ /* 0x000fe20000010100 */
[----:B------:R-:W-:Y:S02]  /*0ea0*/  HADD2.F32 R75, -RZ, R89.H0_H0 ;  /* 0x20000059ff4b7230 */ /* 0x000fe40000004100 */
[----:B0----5:R-:W-:Y:S01]  /*0eb0*/  FMUL.FTZ R94, R48, R77 ;  /* 0x0000004d305e7220 */ /* 0x021fe20000410000 */
[----:B------:R-:W-:Y:S01]  /*0ec0*/  FMUL.FTZ R89, R72, UR16 ;  /* 0x0000001048597c20 */ /* 0x000fe20008410000 */
[----:B------:R-:W-:Y:S01]  /*0ed0*/  SHF.R.U32.HI R78, RZ, 0x10, R79 ;  /* 0x00000010ff4e7819 */ /* 0x000fe2000001164f */
[----:B------:R-:W-:Y:S01]  /*0ee0*/  FMUL.FTZ R91, R91, UR16 ;  /* 0x000000105b5b7c20 */ /* 0x000fe20008410000 */
[----:B------:R-:W-:Y:S01]  /*0ef0*/  FMUL.FTZ R92, R73, UR16 ;  /* 0x00000010495c7c20 */ /* 0x000fe20008410000 */
[----:B------:R-:W-:Y:S01]  /*0f00*/  FMUL.FTZ R93, R49, R74 ;  /* 0x0000004a315d7220 */ /* 0x000fe20000410000 */
[----:B------:R-:W-:Y:S01]  /*0f10*/  FADD.FTZ R72, R99, R94 ;  /* 0x0000005e63487221 */ /* 0x000fe20000010000 */
[----:B------:R-:W-:Y:S01]  /*0f20*/  FFMA.FTZ R73, R89, R94, R102 ;  /* 0x0000005e59497223 */ /* 0x000fe20000010066 */
[----:B------:R-:W-:Y:S01]  /*0f30*/  FADD.FTZ R26, R26, R75 ;  /* 0x0000004b1a1a7221 */ /* 0x000fe20000010000 */
[-C--:B------:R-:W-:Y:S01]  /*0f40*/  FFMA.FTZ R38, R91, R75.reuse, R38 ;  /* 0x0000004b5b267223 */ /* 0x080fe20000010026 */
[----:B------:R-:W-:Y:S01]  /*0f50*/  FMUL.FTZ R96, R50, R75 ;  /* 0x0000004b32607220 */ /* 0x000fe20000410000 */
[----:B------:R-:W-:-:S02]  /*0f60*/  HADD2.F32 R76, -RZ, R78.H0_H0 ;  /* 0x2000004eff4c7230 */ /* 0x000fc40000004100 */
[----:B------:R-:W-:Y:S01]  /*0f70*/  FADD.FTZ R75, R72, R93 ;  /* 0x0000005d484b7221 */ /* 0x000fe20000010000 */
        /* <DEDUP_REMOVED lines=13> */
.L_x_2756:
[----:B------:R-:W-:Y:S05]  /*1050*/  BSYNC.RECONVERGENT B0 ;  /* 0x0000000000007941 */ /* 0x000fea0003800200 */
.L_x_2755:
        /* <DEDUP_REMOVED lines=32> */
.L_x_2758:
[----:B------:R-:W-:Y:S05]  /*1260*/  BSYNC.RECONVERGENT B0 ;  /* 0x0000000000007941 */ /* 0x000fea0003800200 */
.L_x_2757:
        /* <DEDUP_REMOVED lines=70> */
.L_x_2763:
        /* <DEDUP_REMOVED lines=31> */
.L_x_2762:
        /* <DEDUP_REMOVED lines=36> */
.L_x_2765:
        /* <DEDUP_REMOVED lines=31> */
.L_x_2761:
        /* <DEDUP_REMOVED lines=27> */
[----:B------:R-:W-:Y:S01]  /*1ea0*/  F2FP.F16.F32.PACK_AB R76, R11, R14 ;  /* 0x0000000e0b4c723e */ /* 0x000fe200000000ff */
        /* <DEDUP_REMOVED lines=18> */
[C---:B------:R-:W-:Y:S02]  /*1fd0*/  PRMT R13, R75.reuse, 0x7632, R13 ;  /* 0x000076324b0d7816 */ /* 0x040fe4000000000d */
[----:B------:R-:W-:Y:S02]  /*1fe0*/  PRMT R97, R75, 0x7610, R97 ;  /* 0x000076104b617816 */ /* 0x000fe40000000061 */
[C---:B------:R-:W-:Y:S02]  /*1ff0*/  PRMT R14, R72.reuse, 0x7632, R14 ;  /* 0x00007632480e7816 */ /* 0x040fe4000000000e */
[----:B------:R-:W-:Y:S01]  /*2000*/  PRMT R100, R72, 0x7610, R100 ;  /* 0x0000761048647816 */ /* 0x000fe20000000064 */
[----:B------:R-:W-:Y:S06]  /*2010*/  BRA `(.L_x_2764) ;  /* 0x0000000800147947 */ /* 0x000fec0003800000 */
.L_x_2767:
        /* <DEDUP_REMOVED lines=17> */
[----:B------:R-:W-:Y:S01]  /*2130*/  F2FP.F16.F32.PACK_AB R79, R11, R12 ;  /* 0x0000000c0b4f723e */ /* 0x000fe200000000ff */
        /* <DEDUP_REMOVED lines=25> */
.L_x_2766:
        /* <DEDUP_REMOVED lines=48> */
.L_x_2768:
        /* <DEDUP_REMOVED lines=41> */
[----:B------:R-:W-:-:S07]  /*2860*/  PRMT R100, R73, 0x7610, R100 ;  /* 0x0000761049647816 */ /* 0x000fce0000000064 */
.L_x_2764:
        /* <DEDUP_REMOVED lines=24> */
.L_x_2769:
[----:B------:R-:W-:-:S07]  /*29f0*/  VIADD R4, R4, 0x80 ;  /* 0x0000008004047836 */ /* 0x000fce0000000000 */
.L_x_2760:
[----:B------:R-:W-:Y:S05]  /*2a00*/  BSYNC.RECONVERGENT B0 ;  /* 0x0000000000007941 */ /* 0x000fea0003800200 */
.L_x_2759:
        /* <DEDUP_REMOVED lines=53> */
[----:B------:R-:W-:Y:S01]  /*2d60*/  PRMT R14, R100, 0x7632, R14 ;  /* 0x00007632640e7816 */ /* 0x000fe2000000000e */
[----:B------:R-:W-:Y:S06]  /*2d70*/  BRA `(.L_x_2775) ;  /* 0x00000010002c7947 */ /* 0x000fec0003800000 */
.L_x_2774:
        /* <DEDUP_REMOVED lines=43> */
.L_x_2773:
        /* <DEDUP_REMOVED lines=47> */
.L_x_2776:
        /* <DEDUP_REMOVED lines=43> */
.L_x_2772:
        /* <DEDUP_REMOVED lines=38> */
.L_x_2778:
        /* <DEDUP_REMOVED lines=31> */
.L_x_2777:
        /* <DEDUP_REMOVED lines=35> */
.L_x_2779:
        /* <DEDUP_REMOVED lines=30> */
.L_x_2775:
        /* <DEDUP_REMOVED lines=20> */
.L_x_2780:
[----:B------:R-:W-:-:S07]  /*3f70*/  VIADD R4, R4, 0x80 ;  /* 0x0000008004047836 */ /* 0x000fce0000000000 */
.L_x_2771:
[----:B------:R-:W-:Y:S05]  /*3f80*/  BSYNC.RECONVERGENT B0 ;  /* 0x0000000000007941 */ /* 0x000fea0003800200 */
.L_x_2770:
        /* <DEDUP_REMOVED lines=44> */
[----:B------:R-:W-:Y:S02]  /*4250*/  F2FP.F16.F32.PACK_AB R12, R11, R12 ;  /* 0x0000000c0b0c723e */ /* 0x000fe400000000ff */
        /* <DEDUP_REMOVED lines=12> */
.L_x_2785:
        /* <DEDUP_REMOVED lines=43> */
.L_x_2784:
        /* <DEDUP_REMOVED lines=49> */
.L_x_2787:
        /* <DEDUP_REMOVED lines=43> */
.L_x_2783:
        /* <DEDUP_REMOVED lines=38> */
.L_x_2789:
        /* <DEDUP_REMOVED lines=31> */
.L_x_2788:
        /* <DEDUP_REMOVED lines=35> */
.L_x_2790:
        /* <DEDUP_REMOVED lines=29> */
[----:B------:R-:W-:-:S07]  /*53e0*/  PRMT R78, R74, 0x7610, R78 ;  /* 0x000076104a4e7816 */ /* 0x000fce000000004e */
.L_x_2786:
        /* <DEDUP_REMOVED lines=20> */
.L_x_2782:
[----:B------:R-:W-:Y:S05]  /*5530*/  BSYNC.RECONVERGENT B0 ;  /* 0x0000000000007941 */ /* 0x000fea0003800200 */
.L_x_2781:
[----:B------:R-:W-:Y:S01]  /*5540*/  UPLOP3.LUT UP1, UPT, UPT, UPT, UP1, 0x40, 0x4 ;  /* 0x000000000004789c */ /* 0x000fe20003f2e810 */
[----:B------:R-:W-:Y:S10]  /*5550*/  BRA.U !UP2, `(.L_x_2791) ;  /* 0xffffffad0ab07547 */ /* 0x000ff4000b83ffff */
.L_x_2750:
        /* <DEDUP_REMOVED lines=25> */
.L_x_2792:
        /* <DEDUP_REMOVED lines=9> */
.L_x_3588:


//--------------------- .text._ZN10layer_norm22ln_bwd_finalize_kernelINS_22Kernel_traits_finalizeILj1536Ef6__halffS2_fjLb0ELj1024ELj4ENS_18Kernel_traits_baseILj1536EfS2_fS2_fjLj1024EEEEELb0ELb1EEEvNS_9BwdParamsE --------------------------
	.section	.text._ZN10layer_norm22ln_bwd_finalize_kernelINS_22Kernel_traits_finalizeILj1536Ef6__halffS2_fjLb0ELj1024ELj4ENS_18Kernel_traits_baseILj1536EfS2_fS2_fjLj1024EEEEELb0ELb1EEEvNS_9BwdParamsE,"ax",@progbits
	.align	128
        .global         _ZN10layer_norm22ln_bwd_finalize_kernelINS_22Kernel_traits_finalizeILj1536Ef6__halffS2_fjLb0ELj1024ELj4ENS_18Kernel_traits_baseILj1536EfS2_fS2_fjLj1024EEEEELb0ELb1EEEvNS_9BwdParamsE
        .type           _ZN10layer_norm22ln_bwd_finalize_kernelINS_22Kernel_traits_finalizeILj1536Ef6__halffS2_fjLb0ELj1024ELj4ENS_18Kernel_traits_baseILj1536EfS2_fS2_fjLj1024EEEEELb0ELb1EEEvNS_9BwdParamsE,@function
        .size           _ZN10layer_norm22ln_bwd_finalize_kernelINS_22Kernel_traits_finalizeILj1536Ef6__halffS2_fjLb0ELj1024ELj4ENS_18Kernel_traits_baseILj1536EfS2_fS2_fjLj1024EEEEELb0ELb1EEEvNS_9BwdParamsE,(.L_x_3589 - _ZN10layer_norm22ln_bwd_finalize_kernelINS_22Kernel_traits_finalizeILj1536Ef6__halffS2_fjLb0ELj1024ELj4ENS_18Kernel_traits_baseILj1536EfS2_fS2_fjLj1024EEEEELb0ELb1EEEvNS_9BwdParamsE)
        .other          _ZN10layer_norm22ln_bwd_finalize_kernelINS_22Kernel_traits_finalizeILj1536Ef6__halffS2_fjLb0ELj1024ELj4ENS_18Kernel_traits_baseILj1536EfS2_fS2_fjLj1024EEEEELb0ELb1EEEvNS_9BwdParamsE,@"STO_CUDA_ENTRY STV_DEFAULT"
_ZN10layer_norm22ln_bwd_finalize_kernelINS_22Kernel_traits_finalizeILj1536Ef6__halffS2_fjLb0ELj1024ELj4ENS_18Kernel_traits_baseILj1536EfS2_fS2_fjLj1024EEEEELb0ELb1EEEvNS_9BwdParamsE:
.text._ZN10layer_norm22ln_bwd_finalize_kernelINS_22Kernel_traits_finalizeILj1536Ef6__halffS2_fjLb0ELj1024ELj4ENS_18Kernel_traits_baseILj1536EfS2_fS2_fjLj1024EEEEELb0ELb1EEEvNS_9BwdParamsE:
        /* <DEDUP_REMOVED lines=81> */
.L_x_2797:
        /* <DEDUP_REMOVED lines=118> */
.L_x_2796:
[----:B------:R-:W-:Y:S05]  /*0c70*/  BSYNC.RECONVERGENT B1 ;  /* 0x0000000000017941 */ /* 0x000fea0003800200 */
.L_x_2795:
        /* <DEDUP_REMOVED lines=77> */
.L_x_2799:
[----:B------:R-:W-:Y:S05]  /*1150*/  BSYNC.RECONVERGENT B1 ;  /* 0x0000000000017941 */ /* 0x000fea0003800200 */
.L_x_2798:
        /* <DEDUP_REMOVED lines=38> */
.L_x_2801:
[----:B------:R-:W-:Y:S05]  /*13c0*/  BSYNC.RECONVERGENT B1 ;  /* 0x0000000000017941 */ /* 0x000fea0003800200 */
.L_x_2800:
        /* <DEDUP_REMOVED lines=8> */
.L_x_2802:
        /* <DEDUP_REMOVED lines=10> */
.L_x_2794:
[----:B------:R-:W-:Y:S05]  /*14f0*/  BSYNC.RECONVERGENT B0 ;  /* 0x0000000000007941 */ /* 0x000fea0003800200 */
.L_x_2793:
        /* <DEDUP_REMOVED lines=55> */
.L_x_2803:
        /* <DEDUP_REMOVED lines=9> */
.L_x_3589:


//--------------------- .text._ZN10layer_norm40ln_parallel_residual_bwd_finalize_kernelINS_22Kernel_traits_finalizeILj1536Ef6__halffS2_fjLb0ELj1024ELj4ENS_18Kernel_traits_baseILj1536EfS2_fS2_fjLj1024EEEEELb1EEEvNS_9BwdParamsE --------------------------
	.section	.text._ZN10layer_norm40ln_parallel_residual_bwd_finalize_kernelINS_22Kernel_traits_finalizeILj1536Ef6__halffS2_fjLb0ELj1024ELj4ENS_18Kernel_traits_baseILj1536EfS2_fS2_fjLj1024EEEEELb1EEEvNS_9BwdParamsE,"ax",@progbits
	.align	128
        .global         _ZN10layer_norm40ln_parallel_residual_bwd_finalize_kernelINS_22Kernel_traits_finalizeILj1536Ef6__halffS2_fjLb0ELj1024ELj4ENS_18Kernel_traits_baseILj1536EfS2_fS2_fjLj1024EEEEELb1EEEvNS_9BwdParamsE
        .type           _ZN10layer_norm40ln_parallel_residual_bwd_finalize_kernelINS_22Kernel_traits_finalizeILj1536Ef6__halffS2_fjLb0ELj1024ELj4ENS_18Kernel_traits_baseILj1536EfS2_fS2_fjLj1024EEEEELb1EEEvNS_9BwdParamsE,@function
        .size           _ZN10layer_norm40ln_parallel_residual_bwd_finalize_kernelINS_22Kernel_traits_finalizeILj1536Ef6__halffS2_fjLb0ELj1024ELj4ENS_18Kernel_traits_baseILj1536EfS2_fS2_fjLj1024EEEEELb1EEEvNS_9BwdParamsE,(.L_x_3590 - _ZN10layer_norm40ln_parallel_residual_bwd_finalize_kernelINS_22Kernel_traits_finalizeILj1536Ef6__halffS2_fjLb0ELj1024ELj4ENS_18Kernel_traits_baseILj1536EfS2_fS2_fjLj1024EEEEELb1EEEvNS_9BwdParamsE)
        .other          _ZN10layer_norm40ln_parallel_residual_bwd_finalize_kernelINS_22Kernel_traits_finalizeILj1536Ef6__halffS2_fjLb0ELj1024ELj4ENS_18Kernel_traits_baseILj1536EfS2_fS2_fjLj1024EEEEELb1EEEvNS_9BwdParamsE,@"STO_CUDA_ENTRY STV_DEFAULT"
_ZN10layer_norm40ln_parallel_residual_bwd_finalize_kernelINS_22Kernel_traits_finalizeILj1536Ef6__halffS2_fjLb0ELj1024ELj4ENS_18Kernel_traits_baseILj1536EfS2_fS2_fjLj1024EEEEELb1EEEvNS_9BwdParamsE:
.text._ZN10layer_norm40ln_parallel_residual_bwd_finalize_kernelINS_22Kernel_traits_finalizeILj1536Ef6__halffS2_fjLb0ELj1024ELj4ENS_18Kernel_traits_baseILj1536EfS2_fS2_fjLj1024EEEEELb1EEEvNS_9BwdParamsE:
        /* <DEDUP_REMOVED lines=60> */
.L_x_2808:
        /* <DEDUP_REMOVED lines=112> */
.L_x_2807:
[----:B------:R-:W-:Y:S05]  /*0ac0*/  BSYNC.RECONVERGENT B1 ;  /* 0x0000000000017941 */ /* 0x000fea0003800200 */
.L_x_2806:
        /* <DEDUP_REMOVED lines=66> */
.L_x_2810:
[----:B------:R-:W-:Y:S05]  /*0ef0*/  BSYNC.RECONVERGENT B1 ;  /* 0x0000000000017941 */ /* 0x000fea0003800200 */
.L_x_2809:
        /* <DEDUP_REMOVED lines=37> */
.L_x_2812:
[----:B------:R-:W-:Y:S05]  /*1150*/  BSYNC.RECONVERGENT B1 ;  /* 0x0000000000017941 */ /* 0x000fea0003800200 */
.L_x_2811:
        /* <DEDUP_REMOVED lines=19> */
.L_x_2805:
[----:B------:R-:W-:Y:S05]  /*1290*/  BSYNC.RECONVERGENT B0 ;  /* 0x0000000000007941 */ /* 0x000fea0003800200 */
.L_x_2804:
        /* <DEDUP_REMOVED lines=88> */
.L_x_2813:
        /* <DEDUP_REMOVED lines=14> */
.L_x_3590:


//--------------------- .text._ZN10layer_norm31ln_parallel_residual_bwd_kernelINS_13Kernel_traitsIf6__halffS2_fjLj1536ELj1ELj1ELj4ELj8ENS_18Kernel_traits_baseILj1536EfS2_fS2_fjLj128EEEEELb1ELb1ELb1EEEvNS_9BwdParamsE --------------------------
	.section	.text._ZN10layer_norm31ln_parallel_residual_bwd_kernelINS_13Kernel_traitsIf6__halffS2_fjLj1536ELj1ELj1ELj4ELj8ENS_18Kernel_traits_baseILj1536EfS2_fS2_fjLj128EEEEELb1ELb1ELb1EEEvNS_9BwdParamsE,"ax",@progbits
	.align	128
        .global         _ZN10layer_norm31ln_parallel_residual_bwd_kernelINS_13Kernel_traitsIf6__halffS2_fjLj1536ELj1ELj1ELj4ELj8ENS_18Kernel_traits_baseILj1536EfS2_fS2_fjLj128EEEEELb1ELb1ELb1EEEvNS_9BwdParamsE
        .type           _ZN10layer_norm31ln_parallel_residual_bwd_kernelINS_13Kernel_traitsIf6__halffS2_fjLj1536ELj1ELj1ELj4ELj8ENS_18Kernel_traits_baseILj1536EfS2_fS2_fjLj128EEEEELb1ELb1ELb1EEEvNS_9BwdParamsE,@function
        .size           _ZN10layer_norm31ln_parallel_residual_bwd_kernelINS_13Kernel_traitsIf6__halffS2_fjLj1536ELj1ELj1ELj4ELj8ENS_18Kernel_traits_baseILj1536EfS2_fS2_fjLj128EEEEELb1ELb1ELb1EEEvNS_9BwdParamsE,(.L_x_3591 - _ZN10layer_norm31ln_parallel_residual_bwd_kernelINS_13Kernel_traitsIf6__halffS2_fjLj1536ELj1ELj1ELj4ELj8ENS_18Kernel_traits_baseILj1536EfS2_fS2_fjLj128EEEEELb1ELb1ELb1EEEvNS_9BwdParamsE)
        .other          _ZN10layer_norm31ln_parallel_residual_bwd_kernelINS_13Kernel_traitsIf6__halffS2_fjLj1536ELj1ELj1ELj4ELj8ENS_18Kernel_traits_baseILj1536EfS2_fS2_fjLj128EEEEELb1ELb1ELb1EEEvNS_9BwdParamsE,@"STO_CUDA_ENTRY STV_DEFAULT"
_ZN10layer_norm31ln_parallel_residual_bwd_kernelINS_13Kernel_traitsIf6__halffS2_fjLj1536ELj1ELj1ELj4ELj8ENS_18Kernel_traits_baseILj1536EfS2_fS2_fjLj128EEEEELb1ELb1ELb1EEEvNS_9BwdParamsE:
.text._ZN10layer_norm31ln_parallel_residual_bwd_kernelINS_13Kernel_traitsIf6__halffS2_fjLj1536ELj1ELj1ELj4ELj8ENS_18Kernel_traits_baseILj1536EfS2_fS2_fjLj128EEEEELb1ELb1ELb1EEEvNS_9BwdParamsE:
        /* <DEDUP_REMOVED lines=50> */
.L_x_2842:
[----:B01----:R-:W1:Y:S01]  /*0320*/  LDC.64 R32, c[0x0][0x3a8] ;  /* 0x0000ea00ff207b82 */ /* 0x003e620000000a00 */
[----:B------:R-:W-:Y:S02]  /*0330*/  UIMAD UR5, UR4, UR24, URZ ;  /* 0x00000018040572a4 */ /* 0x000fe4000f8e02ff */
[----:B0-----:R-:W-:Y:S02]  /*0340*/  UIMAD.WIDE UR16, UR4, 0x4, UR12 ;  /* 0x00000004041078a5 */ /* 0x001fe4000f8e020c */
[----:B------:R-:W-:Y:S02]  /*0350*/  USHF.R.S32.HI UR6, URZ, 0x1f, UR5 ;  /* 0x0000001fff067899 */ /* 0x000fe40008011405 */
[----:B------:R-:W-:Y:S01]  /*0360*/  UIMAD.WIDE UR18, UR4, 0x4, UR14 ;  /* 0x00000004041278a5 */ /* 0x000fe2000f8e020e */
[----:B--2---:R-:W0:Y:S01]  /*0370*/  LDC.64 R2, c[0x0][0x428] ;  /* 0x00010a00ff027b82 */ /* 0x004e220000000a00 */
[----:B------:R-:W-:Y:S01]  /*0380*/  ULEA.HI UR6, UR6, UR5, URZ, 0x2 ;  /* 0x0000000506067291 */ /* 0x000fe2000f8f10ff */
[----:B------:R-:W-:Y:S01]  /*0390*/  MOV R34, UR16 ;  /* 0x0000001000227c02 */ /* 0x000fe20008000f00 */
[----:B------:R-:W-:-:S04]  /*03a0*/  IMAD.U32 R35, RZ, RZ, UR17 ;  /* 0x00000011ff237e24 */ /* 0x000fc8000f8e00ff */
        /* <DEDUP_REMOVED lines=11> */
[----:B------:R-:W-:Y:S01]  /*0460*/  IMAD.WIDE.U32 R36, R85, 0x10, R32 ;  /* 0x0000001055247825 */ /* 0x000fe200078e0020 */
[----:B------:R-:W-:-:S03]  /*0470*/  IADD3 R87, PT, PT, R83, 0x100, RZ ;  /* 0x0000010053577810 */ /* 0x000fc60007ffe0ff */
[--C-:B0-----:R-:W-:Y:S02]  /*0480*/  IMAD.WIDE.U32 R54, R83, 0x8, R2.reuse ;  /* 0x0000000853367825 */ /* 0x101fe400078e0002 */
[----:B------:R-:W3:Y:S02]  /*0490*/  LDG.E.128 R36, desc[UR20][R36.64] ;  /* 0x0000001424247981 */ /* 0x000ee4000c1e1d00 */
[----:B------:R-:W-:Y:S02]  /*04a0*/  IMAD.WIDE.U32 R44, R85, 0x8, R2 ;  /* 0x00000008552c7825 */ /* 0x000fe400078e0002 */
[----:B------:R-:W3:Y:S02]  /*04b0*/  LDG.E.64 R54, desc[UR20][R54.64] ;  /* 0x0000001436367981 */ /* 0x000ee4000c1e1b00 */
[C---:B------:R-:W-:Y:S02]  /*04c0*/  IMAD.WIDE.U32 R32, R87.reuse, 0x10, R32 ;  /* 0x0000001057207825 */ /* 0x040fe400078e0020 */
[----:B------:R-:W3:Y:S02]  /*04d0*/  LDG.E.64 R44, desc[UR20][R44.64] ;  /* 0x000000142c2c7981 */ /* 0x000ee4000c1e1b00 */
[----:B------:R-:W-:-:S02]  /*04e0*/  IMAD.WIDE.U32 R2, R87, 0x8, R2 ;  /* 0x0000000857027825 */ /* 0x000fc400078e0002 */
[----:B------:R-:W3:Y:S04]  /*04f0*/  LDG.E.128 R32, desc[UR20][R32.64] ;  /* 0x0000001420207981 */ /* 0x000ee8000c1e1d00 */
[----:B------:R-:W3:Y:S01]  /*0500*/  LDG.E.64 R2, desc[UR20][R2.64] ;  /* 0x0000001402027981 */ /* 0x000ee2000c1e1b00 */
[----:B------:R-:W-:Y:S02]  /*0510*/  ISETP.NE.U32.AND P2, PT, RZ, UR22, PT ;  /* 0x00000016ff007c0c */ /* 0x000fe4000bf45070 */
[----:B------:R-:W-:Y:S02]  /*0520*/  ISETP.NE.AND.EX P1, PT, RZ, UR29, PT, P1 ;  /* 0x0000001dff007c0c */ /* 0x000fe4000bf25310 */
        /* <DEDUP_REMOVED lines=12> */
[----:B------:R-:W-:Y:S02]  /*05f0*/  PLOP3.LUT P0, PT, PT, PT, PT, 0x80, 0x8 ;  /* 0x000000000008781c */ /* 0x000fe40003f0f070 */
        /* <DEDUP_REMOVED lines=13> */
[----:B------:R-:W-:Y:S02]  /*06d0*/  IMAD.MOV.U32 R98, RZ, RZ, R54 ;  /* 0x000000ffff627224 */ /* 0x000fe400078e0036 */
[----:B------:R-:W-:-:S04]  /*06e0*/  IMAD.WIDE.U32 R36, R83, 0x4, R48 ;  /* 0x0000000453247825 */ /* 0x000fc800078e0030 */
[----:B------:R-:W-:Y:S01]  /*06f0*/  IMAD.WIDE.U32 R38, R85, 0x4, R48 ;  /* 0x0000000455267825 */ /* 0x000fe200078e0030 */
[----:B------:R-:W-:-:S03]  /*0700*/  SHF.R.U64 R54, R54, 0x10, R55 ;  /* 0x0000001036367819 */ /* 0x000fc60000001237 */
[----:B------:R-:W-:-:S04]  /*0710*/  IMAD.WIDE.U32 R48, R87, 0x4, R48 ;  /* 0x0000000457307825 */ /* 0x000fc800078e0030 */
[----:B------:R-:W-:Y:S01]  /*0720*/  FMUL.FTZ R108, R93, UR16 ;  /* 0x000000105d6c7c20 */ /* 0x000fe20008410000 */
[--C-:B------:R-:W-:Y:S01]  /*0730*/  SHF.R.U64 R105, R44, 0x10, R45.reuse ;  /* 0x000000102c697819 */ /* 0x100fe2000000122d */
[----:B------:R-:W-:Y:S01]  /*0740*/  HADD2.F32 R93, -RZ, R98.H0_H0 ;  /* 0x20000062ff5d7230 */ /* 0x000fe20000004100 */
[--C-:B------:R-:W-:Y:S01]  /*0750*/  SHF.R.U32.HI R107, RZ, 0x10, R45.reuse ;  /* 0x00000010ff6b7819 */ /* 0x100fe2000001162d */
[----:B------:R-:W-:Y:S01]  /*0760*/  IMAD.MOV.U32 R106, RZ, RZ, R45 ;  /* 0x000000ffff6a7224 */ /* 0x000fe200078e002d */
[----:B------:R3:W5:Y:S01]  /*0770*/  LDG.E R48, desc[UR20][R48.64] ;  /* 0x0000001430307981 */ /* 0x000762000c1e1900 */
[----:B------:R-:W-:Y:S02]  /*0780*/  IMAD.MOV.U32 R99, RZ, RZ, R55 ;  /* 0x000000ffff637224 */ /* 0x000fe400078e0037 */
[C---:B------:R-:W-:Y:S01]  /*0790*/  FADD.FTZ R35, -R0.reuse, R35 ;  /* 0x0000002300237221 */ /* 0x040fe20000010100 */
[----:B------:R4:W5:Y:S01]  /*07a0*/  LDG.E R45, desc[UR20][R36.64] ;  /* 0x00000014242d7981 */ /* 0x000962000c1e1900 */
[----:B------:R-:W-:Y:S01]  /*07b0*/  HADD2.F32 R98, -RZ, R54.H0_H0 ;  /* 0x20000036ff627230 */ /* 0x000fe20000004100 */
[----:B------:R-:W-:Y:S01]  /*07c0*/  SHF.R.U32.HI R55, RZ, 0x10, R55 ;  /* 0x00000010ff377819 */ /* 0x000fe20000011637 */
[C---:B---3--:R-:W-:Y:S01]  /*07d0*/  FADD.FTZ R49, -R0.reuse, R32 ;  /* 0x0000002000317221 */ /* 0x048fe20000010100 */
[C---:B----4-:R-:W-:Y:S01]  /*07e0*/  FADD.FTZ R37, -R0.reuse, R33 ;  /* 0x0000002100257221 */ /* 0x050fe20000010100 */
[----:B------:R-:W-:Y:S01]  /*07f0*/  FADD.FTZ R36, -R0, R34 ;  /* 0x0000002200247221 */ /* 0x000fe20000010100 */
[----:B------:R-:W-:Y:S01]  /*0800*/  FMUL.FTZ R0, R95, UR16 ;  /* 0x000000105f007c20 */ /* 0x000fe20008410000 */
[----:B------:R-:W-:Y:S01]  /*0810*/  FMUL.FTZ R95, R12, R93 ;  /* 0x0000005d0c5f7220 */ /* 0x000fe20000410000 */
[----:B------:R-:W-:Y:S01]  /*0820*/  IMAD.MOV.U32 R104, RZ, RZ, R44 ;  /* 0x000000ffff687224 */ /* 0x000fe200078e002c */
[----:B------:R-:W-:Y:S01]  /*0830*/  MOV R34, R2 ;  /* 0x0000000200227202 */ /* 0x000fe20000000f00 */
[----:B------:R3:W5:Y:S01]  /*0840*/  LDG.E R44, desc[UR20][R38.64] ;  /* 0x00000014262c7981 */ /* 0x000762000c1e1900 */
[----:B------:R-:W-:Y:S01]  /*0850*/  SHF.R.U64 R33, R2, 0x10, R3 ;  /* 0x0000001002217819 */ /* 0x000fe20000001203 */
[----:B------:R-:W-:-:S02]  /*0860*/  HADD2.F32 R99, -RZ, R99.H0_H0 ;  /* 0x20000063ff637230 */ /* 0x000fc40000004100 */
[----:B------:R-:W-:Y:S01]  /*0870*/  FMUL.FTZ R110, R97, UR16 ;  /* 0x00000010616e7c20 */ /* 0x000fe20008410000 */
[--C-:B------:R-:W-:Y:S01]  /*0880*/  IMAD.MOV.U32 R32, RZ, RZ, R3.reuse ;  /* 0x000000ffff207224 */ /* 0x100fe200078e0003 */
[----:B------:R-:W-:Y:S01]  /*0890*/  SHF.R.U32.HI R2, RZ, 0x10, R3 ;  /* 0x00000010ff027819 */ /* 0x000fe20000011603 */
[----:B------:R-:W-:Y:S01]  /*08a0*/  FMUL.FTZ R97, R13, R98 ;  /* 0x000000620d617220 */ /* 0x000fe20000410000 */
[----:B------:R-:W-:Y:S01]  /*08b0*/  FFMA.FTZ R3, R0, R95, RZ ;  /* 0x0000005f00037223 */ /* 0x000fe200000100ff */
[----:B-1----:R-:W-:-:S04]  /*08c0*/  @P2 IMAD.WIDE.U32 R42, R85, 0x10, R42 ;  /* 0x00000010552a2825 */ /* 0x002fc800078e002a */
[----:B---3--:R-:W-:Y:S01]  /*08d0*/  FADD.FTZ R38, RZ, R95 ;  /* 0x0000005fff267221 */ /* 0x008fe20000010000 */
[----:B------:R-:W-:Y:S01]  /*08e0*/  FMUL.FTZ R112, R14, R99 ;  /* 0x000000630e707220 */ /* 0x000fe20000410000 */
[----:B------:R-:W-:Y:S02]  /*08f0*/  HADD2.F32 R111, -RZ, R55.H0_H0 ;  /* 0x20000037ff6f7230 */ /* 0x000fe40000004100 */
[----:B------:R-:W-:Y:S01]  /*0900*/  FMUL.FTZ R57, R96, UR16 ;  /* 0x0000001060397c20 */ /* 0x000fe20008410000 */
[----:B------:R-:W-:Y:S01]  /*0910*/  FADD.FTZ R39, R38, R97 ;  /* 0x0000006126277221 */ /* 0x000fe20000010000 */
[----:B------:R-:W-:Y:S01]  /*0920*/  FFMA.FTZ R38, R108, R97, R3 ;  /* 0x000000616c267223 */ /* 0x000fe20000010003 */
[----:B--2---:R-:W-:Y:S01]  /*0930*/  @P2 IMAD.WIDE.U32 R40, R83, 0x10, R40 ;  /* 0x0000001053282825 */ /* 0x004fe200078e0028 */
[----:B------:R1:W5:Y:S03]  /*0940*/  @P2 LDG.E.128 R20, desc[UR20][R42.64] ;  /* 0x000000142a142981 */ /* 0x000366000c1e1d00 */
[----:B------:R-:W-:Y:S01]  /*0950*/  FMUL.FTZ R109, R15, R111 ;  /* 0x0000006f0f6d7220 */ /* 0x000fe20000410000 */
[----:B------:R-:W-:-:S02]  /*0960*/  HADD2.F32 R104, -RZ, R104.H0_H0 ;  /* 0x20000068ff687230 */ /* 0x000fc40000004100 */
[----:B------:R-:W-:Y:S01]  /*0970*/  FFMA.FTZ R3, R57, R112, R38 ;  /* 0x0000007039037223 */ /* 0x000fe20000010026 */
[----:B------:R-:W-:Y:S01]  /*0980*/  HADD2.F32 R105, -RZ, R105.H0_H0 ;  /* 0x20000069ff697230 */ /* 0x000fe20000004100 */
[----:B------:R2:W5:Y:S01]  /*0990*/  @P2 LDG.E.128 R16, desc[UR20][R40.64] ;  /* 0x0000001428102981 */ /* 0x000562000c1e1d00 */
[----:B-1----:R-:W-:Y:S01]  /*09a0*/  FADD.FTZ R42, R39, R112 ;  /* 0x00000070272a7221 */ /* 0x002fe20000010000 */
[----:B------:R-:W-:Y:S01]  /*09b0*/  FMUL.FTZ R96, R8, R104 ;  /* 0x0000006808607220 */ /* 0x000fe20000410000 */
[----:B------:R-:W-:Y:S02]  /*09c0*/  FFMA.FTZ R38, R110, R109, R3 ;  /* 0x0000006d6e267223 */ /* 0x000fe40000010003 */
[----:B------:R-:W-:Y:S01]  /*09d0*/  FADD.FTZ R39, R42, R109 ;  /* 0x0000006d2a277221 */ /* 0x000fe20000010000 */
[----:B--2---:R-:W-:Y:S01]  /*09e0*/  FMUL.FTZ R41, R100, UR16 ;  /* 0x0000001064297c20 */ /* 0x004fe20008410000 */
[----:B------:R-:W-:Y:S02]  /*09f0*/  HADD2.F32 R106, -RZ, R106.H0_H0 ;  /* 0x2000006aff6a7230 */ /* 0x000fe40000004100 */
[----:B------:R-:W-:Y:S01]  /*0a00*/  FMUL.FTZ R56, R9, R105 ;  /* 0x0000006909387220 */ /* 0x000fe20000410000 */
[----:B------:R-:W-:Y:S01]  /*0a10*/  FADD.FTZ R3, R39, R96 ;  /* 0x0000006027037221 */ /* 0x000fe20000010000 */
[----:B------:R-:W-:Y:S01]  /*0a20*/  FMUL.FTZ R101, R101, UR16 ;  /* 0x0000001065657c20 */ /* 0x000fe20008410000 */
[----:B------:R-:W-:Y:S01]  /*0a30*/  FFMA.FTZ R38, R41, R96, R38 ;  /* 0x0000006029267223 */ /* 0x000fe20000010026 */
[----:B------:R-:W-:-:S02]  /*0a40*/  HADD2.F32 R107, -RZ, R107.H0_H0 ;  /* 0x2000006bff6b7230 */ /* 0x000fc40000004100 */
[----:B------:R-:W-:Y:S01]  /*0a50*/  FMUL.FTZ R54, R10, R106 ;  /* 0x0000006a0a367220 */ /* 0x000fe20000410000 */
[----:B------:R-:W-:Y:S01]  /*0a60*/  FADD.FTZ R3, R3, R56 ;  /* 0x0000003803037221 */ /* 0x000fe20000010000 */
[----:B------:R-:W-:Y:S01]  /*0a70*/  FMUL.FTZ R53, R102, UR16 ;  /* 0x0000001066357c20 */ /* 0x000fe20008410000 */
[----:B------:R-:W-:Y:S01]  /*0a80*/  FFMA.FTZ R38, R101, R56, R38 ;  /* 0x0000003865267223 */ /* 0x000fe20000010026 */
[----:B------:R-:W-:Y:S01]  /*0a90*/  FMUL.FTZ R52, R103, UR16 ;  /* 0x0000001067347c20 */ /* 0x000fe20008410000 */
[----:B------:R-:W-:Y:S02]  /*0aa0*/  HADD2.F32 R103, -RZ, R34.H0_H0 ;  /* 0x20000022ff677230 */ /* 0x000fe40000004100 */
[----:B------:R-:W-:Y:S01]  /*0ab0*/  FMUL.FTZ R55, R11, R107 ;  /* 0x0000006b0b377220 */ /* 0x000fe20000410000 */
[----:B------:R-:W-:Y:S01]  /*0ac0*/  FADD.FTZ R34, R3, R54 ;  /* 0x0000003603227221 */ /* 0x000fe20000010000 */
[----:B------:R-:W-:Y:S01]  /*0ad0*/  FFMA.FTZ R3, R53, R54, R38 ;  /* 0x0000003635037223 */ /* 0x000fe20000010026 */
[----:B------:R-:W-:Y:S01]  /*0ae0*/  FMUL.FTZ R40, R49, UR16 ;  /* 0x0000001031287c20 */ /* 0x000fe20008410000 */
[----:B------:R-:W-:-:S02]  /*0af0*/  HADD2.F32 R100, -RZ, R33.H0_H0 ;  /* 0x20000021ff647230 */ /* 0x000fc40000004100 */
[----:B------:R-:W-:Y:S01]  /*0b00*/  FMUL.FTZ R49, R4, R103 ;  /* 0x0000006704317220 */ /* 0x000fe20000410000 */
[----:B------:R-:W-:Y:S01]  /*0b10*/  FADD.FTZ R34, R34, R55 ;  /* 0x0000003722227221 */ /* 0x000fe20000010000 */
[----:B------:R-:W-:Y:S01]  /*0b20*/  FFMA.FTZ R33, R52, R55, R3 ;  /* 0x0000003734217223 */ /* 0x000fe20000010003 */
[----:B0-----:R-:W-:-:S04]  /*0b30*/  @P2 IMAD.WIDE.U32 R46, R87, 0x10, R46 ;  /* 0x00000010572e2825 */ /* 0x001fc800078e002e */
[----:B------:R-:W-:Y:S01]  /*0b40*/  FMUL.FTZ R42, R5, R100 ;  /* 0x00000064052a7220 */ /* 0x000fe20000410000 */
[----:B------:R-:W-:Y:S01]  /*0b50*/  FADD.FTZ R3, R34, R49 ;  /* 0x0000003122037221 */ /* 0x000fe20000010000 */
[----:B------:R-:W-:Y:S02]  /*0b60*/  HADD2.F32 R102, -RZ, R32.H0_H0 ;  /* 0x20000020ff667230 */ /* 0x000fe40000004100 */
[----:B------:R-:W-:Y:S01]  /*0b70*/  FMUL.FTZ R43, R37, UR16 ;  /* 0x00000010252b7c20 */ /* 0x000fe20008410000 */
[----:B------:R-:W-:Y:S01]  /*0b80*/  FFMA.FTZ R32, R40, R49, R33 ;  /* 0x0000003128207223 */ /* 0x000fe20000010021 */
[----:B------:R0:W5:Y:S01]  /*0b90*/  @P2 LDG.E.128 R24, desc[UR20][R46.64] ;  /* 0x000000142e182981 */ /* 0x000162000c1e1d00 */
[----:B------:R-:W-:Y:S02]  /*0ba0*/  HADD2.F32 R113, -RZ, R2.H0_H0 ;  /* 0x20000002ff717230 */ /* 0x000fe40000004100 */
        /* <DEDUP_REMOVED lines=25> */
[----:B------:R-:W-:Y:S01]  /*0d40*/  @!P4 PLOP3.LUT P0, PT, P3, PT, PT, 0x80, 0x8 ;  /* 0x000000000008c81c */ /* 0x000fe20001f0f070 */
[----:B0-----:R-:W-:Y:S01]  /*0d50*/  FADD.FTZ R32, R37, R2 ;  /* 0x0000000225207221 */ /* 0x001fe20000010000 */
[----:B-1----:R-:W-:Y:S01]  /*0d60*/  FADD.FTZ R33, R36, R3 ;  /* 0x0000000324217221 */ /* 0x002fe20000010000 */
[----:B------:R-:W-:-:S03]  /*0d70*/  MOV R2, 0x400 ;  /* 0x0000040000027802 */ /* 0x000fc60000000f00 */
[----:B------:R-:W0:Y:S04]  /*0d80*/  SHFL.DOWN PT, R3, R32, 0x1, 0x1f ;  /* 0x08201f0020037f89 */ /* 0x000e2800000e0000 */
[----:B------:R-:W1:Y:S01]  /*0d90*/  SHFL.DOWN PT, R34, R33, 0x1, 0x1f ;  /* 0x08201f0021227f89 */ /* 0x000e6200000e0000 */
[----:B--2---:R-:W-:-:S05]  /*0da0*/  LEA R37, R39, R2, 0x18 ;  /* 0x0000000227257211 */ /* 0x004fca00078ec0ff */
[----:B------:R-:W-:-:S04]  /*0db0*/  VIADD R35, R37, 0x1820 ;  /* 0x0000182025237836 */ /* 0x000fc80000000000 */
[----:B------:R-:W-:Y:S02]  /*0dc0*/  @!P4 IMAD.MOV.U32 R2, RZ, RZ, R35 ;  /* 0x000000ffff02c224 */ /* 0x000fe400078e0023 */
[----:B------:R-:W-:-:S05]  /*0dd0*/  @!P0 VIADD R2, R37, 0x1800 ;  /* 0x0000180025028836 */ /* 0x000fca0000000000 */
[----:B------:R-:W-:Y:S01]  /*0de0*/  @!P4 MOV R114, R2 ;  /* 0x000000020072c202 */ /* 0x000fe20000000f00 */
[----:B0-----:R-:W-:-:S04]  /*0df0*/  FADD.FTZ R2, R32, R3 ;  /* 0x0000000320027221 */ /* 0x001fc80000010000 */
[----:B------:R-:W-:Y:S02]  /*0e00*/  @!P4 IMAD R114, R61, 0x8, R114 ;  /* 0x000000083d72c824 */ /* 0x000fe400078e0272 */
[----:B-1----:R-:W-:-:S05]  /*0e10*/  FADD.FTZ R3, R33, R34 ;  /* 0x0000002221037221 */ /* 0x002fca0000010000 */
[----:B------:R-:W-:Y:S01]  /*0e20*/  @!P4 STS.64 [R114], R2 ;  /* 0x000000027200c388 */ /* 0x000fe20000000a00 */
[C---:B------:R-:W-:Y:S01]  /*0e30*/  @!P3 VIADD R35, R37.reuse, 0x1800 ;  /* 0x000018002523b836 */ /* 0x040fe20000000000 */
        /* <DEDUP_REMOVED lines=85> */
.L_x_2817:
        /* <DEDUP_REMOVED lines=31> */
.L_x_2816:
        /* <DEDUP_REMOVED lines=36> */
.L_x_2819:
        /* <DEDUP_REMOVED lines=31> */
.L_x_2815:
        /* <DEDUP_REMOVED lines=52> */
.L_x_2821:
        /* <DEDUP_REMOVED lines=23> */
[----:B------:R-:W-:-:S02]  /*1e60*/  F2FP.F16.F32.PACK_AB R34, R2, R3 ;  /* 0x000000030222723e */ /* 0x000fc400000000ff */
[C---:B------:R-:W-:Y:S02]  /*1e70*/  FSEL R2, R0.reuse, RZ, P4 ;  /* 0x000000ff00027208 */ /* 0x040fe40002000000 */
[----:B------:R-:W-:Y:S01]  /*1e80*/  FSEL R3, R0, RZ, P6 ;  /* 0x000000ff00037208 */ /* 0x000fe20003000000 */
[----:B------:R-:W-:Y:S01]  /*1e90*/  FMUL.FTZ R0, R30, UR8 ;  /* 0x000000081e007c20 */ /* 0x000fe20008410000 */
        /* <DEDUP_REMOVED lines=17> */
.L_x_2820:
        /* <DEDUP_REMOVED lines=49> */
.L_x_2822:
        /* <DEDUP_REMOVED lines=42> */
[----:B------:R-:W-:-:S07]  /*2560*/  PRMT R39, R33, 0x7610, R39 ;  /* 0x0000761021277816 */ /* 0x000fce0000000027 */
.L_x_2818:
        /* <DEDUP_REMOVED lines=22> */
.L_x_2823:
        /* <DEDUP_REMOVED lines=39> */
[----:B------:R-:W-:Y:S02]  /*2940*/  PRMT R91, R39, 0x7632, R91 ;  /* 0x00007632275b7816 */ /* 0x000fe4000000005b */
[C---:B------:R-:W-:Y:S02]  /*2950*/  PRMT R92, R34.reuse, 0x7632, R92 ;  /* 0x00007632225c7816 */ /* 0x040fe4000000005c */
[----:B------:R-:W-:-:S02]  /*2960*/  PRMT R0, R34, 0x7610, R0 ;  /* 0x0000761022007816 */ /* 0x000fc40000000000 */
[----:B------:R-:W-:Y:S02]  /*2970*/  PRMT R89, R36, 0x7632, R89 ;  /* 0x0000763224597816 */ /* 0x000fe40000000059 */
[C---:B------:R-:W-:Y:S02]  /*2980*/  PRMT R84, R32.reuse, 0x7632, R84 ;  /* 0x0000763220547816 */ /* 0x040fe40000000054 */
[----:B------:R-:W-:Y:S01]  /*2990*/  PRMT R37, R32, 0x7610, R37 ;  /* 0x0000761020257816 */ /* 0x000fe20000000025 */
[----:B------:R-:W-:Y:S06]  /*29a0*/  BRA `(.L_x_2827) ;  /* 0x0000001000107947 */ /* 0x000fec0003800000 */
.L_x_2826:
        /* <DEDUP_REMOVED lines=45> */
.L_x_2825:
        /* <DEDUP_REMOVED lines=44> */
.L_x_2828:
        /* <DEDUP_REMOVED lines=45> */
.L_x_2824:
        /* <DEDUP_REMOVED lines=33> */
.L_x_2830:
        /* <DEDUP_REMOVED lines=28> */
[C---:B0-----:R-:W-:Y:S02]  /*35e0*/  PRMT R37, R52.reuse, 0x7632, R37 ;  /* 0x0000763234257816 */ /* 0x041fe40000000025 */
[----:B------:R-:W-:Y:S01]  /*35f0*/  PRMT R36, R52, 0x7610, R36 ;  /* 0x0000761034247816 */ /* 0x000fe20000000024 */
[----:B------:R-:W-:Y:S06]  /*3600*/  BRA `(.L_x_2827) ;  /* 0x0000000000f87947 */ /* 0x000fec0003800000 */
.L_x_2829:
        /* <DEDUP_REMOVED lines=32> */
.L_x_2831:
        /* <DEDUP_REMOVED lines=29> */
[----:B------:R-:W-:-:S07]  /*39e0*/  PRMT R36, R52, 0x7610, R36 ;  /* 0x0000761034247816 */ /* 0x000fce0000000024 */
.L_x_2827:
        /* <DEDUP_REMOVED lines=19> */
.L_x_2832:
        /* <DEDUP_REMOVED lines=22> */
[----:B------:R-:W-:Y:S01]  /*3c80*/  F2FP.F16.F32.PACK_AB R36, R31, R30 ;  /* 0x0000001e1f24723e */ /* 0x000fe200000000ff */
        /* <DEDUP_REMOVED lines=24> */
.L_x_2835:
        /* <DEDUP_REMOVED lines=30> */
[C---:B------:R-:W-:Y:S02]  /*3ff0*/  FSEL R0, R47.reuse, RZ, P2 ;  /* 0x000000ff2f007208 */ /* 0x040fe40001000000 */
        /* <DEDUP_REMOVED lines=14> */
.L_x_2834:
        /* <DEDUP_REMOVED lines=45> */
.L_x_2837:
        /* <DEDUP_REMOVED lines=22> */
[----:B------:R-:W-:Y:S02]  /*4510*/  F2FP.F16.F32.PACK_AB R43, R43, R0 ;  /* 0x000000002b2b723e */ /* 0x000fe400000000ff */
[C---:B------:R-:W-:Y:S02]  /*4520*/  FSEL R0, R40.reuse, RZ, P5 ;  /* 0x000000ff28007208 */ /* 0x040fe40002800000 */
[----:B01----:R-:W-:Y:S02]  /*4530*/  FSEL R33, R40, RZ, P6 ;  /* 0x000000ff28217208 */ /* 0x003fe40003000000 */
        /* <DEDUP_REMOVED lines=19> */
.L_x_2833:
        /* <DEDUP_REMOVED lines=33> */
.L_x_2839:
        /* <DEDUP_REMOVED lines=27> */
[----:B0-----:R-:W-:Y:S02]  /*4a30*/  PRMT R37, R42, 0x7610, R37 ;  /* 0x000076102a257816 */ /* 0x001fe40000000025 */
[----:B------:R-:W-:-:S02]  /*4a40*/  PRMT R39, R38, 0x7632, R39 ;  /* 0x0000763226277816 */ /* 0x000fc40000000027 */
[----:B------:R-:W-:Y:S01]  /*4a50*/  PRMT R36, R38, 0x7610, R36 ;  /* 0x0000761026247816 */ /* 0x000fe20000000024 */
[----:B------:R-:W-:Y:S06]  /*4a60*/  BRA `(.L_x_2836) ;  /* 0x0000000000f87947 */ /* 0x000fec0003800000 */
.L_x_2838:
        /* <DEDUP_REMOVED lines=32> */
.L_x_2840:
        /* <DEDUP_REMOVED lines=29> */
[----:B------:R-:W-:-:S07]  /*4e40*/  PRMT R36, R38, 0x7610, R36 ;  /* 0x0000761026247816 */ /* 0x000fce0000000024 */
.L_x_2836:
        /* <DEDUP_REMOVED lines=19> */
.L_x_2841:
[----:B------:R-:W-:Y:S01]  /*4f80*/  PLOP3.LUT P3, PT, P3, PT, PT, 0x8, 0x80 ;  /* 0x000000000080781c */ /* 0x000fe20001f6e170 */
[----:B------:R-:W-:-:S12]  /*4f90*/  BRA.U !UP1, `(.L_x_2842) ;  /* 0xffffffb109e07547 */ /* 0x000fd8000b83ffff */
        /* <DEDUP_REMOVED lines=22> */
.L_x_2814:
        /* <DEDUP_REMOVED lines=14> */
.L_x_2843:
        /* <DEDUP_REMOVED lines=10> */
.L_x_3591:


//--------------------- .text._ZN10layer_norm31ln_parallel_residual_bwd_kernelINS_13Kernel_traitsI6__halfffffjLj1536ELj1ELj1ELj4ELj16ENS_18Kernel_traits_baseILj1536ES2_ffffjLj128EEEEELb0ELb0ELb0EEEvNS_9BwdParamsE --------------------------
	.section	.text._ZN10layer_norm31ln_parallel_residual_bwd_kernelINS_13Kernel_traitsI6__halfffffjLj1536ELj1ELj1ELj4ELj16ENS_18Kernel_traits_baseILj1536ES2_ffffjLj128EEEEELb0ELb0ELb0EEEvNS_9BwdParamsE,"ax",@progbits
	.align	128
        .global         _ZN10layer_norm31ln_parallel_residual_bwd_kernelINS_13Kernel_traitsI6__halfffffjLj1536ELj1ELj1ELj4ELj16ENS_18Kernel_traits_baseILj1536ES2_ffffjLj128EEEEELb0ELb0ELb0EEEvNS_9BwdParamsE
        .type           _ZN10layer_norm31ln_parallel_residual_bwd_kernelINS_13Kernel_traitsI6__halfffffjLj1536ELj1ELj1ELj4ELj16ENS_18Kernel_traits_baseILj1536ES2_ffffjLj128EEEEELb0ELb0ELb0EEEvNS_9BwdParamsE,@function
        .size           _ZN10layer_norm31ln_parallel_residual_bwd_kernelINS_13Kernel_traitsI6__halfffffjLj1536ELj1ELj1ELj4ELj16ENS_18Kernel_traits_baseILj1536ES2_ffffjLj128EEEEELb0ELb0ELb0EEEvNS_9BwdParamsE,(.L_x_3592 - _ZN10layer_norm31ln_parallel_residual_bwd_kernelINS_13Kernel_traitsI6__halfffffjLj1536ELj1ELj1ELj4ELj16ENS_18Kernel_traits_baseILj1536ES2_ffffjLj128EEEEELb0ELb0ELb0EEEvNS_9BwdParamsE)
        .other          _ZN10layer_norm31ln_parallel_residual_bwd_kernelINS_13Kernel_traitsI6__halfffffjLj1536ELj1ELj1ELj4ELj16ENS_18Kernel_traits_baseILj1536ES2_ffffjLj128EEEEELb0ELb0ELb0EEEvNS_9BwdParamsE,@"STO_CUDA_ENTRY STV_DEFAULT"
_ZN10layer_norm31ln_parallel_residual_bwd_kernelINS_13Kernel_traitsI6__halfffffjLj1536ELj1ELj1ELj4ELj16ENS_18Kernel_traits_baseILj1536ES2_ffffjLj128EEEEELb0ELb0ELb0EEEvNS_9BwdParamsE:
.text._ZN10layer_norm31ln_parallel_residual_bwd_kernelINS_13Kernel_traitsI6__halfffffjLj1536ELj1ELj1ELj4ELj16ENS_18Kernel_traits_baseILj1536ES2_ffffjLj128EEEEELb0ELb0ELb0EEEvNS_9BwdParamsE:
        /* <DEDUP_REMOVED lines=40> */
[----:B0-----:R-:W-:Y:S02]  /*0280*/  CS2R R24, SRZ ;  /* 0x0000000000187805 */ /* 0x001fe4000001ff00 */
[----:B-1----:R-:W-:Y:S02]  /*0290*/  CS2R R26, SRZ ;  /* 0x00000000001a7805 */ /* 0x002fe4000001ff00 */
        /* <DEDUP_REMOVED lines=14> */
[----:B--2---:R-:W-:Y:S02]  /*0380*/  CS2R R20, SRZ ;  /* 0x0000000000147805 */ /* 0x004fe4000001ff00 */
[----:B---3--:R-:W-:Y:S02]  /*0390*/  CS2R R22, SRZ ;  /* 0x0000000000167805 */ /* 0x008fe4000001ff00 */
[----:B------:R-:W-:Y:S02]  /*03a0*/  CS2R R56, SRZ ;  /* 0x0000000000387805 */ /* 0x000fe4000001ff00 */
[----:B------:R-:W-:Y:S01]  /*03b0*/  CS2R R58, SRZ ;  /* 0x00000000003a7805 */ /* 0x000fe2000001ff00 */
        /* <DEDUP_REMOVED lines=69> */
[----:B------:R-:W-:Y:S01]  /*0810*/  PLOP3.LUT P1, PT, PT, PT, UP0, 0x80, 0x8 ;  /* 0x000000000008781c */ /* 0x000fe20003f2f008 */
[----:B------:R-:W0:Y:S01]  /*0820*/  LDCU.64 UR10, c[0x0][0x478] ;  /* 0x00008f00ff0a77ac */ /* 0x000e220008000a00 */
[----:B------:R-:W0:Y:S01]  /*0830*/  LDCU.128 UR16, c[0x0][0x3c0] ;  /* 0x00007800ff1077ac */ /* 0x000e220008000c00 */
[----:B-1----:R-:W0:Y:S10]  /*0840*/  LDCU.64 UR22, c[0x0][0x380] ;  /* 0x00007000ff1677ac */ /* 0x002e340008000a00 */
.L_x_2883:
[----:B0-----:R-:W-:Y:S02]  /*0850*/  UIMAD.WIDE UR14, UR9, 0x4, UR18 ;  /* 0x00000004090e78a5 */ /* 0x001fe4000f8e0212 */
[----:B------:R-:W-:-:S04]  /*0860*/  UIMAD.WIDE UR4, UR9, 0x4, UR16 ;  /* 0x00000004090478a5 */ /* 0x000fc8000f8e0210 */
[----:B---34-:R-:W-:Y:S02]  /*0870*/  MOV R80, UR14 ;  /* 0x0000000e00507c02 */ /* 0x018fe40008000f00 */
        /* <DEDUP_REMOVED lines=21> */
[----:B0-----:R-:W-:-:S06]  /*09d0*/  IMAD.WIDE.U32 R82, R2, 0x10, R82 ;  /* 0x0000001002527825 */ /* 0x001fcc00078e0052 */
[----:B------:R-:W3:Y:S01]  /*09e0*/  LDG.E.128 R80, desc[UR20][R82.64] ;  /* 0x0000001452507981 */ /* 0x000ee2000c1e1d00 */
[----:B-1----:R-:W-:-:S06]  /*09f0*/  IMAD.WIDE.U32 R84, R2, 0x10, R84 ;  /* 0x0000001002547825 */ /* 0x002fcc00078e0054 */
[----:B------:R-:W3:Y:S01]  /*0a00*/  LDG.E.128 R84, desc[UR20][R84.64] ;  /* 0x0000001454547981 */ /* 0x000ee2000c1e1d00 */
[----:B--2---:R-:W-:-:S06]  /*0a10*/  IMAD.WIDE.U32 R88, R2, 0x10, R88 ;  /* 0x0000001002587825 */ /* 0x004fcc00078e0058 */
[----:B------:R-:W2:Y:S01]  /*0a20*/  LDG.E.128 R88, desc[UR20][R88.64] ;  /* 0x0000001458587981 */ /* 0x000ea2000c1e1d00 */
[----:B----4-:R-:W-:-:S04]  /*0a30*/  ISETP.NE.U32.AND P0, PT, RZ, UR24, PT ;  /* 0x00000018ff007c0c */ /* 0x010fc8000bf05070 */
[----:B------:R-:W-:-:S13]  /*0a40*/  ISETP.NE.AND.EX P0, PT, RZ, UR25, PT, P0 ;  /* 0x00000019ff007c0c */ /* 0x000fda000bf05300 */
[----:B------:R-:W0:Y:S01]  /*0a50*/  @P0 LDC.64 R8, c[0x0][0x438] ;  /* 0x00010e00ff080b82 */ /* 0x000e220000000a00 */
[----:B------:R-:W-:Y:S02]  /*0a60*/  HADD2.F32 R3, -RZ, R113.H0_H0 ;  /* 0x20000071ff037230 */ /* 0x000fe40000004100 */
[----:B------:R-:W-:Y:S02]  /*0a70*/  HADD2.F32 R93, -RZ, R114.H0_H0 ;  /* 0x20000072ff5d7230 */ /* 0x000fe40000004100 */
[----:B0-----:R-:W-:-:S04]  /*0a80*/  @P0 IMAD.WIDE.U32 R110, R2, 0x10, R8 ;  /* 0x00000010026e0825 */ /* 0x001fc800078e0008 */
[----:B------:R-:W-:Y:S01]  /*0a90*/  HADD2.F32 R9, -RZ, R107.H0_H0 ;  /* 0x2000006bff097230 */ /* 0x000fe20000004100 */
[----:B------:R0:W5:Y:S01]  /*0aa0*/  @P0 LDG.E.128 R60, desc[UR20][R110.64] ;  /* 0x000000146e3c0981 */ /* 0x000162000c1e1d00 */
[----:B------:R-:W-:Y:S01]  /*0ab0*/  IADD3 R112, PT, PT, R2, 0x80, RZ ;  /* 0x0000008002707810 */ /* 0x000fe20007ffe0ff */
[----:B---3--:R-:W-:Y:S01]  /*0ac0*/  FADD.FTZ R80, -R105, R80 ;  /* 0x0000005069507221 */ /* 0x008fe20000010100 */
[----:B------:R-:W-:-:S03]  /*0ad0*/  FMUL.FTZ R11, R84, R3 ;  /* 0x00000003540b7220 */ /* 0x000fc60000410000 */
[----:B------:R-:W-:Y:S01]  /*0ae0*/  FMUL.FTZ R3, R80, UR14 ;  /* 0x0000000e50037c20 */ /* 0x000fe20008410000 */
[----:B------:R-:W-:Y:S02]  /*0af0*/  HADD2.F32 R80, -RZ, R113.H1_H1 ;  /* 0x30000071ff507230 */ /* 0x000fe40000004100 */
[----:B------:R-:W-:Y:S01]  /*0b00*/  FADD.FTZ R48, R48, R84 ;  /* 0x0000005430307221 */ /* 0x000fe20000010000 */
[----:B--2---:R-:W-:Y:S01]  /*0b10*/  FFMA.FTZ R8, R88, R9, R11 ;  /* 0x0000000958087223 */ /* 0x004fe2000001000b */
[----:B------:R-:W-:Y:S01]  /*0b20*/  FADD.FTZ R28, R28, R88 ;  /* 0x000000581c1c7221 */ /* 0x000fe20000010000 */
[-C--:B------:R-:W-:Y:S01]  /*0b30*/  FFMA.FTZ R16, R88, R3.reuse, R16 ;  /* 0x0000000358107223 */ /* 0x080fe20000010010 */
[----:B------:R-:W-:Y:S01]  /*0b40*/  FMUL.FTZ R88, R85, R80 ;  /* 0x0000005055587220 */ /* 0x000fe20000410000 */
[----:B------:R-:W-:Y:S02]  /*0b50*/  HADD2.F32 R80, -RZ, R114.H1_H1 ;  /* 0x30000072ff507230 */ /* 0x000fe40000004100 */
[----:B------:R-:W-:Y:S01]  /*0b60*/  FFMA.FTZ R40, R84, R3, R40 ;  /* 0x0000000354287223 */ /* 0x000fe20000010028 */
[----:B------:R-:W-:-:S02]  /*0b70*/  HADD2.F32 R84, -RZ, R107.H1_H1 ;  /* 0x3000006bff547230 */ /* 0x000fc40000004100 */
[----:B------:R-:W-:Y:S01]  /*0b80*/  FADD.FTZ R81, -R105, R81 ;  /* 0x0000005169517221 */ /* 0x000fe20000010100 */
[--C-:B------:R-:W-:Y:S02]  /*0b90*/  HADD2.F32 R11, -RZ, R109.reuse.H1_H1 ;  /* 0x3000006dff0b7230 */ /* 0x100fe40000004100 */
[----:B------:R-:W-:Y:S01]  /*0ba0*/  FMUL.FTZ R80, R87, R80 ;  /* 0x0000005057507220 */ /* 0x000fe20000410000 */
[----:B------:R-:W-:Y:S01]  /*0bb0*/  FADD.FTZ R82, -R105, R82 ;  /* 0x0000005269527221 */ /* 0x000fe20000010100 */
[----:B------:R-:W-:Y:S01]  /*0bc0*/  FFMA.FTZ R9, R89, R84, R88 ;  /* 0x0000005459097223 */ /* 0x000fe20000010058 */
[----:B------:R-:W-:Y:S02]  /*0bd0*/  HADD2.F32 R84, -RZ, R109.H0_H0 ;  /* 0x2000006dff547230 */ /* 0x000fe40000004100 */
[----:B------:R-:W-:Y:S01]  /*0be0*/  FFMA.FTZ R11, R91, R11, R80 ;  /* 0x0000000b5b0b7223 */ /* 0x000fe20000010050 */
[----:B------:R-:W-:Y:S01]  /*0bf0*/  FMUL.FTZ R94, R81, UR14 ;  /* 0x0000000e515e7c20 */ /* 0x000fe20008410000 */
[----:B------:R-:W-:Y:S01]  /*0c00*/  FMUL.FTZ R93, R86, R93 ;  /* 0x0000005d565d7220 */ /* 0x000fe20000410000 */
[----:B------:R-:W-:Y:S01]  /*0c10*/  FADD.FTZ R80, RZ, R8 ;  /* 0x00000008ff507221 */ /* 0x000fe20000010000 */
[----:B------:R-:W-:Y:S01]  /*0c20*/  FFMA.FTZ R81, R3, R8, RZ ;  /* 0x0000000803517223 */ /* 0x000fe200000100ff */
[----:B------:R-:W-:Y:S01]  /*0c30*/  FMUL.FTZ R103, R82, UR14 ;  /* 0x0000000e52677c20 */ /* 0x000fe20008410000 */
[----:B------:R-:W-:Y:S01]  /*0c40*/  FFMA.FTZ R93, R90, R84, R93 ;  /* 0x000000545a5d7223 */ /* 0x000fe2000001005d */
        /* <DEDUP_REMOVED lines=18> */
[----:B0-----:R-:W-:Y:S01]  /*0d70*/  FADD.FTZ R111, R80, R11 ;  /* 0x0000000b506f7221 */ /* 0x001fe20000010000 */
[----:B------:R-:W-:-:S07]  /*0d80*/  FFMA.FTZ R110, R108, R11, R81 ;  /* 0x0000000b6c6e7223 */ /* 0x000fce0000010051 */
.L_x_2846:
[----:B---34-:R-:W-:Y:S05]  /*0d90*/  BSYNC.RECONVERGENT B0 ;  /* 0x0000000000007941 */ /* 0x018fea0003800200 */
.L_x_2845:
[----:B------:R-:W-:Y:S04]  /*0da0*/  BSSY.RECONVERGENT B0, `(.L_x_2847) ;  /* 0x0000041000007945 */ /* 0x000fe80003800200 */
[----:B------:R-:W-:Y:S05]  /*0db0*/  @!P3 BRA `(.L_x_2848) ;  /* 0x0000000000fcb947 */ /* 0x000fea0003800000 */
[----:B------:R-:W0:Y:S08]  /*0dc0*/  LDC.64 R80, c[0x0][0x3a8] ;  /* 0x0000ea00ff507b82 */ /* 0x000e300000000a00 */
[----:B------:R-:W1:Y:S08]  /*0dd0*/  LDC.64 R84, c[0x0][0x430] ;  /* 0x00010c00ff547b82 */ /* 0x000e700000000a00 */
[----:B------:R-:W2:Y:S01]  /*0de0*/  LDC.64 R6, c[0x0][0x428] ;  /* 0x00010a00ff067b82 */ /* 0x000ea20000000a00 */
[----:B------:R-:W-:-:S04]  /*0df0*/  ISETP.NE.U32.AND P0, PT, RZ, UR24, PT ;  /* 0x00000018ff007c0c */ /* 0x000fc8000bf05070 */
[----:B------:R-:W-:Y:S01]  /*0e00*/  ISETP.NE.AND.EX P0, PT, RZ, UR25, PT, P0 ;  /* 0x00000019ff007c0c */ /* 0x000fe2000bf05300 */
[----:B0-----:R-:W-:-:S06]  /*0e10*/  IMAD.WIDE.U32 R80, R112, 0x10, R80 ;  /* 0x0000001070507825 */ /* 0x001fcc00078e0050 */
[----:B------:R-:W3:Y:S01]  /*0e20*/  LDG.E.128 R80, desc[UR20][R80.64] ;  /* 0x0000001450507981 */ /* 0x000ee2000c1e1d00 */
[----:B-1----:R-:W-:-:S06]  /*0e30*/  IMAD.WIDE.U32 R84, R112, 0x10, R84 ;  /* 0x0000001070547825 */ /* 0x002fcc00078e0054 */
[----:B------:R-:W4:Y:S01]  /*0e40*/  LDG.E.128 R84, desc[UR20][R84.64] ;  /* 0x0000001454547981 */ /* 0x000f22000c1e1d00 */
[C---:B--2---:R-:W-:Y:S02]  /*0e50*/  IMAD.WIDE.U32 R88, R112.reuse, 0x10, R6 ;  /* 0x0000001070587825 */ /* 0x044fe400078e0006 */
[----:B------:R-:W0:Y:S04]  /*0e60*/  @P0 LDC.64 R6, c[0x0][0x438] ;  /* 0x00010e00ff060b82 */ /* 0x000e280000000a00 */
[----:B------:R-:W2:Y:S01]  /*0e70*/  LDG.E.128 R88, desc[UR20][R88.64] ;  /* 0x0000001458587981 */ /* 0x000ea2000c1e1d00 */
[----:B0-----:R-:W-:-:S05]  /*0e80*/  @P0 IMAD.WIDE.U32 R124, R112, 0x10, R6 ;  /* 0x00000010707c0825 */ /* 0x001fca00078e0006 */
[----:B------:R0:W5:Y:S01]  /*0e90*/  @P0 LDG.E.128 R12, desc[UR20][R124.64] ;  /* 0x000000147c0c0981 */ /* 0x000162000c1e1d00 */
[--C-:B------:R-:W-:Y:S02]  /*0ea0*/  HADD2.F32 R10, -RZ, R117.reuse.H1_H1 ;  /* 0x30000075ff0a7230 */ /* 0x100fe40000004100 */
[----:B------:R-:W-:Y:S02]  /*0eb0*/  HADD2.F32 R101, -RZ, R117.H0_H0 ;  /* 0x20000075ff657230 */ /* 0x000fe40000004100 */
[--C-:B------:R-:W-:Y:S02]  /*0ec0*/  HADD2.F32 R6, -RZ, R115.reuse.H0_H0 ;  /* 0x20000073ff067230 */ /* 0x100fe40000004100 */
[--C-:B------:R-:W-:Y:S02]  /*0ed0*/  HADD2.F32 R100, -RZ, R116.reuse.H0_H0 ;  /* 0x20000074ff647230 */ /* 0x100fe40000004100 */
[----:B------:R-:W-:Y:S01]  /*0ee0*/  HADD2.F32 R102, -RZ, R116.H1_H1 ;  /* 0x30000074ff667230 */ /* 0x000fe20000004100 */
[----:B------:R-:W-:Y:S01]  /*0ef0*/  IADD3 R112, PT, PT, R112, 0x80, RZ ;  /* 0x0000008070707810 */ /* 0x000fe20007ffe0ff */
[C---:B---3--:R-:W-:Y:S01]  /*0f00*/  FADD.FTZ R81, -R105.reuse, R81 ;  /* 0x0000005169517221 */ /* 0x048fe20000010100 */
[----:B------:R-:W-:Y:S01]  /*0f10*/  FADD.FTZ R7, -R105, R80 ;  /* 0x0000005069077221 */ /* 0x000fe20000010100 */
[----:B------:R-:W-:-:S02]  /*0f20*/  HADD2.F32 R80, -RZ, R115.H1_H1 ;  /* 0x30000073ff507230 */ /* 0x000fc40000004100 */
[----:B------:R-:W-:Y:S01]  /*0f30*/  FMUL.FTZ R92, R81, UR14 ;  /* 0x0000000e515c7c20 */ /* 0x000fe20008410000 */
[--C-:B------:R-:W-:Y:S02]  /*0f40*/  HADD2.F32 R81, -RZ, R118.reuse.H0_H0 ;  /* 0x20000076ff517230 */ /* 0x100fe40000004100 */
[----:B----4-:R-:W-:Y:S01]  /*0f50*/  FMUL.FTZ R10, R85, R10 ;  /* 0x0000000a550a7220 */ /* 0x010fe20000410000 */
[----:B------:R-:W-:Y:S02]  /*0f60*/  FMUL.FTZ R101, R84, R101 ;  /* 0x0000006554657220 */ /* 0x000fe40000410000 */
[----:B------:R-:W-:Y:S01]  /*0f70*/  FMUL.FTZ R81, R86, R81 ;  /* 0x0000005156517220 */ /* 0x000fe20000410000 */
[----:B------:R-:W-:Y:S01]  /*0f80*/  FMUL.FTZ R7, R7, UR14 ;  /* 0x0000000e07077c20 */ /* 0x000fe20008410000 */
[----:B--2---:R-:W-:Y:S01]  /*0f90*/  FFMA.FTZ R10, R89, R80, R10 ;  /* 0x00000050590a7223 */ /* 0x004fe2000001000a */
[----:B------:R-:W-:Y:S02]  /*0fa0*/  HADD2.F32 R80, -RZ, R118.H1_H1 ;  /* 0x30000076ff507230 */ /* 0x000fe40000004100 */
[----:B------:R-:W-:Y:S01]  /*0fb0*/  FFMA.FTZ R6, R88, R6, R101 ;  /* 0x0000000658067223 */ /* 0x000fe20000010065 */
[----:B------:R-:W-:Y:S01]  /*0fc0*/  FFMA.FTZ R100, R90, R100, R81 ;  /* 0x000000645a647223 */ /* 0x000fe20000010051 */
[----:B------:R-:W-:Y:S01]  /*0fd0*/  FADD.FTZ R82, -R105, R82 ;  /* 0x0000005269527221 */ /* 0x000fe20000010100 */
[----:B------:R-:W-:Y:S01]  /*0fe0*/  FMUL.FTZ R80, R87, R80 ;  /* 0x0000005057507220 */ /* 0x000fe20000410000 */
[----:B------:R-:W-:Y:S01]  /*0ff0*/  FADD.FTZ R111, R111, R6 ;  /* 0x000000066f6f7221 */ /* 0x000fe20000010000 */
[----:B------:R-:W-:Y:S01]  /*1000*/  FFMA.FTZ R81, R7, R6, R110 ;  /* 0x0000000607517223 */ /* 0x000fe2000001006e */
        /* <DEDUP_REMOVED lines=25> */
[----:B0-----:R-:W-:-:S07]  /*11a0*/  FFMA.FTZ R110, R106, R102, R81 ;  /* 0x000000666a6e7223 */ /* 0x001fce0000010051 */
.L_x_2848:
[----:B------:R-:W-:Y:S05]  /*11b0*/  BSYNC.RECONVERGENT B0 ;  /* 0x0000000000007941 */ /* 0x000fea0003800200 */
.L_x_2847:
[----:B------:R-:W-:Y:S04]  /*11c0*/  BSSY.RECONVERGENT B0, `(.L_x_2849) ;  /* 0x0000040000007945 */ /* 0x000fe80003800200 */
[----:B------:R-:W-:Y:S05]  /*11d0*/  @!P2 BRA `(.L_x_2850) ;  /* 0x0000000000f8a947 */ /* 0x000fea0003800000 */
[----:B------:R-:W0:Y:S08]  /*11e0*/  LDC.64 R80, c[0x0][0x430] ;  /* 0x00010c00ff507b82 */ /* 0x000e300000000a00 */
[----:B------:R-:W1:Y:S08]  /*11f0*/  LDC.64 R90, c[0x0][0x3a8] ;  /* 0x0000ea00ff5a7b82 */ /* 0x000e700000000a00 */
[----:B------:R-:W2:Y:S01]  /*1200*/  LDC.64 R84, c[0x0][0x428] ;  /* 0x00010a00ff547b82 */ /* 0x000ea20000000a00 */
[----:B0-----:R-:W-:-:S06]  /*1210*/  IMAD.WIDE.U32 R80, R112, 0x10, R80 ;  /* 0x0000001070507825 */ /* 0x001fcc00078e0050 */
[----:B------:R-:W3:Y:S01]  /*1220*/  LDG.E.128 R80, desc[UR20][R80.64] ;  /* 0x0000001450507981 */ /* 0x000ee2000c1e1d00 */
[----:B-1----:R-:W-:-:S06]  /*1230*/  IMAD.WIDE.U32 R90, R112, 0x10, R90 ;  /* 0x00000010705a7825 */ /* 0x002fcc00078e005a */
[----:B------:R-:W4:Y:S01]  /*1240*/  LDG.E.128 R88, desc[UR20][R90.64] ;  /* 0x000000145a587981 */ /* 0x000f22000c1e1d00 */
[----:B--2---:R-:W-:-:S06]  /*1250*/  IMAD.WIDE.U32 R84, R112, 0x10, R84 ;  /* 0x0000001070547825 */ /* 0x004fcc00078e0054 */
[----:B------:R-:W2:Y:S01]  /*1260*/  LDG.E.128 R84, desc[UR20][R84.64] ;  /* 0x0000001454547981 */ /* 0x000ea2000c1e1d00 */
[----:B------:R-:W-:-:S04]  /*1270*/  ISETP.NE.U32.AND P0, PT, RZ, UR24, PT ;  /* 0x00000018ff007c0c */ /* 0x000fc8000bf05070 */
[----:B------:R-:W-:-:S13]  /*1280*/  ISETP.NE.AND.EX P0, PT, RZ, UR25, PT, P0 ;  /* 0x00000019ff007c0c */ /* 0x000fda000bf05300 */
[----:B------:R-:W0:Y:S01]  /*1290*/  @P0 LDC.64 R96, c[0x0][0x438] ;  /* 0x00010e00ff600b82 */ /* 0x000e220000000a00 */
[----:B------:R-:W-:Y:S02]  /*12a0*/  HADD2.F32 R5, -RZ, R121.H0_H0 ;  /* 0x20000079ff057230 */ /* 0x000fe40000004100 */
[--C-:B------:R-:W-:Y:S02]  /*12b0*/  HADD2.F32 R0, -RZ, R119.reuse.H0_H0 ;  /* 0x20000077ff007230 */ /* 0x100fe40000004100 */
[----:B------:R-:W-:Y:S02]  /*12c0*/  HADD2.F32 R95, -RZ, R119.H1_H1 ;  /* 0x30000077ff5f7230 */ /* 0x000fe40000004100 */
[----:B0-----:R-:W-:-:S04]  /*12d0*/  @P0 IMAD.WIDE.U32 R98, R112, 0x10, R96 ;  /* 0x0000001070620825 */ /* 0x001fc800078e0060 */
[----:B------:R-:W-:Y:S01]  /*12e0*/  HADD2.F32 R96, -RZ, R121.H1_H1 ;  /* 0x30000079ff607230 */ /* 0x000fe20000004100 */
[----:B------:R0:W5:Y:S01]  /*12f0*/  @P0 LDG.E.128 R68, desc[UR20][R98.64] ;  /* 0x0000001462440981 */ /* 0x000162000c1e1d00 */
[----:B------:R-:W-:Y:S02]  /*1300*/  HADD2.F32 R97, -RZ, R122.H0_H0 ;  /* 0x2000007aff617230 */ /* 0x000fe40000004100 */
[----:B0-----:R-:W-:Y:S02]  /*1310*/  HADD2.F32 R98, -RZ, R120.H0_H0 ;  /* 0x20000078ff627230 */ /* 0x001fe40000004100 */
[----:B---3--:R-:W-:Y:S01]  /*1320*/  FMUL.FTZ R5, R80, R5 ;  /* 0x0000000550057220 */ /* 0x008fe20000410000 */
[----:B------:R-:W-:Y:S01]  /*1330*/  FMUL.FTZ R96, R81, R96 ;  /* 0x0000006051607220 */ /* 0x000fe20000410000 */
[C---:B----4-:R-:W-:Y:S01]  /*1340*/  FADD.FTZ R88, -R105.reuse, R88 ;  /* 0x0000005869587221 */ /* 0x050fe20000010100 */
[----:B------:R-:W-:Y:S01]  /*1350*/  FADD.FTZ R89, -R105, R89 ;  /* 0x0000005969597221 */ /* 0x000fe20000010100 */
[----:B------:R-:W-:Y:S01]  /*1360*/  FADD.FTZ R56, R56, R80 ;  /* 0x0000005038387221 */ /* 0x000fe20000010000 */
[----:B--2---:R-:W-:Y:S01]  /*1370*/  FFMA.FTZ R0, R84, R0, R5 ;  /* 0x0000000054007223 */ /* 0x004fe20000010005 */
[----:B------:R-:W-:Y:S01]  /*1380*/  FMUL.FTZ R5, R88, UR14 ;  /* 0x0000000e58057c20 */ /* 0x000fe20008410000 */
[----:B------:R-:W-:Y:S01]  /*1390*/  FFMA.FTZ R95, R85, R95, R96 ;  /* 0x0000005f555f7223 */ /* 0x000fe20000010060 */
[----:B------:R-:W-:-:S02]  /*13a0*/  FMUL.FTZ R96, R89, UR14 ;  /* 0x0000000e59607c20 */ /* 0x000fc40008410000 */
[----:B------:R-:W-:Y:S01]  /*13b0*/  FFMA.FTZ R44, R80, R5, R44 ;  /* 0x00000005502c7223 */ /* 0x000fe2000001002c */
[----:B------:R-:W-:Y:S02]  /*13c0*/  HADD2.F32 R80, -RZ, R122.H1_H1 ;  /* 0x3000007aff507230 */ /* 0x000fe40000004100 */
[----:B------:R-:W-:Y:S01]  /*13d0*/  FADD.FTZ R37, R37, R85 ;  /* 0x0000005525257221 */ /* 0x000fe20000010000 */
[----:B------:R-:W-:Y:S01]  /*13e0*/  FFMA.FTZ R25, R85, R96, R25 ;  /* 0x0000006055197223 */ /* 0x000fe20000010019 */
[----:B------:R-:W-:Y:S01]  /*13f0*/  FMUL.FTZ R85, R82, R97 ;  /* 0x0000006152557220 */ /* 0x000fe20000410000 */
[----:B------:R-:W-:Y:S02]  /*1400*/  HADD2.F32 R97, -RZ, R120.H1_H1 ;  /* 0x30000078ff617230 */ /* 0x000fe40000004100 */
[----:B------:R-:W-:Y:S01]  /*1410*/  FMUL.FTZ R80, R83, R80 ;  /* 0x0000005053507220 */ /* 0x000fe20000410000 */
[----:B------:R-:W-:Y:S01]  /*1420*/  FADD.FTZ R90, -R105, R90 ;  /* 0x0000005a695a7221 */ /* 0x000fe20000010100 */
[----:B------:R-:W-:Y:S01]  /*1430*/  FADD.FTZ R57, R57, R81 ;  /* 0x0000005139397221 */ /* 0x000fe20000010000 */
[----:B------:R-:W-:Y:S01]  /*1440*/  FFMA.FTZ R45, R81, R96, R45 ;  /* 0x00000060512d7223 */ /* 0x000fe2000001002d */
[----:B------:R-:W-:Y:S01]  /*1450*/  FFMA.FTZ R97, R87, R97, R80 ;  /* 0x0000006157617223 */ /* 0x000fe20000010050 */
[----:B------:R-:W-:Y:S01]  /*1460*/  FADD.FTZ R80, R111, R0 ;  /* 0x000000006f507221 */ /* 0x000fe20000010000 */
[----:B------:R-:W-:Y:S01]  /*1470*/  FFMA.FTZ R81, R5, R0, R110 ;  /* 0x0000000005517223 */ /* 0x000fe2000001006e */
[----:B------:R-:W-:Y:S01]  /*1480*/  FFMA.FTZ R98, R86, R98, R85 ;  /* 0x0000006256627223 */ /* 0x000fe20000010055 */
[----:B------:R-:W-:Y:S01]  /*1490*/  FMUL.FTZ R99, R90, UR14 ;  /* 0x0000000e5a637c20 */ /* 0x000fe20008410000 */
[----:B------:R-:W-:Y:S01]  /*14a0*/  FADD.FTZ R85, R80, R95 ;  /* 0x0000005f50557221 */ /* 0x000fe20000010000 */
[----:B------:R-:W-:Y:S01]  /*14b0*/  FADD.FTZ R91, -R105, R91 ;  /* 0x0000005b695b7221 */ /* 0x000fe20000010100 */
        /* <DEDUP_REMOVED lines=11> */
[-C--:B------:R-:W-:Y:S01]  /*1570*/  FFMA.FTZ R27, R87, R104.reuse, R27 ;  /* 0x00000068571b7223 */ /* 0x080fe2000001001b */
[----:B------:R-:W-:Y:S01]  /*1580*/  FADD.FTZ R59, R59, R83 ;  /* 0x000000533b3b7221 */ /* 0x000fe20000010000 */
[----:B------:R-:W-:Y:S01]  /*1590*/  FFMA.FTZ R47, R83, R104, R47 ;  /* 0x00000068532f7223 */ /* 0x000fe2000001002f */
[----:B------:R-:W-:Y:S01]  /*15a0*/  FADD.FTZ R111, R82, R97 ;  /* 0x00000061526f7221 */ /* 0x000fe20000010000 */
[----:B------:R-:W-:-:S07]  /*15b0*/  FFMA.FTZ R110, R104, R97, R81 ;  /* 0x00000061686e7223 */ /* 0x000fce0000010051 */
.L_x_2850:
[----:B------:R-:W-:Y:S05]  /*15c0*/  BSYNC.RECONVERGENT B0 ;  /* 0x0000000000007941 */ /* 0x000fea0003800200 */
.L_x_2849:
        /* <DEDUP_REMOVED lines=32> */
.L_x_2852:
[----:B------:R-:W-:Y:S05]  /*17d0*/  BSYNC.RECONVERGENT B0 ;  /* 0x0000000000007941 */ /* 0x000fea0003800200 */
.L_x_2851:
        /* <DEDUP_REMOVED lines=53> */
[----:B------:R-:W-:Y:S06]  /*1b30*/  BRA `(.L_x_2858) ;  /* 0x0000000800387947 */ /* 0x000fec0003800000 */
.L_x_2857:
        /* <DEDUP_REMOVED lines=11> */
[----:B------:R-:W-:-:S02]  /*1bf0*/  FMUL.FTZ R83, R83, UR14 ;  /* 0x0000000e53537c20 */ /* 0x000fc40008410000 */
[----:B------:R-:W-:Y:S02]  /*1c00*/  MOV R72, R80 ;  /* 0x0000005000487202 */ /* 0x000fe40000000f00 */
[----:B------:R-:W-:Y:S02]  /*1c10*/  MOV R73, R81 ;  /* 0x0000005100497202 */ /* 0x000fe40000000f00 */
[----:B------:R-:W-:Y:S02]  /*1c20*/  MOV R74, R82 ;  /* 0x00000052004a7202 */ /* 0x000fe40000000f00 */
[----:B------:R-:W-:Y:S01]  /*1c30*/  MOV R75, R83 ;  /* 0x00000053004b7202 */ /* 0x000fe20000000f00 */
[----:B------:R-:W-:Y:S06]  /*1c40*/  BRA `(.L_x_2858) ;  /* 0x0000000400f47947 */ /* 0x000fec0003800000 */
.L_x_2856:
        /* <DEDUP_REMOVED lines=22> */
.L_x_2859:
        /* <DEDUP_REMOVED lines=14> */
[-C--:B------:R-:W-:Y:S02]  /*1e90*/  MOV R74, R82.reuse ;  /* 0x00000052004a7202 */ /* 0x080fe40000000f00 */
[-C--:B------:R-:W-:Y:S02]  /*1ea0*/  MOV R75, R83.reuse ;  /* 0x00000053004b7202 */ /* 0x080fe40000000f00 */
[----:B------:R-:W-:Y:S02]  /*1eb0*/  MOV R79, R83 ;  /* 0x00000053004f7202 */ /* 0x000fe40000000f00 */
[----:B------:R-:W-:-:S02]  /*1ec0*/  MOV R78, R82 ;  /* 0x00000052004e7202 */ /* 0x000fc40000000f00 */
[----:B------:R-:W-:Y:S02]  /*1ed0*/  MOV R77, R81 ;  /* 0x00000051004d7202 */ /* 0x000fe40000000f00 */
[----:B------:R-:W-:Y:S01]  /*1ee0*/  MOV R76, R80 ;  /* 0x00000050004c7202 */ /* 0x000fe20000000f00 */
[----:B------:R-:W-:Y:S06]  /*1ef0*/  BRA `(.L_x_2858) ;  /* 0x0000000400487947 */ /* 0x000fec0003800000 */
.L_x_2855:
        /* <DEDUP_REMOVED lines=22> */
[----:B------:R-:W-:Y:S06]  /*2060*/  BRA `(.L_x_2858) ;  /* 0x0000000000ec7947 */ /* 0x000fec0003800000 */
.L_x_2861:
        /* <DEDUP_REMOVED lines=11> */
[----:B------:R-:W-:-:S02]  /*2120*/  FFMA.FTZ R83, R74, UR14, R63 ;  /* 0x0000000e4a537c23 */ /* 0x000fc4000801003f */
[----:B------:R-:W-:Y:S02]  /*2130*/  MOV R74, R82 ;  /* 0x00000052004a7202 */ /* 0x000fe40000000f00 */
[----:B------:R-:W-:Y:S02]  /*2140*/  MOV R72, R80 ;  /* 0x0000005000487202 */ /* 0x000fe40000000f00 */
[----:B------:R-:W-:Y:S02]  /*2150*/  MOV R73, R81 ;  /* 0x0000005100497202 */ /* 0x000fe40000000f00 */
[----:B------:R-:W-:Y:S01]  /*2160*/  MOV R75, R83 ;  /* 0x00000053004b7202 */ /* 0x000fe20000000f00 */
[----:B------:R-:W-:Y:S06]  /*2170*/  BRA `(.L_x_2858) ;  /* 0x0000000000a87947 */ /* 0x000fec0003800000 */
.L_x_2860:
        /* <DEDUP_REMOVED lines=22> */
.L_x_2862:
        /* <DEDUP_REMOVED lines=14> */
[-C--:B------:R-:W-:Y:S02]  /*23c0*/  MOV R74, R82.reuse ;  /* 0x00000052004a7202 */ /* 0x080fe40000000f00 */
[-C--:B------:R-:W-:Y:S02]  /*23d0*/  MOV R75, R83.reuse ;  /* 0x00000053004b7202 */ /* 0x080fe40000000f00 */
[----:B------:R-:W-:Y:S02]  /*23e0*/  MOV R79, R83 ;  /* 0x00000053004f7202 */ /* 0x000fe40000000f00 */
[----:B------:R-:W-:-:S02]  /*23f0*/  MOV R78, R82 ;  /* 0x00000052004e7202 */ /* 0x000fc40000000f00 */
[----:B------:R-:W-:Y:S02]  /*2400*/  MOV R77, R81 ;  /* 0x00000051004d7202 */ /* 0x000fe40000000f00 */
[----:B------:R-:W-:-:S07]  /*2410*/  MOV R76, R80 ;  /* 0x00000050004c7202 */ /* 0x000fce0000000f00 */
.L_x_2858:
[----:B------:R-:W-:Y:S01]  /*2420*/  ISETP.NE.U32.AND P0, PT, RZ, UR4, PT ;  /* 0x00000004ff007c0c */ /* 0x000fe2000bf05070 */
[----:B------:R-:W0:Y:S01]  /*2430*/  LDC.64 R90, c[0x0][0x468] ;  /* 0x00011a00ff5a7b82 */ /* 0x000e220000000a00 */
[----:B------:R-:W-:Y:S02]  /*2440*/  ISETP.NE.U32.AND P5, PT, RZ, UR7, PT ;  /* 0x00000007ff007c0c */ /* 0x000fe4000bfa5070 */
[----:B------:R-:W-:Y:S02]  /*2450*/  ISETP.NE.AND.EX P0, PT, RZ, UR5, PT, P0 ;  /* 0x00000005ff007c0c */ /* 0x000fe4000bf05300 */
[----:B------:R-:W-:-:S11]  /*2460*/  ISETP.NE.AND.EX P5, PT, RZ, UR8, PT, P5 ;  /* 0x00000008ff007c0c */ /* 0x000fd6000bfa5350 */
[----:B------:R-:W1:Y:S08]  /*2470*/  @P0 LDC.64 R110, c[0x0][0x478] ;  /* 0x00011e00ff6e0b82 */ /* 0x000e700000000a00 */
[----:B------:R-:W2:Y:S01]  /*2480*/  @P5 LDC.64 R84, c[0x0][0x470] ;  /* 0x00011c00ff545b82 */ /* 0x000ea20000000a00 */
[----:B0-----:R-:W-:-:S04]  /*2490*/  IMAD.WIDE.U32 R90, R2, 0x10, R90 ;  /* 0x00000010025a7825 */ /* 0x001fc800078e005a */
[----:B-1----:R-:W-:-:S05]  /*24a0*/  @P0 IMAD.WIDE.U32 R110, R2, 0x10, R110 ;  /* 0x00000010026e0825 */ /* 0x002fca00078e006e */
[----:B------:R0:W-:Y:S01]  /*24b0*/  @P0 STG.E.128 desc[UR20][R110.64], R76 ;  /* 0x0000004c6e000986 */ /* 0x0001e2000c101d14 */
[----:B--2---:R-:W-:-:S03]  /*24c0*/  @P5 IMAD.WIDE.U32 R84, R2, 0x10, R84 ;  /* 0x0000001002545825 */ /* 0x004fc600078e0054 */
[----:B------:R0:W-:Y:S01]  /*24d0*/  STG.E.128 desc[UR20][R90.64], R80 ;  /* 0x000000505a007986 */ /* 0x0001e2000c101d14 */
[----:B------:R-:W-:-:S03]  /*24e0*/  IADD3 R2, PT, PT, R2, 0x80, RZ ;  /* 0x0000008002027810 */ /* 0x000fc60007ffe0ff */
[----:B------:R0:W-:Y:S04]  /*24f0*/  @P5 STG.E.128 desc[UR20][R84.64], R72 ;  /* 0x0000004854005986 */ /* 0x0001e8000c101d14 */
.L_x_2854:
[----:B------:R-:W-:Y:S05]  /*2500*/  BSYNC.RECONVERGENT B0 ;  /* 0x0000000000007941 */ /* 0x000fea0003800200 */
.L_x_2853:
        /* <DEDUP_REMOVED lines=10> */
[----:B------:R-:W-:-:S06]  /*25b0*/  UISETP.NE.AND.EX UP0, UPT, UR13, URZ, UPT, UP0 ;  /* 0x000000ff0d00728c */ /* 0x000fcc000bf05300 */
[----:B------:R-:W-:-:S13]  /*25c0*/  PLOP3.LUT P5, PT, PT, PT, UP0, 0x80, 0x8 ;  /* 0x000000000008781c */ /* 0x000fda0003faf008 */
[----:B------:R-:W-:Y:S05]  /*25d0*/  @!P5 BRA `(.L_x_2867) ;  /* 0x000000000054d947 */ /* 0x000fea0003800000 */
        /* <DEDUP_REMOVED lines=21> */
.L_x_2867:
        /* <DEDUP_REMOVED lines=17> */
.L_x_2866:
[----:B0-----:R-:W0:Y:S02]  /*2840*/  LDC.64 R80, c[0x0][0x470] ;  /* 0x00011c00ff507b82 */ /* 0x001e240000000a00 */
        /* <DEDUP_REMOVED lines=20> */
.L_x_2869:
        /* <DEDUP_REMOVED lines=13> */
.L_x_2865:
[----:B0-----:R-:W0:Y:S02]  /*2a60*/  LDC.64 R80, c[0x0][0x478] ;  /* 0x00011e00ff507b82 */ /* 0x001e240000000a00 */
[----:B0-----:R-:W-:-:S04]  /*2a70*/  ISETP.NE.U32.AND P0, PT, R80, RZ, PT ;  /* 0x000000ff5000720c */ /* 0x001fc80003f05070 */
[----:B------:R-:W-:-:S13]  /*2a80*/  ISETP.NE.AND.EX P0, PT, R81, RZ, PT, P0 ;  /* 0x000000ff5100720c */ /* 0x000fda0003f05300 */
[----:B------:R-:W-:Y:S05]  /*2a90*/  @!P0 BRA `(.L_x_2870) ;  /* 0x0000000000a88947 */ /* 0x000fea0003800000 */
[----:B------:R-:W0:Y:S02]  /*2aa0*/  LDC.64 R76, c[0x0][0x470] ;  /* 0x00011c00ff4c7b82 */ /* 0x000e240000000a00 */
        /* <DEDUP_REMOVED lines=24> */
.L_x_2871:
        /* <DEDUP_REMOVED lines=17> */
.L_x_2870:
        /* <DEDUP_REMOVED lines=21> */
.L_x_2872:
        /* <DEDUP_REMOVED lines=11> */
[----:B------:R-:W-:-:S07]  /*2f40*/  FMUL.FTZ R83, R83, UR14 ;  /* 0x0000000e53537c20 */ /* 0x000fce0008410000 */
.L_x_2868:
[----:B------:R-:W0:Y:S08]  /*2f50*/  @P0 LDC.64 R110, c[0x0][0x478] ;  /* 0x00011e00ff6e0b82 */ /* 0x000e300000000a00 */
[----:B------:R-:W1:Y:S08]  /*2f60*/  LDC.64 R90, c[0x0][0x468] ;  /* 0x00011a00ff5a7b82 */ /* 0x000e700000000a00 */
[----:B------:R-:W2:Y:S01]  /*2f70*/  @P5 LDC.64 R84, c[0x0][0x470] ;  /* 0x00011c00ff545b82 */ /* 0x000ea20000000a00 */
[----:B0-----:R-:W-:-:S05]  /*2f80*/  @P0 IMAD.WIDE.U32 R110, R2, 0x10, R110 ;  /* 0x00000010026e0825 */ /* 0x001fca00078e006e */
[----:B------:R3:W-:Y:S01]  /*2f90*/  @P0 STG.E.128 desc[UR20][R110.64], R76 ;  /* 0x0000004c6e000986 */ /* 0x0007e2000c101d14 */
[----:B-1----:R-:W-:-:S05]  /*2fa0*/  IMAD.WIDE.U32 R90, R2, 0x10, R90 ;  /* 0x00000010025a7825 */ /* 0x002fca00078e005a */
[----:B------:R3:W-:Y:S01]  /*2fb0*/  STG.E.128 desc[UR20][R90.64], R80 ;  /* 0x000000505a007986 */ /* 0x0007e2000c101d14 */
[C---:B--2---:R-:W-:Y:S01]  /*2fc0*/  @P5 IMAD.WIDE.U32 R84, R2.reuse, 0x10, R84 ;  /* 0x0000001002545825 */ /* 0x044fe200078e0054 */
[----:B------:R-:W-:-:S04]  /*2fd0*/  IADD3 R2, PT, PT, R2, 0x80, RZ ;  /* 0x0000008002027810 */ /* 0x000fc80007ffe0ff */
[----:B------:R3:W-:Y:S03]  /*2fe0*/  @P5 STG.E.128 desc[UR20][R84.64], R72 ;  /* 0x0000004854005986 */ /* 0x0007e6000c101d14 */
.L_x_2864:
[----:B------:R-:W-:Y:S05]  /*2ff0*/  BSYNC.RECONVERGENT B0 ;  /* 0x0000000000007941 */ /* 0x000fea0003800200 */
.L_x_2863:
        /* <DEDUP_REMOVED lines=13> */
[--C-:B0--3--:R-:W-:Y:S01]  /*30d0*/  FFMA.FTZ R73, R5, UR15, R86.reuse ;  /* 0x0000000f05497c23 */ /* 0x109fe20008010056 */
        /* <DEDUP_REMOVED lines=20> */
.L_x_2877:
        /* <DEDUP_REMOVED lines=17> */
.L_x_2876:
[----:B0--3--:R-:W0:Y:S02]  /*3330*/  LDC.64 R80, c[0x0][0x470] ;  /* 0x00011c00ff507b82 */ /* 0x009e240000000a00 */
        /* <DEDUP_REMOVED lines=20> */
.L_x_2879:
        /* <DEDUP_REMOVED lines=13> */
.L_x_2875:
[----:B0--3--:R-:W0:Y:S02]  /*3550*/  LDC.64 R80, c[0x0][0x478] ;  /* 0x00011e00ff507b82 */ /* 0x009e240000000a00 */
        /* <DEDUP_REMOVED lines=28> */
.L_x_2881:
        /* <DEDUP_REMOVED lines=17> */
.L_x_2880:
        /* <DEDUP_REMOVED lines=21> */
.L_x_2882:
        /* <DEDUP_REMOVED lines=12> */
.L_x_2878:
[----:B------:R-:W0:Y:S08]  /*3a40*/  @P0 LDC.64 R90, c[0x0][0x478] ;  /* 0x00011e00ff5a0b82 */ /* 0x000e300000000a00 */
[----:B------:R-:W1:Y:S08]  /*3a50*/  LDC.64 R86, c[0x0][0x468] ;  /* 0x00011a00ff567b82 */ /* 0x000e700000000a00 */
[----:B------:R-:W2:Y:S01]  /*3a60*/  @P5 LDC.64 R84, c[0x0][0x470] ;  /* 0x00011c00ff545b82 */ /* 0x000ea20000000a00 */
[----:B0-----:R-:W-:-:S05]  /*3a70*/  @P0 IMAD.WIDE.U32 R90, R2, 0x10, R90 ;  /* 0x00000010025a0825 */ /* 0x001fca00078e005a */
[----:B------:R4:W-:Y:S01]  /*3a80*/  @P0 STG.E.128 desc[UR20][R90.64], R76 ;  /* 0x0000004c5a000986 */ /* 0x0009e2000c101d14 */
[----:B-1----:R-:W-:-:S05]  /*3a90*/  IMAD.WIDE.U32 R86, R2, 0x10, R86 ;  /* 0x0000001002567825 */ /* 0x002fca00078e0056 */
[----:B------:R4:W-:Y:S01]  /*3aa0*/  STG.E.128 desc[UR20][R86.64], R80 ;  /* 0x0000005056007986 */ /* 0x0009e2000c101d14 */
[----:B--2---:R-:W-:-:S05]  /*3ab0*/  @P5 IMAD.WIDE.U32 R84, R2, 0x10, R84 ;  /* 0x0000001002545825 */ /* 0x004fca00078e0054 */
[----:B------:R4:W-:Y:S02]  /*3ac0*/  @P5 STG.E.128 desc[UR20][R84.64], R72 ;  /* 0x0000004854005986 */ /* 0x0009e4000c101d14 */
.L_x_2874:
[----:B------:R-:W-:Y:S05]  /*3ad0*/  BSYNC.RECONVERGENT B0 ;  /* 0x0000000000007941 */ /* 0x000fea0003800200 */
.L_x_2873:
[----:B------:R-:W-:Y:S01]  /*3ae0*/  UPLOP3.LUT UP1, UPT, UPT, UPT, UP1, 0x40, 0x4 ;  /* 0x000000000004789c */ /* 0x000fe20003f2e810 */
[----:B------:R-:W-:Y:S10]  /*3af0*/  BRA.U !UP2, `(.L_x_2883) ;  /* 0xffffffcd0a547547 */ /* 0x000ff4000b83ffff */
.L_x_2844:
[----:B------:R-:W1:Y:S01]  /*3b00*/  S2UR UR4, SR_CTAID.X ;  /* 0x00000000000479c3 */ /* 0x000e620000002500 */
[----:B------:R-:W-:Y:S01]  /*3b10*/  BSSY.RECONVERGENT B0, `(.L_x_2884) ;  /* 0x0000012000007945 */ /* 0x000fe20003800200 */
[----:B-1----:R-:W-:-:S06]  /*3b20*/  UIMAD UR4, UR4, UR6, URZ ;  /* 0x00000006040472a4 */ /* 0x002fcc000f8e02ff */
[----:B-----5:R-:W-:-:S04]  /*3b30*/  MOV R11, UR4 ;  /* 0x00000004000b7c02 */ /* 0x020fc80008000f00 */
[----:B------:R-:W-:Y:S01]  /*3b40*/  LEA.HI R11, R11, R88, RZ, 0x1e ;  /* 0x000000580b0b7211 */ /* 0x000fe200078ff0ff */
[----:B------:R-:W-:Y:S06]  /*3b50*/  @!P4 BRA `(.L_x_2885) ;  /* 0x000000000034c947 */ /* 0x000fec0003800000 */
[----:B------:R-:W1:Y:S08]  /*3b60*/  LDC.64 R2, c[0x0][0x440] ;  /* 0x00011000ff027b82 */ /* 0x000e700000000a00 */
[----:B------:R-:W2:Y:S08]  /*3b70*/  LDC.64 R4, c[0x0][0x448] ;  /* 0x00011200ff047b82 */ /* 0x000eb00000000a00 */
[----:B------:R-:W5:Y:S08]  /*3b80*/  LDC.64 R6, c[0x0][0x450] ;  /* 0x00011400ff067b82 */ /* 0x000f700000000a00 */
[----:B------:R-:W0:Y:S01]  /*3b90*/  LDC.64 R8, c[0x0][0x458] ;  /* 0x00011600ff087b82 */ /* 0x000e220000000a00 */
[----:B-1----:R-:W-:-:S05]  /*3ba0*/  IMAD.WIDE.U32 R2, R11, 0x10, R2 ;  /* 0x000000100b027825 */ /* 0x002fca00078e0002 */
[----:B------:R1:W-:Y:S01]  /*3bb0*/  STG.E.128 desc[UR20][R2.64], R28 ;  /* 0x0000001c02007986 */ /* 0x0003e2000c101d14 */
[----:B--2---:R-:W-:-:S05]  /*3bc0*/  IMAD.WIDE.U32 R4, R11, 0x10, R4 ;  /* 0x000000100b047825 */ /* 0x004fca00078e0004 */
[----:B------:R1:W-:Y:S01]  /*3bd0*/  STG.E.128 desc[UR20][R4.64], R16 ;  /* 0x0000001004007986 */ /* 0x0003e2000c101d14 */
[----:B-----5:R-:W-:-:S05]  /*3be0*/  IMAD.WIDE.U32 R6, R11, 0x10, R6 ;  /* 0x000000100b067825 */ /* 0x020fca00078e0006 */
[----:B------:R1:W-:Y:S01]  /*3bf0*/  STG.E.128 desc[UR20][R6.64], R48 ;  /* 0x0000003006007986 */ /* 0x0003e2000c101d14 */
[C---:B0-----:R-:W-:Y:S01]  /*3c00*/  IMAD.WIDE.U32 R8, R11.reuse, 0x10, R8 ;  /* 0x000000100b087825 */ /* 0x041fe200078e0008 */
[----:B------:R-:W-:-:S04]  /*3c10*/  IADD3 R11, PT, PT, R11, 0x80, RZ ;  /* 0x000000800b0b7810 */ /* 0x000fc80007ffe0ff */
[----:B------:R1:W-:Y:S03]  /*3c20*/  STG.E.128 desc[UR20][R8.64], R40 ;  /* 0x0000002808007986 */ /* 0x0003e6000c101d14 */
.L_x_2885:
[----:B------:R-:W-:Y:S05]  /*3c30*/  BSYNC.RECONVERGENT B0 ;  /* 0x0000000000007941 */ /* 0x000fea0003800200 */
.L_x_2884:
[----:B------:R-:W-:Y:S04]  /*3c40*/  BSSY.RECONVERGENT B0, `(.L_x_2886) ;  /* 0x000000f000007945 */ /* 0x000fe80003800200 */
[----:B------:R-:W-:Y:S05]  /*3c50*/  @!P3 BRA `(.L_x_2887) ;  /* 0x000000000034b947 */ /* 0x000fea0003800000 */
[----:B-1----:R-:W1:Y:S08]  /*3c60*/  LDC.64 R2, c[0x0][0x440] ;  /* 0x00011000ff027b82 */ /* 0x002e700000000a00 */
        /* <DEDUP_REMOVED lines=12> */
.L_x_2887:
[----:B------:R-:W-:Y:S05]  /*3d30*/  BSYNC.RECONVERGENT B0 ;  /* 0x0000000000007941 */ /* 0x000fea0003800200 */
.L_x_2886:
[----:B------:R-:W-:Y:S05]  /*3d40*/  @!P2 EXIT ;  /* 0x000000000000a94d */ /* 0x000fea0003800000 */
[----:B-1----:R-:W1:Y:S08]  /*3d50*/  LDC.64 R2, c[0x0][0x440] ;  /* 0x00011000ff027b82 */ /* 0x002e700000000a00 */
[----:B------:R-:W2:Y:S08]  /*3d60*/  LDC.64 R4, c[0x0][0x448] ;  /* 0x00011200ff047b82 */ /* 0x000eb00000000a00 */
[----:B------:R-:W5:Y:S08]  /*3d70*/  LDC.64 R6, c[0x0][0x450] ;  /* 0x00011400ff067b82 */ /* 0x000f700000000a00 */
[----:B------:R-:W0:Y:S01]  /*3d80*/  LDC.64 R8, c[0x0][0x458] ;  /* 0x00011600ff087b82 */ /* 0x000e220000000a00 */
[----:B-1----:R-:W-:-:S05]  /*3d90*/  IMAD.WIDE.U32 R2, R11, 0x10, R2 ;  /* 0x000000100b027825 */ /* 0x002fca00078e0002 */
[----:B------:R-:W-:Y:S01]  /*3da0*/  STG.E.128 desc[UR20][R2.64], R36 ;  /* 0x0000002402007986 */ /* 0x000fe2000c101d14 */
[----:B--2---:R-:W-:-:S05]  /*3db0*/  IMAD.WIDE.U32 R4, R11, 0x10, R4 ;  /* 0x000000100b047825 */ /* 0x004fca00078e0004 */
[----:B------:R-:W-:Y:S01]  /*3dc0*/  STG.E.128 desc[UR20][R4.64], R24 ;  /* 0x0000001804007986 */ /* 0x000fe2000c101d14 */
[----:B-----5:R-:W-:-:S05]  /*3dd0*/  IMAD.WIDE.U32 R6, R11, 0x10, R6 ;  /* 0x000000100b067825 */ /* 0x020fca00078e0006 */
[----:B------:R-:W-:Y:S01]  /*3de0*/  STG.E.128 desc[UR20][R6.64], R56 ;  /* 0x0000003806007986 */ /* 0x000fe2000c101d14 */
[----:B0-----:R-:W-:-:S05]  /*3df0*/  IMAD.WIDE.U32 R8, R11, 0x10, R8 ;  /* 0x000000100b087825 */ /* 0x001fca00078e0008 */
[----:B------:R-:W-:Y:S01]  /*3e00*/  STG.E.128 desc[UR20][R8.64], R44 ;  /* 0x0000002c08007986 */ /* 0x000fe2000c101d14 */
[----:B------:R-:W-:Y:S05]  /*3e10*/  EXIT ;  /* 0x000000000000794d */ /* 0x000fea0003800000 */
.L_x_2888:
        /* <DEDUP_REMOVED lines=14> */
.L_x_3592:


//--------------------- .text._ZN10layer_norm31ln_parallel_residual_bwd_kernelINS_13Kernel_traitsI6__halfffffjLj1536ELj1ELj1ELj4ELj16ENS_18Kernel_traits_baseILj1536ES2_ffffjLj128EEEEELb0ELb0ELb1EEEvNS_9BwdParamsE --------------------------
	.section	.text._ZN10layer_norm31ln_parallel_residual_bwd_kernelINS_13Kernel_traitsI6__halfffffjLj1536ELj1ELj1ELj4ELj16ENS_18Kernel_traits_baseILj1536ES2_ffffjLj128EEEEELb0ELb0ELb1EEEvNS_9BwdParamsE,"ax",@progbits
	.align	128
        .global         _ZN10layer_norm31ln_parallel_residual_bwd_kernelINS_13Kernel_traitsI6__halfffffjLj1536ELj1ELj1ELj4ELj16ENS_18Kernel_traits_baseILj1536ES2_ffffjLj128EEEEELb0ELb0ELb1EEEvNS_9BwdParamsE
        .type           _ZN10layer_norm31ln_parallel_residual_bwd_kernelINS_13Kernel_traitsI6__halfffffjLj1536ELj1ELj1ELj4ELj16ENS_18Kernel_traits_baseILj1536ES2_ffffjLj128EEEEELb0ELb0ELb1EEEvNS_9BwdParamsE,@function
        .size           _ZN10layer_norm31ln_parallel_residual_bwd_kernelINS_13Kernel_traitsI6__halfffffjLj1536ELj1ELj1ELj4ELj16ENS_18Kernel_traits_baseILj1536ES2_ffffjLj128EEEEELb0ELb0ELb1EEEvNS_9BwdParamsE,(.L_x_3593 - _ZN10layer_norm31ln_parallel_residual_bwd_kernelINS_13Kernel_traitsI6__halfffffjLj1536ELj1ELj1ELj4ELj16ENS_18Kernel_traits_baseILj1536ES2_ffffjLj128EEEEELb0ELb0ELb1EEEvNS_9BwdParamsE)
        .other          _ZN10layer_norm31ln_parallel_residual_bwd_kernelINS_13Kernel_traitsI6__halfffffjLj1536ELj1ELj1ELj4ELj16ENS_18Kernel_traits_baseILj1536ES2_ffffjLj128EEEEELb0ELb0ELb1EEEvNS_9BwdParamsE,@"STO_CUDA_ENTRY STV_DEFAULT"
_ZN10layer_norm31ln_parallel_residual_bwd_kernelINS_13Kernel_traitsI6__halfffffjLj1536ELj1ELj1ELj4ELj16ENS_18Kernel_traits_baseILj1536ES2_ffffjLj128EEEEELb0ELb0ELb1EEEvNS_9BwdParamsE:
.text._ZN10layer_norm31ln_parallel_residual_bwd_kernelINS_13Kernel_traitsI6__halfffffjLj1536ELj1ELj1ELj4ELj16ENS_18Kernel_traits_baseILj1536ES2_ffffjLj128EEEEELb0ELb0ELb1EEEvNS_9BwdParamsE:
        /* <DEDUP_REMOVED lines=50> */
[----:B------:R-:W-:Y:S01]  /*0320*/  MOV R135, RZ ;  /* 0x000000ff00877202 */ /* 0x000fe20000000f00 */
[----:B------:R-:W-:Y:S01]  /*0330*/  UPLOP3.LUT UP1, UPT, UPT, UPT, UPT, 0x40, 0x4 ;  /* 0x000000000004789c */ /* 0x000fe20003f2e870 */
[----:B0-----:R-:W3:Y:S01]  /*0340*/  LDG.E.64 R6, desc[UR20][R4.64+0x800] ;  /* 0x0008001404067981 */ /* 0x001ee2000c1e1b00 */
[----:B------:R-:W0:Y:S01]  /*0350*/  LDCU UR23, c[0x0][0x388] ;  /* 0x00007100ff1777ac */ /* 0x000e220008000800 */
[----:B--2---:R-:W-:Y:S02]  /*0360*/  IMAD.WIDE.U32 R2, R80, 0x8, R2 ;  /* 0x0000000850027825 */ /* 0x004fe400078e0002 */
[----:B------:R-:W2:Y:S01]  /*0370*/  LDG.E.64 R10, desc[UR20][R4.64+0x400] ;  /* 0x00040014040a7981 */ /* 0x000ea2000c1e1b00 */
[----:B------:R-:W1:Y:S03]  /*0380*/  LDCU.U8 UR22, c[0x0][0x410] ;  /* 0x00008200ff1677ac */ /* 0x000e660008000000 */
[----:B------:R4:W5:Y:S01]  /*0390*/  LDG.E.64 R14, desc[UR20][R4.64] ;  /* 0x00000014040e7981 */ /* 0x000962000c1e1b00 */
[----:B------:R-:W0:Y:S03]  /*03a0*/  LDCU UR28, c[0x0][0x400] ;  /* 0x00008000ff1c77ac */ /* 0x000e260008000800 */
[----:B------:R-:W5:Y:S01]  /*03b0*/  LDG.E.64 R8, desc[UR20][R2.64+0x800] ;  /* 0x0008001402087981 */ /* 0x000f62000c1e1b00 */
[----:B------:R-:W0:Y:S03]  /*03c0*/  LDCU.64 UR12, c[0x0][0x470] ;  /* 0x00008e00ff0c77ac */ /* 0x000e260008000a00 */
[----:B------:R-:W5:Y:S01]  /*03d0*/  LDG.E.64 R12, desc[UR20][R2.64+0x400] ;  /* 0x00040014020c7981 */ /* 0x000f62000c1e1b00 */
[----:B------:R-:W0:Y:S03]  /*03e0*/  LDCU.64 UR10, c[0x0][0x478] ;  /* 0x00008f00ff0a77ac */ /* 0x000e260008000a00 */
[----:B------:R1:W5:Y:S01]  /*03f0*/  LDG.E.64 R16, desc[UR20][R2.64] ;  /* 0x0000001402107981 */ /* 0x000362000c1e1b00 */
[----:B----4-:R-:W-:Y:S01]  /*0400*/  CS2R R4, SRZ ;  /* 0x0000000000047805 */ /* 0x010fe2000001ff00 */
[----:B------:R-:W4:Y:S01]  /*0410*/  LDCU.128 UR16, c[0x0][0x3c0] ;  /* 0x00007800ff1077ac */ /* 0x000f220008000c00 */
[----:B------:R-:W0:Y:S01]  /*0420*/  LDCU.64 UR24, c[0x0][0x438] ;  /* 0x00008700ff1877ac */ /* 0x000e220008000a00 */
[----:B-1----:R-:W-:Y:S01]  /*0430*/  CS2R R2, SRZ ;  /* 0x0000000000027805 */ /* 0x002fe2000001ff00 */
[----:B------:R-:W1:Y:S01]  /*0440*/  LDCU.64 UR26, c[0x0][0x380] ;  /* 0x00007000ff1a77ac */ /* 0x000e620008000a00 */
[--C-:B---3--:R-:W-:Y:S01]  /*0450*/  SHF.R.U64 R104, R6, 0x10, R7.reuse ;  /* 0x0000001006687819 */ /* 0x108fe20000001207 */
[----:B------:R-:W-:Y:S01]  /*0460*/  HADD2.F32 R105, -RZ, R6.H0_H0 ;  /* 0x20000006ff697230 */ /* 0x000fe20000004100 */
[----:B------:R-:W-:Y:S01]  /*0470*/  SHF.R.U32.HI R106, RZ, 0x10, R7 ;  /* 0x00000010ff6a7819 */ /* 0x000fe20000011607 */
[----:B------:R-:W-:Y:S01]  /*0480*/  HADD2.F32 R107, -RZ, R7.H0_H0 ;  /* 0x20000007ff6b7230 */ /* 0x000fe20000004100 */
[--C-:B--2---:R-:W-:Y:S01]  /*0490*/  SHF.R.U64 R108, R10, 0x10, R11.reuse ;  /* 0x000000100a6c7819 */ /* 0x104fe2000000120b */
[----:B------:R-:W-:Y:S01]  /*04a0*/  HADD2.F32 R109, -RZ, R10.H0_H0 ;  /* 0x2000000aff6d7230 */ /* 0x000fe20000004100 */
[----:B------:R-:W-:Y:S01]  /*04b0*/  SHF.R.U32.HI R110, RZ, 0x10, R11 ;  /* 0x00000010ff6e7819 */ /* 0x000fe2000001160b */
[----:B------:R-:W-:Y:S01]  /*04c0*/  HADD2.F32 R111, -RZ, R11.H0_H0 ;  /* 0x2000000bff6f7230 */ /* 0x000fe20000004100 */
[--C-:B-----5:R-:W-:Y:S01]  /*04d0*/  SHF.R.U64 R118, R14, 0x10, R15.reuse ;  /* 0x000000100e767819 */ /* 0x120fe2000000120f */
        /* <DEDUP_REMOVED lines=32> */
[----:B01--4-:R-:W-:-:S07]  /*06e0*/  HADD2.F32 R132, -RZ, R132.H0_H0 ;  /* 0x20000084ff847230 */ /* 0x013fce0000004100 */
.L_x_2916:
[----:B------:R-:W-:Y:S01]  /*06f0*/  UIMAD UR5, UR4, UR23, URZ ;  /* 0x00000017040572a4 */ /* 0x000fe2000f8e02ff */
[----:B0-----:R-:W0:Y:S01]  /*0700*/  LDC.64 R28, c[0x0][0x3a8] ;  /* 0x0000ea00ff1c7b82 */ /* 0x001e220000000a00 */
[----:B------:R-:W-:Y:S02]  /*0710*/  UIMAD.WIDE UR14, UR4, 0x4, UR18 ;  /* 0x00000004040e78a5 */ /* 0x000fe4000f8e0212 */
[----:B------:R-:W-:Y:S02]  /*0720*/  USHF.R.S32.HI UR6, URZ, 0x1f, UR5 ;  /* 0x0000001fff067899 */ /* 0x000fe40008011405 */
[----:B------:R-:W-:Y:S02]  /*0730*/  UIMAD.WIDE UR8, UR4, 0x4, UR16 ;  /* 0x00000004040878a5 */ /* 0x000fe4000f8e0210 */
[----:B------:R-:W-:Y:S01]  /*0740*/  ULEA.HI UR6, UR6, UR5, URZ, 0x2 ;  /* 0x0000000506067291 */ /* 0x000fe2000f8f10ff */
[----:B------:R-:W1:Y:S01]  /*0750*/  LDC.64 R40, c[0x0][0x430] ;  /* 0x00010c00ff287b82 */ /* 0x000e620000000a00 */
[----:B------:R-:W-:-:S02]  /*0760*/  MOV R34, UR14 ;  /* 0x0000000e00227c02 */ /* 0x000fc40008000f00 */
[----:B------:R-:W-:Y:S02]  /*0770*/  MOV R35, UR15 ;  /* 0x0000000f00237c02 */ /* 0x000fe40008000f00 */
[----:B------:R-:W-:Y:S02]  /*0780*/  MOV R141, UR6 ;  /* 0x00000006008d7c02 */ /* 0x000fe40008000f00 */
[----:B------:R-:W-:Y:S01]  /*0790*/  MOV R30, UR8 ;  /* 0x00000008001e7c02 */ /* 0x000fe20008000f00 */
[----:B------:R-:W2:Y:S01]  /*07a0*/  LDC.64 R48, c[0x0][0x428] ;  /* 0x00010a00ff307b82 */ /* 0x000ea20000000a00 */
[----:B------:R-:W-:Y:S01]  /*07b0*/  LEA.HI.SX32 R141, R141, R80, 0x1e ;  /* 0x000000508d8d7211 */ /* 0x000fe200078ff2ff */
[----:B------:R-:W3:Y:S01]  /*07c0*/  LDG.E R136, desc[UR20][R34.64] ;  /* 0x0000001422887981 */ /* 0x000ee2000c1e1900 */
[----:B------:R-:W-:Y:S02]  /*07d0*/  MOV R31, UR9 ;  /* 0x00000009001f7c02 */ /* 0x000fe40008000f00 */
[----:B------:R-:W-:-:S02]  /*07e0*/  IADD3 R139, PT, PT, R141, 0x80, RZ ;  /* 0x000000808d8b7810 */ /* 0x000fc40007ffe0ff */
[C---:B------:R-:W-:Y:S01]  /*07f0*/  IADD3 R137, PT, PT, R141.reuse, 0x100, RZ ;  /* 0x000001008d897810 */ /* 0x040fe20007ffe0ff */
[--C-:B0-----:R-:W-:Y:S01]  /*0800*/  IMAD.WIDE.U32 R72, R141, 0x10, R28.reuse ;  /* 0x000000108d487825 */ /* 0x101fe200078e001c */
[----:B------:R-:W4:Y:S03]  /*0810*/  LDG.E R134, desc[UR20][R30.64] ;  /* 0x000000141e867981 */ /* 0x000f26000c1e1900 */
[--C-:B------:R-:W-:Y:S02]  /*0820*/  IMAD.WIDE.U32 R76, R139, 0x10, R28.reuse ;  /* 0x000000108b4c7825 */ /* 0x100fe400078e001c */
[----:B------:R-:W4:Y:S02]  /*0830*/  LDG.E.128 R72, desc[UR20][R72.64] ;  /* 0x0000001448487981 */ /* 0x000f24000c1e1d00 */
[----:B------:R-:W-:Y:S02]  /*0840*/  IMAD.WIDE.U32 R80, R137, 0x10, R28 ;  /* 0x0000001089507825 */ /* 0x000fe400078e001c */
[----:B------:R-:W4:Y:S02]  /*0850*/  LDG.E.128 R76, desc[UR20][R76.64] ;  /* 0x000000144c4c7981 */ /* 0x000f24000c1e1d00 */
[----:B-1----:R-:W-:-:S02]  /*0860*/  IMAD.WIDE.U32 R28, R141, 0x10, R40 ;  /* 0x000000108d1c7825 */ /* 0x002fc400078e0028 */
[----:B------:R-:W4:Y:S02]  /*0870*/  LDG.E.128 R80, desc[UR20][R80.64] ;  /* 0x0000001450507981 */ /* 0x000f24000c1e1d00 */
[----:B--2---:R-:W-:Y:S02]  /*0880*/  IMAD.WIDE.U32 R32, R141, 0x10, R48 ;  /* 0x000000108d207825 */ /* 0x004fe400078e0030 */
[----:B------:R-:W2:Y:S04]  /*0890*/  LDG.E.128 R28, desc[UR20][R28.64] ;  /* 0x000000141c1c7981 */ /* 0x000ea8000c1e1d00 */
[----:B------:R-:W2:Y:S01]  /*08a0*/  LDG.E.128 R32, desc[UR20][R32.64] ;  /* 0x0000001420207981 */ /* 0x000ea2000c1e1d00 */
[----:B------:R-:W-:-:S04]  /*08b0*/  IMAD.WIDE.U32 R36, R139, 0x10, R40 ;  /* 0x000000108b247825 */ /* 0x000fc800078e0028 */
[----:B------:R-:W-:Y:S02]  /*08c0*/  IMAD.WIDE.U32 R44, R139, 0x10, R48 ;  /* 0x000000108b2c7825 */ /* 0x000fe400078e0030 */
[----:B------:R-:W2:Y:S04]  /*08d0*/  LDG.E.128 R36, desc[UR20][R36.64] ;  /* 0x0000001424247981 */ /* 0x000ea8000c1e1d00 */
[----:B------:R-:W2:Y:S01]  /*08e0*/  LDG.E.128 R44, desc[UR20][R44.64] ;  /* 0x000000142c2c7981 */ /* 0x000ea2000c1e1d00 */
[----:B------:R-:W-:-:S04]  /*08f0*/  IMAD.WIDE.U32 R40, R137, 0x10, R40 ;  /* 0x0000001089287825 */ /* 0x000fc800078e0028 */
[----:B------:R-:W-:Y:S02]  /*0900*/  IMAD.WIDE.U32 R48, R137, 0x10, R48 ;  /* 0x0000001089307825 */ /* 0x000fe400078e0030 */
[----:B------:R-:W2:Y:S04]  /*0910*/  LDG.E.128 R40, desc[UR20][R40.64] ;  /* 0x0000001428287981 */ /* 0x000ea8000c1e1d00 */
[----:B------:R-:W2:Y:S01]  /*0920*/  LDG.E.128 R48, desc[UR20][R48.64] ;  /* 0x0000001430307981 */ /* 0x000ea2000c1e1d00 */
[----:B------:R-:W-:-:S04]  /*0930*/  ISETP.NE.U32.AND P1, PT, RZ, UR24, PT ;  /* 0x00000018ff007c0c */ /* 0x000fc8000bf25070 */
[----:B------:R-:W-:-:S13]  /*0940*/  ISETP.NE.AND.EX P1, PT, RZ, UR25, PT, P1 ;  /* 0x00000019ff007c0c */ /* 0x000fda000bf25310 */
[----:B------:R-:W0:Y:S08]  /*0950*/  @P1 LDC.64 R116, c[0x0][0x438] ;  /* 0x00010e00ff741b82 */ /* 0x000e300000000a00 */
[----:B------:R-:W1:Y:S01]  /*0960*/  @P1 LDC.64 R114, c[0x0][0x438] ;  /* 0x00010e00ff721b82 */ /* 0x000e620000000a00 */
[----:B------:R-:W-:-:S07]  /*0970*/  ISETP.NE.AND P2, PT, RZ, UR22, PT ;  /* 0x00000016ff007c0c */ /* 0x000fce000bf45270 */
[----:B------:R-:W1:Y:S01]  /*0980*/  @P1 LDC.64 R112, c[0x0][0x438] ;  /* 0x00010e00ff701b82 */ /* 0x000e620000000a00 */
[----:B0-----:R-:W-:-:S05]  /*0990*/  @P1 IMAD.WIDE.U32 R116, R139, 0x10, R116 ;  /* 0x000000108b741825 */ /* 0x001fca00078e0074 */
[----:B-----5:R0:W5:Y:S01]  /*09a0*/  @P1 LDG.E.128 R56, desc[UR20][R116.64] ;  /* 0x0000001474381981 */ /* 0x020162000c1e1d00 */
[----:B-1----:R-:W-:-:S05]  /*09b0*/  @P1 IMAD.WIDE.U32 R114, R137, 0x10, R114 ;  /* 0x0000001089721825 */ /* 0x002fca00078e0072 */
[----:B------:R1:W5:Y:S01]  /*09c0*/  @P1 LDG.E.128 R60, desc[UR20][R114.64] ;  /* 0x00000014723c1981 */ /* 0x000362000c1e1d00 */
[----:B------:R-:W-:-:S05]  /*09d0*/  @P1 IMAD.WIDE.U32 R112, R141, 0x10, R112 ;  /* 0x000000108d701825 */ /* 0x000fca00078e0070 */
[----:B------:R1:W5:Y:S01]  /*09e0*/  @P1 LDG.E.128 R52, desc[UR20][R112.64] ;  /* 0x0000001470341981 */ /* 0x000362000c1e1d00 */
[----:B---3--:R-:W-:Y:S02]  /*09f0*/  R2UR UR9, R136 ;  /* 0x00000000880972ca */ /* 0x008fe400000e0000 */
[----:B----4-:R-:W-:-:S05]  /*0a00*/  FSEL R138, R134, RZ, !P2 ;  /* 0x000000ff868a7208 */ /* 0x010fca0005000000 */
[C---:B------:R-:W-:Y:S01]  /*0a10*/  FADD.FTZ R134, -R138.reuse, R72 ;  /* 0x000000488a867221 */ /* 0x040fe20000010100 */
[C---:B------:R-:W-:Y:S01]  /*0a20*/  FADD.FTZ R73, -R138.reuse, R73 ;  /* 0x000000498a497221 */ /* 0x040fe20000010100 */
[----:B------:R-:W-:-:S04]  /*0a30*/  FADD.FTZ R151, -R138, R75 ;  /* 0x0000004b8a977221 */ /* 0x000fc80000010100 */
[----:B0-----:R-:W-:Y:S01]  /*0a40*/  FMUL.FTZ R117, R134, UR9 ;  /* 0x0000000986757c20 */ /* 0x001fe20008410000 */
[----:B------:R-:W-:Y:S01]  /*0a50*/  FMUL.FTZ R155, R73, UR9 ;  /* 0x00000009499b7c20 */ /* 0x000fe20008410000 */
[----:B--2---:R-:W-:Y:S01]  /*0a60*/  FMUL.FTZ R148, R119, R28 ;  /* 0x0000001c77947220 */ /* 0x004fe20000410000 */
[----:B------:R-:W-:Y:S01]  /*0a70*/  FMUL.FTZ R75, R118, R29 ;  /* 0x0000001d764b7220 */ /* 0x000fe20000410000 */
[----:B------:R-:W-:Y:S02]  /*0a80*/  FADD.FTZ R72, -R138, R81 ;  /* 0x000000518a487221 */ /* 0x000fe40000010100 */
[----:B------:R-:W-:Y:S01]  /*0a90*/  FFMA.FTZ R148, R131, R32, R148 ;  /* 0x0000002083947223 */ /* 0x000fe20000010094 */
[----:B------:R-:W-:Y:S01]  /*0aa0*/  FMUL.FTZ R81, R120, R31 ;  /* 0x0000001f78517220 */ /* 0x000fe20000410000 */
[----:B------:R-:W-:Y:S01]  /*0ab0*/  FMUL.FTZ R144, R121, R30 ;  /* 0x0000001e79907220 */ /* 0x000fe20000410000 */
[----:B------:R-:W-:Y:S01]  /*0ac0*/  FFMA.FTZ R146, R130, R33, R75 ;  /* 0x0000002182927223 */ /* 0x000fe2000001004b */
[----:B------:R-:W-:Y:S01]  /*0ad0*/  FADD.FTZ R73, RZ, R148 ;  /* 0x00000094ff497221 */ /* 0x000fe20000010000 */
[----:B------:R-:W-:Y:S01]  /*0ae0*/  FADD.FTZ R74, -R138, R74 ;  /* 0x0000004a8a4a7221 */ /* 0x000fe20000010100 */
[----:B-1----:R-:W-:Y:S01]  /*0af0*/  FFMA.FTZ R114, R117, R148, RZ ;  /* 0x0000009475727223 */ /* 0x002fe200000100ff */
[----:B------:R-:W-:Y:S01]  /*0b00*/  FFMA.FTZ R142, R132, R35, R81 ;  /* 0x00000023848e7223 */ /* 0x000fe20000010051 */
[----:B------:R-:W-:Y:S01]  /*0b10*/  FFMA.FTZ R144, R133, R34, R144 ;  /* 0x0000002285907223 */ /* 0x000fe20000010090 */
[----:B------:R-:W-:Y:S01]  /*0b20*/  FADD.FTZ R81, R146, R73 ;  /* 0x0000004992517221 */ /* 0x000fe20000010000 */
[----:B------:R-:W-:Y:S01]  /*0b30*/  FMUL.FTZ R153, R74, UR9 ;  /* 0x000000094a997c20 */ /* 0x000fe20008410000 */
[----:B------:R-:W-:Y:S01]  /*0b40*/  FFMA.FTZ R116, R155, R146, R114 ;  /* 0x000000929b747223 */ /* 0x000fe20000010072 */
[----:B------:R-:W-:Y:S01]  /*0b50*/  FMUL.FTZ R74, R109, R36 ;  /* 0x000000246d4a7220 */ /* 0x000fe20000410000 */
[----:B------:R-:W-:Y:S01]  /*0b60*/  FADD.FTZ R81, R144, R81 ;  /* 0x0000005190517221 */ /* 0x000fe20000010000 */
[----:B------:R-:W-:Y:S01]  /*0b70*/  FADD.FTZ R76, -R138, R76 ;  /* 0x0000004c8a4c7221 */ /* 0x000fe20000010100 */
[----:B------:R-:W-:Y:S01]  /*0b80*/  FMUL.FTZ R151, R151, UR9 ;  /* 0x0000000997977c20 */ /* 0x000fe20008410000 */
[----:B------:R-:W-:Y:S01]  /*0b90*/  FFMA.FTZ R116, R153, R144, R116 ;  /* 0x0000009099747223 */ /* 0x000fe20000010074 */
[----:B------:R-:W-:Y:S01]  /*0ba0*/  FFMA.FTZ R143, R127, R44, R74 ;  /* 0x0000002c7f8f7223 */ /* 0x000fe2000001004a */
[----:B------:R-:W-:Y:S01]  /*0bb0*/  FMUL.FTZ R145, R108, R37 ;  /* 0x000000256c917220 */ /* 0x000fe20000410000 */
[----:B------:R-:W-:Y:S01]  /*0bc0*/  FADD.FTZ R74, R142, R81 ;  /* 0x000000518e4a7221 */ /* 0x000fe20000010000 */
[----:B------:R-:W-:Y:S01]  /*0bd0*/  FADD.FTZ R77, -R138, R77 ;  /* 0x0000004d8a4d7221 */ /* 0x000fe20000010100 */
[----:B------:R-:W-:Y:S01]  /*0be0*/  FMUL.FTZ R134, R76, UR9 ;  /* 0x000000094c867c20 */ /* 0x000fe20008410000 */
[----:B------:R-:W-:Y:S01]  /*0bf0*/  FFMA.FTZ R81, R151, R142, R116 ;  /* 0x0000008e97517223 */ /* 0x000fe20000010074 */
[----:B------:R-:W-:Y:S01]  /*0c00*/  FMUL.FTZ R112, R111, R38 ;  /* 0x000000266f707220 */ /* 0x000fe20000410000 */
[----:B------:R-:W-:Y:S01]  /*0c10*/  FFMA.FTZ R145, R126, R45, R145 ;  /* 0x0000002d7e917223 */ /* 0x000fe20000010091 */
[----:B------:R-:W-:Y:S01]  /*0c20*/  FADD.FTZ R74, R143, R74 ;  /* 0x0000004a8f4a7221 */ /* 0x000fe20000010000 */
[----:B------:R-:W-:Y:S01]  /*0c30*/  FADD.FTZ R78, -R138, R78 ;  /* 0x0000004e8a4e7221 */ /* 0x000fe20000010100 */
[----:B------:R-:W-:Y:S01]  /*0c40*/  FMUL.FTZ R136, R77, UR9 ;  /* 0x000000094d887c20 */ /* 0x000fe20008410000 */
[----:B------:R-:W-:Y:S01]  /*0c50*/  FFMA.FTZ R81, R134, R143, R81 ;  /* 0x0000008f86517223 */ /* 0x000fe20000010051 */
        /* <DEDUP_REMOVED lines=9> */
[----:B------:R-:W-:Y:S01]  /*0cf0*/  FMUL.FTZ R140, R79, UR9 ;  /* 0x000000094f8c7c20 */ /* 0x000fe20008410000 */
[----:B------:R-:W-:Y:S01]  /*0d00*/  FFMA.FTZ R149, R128, R47, R149 ;  /* 0x0000002f80957223 */ /* 0x000fe20000010095 */
[----:B------:R-:W-:Y:S01]  /*0d10*/  FADD.FTZ R74, R147, R74 ;  /* 0x0000004a934a7221 */ /* 0x000fe20000010000 */
[----:B------:R-:W-:Y:S01]  /*0d20*/  FMUL.FTZ R82, R105, R40 ;  /* 0x0000002869527220 */ /* 0x000fe20000410000 */
[----:B------:R-:W-:Y:S01]  /*0d30*/  FFMA.FTZ R79, R138, R147, R81 ;  /* 0x000000938a4f7223 */ /* 0x000fe20000010051 */
[----:B------:R-:W-:Y:S01]  /*0d40*/  FMUL.FTZ R75, R104, R41 ;  /* 0x00000029684b7220 */ /* 0x000fe20000410000 */
[----:B------:R-:W-:Y:S01]  /*0d50*/  FADD.FTZ R77, R149, R74 ;  /* 0x0000004a954d7221 */ /* 0x000fe20000010000 */
[----:B------:R-:W-:Y:S01]  /*0d60*/  FMUL.FTZ R81, R80, UR9 ;  /* 0x0000000950517c20 */ /* 0x000fe20008410000 */
[----:B------:R-:W-:Y:S01]  /*0d70*/  FFMA.FTZ R82, R123, R48, R82 ;  /* 0x000000307b527223 */ /* 0x000fe20000010052 */
[----:B------:R-:W-:Y:S01]  /*0d80*/  FFMA.FTZ R74, R140, R149, R79 ;  /* 0x000000958c4a7223 */ /* 0x000fe2000001004f */
[----:B------:R-:W-:Y:S01]  /*0d90*/  FMUL.FTZ R114, R107, R42 ;  /* 0x0000002a6b727220 */ /* 0x000fe20000410000 */
[----:B------:R-:W-:Y:S01]  /*0da0*/  FMUL.FTZ R83, R72, UR9 ;  /* 0x0000000948537c20 */ /* 0x000fe20008410000 */
[----:B------:R-:W-:Y:S01]  /*0db0*/  FFMA.FTZ R112, R122, R49, R75 ;  /* 0x000000317a707223 */ /* 0x000fe2000001004b */
[----:B------:R-:W-:Y:S01]  /*0dc0*/  FADD.FTZ R77, R82, R77 ;  /* 0x0000004d524d7221 */ /* 0x000fe20000010000 */
[----:B------:R-:W-:Y:S01]  /*0dd0*/  FFMA.FTZ R74, R81, R82, R74 ;  /* 0x00000052514a7223 */ /* 0x000fe2000001004a */
[----:B------:R-:W-:Y:S01]  /*0de0*/  FMUL.FTZ R73, R106, R43 ;  /* 0x0000002b6a497220 */ /* 0x000fe20000410000 */
[----:B------:R-:W-:Y:S01]  /*0df0*/  FMUL.FTZ R113, R113, UR9 ;  /* 0x0000000971717c20 */ /* 0x000fe20008410000 */
[----:B------:R-:W-:Y:S01]  /*0e00*/  FFMA.FTZ R114, R125, R50, R114 ;  /* 0x000000327d727223 */ /* 0x000fe20000010072 */
[----:B------:R-:W-:Y:S01]  /*0e10*/  FADD.FTZ R77, R77, R112 ;  /* 0x000000704d4d7221 */ /* 0x000fe20000010000 */
        /* <DEDUP_REMOVED lines=39> */
.L_x_2891:
[----:B------:R-:W-:Y:S05]  /*1090*/  BSYNC.RECONVERGENT B0 ;  /* 0x0000000000007941 */ /* 0x000fea0003800200 */
.L_x_2890:
[----:B------:R-:W1:Y:S08]  /*10a0*/  S2UR UR6, SR_CgaCtaId ;  /* 0x00000000000679c3 */ /* 0x000e700000008800 */
[----:B------:R-:W-:Y:S01]  /*10b0*/  BAR.SYNC.DEFER_BLOCKING 0x0 ;  /* 0x0000000000007b1d */ /* 0x000fe20000010000 */
[C---:B------:R-:W-:Y:S01]  /*10c0*/  FADD.FTZ R99, R28.reuse, R99 ;  /* 0x000000631c637221 */ /* 0x040fe20000010000 */
[----:B------:R-:W-:Y:S01]  /*10d0*/  FFMA.FTZ R101, R28, R117, R101 ;  /* 0x000000751c657223 */ /* 0x000fe20000010065 */
[C---:B------:R-:W-:Y:S01]  /*10e0*/  FADD.FTZ R96, R29.reuse, R96 ;  /* 0x000000601d607221 */ /* 0x040fe20000010000 */
[----:B------:R-:W-:Y:S01]  /*10f0*/  FFMA.FTZ R98, R29, R155, R98 ;  /* 0x0000009b1d627223 */ /* 0x000fe20000010062 */
[----:B------:R-:W-:Y:S01]  /*1100*/  UISETP.NE.U32.AND UP0, UPT, UR24, URZ, UPT ;  /* 0x000000ff1800728c */ /* 0x000fe2000bf05070 */
[C---:B------:R-:W-:Y:S01]  /*1110*/  FADD.FTZ R23, R40.reuse, R23 ;  /* 0x0000001728177221 */ /* 0x040fe20000010000 */
[----:B------:R-:W-:Y:S01]  /*1120*/  UMOV UR5, 0x400 ;  /* 0x0000040000057882 */ /* 0x000fe20000000000 */
[----:B------:R-:W-:Y:S01]  /*1130*/  FFMA.FTZ R87, R40, R81, R87 ;  /* 0x0000005128577223 */ /* 0x000fe20000010057 */
[----:B------:R-:W-:Y:S01]  /*1140*/  UISETP.NE.AND.EX UP0, UPT, UR25, URZ, UPT, UP0 ;  /* 0x000000ff1900728c */ /* 0x000fe2000bf05300 */
[C---:B------:R-:W-:Y:S01]  /*1150*/  FADD.FTZ R103, R32.reuse, R103 ;  /* 0x0000006720677221 */ /* 0x040fe20000010000 */
[----:B------:R-:W-:Y:S01]  /*1160*/  UIADD3 UR4, UPT, UPT, UR4, UR26, URZ ;  /* 0x0000001a04047290 */ /* 0x000fe2000fffe0ff */
[----:B------:R-:W-:Y:S01]  /*1170*/  FFMA.FTZ R135, R32, R117, R135 ;  /* 0x0000007520877223 */ /* 0x000fe20000010087 */
[C---:B------:R-:W-:Y:S01]  /*1180*/  FADD.FTZ R100, R33.reuse, R100 ;  /* 0x0000006421647221 */ /* 0x040fe20000010000 */
        /* <DEDUP_REMOVED lines=9> */
[----:B-1----:R-:W-:Y:S01]  /*1220*/  ULEA UR5, UR6, UR5, 0x18 ;  /* 0x0000000506057291 */ /* 0x002fe2000f8ec0ff */
[C---:B------:R-:W-:Y:S01]  /*1230*/  FADD.FTZ R11, R44.reuse, R11 ;  /* 0x0000000b2c0b7221 */ /* 0x040fe20000010000 */
[----:B------:R-:W-:Y:S01]  /*1240*/  FFMA.FTZ R3, R44, R134, R3 ;  /* 0x000000862c037223 */ /* 0x000fe20000010003 */
[C---:B------:R-:W-:Y:S01]  /*1250*/  FADD.FTZ R8, R45.reuse, R8 ;  /* 0x000000082d087221 */ /* 0x040fe20000010000 */
[----:B------:R-:W-:Y:S01]  /*1260*/  UIADD3 UR6, UPT, UPT, UR5, 0x1820, URZ ;  /* 0x0000182005067890 */ /* 0x000fe2000fffe0ff */
[----:B------:R-:W-:Y:S01]  /*1270*/  FFMA.FTZ R0, R45, R136, R0 ;  /* 0x000000882d007223 */ /* 0x000fe20000010000 */
[----:B------:R-:W-:Y:S01]  /*1280*/  @!UP1 UIADD3 UR6, UPT, UPT, UR5, 0x1800, URZ ;  /* 0x0000180005069890 */ /* 0x000fe2000fffe0ff */
[C---:B------:R-:W-:Y:S01]  /*1290*/  FADD.FTZ R13, R46.reuse, R13 ;  /* 0x0000000d2e0d7221 */ /* 0x040fe20000010000 */
[----:B------:R-:W-:Y:S01]  /*12a0*/  UIADD3 UR7, UPT, UPT, UR5, 0x1830, URZ ;  /* 0x0000183005077890 */ /* 0x000fe2000fffe0ff */
[----:B------:R-:W-:Y:S01]  /*12b0*/  FFMA.FTZ R5, R46, R138, R5 ;  /* 0x0000008a2e057223 */ /* 0x000fe20000010005 */
[----:B------:R-:W-:Y:S01]  /*12c0*/  @!UP1 UIADD3 UR7, UPT, UPT, UR5, 0x1810, URZ ;  /* 0x0000181005079890 */ /* 0x000fe2000fffe0ff */
[C---:B------:R-:W-:Y:S01]  /*12d0*/  FADD.FTZ R10, R47.reuse, R10 ;  /* 0x0000000a2f0a7221 */ /* 0x040fe20000010000 */
[----:B------:R-:W-:Y:S01]  /*12e0*/  FFMA.FTZ R2, R47, R140, R2 ;  /* 0x0000008c2f027223 */ /* 0x000fe20000010002 */
[C---:B------:R-:W-:Y:S01]  /*12f0*/  FADD.FTZ R27, R36.reuse, R27 ;  /* 0x0000001b241b7221 */ /* 0x040fe20000010000 */
[----:B------:R-:W-:Y:S01]  /*1300*/  FFMA.FTZ R19, R36, R134, R19 ;  /* 0x0000008624137223 */ /* 0x000fe20000010013 */
[----:B0-----:R-:W0:Y:S01]  /*1310*/  LDS.128 R72, [UR6] ;  /* 0x00000006ff487984 */ /* 0x001e220008000c00 */
[C---:B------:R-:W-:Y:S01]  /*1320*/  FADD.FTZ R24, R37.reuse, R24 ;  /* 0x0000001825187221 */ /* 0x040fe20000010000 */
[----:B------:R-:W-:Y:S01]  /*1330*/  FFMA.FTZ R16, R37, R136, R16 ;  /* 0x0000008825107223 */ /* 0x000fe20000010010 */
[C---:B------:R-:W-:Y:S01]  /*1340*/  FADD.FTZ R25, R38.reuse, R25 ;  /* 0x0000001926197221 */ /* 0x040fe20000010000 */
[----:B------:R-:W1:Y:S01]  /*1350*/  LDS.128 R76, [UR7] ;  /* 0x00000007ff4c7984 */ /* 0x000e620008000c00 */
        /* <DEDUP_REMOVED lines=54> */
.L_x_2894:
        /* <DEDUP_REMOVED lines=17> */
.L_x_2893:
        /* <DEDUP_REMOVED lines=22> */
.L_x_2896:
        /* <DEDUP_REMOVED lines=21> */
.L_x_2892:
        /* <DEDUP_REMOVED lines=23> */
.L_x_2898:
        /* <DEDUP_REMOVED lines=17> */
.L_x_2897:
        /* <DEDUP_REMOVED lines=22> */
.L_x_2899:
        /* <DEDUP_REMOVED lines=20> */
.L_x_2895:
        /* <DEDUP_REMOVED lines=11> */
[----:B------:R0:W-:Y:S04]  /*2050*/  STG.E.128 desc[UR20][R36.64], R28 ;  /* 0x0000001c24007986 */ /* 0x0001e8000c101d14 */
[----:B------:R0:W-:Y:S01]  /*2060*/  @P2 STG.E.128 desc[UR20][R34.64], R64 ;  /* 0x0000004022002986 */ /* 0x0001e2000c101d14 */
        /* <DEDUP_REMOVED lines=24> */
.L_x_2902:
        /* <DEDUP_REMOVED lines=17> */
.L_x_2901:
        /* <DEDUP_REMOVED lines=18> */
.L_x_2904:
        /* <DEDUP_REMOVED lines=11> */
[----:B------:R-:W-:Y:S01]  /*24d0*/  FFMA.FTZ R31, R140, UR9, R59 ;  /* 0x000000098c1f7c23 */ /* 0x000fe2000801003b */
[----:B------:R-:W-:Y:S06]  /*24e0*/  BRA `(.L_x_2903) ;  /* 0x0000000400187947 */ /* 0x000fec0003800000 */
.L_x_2900:
        /* <DEDUP_REMOVED lines=23> */
.L_x_2906:
        /* <DEDUP_REMOVED lines=17> */
.L_x_2905:
        /* <DEDUP_REMOVED lines=18> */
.L_x_2907:
        /* <DEDUP_REMOVED lines=11> */
[----:B------:R-:W-:-:S07]  /*2940*/  FMUL.FTZ R31, R140, UR9 ;  /* 0x000000098c1f7c20 */ /* 0x000fce0008410000 */
.L_x_2903:
[----:B------:R-:W0:Y:S01]  /*2950*/  @P0 LDC.64 R38, c[0x0][0x478] ;  /* 0x00011e00ff260b82 */ /* 0x000e220000000a00 */
[----:B------:R-:W-:-:S07]  /*2960*/  IMAD.WIDE.U32 R36, R139, 0x10, R32 ;  /* 0x000000108b247825 */ /* 0x000fce00078e0020 */
[----:B------:R-:W1:Y:S01]  /*2970*/  @P2 LDC.64 R34, c[0x0][0x470] ;  /* 0x00011c00ff222b82 */ /* 0x000e620000000a00 */
[----:B0-----:R-:W-:-:S05]  /*2980*/  @P0 IMAD.WIDE.U32 R38, R139, 0x10, R38 ;  /* 0x000000108b260825 */ /* 0x001fca00078e0026 */
[----:B------:R0:W-:Y:S01]  /*2990*/  @P0 STG.E.128 desc[UR20][R38.64], R68 ;  /* 0x0000004426000986 */ /* 0x0001e2000c101d14 */
[----:B-1----:R-:W-:-:S03]  /*29a0*/  @P2 IMAD.WIDE.U32 R34, R139, 0x10, R34 ;  /* 0x000000108b222825 */ /* 0x002fc600078e0022 */
        /* <DEDUP_REMOVED lines=26> */
.L_x_2910:
        /* <DEDUP_REMOVED lines=17> */
.L_x_2909:
        /* <DEDUP_REMOVED lines=18> */
.L_x_2912:
        /* <DEDUP_REMOVED lines=13> */
.L_x_2908:
        /* <DEDUP_REMOVED lines=23> */
.L_x_2914:
        /* <DEDUP_REMOVED lines=17> */
.L_x_2913:
        /* <DEDUP_REMOVED lines=18> */
.L_x_2915:
        /* <DEDUP_REMOVED lines=12> */
.L_x_2911:
[----:B------:R-:W0:Y:S01]  /*32b0*/  @P0 LDC.64 R36, c[0x0][0x478] ;  /* 0x00011e00ff240b82 */ /* 0x000e220000000a00 */
[----:B------:R-:W-:Y:S01]  /*32c0*/  IMAD.WIDE.U32 R32, R137, 0x10, R32 ;  /* 0x0000001089207825 */ /* 0x000fe200078e0020 */
[----:B------:R-:W-:-:S06]  /*32d0*/  UPLOP3.LUT UP1, UPT, UPT, UPT, UP1, 0x40, 0x4 ;  /* 0x000000000004789c */ /* 0x000fcc0003f2e810 */
[----:B------:R-:W1:Y:S01]  /*32e0*/  @P2 LDC.64 R34, c[0x0][0x470] ;  /* 0x00011c00ff222b82 */ /* 0x000e620000000a00 */
[----:B0-----:R-:W-:-:S05]  /*32f0*/  @P0 IMAD.WIDE.U32 R36, R137, 0x10, R36 ;  /* 0x0000001089240825 */ /* 0x001fca00078e0024 */
[----:B------:R0:W-:Y:S01]  /*3300*/  @P0 STG.E.128 desc[UR20][R36.64], R68 ;  /* 0x0000004424000986 */ /* 0x0001e2000c101d14 */
[----:B-1----:R-:W-:-:S03]  /*3310*/  @P2 IMAD.WIDE.U32 R34, R137, 0x10, R34 ;  /* 0x0000001089222825 */ /* 0x002fc600078e0022 */
[----:B------:R0:W-:Y:S04]  /*3320*/  STG.E.128 desc[UR20][R32.64], R28 ;  /* 0x0000001c20007986 */ /* 0x0001e8000c101d14 */
[----:B------:R0:W-:Y:S01]  /*3330*/  @P2 STG.E.128 desc[UR20][R34.64], R64 ;  /* 0x0000004022002986 */ /* 0x0001e2000c101d14 */
[----:B------:R-:W-:Y:S05]  /*3340*/  BRA.U !UP2, `(.L_x_2916) ;  /* 0xffffffd10ae87547 */ /* 0x000fea000b83ffff */
[----:B0-----:R-:W-:Y:S02]  /*3350*/  MOV R28, R135 ;  /* 0x00000087001c7202 */ /* 0x001fe40000000f00 */
        /* <DEDUP_REMOVED lines=47> */
.L_x_2889:
        /* <DEDUP_REMOVED lines=25> */
.L_x_2917:
        /* <DEDUP_REMOVED lines=10> */
.L_x_3593:


//--------------------- .text._ZN10layer_norm31ln_parallel_residual_bwd_kernelINS_13Kernel_traitsI6__halfffffjLj1536ELj1ELj1ELj4ELj16ENS_18Kernel_traits_baseILj1536ES2_ffffjLj128EEEEELb0ELb1ELb0EEEvNS_9BwdParamsE --------------------------
	.section	.text._ZN10layer_norm31ln_parallel_residual_bwd_kernelINS_13Kernel_traitsI6__halfffffjLj1536ELj1ELj1ELj4ELj16ENS_18Kernel_traits_baseILj1536ES2_ffffjLj128EEEEELb0ELb1ELb0EEEvNS_9BwdParamsE,"ax",@progbits
	.align	128
        .global         _ZN10layer_norm31ln_parallel_residual_bwd_kernelINS_13Kernel_traitsI6__halfffffjLj1536ELj1ELj1ELj4ELj16ENS_18Kernel_traits_baseILj1536ES2_ffffjLj128EEEEELb0ELb1ELb0EEEvNS_9BwdParamsE
        .type           _ZN10layer_norm31ln_parallel_residual_bwd_kernelINS_13Kernel_traitsI6__halfffffjLj1536ELj1ELj1ELj4ELj16ENS_18Kernel_traits_baseILj1536ES2_ffffjLj128EEEEELb0ELb1ELb0EEEvNS_9BwdParamsE,@function
        .size           _ZN10layer_norm31ln_parallel_residual_bwd_kernelINS_13Kernel_traitsI6__halfffffjLj1536ELj1ELj1ELj4ELj16ENS_18Kernel_traits_baseILj1536ES2_ffffjLj128EEEEELb0ELb1ELb0EEEvNS_9BwdParamsE,(.L_x_3594 - _ZN10layer_norm31ln_parallel_residual_bwd_kernelINS_13Kernel_traitsI6__halfffffjLj1536ELj1ELj1ELj4ELj16ENS_18Kernel_traits_baseILj1536ES2_ffffjLj128EEEEELb0ELb1ELb0EEEvNS_9BwdParamsE)
        .other          _ZN10layer_norm31ln_parallel_residual_bwd_kernelINS_13Kernel_traitsI6__halfffffjLj1536ELj1ELj1ELj4ELj16ENS_18Kernel_traits_baseILj1536ES2_ffffjLj128EEEEELb0ELb1ELb0EEEvNS_9BwdParamsE,@"STO_CUDA_ENTRY STV_DEFAULT"
_ZN10layer_norm31ln_parallel_residual_bwd_kernelINS_13Kernel_traitsI6__halfffffjLj1536ELj1ELj1ELj4ELj16ENS_18Kernel_traits_baseILj1536ES2_ffffjLj128EEEEELb0ELb1ELb0EEEvNS_9BwdParamsE:
.text._ZN10layer_norm31ln_parallel_residual_bwd_kernelINS_13Kernel_traitsI6__halfffffjLj1536ELj1ELj1ELj4ELj16ENS_18Kernel_traits_baseILj1536ES2_ffffjLj128EEEEELb0ELb1ELb0EEEvNS_9BwdParamsE:
        /* <DEDUP_REMOVED lines=75> */
[----:B------:R-:W-:Y:S01]  /*04b0*/  PLOP3.LUT P1, PT, PT, PT, UP0, 0x80, 0x8 ;  /* 0x000000000008781c */ /* 0x000fe20003f2f008 */
[----:B------:R-:W2:Y:S01]  /*04c0*/  LDCU UR26, c[0x0][0x400] ;  /* 0x00008000ff1a77ac */ /* 0x000ea20008000800 */
[----:B------:R-:W3:Y:S01]  /*04d0*/  LDCU.64 UR16, c[0x0][0x470] ;  /* 0x00008e00ff1077ac */ /* 0x000ee20008000a00 */
[----:B------:R-:W4:Y:S01]  /*04e0*/  LDCU.64 UR24, c[0x0][0x438] ;  /* 0x00008700ff1877ac */ /* 0x000f220008000a00 */
[----:B------:R-:W0:Y:S01]  /*04f0*/  LDCU.64 UR10, c[0x0][0x478] ;  /* 0x00008f00ff0a77ac */ /* 0x000e220008000a00 */
[----:B------:R-:W0:Y:S01]  /*0500*/  LDCU.128 UR12, c[0x0][0x3c0] ;  /* 0x00007800ff0c77ac */ /* 0x000e220008000c00 */
[----:B------:R-:W0:Y:S07]  /*0510*/  LDCU.64 UR22, c[0x0][0x380] ;  /* 0x00007000ff1677ac */ /* 0x000e2e0008000a00 */
.L_x_2957:
        /* <DEDUP_REMOVED lines=22> */
[----:B----4-:R-:W-:-:S04]  /*0680*/  ISETP.NE.U32.AND P0, PT, RZ, UR24, PT ;  /* 0x00000018ff007c0c */ /* 0x010fc8000bf05070 */
[----:B------:R-:W-:-:S03]  /*0690*/  ISETP.NE.AND.EX P0, PT, RZ, UR25, PT, P0 ;  /* 0x00000019ff007c0c */ /* 0x000fc6000bf05300 */
[----:B------:R-:W2:Y:S10]  /*06a0*/  LDC.64 R56, c[0x0][0x428] ;  /* 0x00010a00ff387b82 */ /* 0x000eb40000000a00 */
[----:B------:R-:W4:Y:S01]  /*06b0*/  @P0 LDC.64 R64, c[0x0][0x438] ;  /* 0x00010e00ff400b82 */ /* 0x000f220000000a00 */
[----:B0-----:R-:W-:-:S06]  /*06c0*/  IMAD.WIDE.U32 R60, R2, 0x10, R58 ;  /* 0x00000010023c7825 */ /* 0x001fcc00078e003a */
[----:B------:R-:W3:Y:S01]  /*06d0*/  LDG.E.128 R60, desc[UR20][R60.64] ;  /* 0x000000143c3c7981 */ /* 0x000ee2000c1e1d00 */
[----:B--2---:R-:W-:-:S06]  /*06e0*/  IMAD.WIDE.U32 R56, R2, 0x10, R56 ;  /* 0x0000001002387825 */ /* 0x004fcc00078e0038 */
[----:B------:R-:W2:Y:S01]  /*06f0*/  LDG.E.128 R56, desc[UR20][R56.64] ;  /* 0x0000001438387981 */ /* 0x000ea2000c1e1d00 */
[----:B----4-:R-:W-:-:S05]  /*0700*/  @P0 IMAD.WIDE.U32 R80, R2, 0x10, R64 ;  /* 0x0000001002500825 */ /* 0x010fca00078e0040 */
[----:B------:R0:W5:Y:S01]  /*0710*/  @P0 LDG.E.128 R16, desc[UR20][R80.64] ;  /* 0x0000001450100981 */ /* 0x000162000c1e1d00 */
[--C-:B------:R-:W-:Y:S02]  /*0720*/  HADD2.F32 R65, -RZ, R84.reuse.H0_H0 ;  /* 0x20000054ff417230 */ /* 0x100fe40000004100 */
[C---:B---3--:R-:W-:Y:S01]  /*0730*/  FADD.FTZ R3, -R79.reuse, R60 ;  /* 0x0000003c4f037221 */ /* 0x048fe20000010100 */
[C---:B------:R-:W-:Y:S01]  /*0740*/  FADD.FTZ R66, -R79.reuse, R61 ;  /* 0x0000003d4f427221 */ /* 0x040fe20000010100 */
[----:B------:R-:W-:Y:S02]  /*0750*/  HADD2.F32 R60, -RZ, R84.H1_H1 ;  /* 0x30000054ff3c7230 */ /* 0x000fe40000004100 */
[----:B------:R-:W-:Y:S01]  /*0760*/  FADD.FTZ R62, -R79, R62 ;  /* 0x0000003e4f3e7221 */ /* 0x000fe20000010100 */
[----:B------:R-:W-:Y:S01]  /*0770*/  FMUL.FTZ R3, R3, UR18 ;  /* 0x0000001203037c20 */ /* 0x000fe20008410000 */
[----:B------:R-:W-:Y:S01]  /*0780*/  FMUL.FTZ R66, R66, UR18 ;  /* 0x0000001242427c20 */ /* 0x000fe20008410000 */
[----:B------:R-:W-:-:S02]  /*0790*/  HADD2.F32 R61, -RZ, R85.H0_H0 ;  /* 0x20000055ff3d7230 */ /* 0x000fc40000004100 */
[----:B------:R-:W-:Y:S01]  /*07a0*/  FMUL.FTZ R73, R62, UR18 ;  /* 0x000000123e497c20 */ /* 0x000fe20008410000 */
[----:B--2---:R-:W-:Y:S01]  /*07b0*/  FMUL.FTZ R64, R56, R65 ;  /* 0x0000004138407220 */ /* 0x004fe20000410000 */
[----:B------:R-:W-:Y:S01]  /*07c0*/  FADD.FTZ R28, R28, R56 ;  /* 0x000000381c1c7221 */ /* 0x000fe20000010000 */
[----:B------:R-:W-:Y:S01]  /*07d0*/  FFMA.FTZ R40, R56, R3, R40 ;  /* 0x0000000338287223 */ /* 0x000fe20000010028 */
[----:B------:R-:W-:Y:S01]  /*07e0*/  FMUL.FTZ R65, R57, R60 ;  /* 0x0000003c39417220 */ /* 0x000fe20000410000 */
[----:B------:R-:W-:Y:S01]  /*07f0*/  FADD.FTZ R29, R29, R57 ;  /* 0x000000391d1d7221 */ /* 0x000fe20000010000 */
[----:B------:R-:W-:Y:S01]  /*0800*/  FFMA.FTZ R41, R57, R66, R41 ;  /* 0x0000004239297223 */ /* 0x000fe20000010029 */
[----:B------:R-:W-:Y:S01]  /*0810*/  FADD.FTZ R56, RZ, R64 ;  /* 0x00000040ff387221 */ /* 0x000fe20000010000 */
[----:B------:R-:W-:Y:S01]  /*0820*/  FFMA.FTZ R57, R3, R64, RZ ;  /* 0x0000004003397223 */ /* 0x000fe200000100ff */
[----:B------:R-:W-:Y:S01]  /*0830*/  FMUL.FTZ R70, R58, R61 ;  /* 0x0000003d3a467220 */ /* 0x000fe20000410000 */
[----:B------:R-:W-:-:S02]  /*0840*/  HADD2.F32 R60, -RZ, R85.H1_H1 ;  /* 0x30000055ff3c7230 */ /* 0x000fc40000004100 */
[----:B------:R-:W-:Y:S01]  /*0850*/  FADD.FTZ R61, R56, R65 ;  /* 0x00000041383d7221 */ /* 0x000fe20000010000 */
[----:B------:R-:W-:Y:S01]  /*0860*/  FADD.FTZ R63, -R79, R63 ;  /* 0x0000003f4f3f7221 */ /* 0x000fe20000010100 */
        /* <DEDUP_REMOVED lines=9> */
[----:B------:R-:W-:Y:S01]  /*0900*/  IADD3 R62, PT, PT, R2, 0x80, RZ ;  /* 0x00000080023e7810 */ /* 0x000fe20007ffe0ff */
[----:B------:R-:W-:Y:S01]  /*0910*/  FADD.FTZ R61, R58, R77 ;  /* 0x0000004d3a3d7221 */ /* 0x000fe20000010000 */
[----:B0-----:R-:W-:-:S07]  /*0920*/  FFMA.FTZ R60, R78, R77, R57 ;  /* 0x0000004d4e3c7223 */ /* 0x001fce0000010039 */
.L_x_2920:
[----:B-1-34-:R-:W-:Y:S05]  /*0930*/  BSYNC.RECONVERGENT B0 ;  /* 0x0000000000007941 */ /* 0x01afea0003800200 */
.L_x_2919:
        /* <DEDUP_REMOVED lines=8> */
[----:B------:R-:W3:Y:S01]  /*09c0*/  LDG.E.128 R8, desc[UR20][R8.64] ;  /* 0x0000001408087981 */ /* 0x000ee2000c1e1d00 */
[----:B-1----:R-:W-:-:S06]  /*09d0*/  IMAD.WIDE.U32 R56, R62, 0x10, R56 ;  /* 0x000000103e387825 */ /* 0x002fcc00078e0038 */
[----:B------:R-:W4:Y:S01]  /*09e0*/  LDG.E.128 R56, desc[UR20][R56.64] ;  /* 0x0000001438387981 */ /* 0x000f22000c1e1d00 */
[--C-:B------:R-:W-:Y:S02]  /*09f0*/  HADD2.F32 R75, -RZ, R86.reuse.H0_H0 ;  /* 0x20000056ff4b7230 */ /* 0x100fe40000004100 */
[----:B------:R-:W-:Y:S02]  /*0a00*/  HADD2.F32 R82, -RZ, R86.H1_H1 ;  /* 0x30000056ff527230 */ /* 0x000fe40000004100 */
[----:B--2---:R-:W-:-:S05]  /*0a10*/  @P0 IMAD.WIDE.U32 R80, R62, 0x10, R80 ;  /* 0x000000103e500825 */ /* 0x004fca00078e0050 */
[----:B------:R0:W5:Y:S01]  /*0a20*/  @P0 LDG.E.128 R12, desc[UR20][R80.64] ;  /* 0x00000014500c0981 */ /* 0x000162000c1e1d00 */
[----:B------:R-:W-:Y:S01]  /*0a30*/  IADD3 R62, PT, PT, R62, 0x80, RZ ;  /* 0x000000803e3e7810 */ /* 0x000fe20007ffe0ff */
[--C-:B0-----:R-:W-:Y:S02]  /*0a40*/  HADD2.F32 R80, -RZ, R87.reuse.H1_H1 ;  /* 0x30000057ff507230 */ /* 0x101fe40000004100 */
[C---:B---3--:R-:W-:Y:S01]  /*0a50*/  FADD.FTZ R63, -R79.reuse, R8 ;  /* 0x000000084f3f7221 */ /* 0x048fe20000010100 */
[C---:B------:R-:W-:Y:S01]  /*0a60*/  FADD.FTZ R68, -R79.reuse, R9 ;  /* 0x000000094f447221 */ /* 0x040fe20000010100 */
[C---:B------:R-:W-:Y:S01]  /*0a70*/  FADD.FTZ R71, -R79.reuse, R10 ;  /* 0x0000000a4f477221 */ /* 0x040fe20000010100 */
[----:B------:R-:W-:Y:S01]  /*0a80*/  FADD.FTZ R76, -R79, R11 ;  /* 0x0000000b4f4c7221 */ /* 0x000fe20000010100 */
[----:B------:R-:W-:Y:S01]  /*0a90*/  FMUL.FTZ R9, R63, UR18 ;  /* 0x000000123f097c20 */ /* 0x000fe20008410000 */
[----:B------:R-:W-:Y:S01]  /*0aa0*/  FMUL.FTZ R10, R68, UR18 ;  /* 0x00000012440a7c20 */ /* 0x000fe20008410000 */
[----:B------:R-:W-:-:S02]  /*0ab0*/  HADD2.F32 R63, -RZ, R87.H0_H0 ;  /* 0x20000057ff3f7230 */ /* 0x000fc40000004100 */
[----:B------:R-:W-:Y:S01]  /*0ac0*/  FMUL.FTZ R71, R71, UR18 ;  /* 0x0000001247477c20 */ /* 0x000fe20008410000 */
[----:B----4-:R-:W-:Y:S01]  /*0ad0*/  FMUL.FTZ R8, R56, R75 ;  /* 0x0000004b38087220 */ /* 0x010fe20000410000 */
[----:B------:R-:W-:Y:S01]  /*0ae0*/  FADD.FTZ R24, R24, R56 ;  /* 0x0000003818187221 */ /* 0x000fe20000010000 */
[----:B------:R-:W-:Y:S01]  /*0af0*/  FFMA.FTZ R36, R56, R9, R36 ;  /* 0x0000000938247223 */ /* 0x000fe20000010024 */
[----:B------:R-:W-:Y:S01]  /*0b00*/  FMUL.FTZ R11, R57, R82 ;  /* 0x00000052390b7220 */ /* 0x000fe20000410000 */
[----:B------:R-:W-:Y:S01]  /*0b10*/  FADD.FTZ R25, R25, R57 ;  /* 0x0000003919197221 */ /* 0x000fe20000010000 */
[----:B------:R-:W-:Y:S01]  /*0b20*/  FFMA.FTZ R37, R57, R10, R37 ;  /* 0x0000000a39257223 */ /* 0x000fe20000010025 */
[----:B------:R-:W-:Y:S01]  /*0b30*/  FADD.FTZ R56, R61, R8 ;  /* 0x000000083d387221 */ /* 0x000fe20000010000 */
[----:B------:R-:W-:Y:S01]  /*0b40*/  FFMA.FTZ R57, R9, R8, R60 ;  /* 0x0000000809397223 */ /* 0x000fe2000001003c */
[----:B------:R-:W-:Y:S01]  /*0b50*/  FMUL.FTZ R68, R58, R63 ;  /* 0x0000003f3a447220 */ /* 0x000fe20000410000 */
[----:B------:R-:W-:Y:S01]  /*0b60*/  FADD.FTZ R26, R26, R58 ;  /* 0x0000003a1a1a7221 */ /* 0x000fe20000010000 */
[----:B------:R-:W-:Y:S01]  /*0b70*/  FADD.FTZ R61, R56, R11 ;  /* 0x0000000b383d7221 */ /* 0x000fe20000010000 */
[----:B------:R-:W-:Y:S01]  /*0b80*/  FFMA.FTZ R56, R10, R11, R57 ;  /* 0x0000000b0a387223 */ /* 0x000fe20000010039 */
        /* <DEDUP_REMOVED lines=9> */
.L_x_2922:
[----:B------:R-:W-:Y:S05]  /*0c20*/  BSYNC.RECONVERGENT B0 ;  /* 0x0000000000007941 */ /* 0x000fea0003800200 */
.L_x_2921:
        /* <DEDUP_REMOVED lines=11> */
[----:B--2---:R-:W-:-:S05]  /*0ce0*/  @P0 IMAD.WIDE.U32 R80, R62, 0x10, R80 ;  /* 0x000000103e500825 */ /* 0x004fca00078e0050 */
[----:B------:R0:W5:Y:S01]  /*0cf0*/  @P0 LDG.E.128 R44, desc[UR20][R80.64] ;  /* 0x00000014502c0981 */ /* 0x000162000c1e1d00 */
[--C-:B------:R-:W-:Y:S02]  /*0d00*/  HADD2.F32 R63, -RZ, R88.reuse.H0_H0 ;  /* 0x20000058ff3f7230 */ /* 0x100fe40000004100 */
[----:B------:R-:W-:Y:S02]  /*0d10*/  HADD2.F32 R72, -RZ, R89.H1_H1 ;  /* 0x30000059ff487230 */ /* 0x000fe40000004100 */
[C---:B---3--:R-:W-:Y:S01]  /*0d20*/  FADD.FTZ R62, -R79.reuse, R4 ;  /* 0x000000044f3e7221 */ /* 0x048fe20000010100 */
[C---:B------:R-:W-:Y:S01]  /*0d30*/  FADD.FTZ R67, -R79.reuse, R5 ;  /* 0x000000054f437221 */ /* 0x040fe20000010100 */
[C---:B------:R-:W-:Y:S01]  /*0d40*/  FADD.FTZ R69, -R79.reuse, R6 ;  /* 0x000000064f457221 */ /* 0x040fe20000010100 */
[----:B------:R-:W-:Y:S01]  /*0d50*/  FADD.FTZ R74, -R79, R7 ;  /* 0x000000074f4a7221 */ /* 0x000fe20000010100 */
[----:B------:R-:W-:Y:S01]  /*0d60*/  FMUL.FTZ R5, R62, UR18 ;  /* 0x000000123e057c20 */ /* 0x000fe20008410000 */
[----:B------:R-:W-:-:S02]  /*0d70*/  HADD2.F32 R62, -RZ, R88.H1_H1 ;  /* 0x30000058ff3e7230 */ /* 0x000fc40000004100 */
[----:B------:R-:W-:Y:S01]  /*0d80*/  FMUL.FTZ R6, R67, UR18 ;  /* 0x0000001243067c20 */ /* 0x000fe20008410000 */
[----:B------:R-:W-:Y:S02]  /*0d90*/  HADD2.F32 R67, -RZ, R89.H0_H0 ;  /* 0x20000059ff437230 */ /* 0x000fe40000004100 */
[----:B----4-:R-:W-:Y:S01]  /*0da0*/  FMUL.FTZ R4, R56, R63 ;  /* 0x0000003f38047220 */ /* 0x010fe20000410000 */
[----:B------:R-:W-:Y:S01]  /*0db0*/  FADD.FTZ R20, R20, R56 ;  /* 0x0000003814147221 */ /* 0x000fe20000010000 */
[----:B------:R-:W-:Y:S01]  /*0dc0*/  FFMA.FTZ R32, R56, R5, R32 ;  /* 0x0000000538207223 */ /* 0x000fe20000010020 */
[----:B------:R-:W-:Y:S01]  /*0dd0*/  FMUL.FTZ R7, R57, R62 ;  /* 0x0000003e39077220 */ /* 0x000fe20000410000 */
[----:B------:R-:W-:Y:S01]  /*0de0*/  FADD.FTZ R21, R21, R57 ;  /* 0x0000003915157221 */ /* 0x000fe20000010000 */
[----:B------:R-:W-:Y:S01]  /*0df0*/  FFMA.FTZ R33, R57, R6, R33 ;  /* 0x0000000639217223 */ /* 0x000fe20000010021 */
        /* <DEDUP_REMOVED lines=15> */
[----:B0-----:R-:W-:-:S07]  /*0ef0*/  FFMA.FTZ R60, R74, R72, R57 ;  /* 0x000000484a3c7223 */ /* 0x001fce0000010039 */
.L_x_2924:
[----:B------:R-:W-:Y:S05]  /*0f00*/  BSYNC.RECONVERGENT B0 ;  /* 0x0000000000007941 */ /* 0x000fea0003800200 */
.L_x_2923:
        /* <DEDUP_REMOVED lines=32> */
.L_x_2926:
[----:B------:R-:W-:Y:S05]  /*1110*/  BSYNC.RECONVERGENT B0 ;  /* 0x0000000000007941 */ /* 0x000fea0003800200 */
.L_x_2925:
        /* <DEDUP_REMOVED lines=54> */
.L_x_2931:
        /* <DEDUP_REMOVED lines=17> */
.L_x_2930:
        /* <DEDUP_REMOVED lines=22> */
.L_x_2933:
        /* <DEDUP_REMOVED lines=21> */
.L_x_2929:
        /* <DEDUP_REMOVED lines=23> */
.L_x_2935:
        /* <DEDUP_REMOVED lines=17> */
.L_x_2934:
        /* <DEDUP_REMOVED lines=22> */
.L_x_2936:
        /* <DEDUP_REMOVED lines=20> */
.L_x_2932:
        /* <DEDUP_REMOVED lines=14> */
.L_x_2928:
[----:B------:R-:W-:Y:S05]  /*1e40*/  BSYNC.RECONVERGENT B0 ;  /* 0x0000000000007941 */ /* 0x000fea0003800200 */
.L_x_2927:
        /* <DEDUP_REMOVED lines=34> */
.L_x_2941:
        /* <DEDUP_REMOVED lines=17> */
.L_x_2940:
        /* <DEDUP_REMOVED lines=21> */
.L_x_2943:
        /* <DEDUP_REMOVED lines=13> */
.L_x_2939:
        /* <DEDUP_REMOVED lines=29> */
.L_x_2945:
        /* <DEDUP_REMOVED lines=17> */
.L_x_2944:
        /* <DEDUP_REMOVED lines=21> */
.L_x_2946:
        /* <DEDUP_REMOVED lines=12> */
.L_x_2942:
        /* <DEDUP_REMOVED lines=10> */
.L_x_2938:
[----:B------:R-:W-:Y:S05]  /*2930*/  BSYNC.RECONVERGENT B0 ;  /* 0x0000000000007941 */ /* 0x000fea0003800200 */
.L_x_2937:
        /* <DEDUP_REMOVED lines=28> */
[-C--:B------:R-:W-:Y:S02]  /*2b00*/  MOV R51, R59.reuse ;  /* 0x0000003b00337202 */ /* 0x080fe40000000f00 */
[----:B------:R-:W-:Y:S02]  /*2b10*/  MOV R55, R59 ;  /* 0x0000003b00377202 */ /* 0x000fe40000000f00 */
[----:B------:R-:W-:-:S02]  /*2b20*/  MOV R54, R58 ;  /* 0x0000003a00367202 */ /* 0x000fc40000000f00 */
[----:B------:R-:W-:Y:S02]  /*2b30*/  MOV R53, R57 ;  /* 0x0000003900357202 */ /* 0x000fe40000000f00 */
[----:B------:R-:W-:Y:S01]  /*2b40*/  MOV R52, R56 ;  /* 0x0000003800347202 */ /* 0x000fe20000000f00 */
[----:B------:R-:W-:Y:S06]  /*2b50*/  BRA `(.L_x_2952) ;  /* 0x0000000800087947 */ /* 0x000fec0003800000 */
.L_x_2951:
        /* <DEDUP_REMOVED lines=17> */
.L_x_2950:
        /* <DEDUP_REMOVED lines=21> */
.L_x_2953:
        /* <DEDUP_REMOVED lines=13> */
.L_x_2949:
        /* <DEDUP_REMOVED lines=29> */
.L_x_2955:
        /* <DEDUP_REMOVED lines=17> */
.L_x_2954:
        /* <DEDUP_REMOVED lines=21> */
.L_x_2956:
        /* <DEDUP_REMOVED lines=12> */
.L_x_2952:
        /* <DEDUP_REMOVED lines=9> */
.L_x_2948:
[----:B------:R-:W-:Y:S05]  /*3410*/  BSYNC.RECONVERGENT B0 ;  /* 0x0000000000007941 */ /* 0x000fea0003800200 */
.L_x_2947:
[----:B------:R-:W-:Y:S01]  /*3420*/  UPLOP3.LUT UP1, UPT, UPT, UPT, UP1, 0x40, 0x4 ;  /* 0x000000000004789c */ /* 0x000fe20003f2e810 */
[----:B------:R-:W-:Y:S10]  /*3430*/  BRA.U !UP2, `(.L_x_2957) ;  /* 0xffffffd10a387547 */ /* 0x000ff4000b83ffff */
.L_x_2918:
[----:B------:R-:W1:Y:S08]  /*3440*/  S2UR UR4, SR_CTAID.X ;  /* 0x00000000000479c3 */ /* 0x000e700000002500 */
[----:B------:R-:W2:Y:S08]  /*3450*/  LDC.64 R2, c[0x0][0x440] ;  /* 0x00011000ff027b82 */ /* 0x000eb00000000a00 */
[----:B-----5:R-:W0:Y:S08]  /*3460*/  LDC.64 R4, c[0x0][0x448] ;  /* 0x00011200ff047b82 */ /* 0x020e300000000a00 */
[----:B------:R-:W3:Y:S01]  /*3470*/  LDC.64 R6, c[0x0][0x440] ;  /* 0x00011000ff067b82 */ /* 0x000ee20000000a00 */
[----:B-1----:R-:W-:-:S06]  /*3480*/  UIMAD UR4, UR4, UR6, URZ ;  /* 0x00000006040472a4 */ /* 0x002fcc000f8e02ff */
[----:B------:R-:W-:Y:S01]  /*3490*/  MOV R0, UR4 ;  /* 0x0000000400007c02 */ /* 0x000fe20008000f00 */
[----:B------:R-:W1:Y:S03]  /*34a0*/  LDC.64 R8, c[0x0][0x448] ;  /* 0x00011200ff087b82 */ /* 0x000e660000000a00 */
[----:B------:R-:W-:-:S05]  /*34b0*/  LEA.HI R79, R0, R79, RZ, 0x1e ;  /* 0x0000004f004f7211 */ /* 0x000fca00078ff0ff */
[----:B--2---:R-:W-:-:S04]  /*34c0*/  @P4 IMAD.WIDE.U32 R2, R79, 0x10, R2 ;  /* 0x000000104f024825 */ /* 0x004fc800078e0002 */
[C---:B0-----:R-:W-:Y:S01]  /*34d0*/  @P4 IMAD.WIDE.U32 R4, R79.reuse, 0x10, R4 ;  /* 0x000000104f044825 */ /* 0x041fe200078e0004 */
[----:B------:R-:W-:Y:S01]  /*34e0*/  @P4 IADD3 R79, PT, PT, R79, 0x80, RZ ;  /* 0x000000804f4f4810 */ /* 0x000fe20007ffe0ff */
[----:B------:R0:W-:Y:S04]  /*34f0*/  @P4 STG.E.128 desc[UR20][R2.64], R28 ;  /* 0x0000001c02004986 */ /* 0x0001e8000c101d14 */
[C---:B---3--:R-:W-:Y:S01]  /*3500*/  @P3 IMAD.WIDE.U32 R6, R79.reuse, 0x10, R6 ;  /* 0x000000104f063825 */ /* 0x048fe200078e0006 */
[----:B------:R0:W-:Y:S04]  /*3510*/  @P4 STG.E.128 desc[UR20][R4.64], R40 ;  /* 0x0000002804004986 */ /* 0x0001e8000c101d14 */
[----:B------:R0:W-:Y:S01]  /*3520*/  @P3 STG.E.128 desc[UR20][R6.64], R24 ;  /* 0x0000001806003986 */ /* 0x0001e2000c101d14 */
[----:B-1----:R-:W-:-:S05]  /*3530*/  @P3 IMAD.WIDE.U32 R8, R79, 0x10, R8 ;  /* 0x000000104f083825 */ /* 0x002fca00078e0008 */
        /* <DEDUP_REMOVED lines=10> */
.L_x_2958:
        /* <DEDUP_REMOVED lines=10> */
.L_x_3594:


//--------------------- .text._ZN10layer_norm31ln_parallel_residual_bwd_kernelINS_13Kernel_traitsI6__halfffffjLj1536ELj1ELj1ELj4ELj16ENS_18Kernel_traits_baseILj1536ES2_ffffjLj128EEEEELb0ELb1ELb1EEEvNS_9BwdParamsE --------------------------
	.section	.text._ZN10layer_norm31ln_parallel_residual_bwd_kernelINS_13Kernel_traitsI6__halfffffjLj1536ELj1ELj1ELj4ELj16ENS_18Kernel_traits_baseILj1536ES2_ffffjLj128EEEEELb0ELb1ELb1EEEvNS_9BwdParamsE,"ax",@progbits
	.align	128
        .global         _ZN10layer_norm31ln_parallel_residual_bwd_kernelINS_13Kernel_traitsI6__halfffffjLj1536ELj1ELj1ELj4ELj16ENS_18Kernel_traits_baseILj1536ES2_ffffjLj128EEEEELb0ELb1ELb1EEEvNS_9BwdParamsE
        .type           _ZN10layer_norm31ln_parallel_residual_bwd_kernelINS_13Kernel_traitsI6__halfffffjLj1536ELj1ELj1ELj4ELj16ENS_18Kernel_traits_baseILj1536ES2_ffffjLj128EEEEELb0ELb1ELb1EEEvNS_9BwdParamsE,@function
        .size           _ZN10layer_norm31ln_parallel_residual_bwd_kernelINS_13Kernel_traitsI6__halfffffjLj1536ELj1ELj1ELj4ELj16ENS_18Kernel_traits_baseILj1536ES2_ffffjLj128EEEEELb0ELb1ELb1EEEvNS_9BwdParamsE,(.L_x_3595 - _ZN10layer_norm31ln_parallel_residual_bwd_kernelINS_13Kernel_traitsI6__halfffffjLj1536ELj1ELj1ELj4ELj16ENS_18Kernel_traits_baseILj1536ES2_ffffjLj128EEEEELb0ELb1ELb1EEEvNS_9BwdParamsE)
        .other          _ZN10layer_norm31ln_parallel_residual_bwd_kernelINS_13Kernel_traitsI6__halfffffjLj1536ELj1ELj1ELj4ELj16ENS_18Kernel_traits_baseILj1536ES2_ffffjLj128EEEEELb0ELb1ELb1EEEvNS_9BwdParamsE,@"STO_CUDA_ENTRY STV_DEFAULT"
_ZN10layer_norm31ln_parallel_residual_bwd_kernelINS_13Kernel_traitsI6__halfffffjLj1536ELj1ELj1ELj4ELj16ENS_18Kernel_traits_baseILj1536ES2_ffffjLj128EEEEELb0ELb1ELb1EEEvNS_9BwdParamsE:
.text._ZN10layer_norm31ln_parallel_residual_bwd_kernelINS_13Kernel_traitsI6__halfffffjLj1536ELj1ELj1ELj4ELj16ENS_18Kernel_traits_baseILj1536ES2_ffffjLj128EEEEELb0ELb1ELb1EEEvNS_9BwdParamsE:
        /* <DEDUP_REMOVED lines=41> */
[----:B------:R-:W-:Y:S01]  /*0290*/  MOV R69, RZ ;  /* 0x000000ff00457202 */ /* 0x000fe20000000f00 */
[----:B---3--:R-:W-:-:S02]  /*02a0*/  UISETP.NE.AND UP2, UPT, UR5, URZ, UPT ;  /* 0x000000ff0500728c */ /* 0x008fc4000bf45270 */
[----:B------:R-:W-:Y:S01]  /*02b0*/  UISETP.NE.AND.EX UP0, UPT, UR7, URZ, UPT, UP0 ;  /* 0x000000ff0700728c */ /* 0x000fe2000bf05300 */
[----:B------:R-:W1:Y:S03]  /*02c0*/  LDCU.64 UR10, c[0x0][0x478] ;  /* 0x00008f00ff0a77ac */ /* 0x000e660008000a00 */
[----:B------:R-:W-:Y:S02]  /*02d0*/  PLOP3.LUT P3, PT, PT, PT, UP2, 0x80, 0x8 ;  /* 0x000000000008781c */ /* 0x000fe40003f6f028 */
[----:B----4-:R-:W-:Y:S02]  /*02e0*/  CS2R R2, SRZ ;  /* 0x0000000000027805 */ /* 0x010fe4000001ff00 */
[----:B------:R-:W-:Y:S01]  /*02f0*/  PLOP3.LUT P0, PT, PT, PT, UP0, 0x80, 0x8 ;  /* 0x000000000008781c */ /* 0x000fe20003f0f008 */
[----:B------:R-:W3:Y:S01]  /*0300*/  LDCU.128 UR16, c[0x0][0x3c0] ;  /* 0x00007800ff1077ac */ /* 0x000ee20008000c00 */
[----:B------:R-:W4:Y:S01]  /*0310*/  LDCU.64 UR24, c[0x0][0x380] ;  /* 0x00007000ff1877ac */ /* 0x000f220008000a00 */
        /* <DEDUP_REMOVED lines=14> */
[----:B------:R-:W-:Y:S01]  /*0400*/  CS2R R4, SRZ ;  /* 0x0000000000047805 */ /* 0x000fe2000001ff00 */
[----:B------:R-:W-:Y:S02]  /*0410*/  HADD2.F32 R70, -RZ, R70.H0_H0 ;  /* 0x20000046ff467230 */ /* 0x000fe40000004100 */
[----:B------:R-:W-:Y:S02]  /*0420*/  HADD2.F32 R68, -RZ, R68.H0_H0 ;  /* 0x20000044ff447230 */ /* 0x000fe40000004100 */
[----:B------:R-:W-:Y:S02]  /*0430*/  HADD2.F32 R76, -RZ, R76.H0_H0 ;  /* 0x2000004cff4c7230 */ /* 0x000fe40000004100 */
[----:B------:R-:W-:Y:S02]  /*0440*/  HADD2.F32 R74, -RZ, R74.H0_H0 ;  /* 0x2000004aff4a7230 */ /* 0x000fe40000004100 */
[----:B------:R-:W-:-:S02]  /*0450*/  HADD2.F32 R80, -RZ, R80.H0_H0 ;  /* 0x20000050ff507230 */ /* 0x000fc40000004100 */
[----:B01-34-:R-:W-:-:S07]  /*0460*/  HADD2.F32 R78, -RZ, R78.H0_H0 ;  /* 0x2000004eff4e7230 */ /* 0x01bfce0000004100 */
.L_x_2986:
        /* <DEDUP_REMOVED lines=11> */
[----:B------:R-:W2:Y:S01]  /*0520*/  LDG.E R88, desc[UR20][R58.64] ;  /* 0x000000143a587981 */ /* 0x000ea2000c1e1900 */
[----:B------:R-:W-:Y:S01]  /*0530*/  LEA.HI.SX32 R83, R36, R41, 0x1e ;  /* 0x0000002924537211 */ /* 0x000fe200078ff2ff */
[----:B------:R-:W3:Y:S01]  /*0540*/  @P0 LDC.64 R86, c[0x0][0x438] ;  /* 0x00010e00ff560b82 */ /* 0x000ee20000000a00 */
[----:B------:R-:W-:Y:S02]  /*0550*/  MOV R51, UR9 ;  /* 0x0000000900337c02 */ /* 0x000fe40008000f00 */
[----:B------:R-:W-:-:S02]  /*0560*/  IADD3 R82, PT, PT, R83, 0x80, RZ ;  /* 0x0000008053527810 */ /* 0x000fc40007ffe0ff */
[C---:B------:R-:W-:Y:S01]  /*0570*/  IADD3 R72, PT, PT, R83.reuse, 0x100, RZ ;  /* 0x0000010053487810 */ /* 0x040fe20007ffe0ff */
[C-C-:B0-----:R-:W-:Y:S01]  /*0580*/  IMAD.WIDE.U32 R36, R83.reuse, 0x10, R44.reuse ;  /* 0x0000001053247825 */ /* 0x141fe200078e002c */
[----:B------:R-:W4:Y:S01]  /*0590*/  LDG.E R89, desc[UR20][R50.64] ;  /* 0x0000001432597981 */ /* 0x000f22000c1e1900 */
[----:B------:R-:W0:Y:S02]  /*05a0*/  @P0 LDC.64 R84, c[0x0][0x438] ;  /* 0x00010e00ff540b82 */ /* 0x000e240000000a00 */
[--C-:B------:R-:W-:Y:S02]  /*05b0*/  IMAD.WIDE.U32 R40, R82, 0x10, R44.reuse ;  /* 0x0000001052287825 */ /* 0x100fe400078e002c */
[----:B------:R-:W4:Y:S02]  /*05c0*/  LDG.E.128 R36, desc[UR20][R36.64] ;  /* 0x0000001424247981 */ /* 0x000f24000c1e1d00 */
[----:B------:R-:W-:Y:S02]  /*05d0*/  IMAD.WIDE.U32 R44, R72, 0x10, R44 ;  /* 0x00000010482c7825 */ /* 0x000fe400078e002c */
[----:B------:R-:W4:Y:S02]  /*05e0*/  LDG.E.128 R40, desc[UR20][R40.64] ;  /* 0x0000001428287981 */ /* 0x000f24000c1e1d00 */
[----:B-1----:R-:W-:-:S02]  /*05f0*/  IMAD.WIDE.U32 R48, R83, 0x10, R56 ;  /* 0x0000001053307825 */ /* 0x002fc400078e0038 */
[----:B------:R-:W4:Y:S04]  /*0600*/  LDG.E.128 R44, desc[UR20][R44.64] ;  /* 0x000000142c2c7981 */ /* 0x000f28000c1e1d00 */
[----:B------:R-:W4:Y:S01]  /*0610*/  LDG.E.128 R48, desc[UR20][R48.64] ;  /* 0x0000001430307981 */ /* 0x000f22000c1e1d00 */
[----:B------:R-:W-:-:S06]  /*0620*/  IMAD.WIDE.U32 R52, R82, 0x10, R56 ;  /* 0x0000001052347825 */ /* 0x000fcc00078e0038 */
[----:B------:R-:W4:Y:S01]  /*0630*/  LDG.E.128 R52, desc[UR20][R52.64] ;  /* 0x0000001434347981 */ /* 0x000f22000c1e1d00 */
[----:B------:R-:W-:-:S06]  /*0640*/  IMAD.WIDE.U32 R56, R72, 0x10, R56 ;  /* 0x0000001048387825 */ /* 0x000fcc00078e0038 */
[----:B------:R-:W4:Y:S01]  /*0650*/  LDG.E.128 R56, desc[UR20][R56.64] ;  /* 0x0000001438387981 */ /* 0x000f22000c1e1d00 */
[----:B---3--:R-:W-:-:S04]  /*0660*/  @P0 IMAD.WIDE.U32 R86, R83, 0x10, R86 ;  /* 0x0000001053560825 */ /* 0x008fc800078e0056 */
[----:B0-----:R-:W-:Y:S01]  /*0670*/  @P0 IMAD.WIDE.U32 R92, R82, 0x10, R84 ;  /* 0x00000010525c0825 */ /* 0x001fe200078e0054 */
[----:B-----5:R0:W5:Y:S04]  /*0680*/  @P0 LDG.E.128 R16, desc[UR20][R86.64] ;  /* 0x0000001456100981 */ /* 0x020168000c1e1d00 */
[----:B------:R-:W5:Y:S01]  /*0690*/  @P0 LDG.E.128 R20, desc[UR20][R92.64] ;  /* 0x000000145c140981 */ /* 0x000f62000c1e1d00 */
[----:B------:R-:W-:-:S04]  /*06a0*/  ISETP.NE.U32.AND P0, PT, RZ, UR26, PT ;  /* 0x0000001aff007c0c */ /* 0x000fc8000bf05070 */
[----:B------:R-:W-:-:S13]  /*06b0*/  ISETP.NE.AND.EX P0, PT, RZ, UR27, PT, P0 ;  /* 0x0000001bff007c0c */ /* 0x000fda000bf05300 */
[----:B------:R-:W1:Y:S02]  /*06c0*/  @P0 LDC.64 R84, c[0x0][0x438] ;  /* 0x00010e00ff540b82 */ /* 0x000e640000000a00 */
[----:B-1----:R-:W-:-:S05]  /*06d0*/  @P0 IMAD.WIDE.U32 R90, R72, 0x10, R84 ;  /* 0x00000010485a0825 */ /* 0x002fca00078e0054 */
[----:B------:R1:W5:Y:S01]  /*06e0*/  @P0 LDG.E.128 R24, desc[UR20][R90.64] ;  /* 0x000000145a180981 */ /* 0x000362000c1e1d00 */
[----:B--2---:R-:W-:Y:S02]  /*06f0*/  R2UR UR9, R88 ;  /* 0x00000000580972ca */ /* 0x004fe400000e0000 */
[----:B----4-:R-:W-:-:S05]  /*0700*/  FSEL R84, R89, RZ, !P3 ;  /* 0x000000ff59547208 */ /* 0x010fca0005800000 */
[C---:B0-----:R-:W-:Y:S01]  /*0710*/  FADD.FTZ R87, -R84.reuse, R37 ;  /* 0x0000002554577221 */ /* 0x041fe20000010100 */
[C---:B------:R-:W-:Y:S01]  /*0720*/  FADD.FTZ R89, -R84.reuse, R36 ;  /* 0x0000002454597221 */ /* 0x040fe20000010100 */
        /* <DEDUP_REMOVED lines=10> */
[----:B------:R-:W-:Y:S01]  /*07d0*/  FMUL.FTZ R84, R87, UR9 ;  /* 0x0000000957547c20 */ /* 0x000fe20008410000 */
[----:B------:R-:W-:Y:S01]  /*07e0*/  FMUL.FTZ R87, R81, R48 ;  /* 0x0000003051577220 */ /* 0x000fe20000410000 */
[----:B-1----:R-:W-:-:S03]  /*07f0*/  FMUL.FTZ R91, R80, R49 ;  /* 0x00000031505b7220 */ /* 0x002fc60000410000 */
[----:B------:R-:W-:Y:S01]  /*0800*/  FADD.FTZ R44, RZ, R87 ;  /* 0x00000057ff2c7221 */ /* 0x000fe20000010000 */
[----:B------:R-:W-:-:S03]  /*0810*/  FMUL.FTZ R90, R79, R50 ;  /* 0x000000324f5a7220 */ /* 0x000fc60000410000 */
[----:B------:R-:W-:Y:S01]  /*0820*/  FADD.FTZ R45, R91, R44 ;  /* 0x0000002c5b2d7221 */ /* 0x000fe20000010000 */
[----:B------:R-:W-:Y:S01]  /*0830*/  FMUL.FTZ R88, R88, UR9 ;  /* 0x0000000958587c20 */ /* 0x000fe20008410000 */
[----:B------:R-:W-:Y:S02]  /*0840*/  FMUL.FTZ R92, R78, R51 ;  /* 0x000000334e5c7220 */ /* 0x000fe40000410000 */
[----:B------:R-:W-:Y:S01]  /*0850*/  FADD.FTZ R45, R90, R45 ;  /* 0x0000002d5a2d7221 */ /* 0x000fe20000010000 */
[C---:B------:R-:W-:Y:S01]  /*0860*/  FADD.FTZ R60, R51.reuse, R60 ;  /* 0x0000003c333c7221 */ /* 0x040fe20000010000 */
[----:B------:R-:W-:Y:S01]  /*0870*/  FFMA.FTZ R62, R51, R88, R62 ;  /* 0x00000058333e7223 */ /* 0x000fe2000001003e */
[----:B------:R-:W-:Y:S01]  /*0880*/  FMUL.FTZ R51, R77, R52 ;  /* 0x000000344d337220 */ /* 0x000fe20000410000 */
[----:B------:R-:W-:Y:S01]  /*0890*/  FADD.FTZ R44, R92, R45 ;  /* 0x0000002d5c2c7221 */ /* 0x000fe20000010000 */
[----:B------:R-:W-:Y:S01]  /*08a0*/  FMUL.FTZ R40, R89, UR9 ;  /* 0x0000000959287c20 */ /* 0x000fe20008410000 */
[----:B------:R-:W-:-:S02]  /*08b0*/  FMUL.FTZ R89, R76, R53 ;  /* 0x000000354c597220 */ /* 0x000fc40000410000 */
[----:B------:R-:W-:Y:S01]  /*08c0*/  FADD.FTZ R44, R51, R44 ;  /* 0x0000002c332c7221 */ /* 0x000fe20000010000 */
[----:B------:R-:W-:Y:S01]  /*08d0*/  FMUL.FTZ R86, R86, UR9 ;  /* 0x0000000956567c20 */ /* 0x000fe20008410000 */
[----:B------:R-:W-:Y:S02]  /*08e0*/  FMUL.FTZ R93, R75, R54 ;  /* 0x000000364b5d7220 */ /* 0x000fe40000410000 */
[----:B------:R-:W-:Y:S01]  /*08f0*/  FADD.FTZ R44, R89, R44 ;  /* 0x0000002c592c7221 */ /* 0x000fe20000010000 */
[C---:B------:R-:W-:Y:S01]  /*0900*/  FADD.FTZ R67, R48.reuse, R67 ;  /* 0x0000004330437221 */ /* 0x040fe20000010000 */
[----:B------:R-:W-:Y:S01]  /*0910*/  FFMA.FTZ R69, R48, R40, R69 ;  /* 0x0000002830457223 */ /* 0x000fe20000010045 */
[----:B------:R-:W-:Y:S01]  /*0920*/  FMUL.FTZ R85, R85, UR9 ;  /* 0x0000000955557c20 */ /* 0x000fe20008410000 */
[----:B------:R-:W-:Y:S01]  /*0930*/  FMUL.FTZ R48, R39, UR9 ;  /* 0x0000000927307c20 */ /* 0x000fe20008410000 */
[----:B------:R-:W-:Y:S01]  /*0940*/  FMUL.FTZ R46, R41, UR9 ;  /* 0x00000009292e7c20 */ /* 0x000fe20008410000 */
[C---:B------:R-:W-:Y:S01]  /*0950*/  FADD.FTZ R13, R54.reuse, R13 ;  /* 0x0000000d360d7221 */ /* 0x040fe20000010000 */
[----:B------:R-:W-:Y:S01]  /*0960*/  FFMA.FTZ R5, R54, R86, R5 ;  /* 0x0000005636057223 */ /* 0x000fe20000010005 */
[----:B------:R-:W-:Y:S01]  /*0970*/  FMUL.FTZ R54, R74, R55 ;  /* 0x000000374a367220 */ /* 0x000fe20000410000 */
[----:B------:R-:W-:Y:S01]  /*0980*/  FADD.FTZ R39, R93, R44 ;  /* 0x0000002c5d277221 */ /* 0x000fe20000010000 */
[----:B------:R-:W-:Y:S01]  /*0990*/  FFMA.FTZ R41, R40, R87, RZ ;  /* 0x0000005728297223 */ /* 0x000fe200000100ff */
[C---:B------:R-:W-:Y:S01]  /*09a0*/  FADD.FTZ R63, R50.reuse, R63 ;  /* 0x0000003f323f7221 */ /* 0x040fe20000010000 */
[----:B------:R-:W-:Y:S01]  /*09b0*/  FFMA.FTZ R65, R50, R85, R65 ;  /* 0x0000005532417223 */ /* 0x000fe20000010041 */
[----:B------:R-:W-:Y:S01]  /*09c0*/  FADD.FTZ R44, R54, R39 ;  /* 0x00000027362c7221 */ /* 0x000fe20000010000 */
[----:B------:R-:W-:Y:S01]  /*09d0*/  FFMA.FTZ R50, R84, R91, R41 ;  /* 0x0000005b54327223 */ /* 0x000fe20000010029 */
[----:B------:R-:W-:Y:S01]  /*09e0*/  FMUL.FTZ R47, R73, R56 ;  /* 0x00000038492f7220 */ /* 0x000fe20000410000 */
[----:B------:R-:W-:-:S02]  /*09f0*/  FMUL.FTZ R45, R70, R57 ;  /* 0x00000039462d7220 */ /* 0x000fc40000410000 */
[----:B------:R-:W-:Y:S01]  /*0a00*/  FFMA.FTZ R39, R85, R90, R50 ;  /* 0x0000005a55277223 */ /* 0x000fe20000010032 */
[----:B------:R-:W-:-:S03]  /*0a10*/  FADD.FTZ R44, R47, R44 ;  /* 0x0000002c2f2c7221 */ /* 0x000fc60000010000 */
[----:B------:R-:W-:Y:S01]  /*0a20*/  FFMA.FTZ R39, R88, R92, R39 ;  /* 0x0000005c58277223 */ /* 0x000fe20000010027 */
[----:B------:R-:W-:Y:S01]  /*0a30*/  FADD.FTZ R41, R44, R45 ;  /* 0x0000002d2c297221 */ /* 0x000fe20000010000 */
[----:B------:R-:W-:Y:S01]  /*0a40*/  FMUL.FTZ R44, R71, R58 ;  /* 0x0000003a472c7220 */ /* 0x000fe20000410000 */
[C---:B------:R-:W-:Y:S01]  /*0a50*/  FADD.FTZ R8, R53.reuse, R8 ;  /* 0x0000000835087221 */ /* 0x040fe20000010000 */
[----:B------:R-:W-:Y:S01]  /*0a60*/  FFMA.FTZ R0, R53, R46, R0 ;  /* 0x0000002e35007223 */ /* 0x000fe20000010000 */
[----:B------:R-:W-:Y:S01]  /*0a70*/  FMUL.FTZ R53, R43, UR9 ;  /* 0x000000092b357c20 */ /* 0x000fe20008410000 */
[----:B------:R-:W-:Y:S01]  /*0a80*/  FFMA.FTZ R39, R48, R51, R39 ;  /* 0x0000003330277223 */ /* 0x000fe20000010027 */
[----:B------:R-:W-:Y:S01]  /*0a90*/  FADD.FTZ R50, R41, R44 ;  /* 0x0000002c29327221 */ /* 0x000fe20000010000 */
[----:B------:R-:W-:Y:S01]  /*0aa0*/  FMUL.FTZ R43, R68, R59 ;  /* 0x0000003b442b7220 */ /* 0x000fe20000410000 */
[----:B------:R-:W-:Y:S01]  /*0ab0*/  FMUL.FTZ R42, R42, UR9 ;  /* 0x000000092a2a7c20 */ /* 0x000fe20008410000 */
[----:B------:R-:W-:-:S02]  /*0ac0*/  FFMA.FTZ R41, R46, R89, R39 ;  /* 0x000000592e297223 */ /* 0x000fc40000010027 */
[----:B------:R-:W-:Y:S01]  /*0ad0*/  FADD.FTZ R39, R50, R43 ;  /* 0x0000002b32277221 */ /* 0x000fe20000010000 */
[C---:B------:R-:W-:Y:S01]  /*0ae0*/  FADD.FTZ R15, R56.reuse, R15 ;  /* 0x0000000f380f7221 */ /* 0x040fe20000010000 */
[----:B------:R-:W-:Y:S01]  /*0af0*/  FFMA.FTZ R7, R56, R42, R7 ;  /* 0x0000002a38077223 */ /* 0x000fe20000010007 */
[----:B------:R-:W-:Y:S02]  /*0b00*/  FFMA.FTZ R50, R86, R93, R41 ;  /* 0x0000005d56327223 */ /* 0x000fe40000010029 */
[----:B------:R-:W0:Y:S02]  /*0b10*/  SHFL.DOWN PT, R56, R39, 0x10, 0x1f ;  /* 0x0a001f0027387f89 */ /* 0x000e2400000e0000 */
[----:B------:R-:W-:Y:S01]  /*0b20*/  FFMA.FTZ R41, R53, R54, R50 ;  /* 0x0000003635297223 */ /* 0x000fe20000010032 */
[----:B------:R-:W-:-:S03]  /*0b30*/  FMUL.FTZ R50, R38, UR9 ;  /* 0x0000000926327c20 */ /* 0x000fc60008410000 */
[----:B------:R-:W-:Y:S01]  /*0b40*/  FFMA.FTZ R41, R42, R47, R41 ;  /* 0x0000002f2a297223 */ /* 0x000fe20000010029 */
[C---:B------:R-:W-:Y:S01]  /*0b50*/  FADD.FTZ R64, R49.reuse, R64 ;  /* 0x0000004031407221 */ /* 0x040fe20000010000 */
[----:B------:R-:W-:Y:S01]  /*0b60*/  FFMA.FTZ R66, R49, R84, R66 ;  /* 0x0000005431427223 */ /* 0x000fe20000010042 */
[----:B------:R-:W-:Y:S01]  /*0b70*/  FMUL.FTZ R49, R37, UR9 ;  /* 0x0000000925317c20 */ /* 0x000fe20008410000 */
[----:B------:R-:W-:Y:S01]  /*0b80*/  FFMA.FTZ R38, R50, R45, R41 ;  /* 0x0000002d32267223 */ /* 0x000fe20000010029 */
[C---:B------:R-:W-:Y:S01]  /*0b90*/  FADD.FTZ R11, R52.reuse, R11 ;  /* 0x0000000b340b7221 */ /* 0x040fe20000010000 */
[----:B------:R-:W-:Y:S01]  /*0ba0*/  FFMA.FTZ R3, R52, R48, R3 ;  /* 0x0000003034037223 */ /* 0x000fe20000010003 */
[----:B------:R-:W-:Y:S01]  /*0bb0*/  FMUL.FTZ R52, R36, UR9 ;  /* 0x0000000924347c20 */ /* 0x000fe20008410000 */
[----:B------:R-:W-:-:S04]  /*0bc0*/  FFMA.FTZ R37, R49, R44, R38 ;  /* 0x0000002c31257223 */ /* 0x000fc80000010026 */
[----:B------:R-:W-:-:S05]  /*0bd0*/  FFMA.FTZ R37, R52, R43, R37 ;  /* 0x0000002b34257223 */ /* 0x000fca0000010025 */
[----:B------:R-:W1:Y:S01]  /*0be0*/  SHFL.DOWN PT, R36, R37, 0x10, 0x1f ;  /* 0x0a001f0025247f89 */ /* 0x000e6200000e0000 */
[----:B0-----:R-:W-:-:S05]  /*0bf0*/  FADD.FTZ R56, R39, R56 ;  /* 0x0000003827387221 */ /* 0x001fca0000010000 */
[----:B------:R-:W0:Y:S01]  /*0c00*/  SHFL.DOWN PT, R39, R56, 0x8, 0x1f ;  /* 0x09001f0038277f89 */ /* 0x000e2200000e0000 */
[----:B-1----:R-:W-:Y:S01]  /*0c10*/  FADD.FTZ R36, R37, R36 ;  /* 0x0000002425247221 */ /* 0x002fe20000010000 */
[----:B0-----:R-:W-:-:S04]  /*0c20*/  FADD.FTZ R38, R56, R39 ;  /* 0x0000002738267221 */ /* 0x001fc80000010000 */
[----:B------:R-:W0:Y:S04]  /*0c30*/  SHFL.DOWN PT, R39, R36, 0x8, 0x1f ;  /* 0x09001f0024277f89 */ /* 0x000e2800000e0000 */
[----:B------:R-:W1:Y:S01]  /*0c40*/  SHFL.DOWN PT, R41, R38, 0x4, 0x1f ;  /* 0x08801f0026297f89 */ /* 0x000e6200000e0000 */
[C---:B------:R-:W-:Y:S01]  /*0c50*/  FADD.FTZ R10, R55.reuse, R10 ;  /* 0x0000000a370a7221 */ /* 0x040fe20000010000 */
[----:B------:R-:W-:Y:S01]  /*0c60*/  FFMA.FTZ R2, R55, R53, R2 ;  /* 0x0000003537027223 */ /* 0x000fe20000010002 */
[----:B0-----:R-:W-:Y:S01]  /*0c70*/  FADD.FTZ R39, R36, R39 ;  /* 0x0000002724277221 */ /* 0x001fe20000010000 */
[----:B-1----:R-:W-:-:S04]  /*0c80*/  FADD.FTZ R55, R38, R41 ;  /* 0x0000002926377221 */ /* 0x002fc80000010000 */
[----:B------:R-:W0:Y:S02]  /*0c90*/  SHFL.DOWN PT, R41, R39, 0x4, 0x1f ;  /* 0x08801f0027297f89 */ /* 0x000e2400000e0000 */
[----:B0-----:R-:W-:-:S05]  /*0ca0*/  FADD.FTZ R41, R39, R41 ;  /* 0x0000002927297221 */ /* 0x001fca0000010000 */
[----:B------:R-:W0:Y:S04]  /*0cb0*/  SHFL.DOWN PT, R37, R41, 0x2, 0x1f ;  /* 0x08401f0029257f89 */ /* 0x000e2800000e0000 */
[----:B------:R-:W1:Y:S01]  /*0cc0*/  SHFL.DOWN PT, R36, R55, 0x2, 0x1f ;  /* 0x08401f0037247f89 */ /* 0x000e6200000e0000 */
[----:B0-----:R-:W-:Y:S02]  /*0cd0*/  FADD.FTZ R56, R41, R37 ;  /* 0x0000002529387221 */ /* 0x001fe40000010000 */
[----:B------:R-:W0:Y:S01]  /*0ce0*/  S2R R41, SR_TID.X ;  /* 0x0000000000297919 */ /* 0x000e220000002100 */
[----:B-1----:R-:W-:Y:S02]  /*0cf0*/  FADD.FTZ R55, R55, R36 ;  /* 0x0000002437377221 */ /* 0x002fe40000010000 */
[----:B------:R-:W-:Y:S04]  /*0d00*/  SHFL.DOWN PT, R37, R56, 0x1, 0x1f ;  /* 0x08201f0038257f89 */ /* 0x000fe800000e0000 */
[----:B------:R-:W1:Y:S01]  /*0d10*/  SHFL.DOWN PT, R36, R55, 0x1, 0x1f ;  /* 0x08201f0037247f89 */ /* 0x000e6200000e0000 */
[----:B------:R-:W-:Y:S01]  /*0d20*/  BSSY.RECONVERGENT B0, `(.L_x_2960) ;  /* 0x000000f000007945 */ /* 0x000fe20003800200 */
[C---:B------:R-:W-:Y:S01]  /*0d30*/  FADD.FTZ R12, R57.reuse, R12 ;  /* 0x0000000c390c7221 */ /* 0x040fe20000010000 */
[----:B------:R-:W-:Y:S01]  /*0d40*/  FFMA.FTZ R4, R57, R50, R4 ;  /* 0x0000003239047223 */ /* 0x000fe20000010004 */
[----:B0-----:R-:W-:Y:S01]  /*0d50*/  LOP3.LUT P1, RZ, R41, 0x1f, RZ, 0xc0, !PT ;  /* 0x0000001f29ff7812 */ /* 0x001fe2000782c0ff */
[----:B-1----:R-:W-:Y:S01]  /*0d60*/  FADD.FTZ R36, R55, R36 ;  /* 0x0000002437247221 */ /* 0x002fe20000010000 */
[----:B------:R-:W-:-:S11]  /*0d70*/  FADD.FTZ R37, R56, R37 ;  /* 0x0000002538257221 */ /* 0x000fd60000010000 */
        /* <DEDUP_REMOVED lines=9> */
.L_x_2961:
[----:B------:R-:W-:Y:S05]  /*0e10*/  BSYNC.RECONVERGENT B0 ;  /* 0x0000000000007941 */ /* 0x000fea0003800200 */
.L_x_2960:
[----:B------:R-:W1:Y:S08]  /*0e20*/  S2UR UR6, SR_CgaCtaId ;  /* 0x00000000000679c3 */ /* 0x000e700000008800 */
[----:B------:R-:W-:Y:S01]  /*0e30*/  BAR.SYNC.DEFER_BLOCKING 0x0 ;  /* 0x0000000000007b1d */ /* 0x000fe20000010000 */
[----:B------:R-:W-:Y:S01]  /*0e40*/  UISETP.NE.U32.AND UP0, UPT, UR26, URZ, UPT ;  /* 0x000000ff1a00728c */ /* 0x000fe2000bf05070 */
[----:B------:R-:W-:Y:S01]  /*0e50*/  ISETP.NE.AND P3, PT, RZ, UR28, PT ;  /* 0x0000001cff007c0c */ /* 0x000fe2000bf65270 */
[----:B------:R-:W-:Y:S01]  /*0e60*/  UIADD3 UR4, UPT, UPT, UR4, UR24, URZ ;  /* 0x0000001804047290 */ /* 0x000fe2000fffe0ff */
[C---:B------:R-:W-:Y:S01]  /*0e70*/  FADD.FTZ R61, R58.reuse, R61 ;  /* 0x0000003d3a3d7221 */ /* 0x040fe20000010000 */
[----:B------:R-:W-:Y:S01]  /*0e80*/  UISETP.NE.AND.EX UP0, UPT, UR27, URZ, UPT, UP0 ;  /* 0x000000ff1b00728c */ /* 0x000fe2000bf05300 */
[----:B------:R-:W-:Y:S01]  /*0e90*/  FFMA.FTZ R9, R58, R49, R9 ;  /* 0x000000313a097223 */ /* 0x000fe20000010009 */
[----:B------:R-:W-:Y:S01]  /*0ea0*/  UMOV UR5, 0x400 ;  /* 0x0000040000057882 */ /* 0x000fe20000000000 */
[C---:B------:R-:W-:Y:S01]  /*0eb0*/  FADD.FTZ R14, R59.reuse, R14 ;  /* 0x0000000e3b0e7221 */ /* 0x040fe20000010000 */
[----:B------:R-:W-:Y:S01]  /*0ec0*/  FFMA.FTZ R6, R59, R52, R6 ;  /* 0x000000343b067223 */ /* 0x000fe20000010006 */
[----:B------:R-:W-:-:S02]  /*0ed0*/  UISETP.GE.AND UP2, UPT, UR4, UR25, UPT ;  /* 0x000000190400728c */ /* 0x000fc4000bf46270 */
        /* <DEDUP_REMOVED lines=43> */
.L_x_2964:
        /* <DEDUP_REMOVED lines=17> */
.L_x_2963:
        /* <DEDUP_REMOVED lines=22> */
.L_x_2966:
        /* <DEDUP_REMOVED lines=21> */
.L_x_2962:
        /* <DEDUP_REMOVED lines=23> */
.L_x_2968:
        /* <DEDUP_REMOVED lines=17> */
.L_x_2967:
        /* <DEDUP_REMOVED lines=22> */
.L_x_2969:
        /* <DEDUP_REMOVED lines=20> */
.L_x_2965:
[----:B------:R-:W-:Y:S01]  /*1a70*/  ISETP.NE.U32.AND P1, PT, RZ, UR5, PT ;  /* 0x00000005ff007c0c */ /* 0x000fe2000bf25070 */
[----:B------:R-:W0:Y:S01]  /*1a80*/  LDC.64 R56, c[0x0][0x468] ;  /* 0x00011a00ff387b82 */ /* 0x000e220000000a00 */
[----:B------:R-:W-:Y:S02]  /*1a90*/  ISETP.NE.U32.AND P2, PT, RZ, UR7, PT ;  /* 0x00000007ff007c0c */ /* 0x000fe4000bf45070 */
[----:B------:R-:W-:Y:S02]  /*1aa0*/  ISETP.NE.AND.EX P1, PT, RZ, UR6, PT, P1 ;  /* 0x00000006ff007c0c */ /* 0x000fe4000bf25310 */
[----:B------:R-:W-:-:S11]  /*1ab0*/  ISETP.NE.AND.EX P2, PT, RZ, UR8, PT, P2 ;  /* 0x00000008ff007c0c */ /* 0x000fd6000bf45320 */
[----:B------:R-:W1:Y:S08]  /*1ac0*/  @P1 LDC.64 R84, c[0x0][0x478] ;  /* 0x00011e00ff541b82 */ /* 0x000e700000000a00 */
[----:B------:R-:W2:Y:S01]  /*1ad0*/  @P2 LDC.64 R58, c[0x0][0x470] ;  /* 0x00011c00ff3a2b82 */ /* 0x000ea20000000a00 */
[----:B-1----:R-:W-:-:S04]  /*1ae0*/  @P1 IMAD.WIDE.U32 R90, R83, 0x10, R84 ;  /* 0x00000010535a1825 */ /* 0x002fc800078e0054 */
[C---:B0-----:R-:W-:Y:S01]  /*1af0*/  IMAD.WIDE.U32 R84, R83.reuse, 0x10, R56 ;  /* 0x0000001053547825 */ /* 0x041fe200078e0038 */
[----:B------:R0:W-:Y:S03]  /*1b00*/  @P1 STG.E.128 desc[UR20][R90.64], R32 ;  /* 0x000000205a001986 */ /* 0x0001e6000c101d14 */
[----:B--2---:R-:W-:Y:S01]  /*1b10*/  @P2 IMAD.WIDE.U32 R58, R83, 0x10, R58 ;  /* 0x00000010533a2825 */ /* 0x004fe200078e003a */
        /* <DEDUP_REMOVED lines=26> */
.L_x_2972:
        /* <DEDUP_REMOVED lines=17> */
.L_x_2971:
        /* <DEDUP_REMOVED lines=18> */
.L_x_2974:
        /* <DEDUP_REMOVED lines=13> */
.L_x_2970:
        /* <DEDUP_REMOVED lines=23> */
.L_x_2976:
        /* <DEDUP_REMOVED lines=17> */
.L_x_2975:
        /* <DEDUP_REMOVED lines=18> */
.L_x_2977:
        /* <DEDUP_REMOVED lines=12> */
.L_x_2973:
        /* <DEDUP_REMOVED lines=32> */
.L_x_2980:
        /* <DEDUP_REMOVED lines=17> */
.L_x_2979:
        /* <DEDUP_REMOVED lines=18> */
.L_x_2982:
        /* <DEDUP_REMOVED lines=13> */
.L_x_2978:
        /* <DEDUP_REMOVED lines=23> */
.L_x_2984:
        /* <DEDUP_REMOVED lines=17> */
.L_x_2983:
        /* <DEDUP_REMOVED lines=18> */
.L_x_2985:
        /* <DEDUP_REMOVED lines=12> */
.L_x_2981:
        /* <DEDUP_REMOVED lines=19> */
[----:B0-----:R-:W-:Y:S02]  /*2eb0*/  MOV R28, R11 ;  /* 0x0000000b001c7202 */ /* 0x001fe40000000f00 */
        /* <DEDUP_REMOVED lines=14> */
.L_x_2959:
        /* <DEDUP_REMOVED lines=15> */
.L_x_2987:
        /* <DEDUP_REMOVED lines=15> */
.L_x_3595:


//--------------------- .text._ZN10layer_norm31ln_parallel_residual_bwd_kernelINS_13Kernel_traitsI6__halfffffjLj1536ELj1ELj1ELj4ELj16ENS_18Kernel_traits_baseILj1536ES2_ffffjLj128EEEEELb1ELb0ELb0EEEvNS_9BwdParamsE --------------------------
	.section	.text._ZN10layer_norm31ln_parallel_residual_bwd_kernelINS_13Kernel_traitsI6__halfffffjLj1536ELj1ELj1ELj4ELj16ENS_18Kernel_traits_baseILj1536ES2_ffffjLj128EEEEELb1ELb0ELb0EEEvNS_9BwdParamsE,"ax",@progbits
	.align	128
        .global         _ZN10layer_norm31ln_parallel_residual_bwd_kernelINS_13Kernel_traitsI6__halfffffjLj1536ELj1ELj1ELj4ELj16ENS_18Kernel_traits_baseILj1536ES2_ffffjLj128EEEEELb1ELb0ELb0EEEvNS_9BwdParamsE
        .type           _ZN10layer_norm31ln_parallel_residual_bwd_kernelINS_13Kernel_traitsI6__halfffffjLj1536ELj1ELj1ELj4ELj16ENS_18Kernel_traits_baseILj1536ES2_ffffjLj128EEEEELb1ELb0ELb0EEEvNS_9BwdParamsE,@function
        .size           _ZN10layer_norm31ln_parallel_residual_bwd_kernelINS_13Kernel_traitsI6__halfffffjLj1536ELj1ELj1ELj4ELj16ENS_18Kernel_traits_baseILj1536ES2_ffffjLj128EEEEELb1ELb0ELb0EEEvNS_9BwdParamsE,(.L_x_3596 - _ZN10layer_norm31ln_parallel_residual_bwd_kernelINS_13Kernel_traitsI6__halfffffjLj1536ELj1ELj1ELj4ELj16ENS_18Kernel_traits_baseILj1536ES2_ffffjLj128EEEEELb1ELb0ELb0EEEvNS_9BwdParamsE)
        .other          _ZN10layer_norm31ln_parallel_residual_bwd_kernelINS_13Kernel_traitsI6__halfffffjLj1536ELj1ELj1ELj4ELj16ENS_18Kernel_traits_baseILj1536ES2_ffffjLj128EEEEELb1ELb0ELb0EEEvNS_9BwdParamsE,@"STO_CUDA_ENTRY STV_DEFAULT"
_ZN10layer_norm31ln_parallel_residual_bwd_kernelINS_13Kernel_traitsI6__halfffffjLj1536ELj1ELj1ELj4ELj16ENS_18Kernel_traits_baseILj1536ES2_ffffjLj128EEEEELb1ELb0ELb0EEEvNS_9BwdParamsE:
.text._ZN10layer_norm31ln_parallel_residual_bwd_kernelINS_13Kernel_traitsI6__halfffffjLj1536ELj1ELj1ELj4ELj16ENS_18Kernel_traits_baseILj1536ES2_ffffjLj128EEEEELb1ELb0ELb0EEEvNS_9BwdParamsE:
[----:B------:R-:W-:Y:S01]  /*0000*/  LDC R1, c[0x0][0x37c] ;  /* 0x0000df00ff017b82 */ /* 0x000fe20000000800 */
[----:B------:R-:W0:Y:S01]  /*0010*/  S2R R102, SR_TID.X ;  /* 0x0000000000667919 */ /* 0x000e220000002100 */
[----:B------:R-:W1:Y:S06]  /*0020*/  LDCU UR4, c[0x0][0x388] ;  /* 0x00007100ff0477ac */ /* 0x000e6c0008000800 */
[----:B------:R-:W2:Y:S01]  /*0030*/  LDC.64 R6, c[0x0][0x3d0] ;  /* 0x0000f400ff067b82 */ /* 0x000ea20000000a00 */
[----:B------:R-:W3:Y:S07]  /*0040*/  LDCU.64 UR10, c[0x0][0x358] ;  /* 0x00006b00ff0a77ac */ /* 0x000eee0008000a00 */
[----:B------:R-:W4:Y:S08]  /*0050*/  LDC.64 R2, c[0x0][0x3d0] ;  /* 0x0000f400ff027b82 */ /* 0x000f300000000a00 */
[----:B------:R-:W3:Y:S01]  /*0060*/  LDC.64 R4, c[0x0][0x3d8] ;  /* 0x0000f600ff047b82 */ /* 0x000ee20000000a00 */
[----:B-1----:R-:W-:Y:S01]  /*0070*/  MOV R103, UR4 ;  /* 0x0000000400677c02 */ /* 0x002fe20008000f00 */
[----:B------:R-:W1:Y:S03]  /*0080*/  LDCU UR4, c[0x0][0x384] ;  /* 0x00007080ff0477ac */ /* 0x000e660008000800 */
[----:B------:R-:W-:-:S03]  /*0090*/  SHF.R.S32.HI R0, RZ, 0x1f, R103 ;  /* 0x0000001fff007819 */ /* 0x000fc60000011467 */
[----:B------:R-:W1:Y:S01]  /*00a0*/  LDC.64 R8, c[0x0][0x3d8] ;  /* 0x0000f600ff087b82 */ /* 0x000e620000000a00 */
[----:B------:R-:W-:Y:S02]  /*00b0*/  LEA.HI R0, R0, R103, RZ, 0x2 ;  /* 0x0000006700007211 */ /* 0x000fe400078f10ff */
[----:B0-----:R-:W-:Y:S02]  /*00c0*/  LOP3.LUT R101, R102, 0x7f, RZ, 0x3c, !PT ;  /* 0x0000007f66657812 */ /* 0x001fe400078e3cff */
[----:B------:R-:W-:-:S03]  /*00d0*/  MOV R15, R102 ;  /* 0x00000066000f7202 */ /* 0x000fc60000000f00 */
[----:B------:R-:W0:Y:S01]  /*00e0*/  LDC.64 R10, c[0x0][0x3d0] ;  /* 0x0000f400ff0a7b82 */ /* 0x000e220000000a00 */
[----:B------:R-:W-:-:S04]  /*00f0*/  LEA.HI.SX32 R101, R0, R101, 0x1e ;  /* 0x0000006500657211 */ /* 0x000fc800078ff2ff */
[C---:B------:R-:W-:Y:S02]  /*0100*/  ISETP.GE.U32.AND P0, PT, R101.reuse, 0x80, PT ;  /* 0x000000806500780c */ /* 0x040fe40003f06070 */
[C---:B------:R-:W-:Y:S01]  /*0110*/  ISETP.GE.U32.AND P1, PT, R101.reuse, 0x100, PT ;  /* 0x000001006500780c */ /* 0x040fe20003f26070 */
[----:B------:R-:W1:Y:S01]  /*0120*/  S2UR UR9, SR_CTAID.X ;  /* 0x00000000000979c3 */ /* 0x000e620000002500 */
[----:B------:R-:W-:-:S07]  /*0130*/  ISETP.GE.U32.AND P2, PT, R101, 0x180, PT ;  /* 0x000001806500780c */ /* 0x000fce0003f46070 */
[----:B------:R-:W0:Y:S02]  /*0140*/  LDC.64 R12, c[0x0][0x3d8] ;  /* 0x0000f600ff0c7b82 */ /* 0x000e240000000a00 */
[C---:B------:R-:W-:Y:S01]  /*0150*/  @P0 LOP3.LUT R15, R102.reuse, 0x80, RZ, 0xfc, !PT ;  /* 0x00000080660f0812 */ /* 0x040fe200078efcff */
[----:B----4-:R-:W-:-:S04]  /*0160*/  @P0 IMAD.WIDE.U32 R2, R102, 0x8, R2 ;  /* 0x0000000866020825 */ /* 0x010fc800078e0002 */
[C---:B--2---:R-:W-:Y:S01]  /*0170*/  @P1 IMAD.WIDE.U32 R6, R15.reuse, 0x8, R6 ;  /* 0x000000080f061825 */ /* 0x044fe200078e0006 */
[----:B---3--:R-:W5:Y:S03]  /*0180*/  @P0 LDG.E.64 R72, desc[UR10][R2.64] ;  /* 0x0000000a02480981 */ /* 0x008f66000c1e1b00 */
[----:B------:R-:W-:Y:S01]  /*0190*/  @P0 IMAD.WIDE.U32 R4, R102, 0x8, R4 ;  /* 0x0000000866040825 */ /* 0x000fe200078e0004 */
[----:B------:R-:W5:Y:S03]  /*01a0*/  @P1 LDG.E.64 R56, desc[UR10][R6.64] ;  /* 0x0000000a06381981 */ /* 0x000f66000c1e1b00 */
[C---:B-1----:R-:W-:Y:S01]  /*01b0*/  @P1 IMAD.WIDE.U32 R8, R15.reuse, 0x8, R8 ;  /* 0x000000080f081825 */ /* 0x042fe200078e0008 */
[----:B------:R-:W5:Y:S01]  /*01c0*/  @P0 LDG.E.64 R74, desc[UR10][R4.64] ;  /* 0x0000000a044a0981 */ /* 0x000f62000c1e1b00 */
[----:B------:R-:W-:Y:S01]  /*01d0*/  @P1 IADD3 R15, PT, PT, R15, 0x80, RZ ;  /* 0x000000800f0f1810 */ /* 0x000fe20007ffe0ff */
[----:B------:R-:W-:Y:S01]  /*01e0*/  UISETP.GE.AND UP0, UPT, UR9, UR4, UPT ;  /* 0x000000040900728c */ /* 0x000fe2000bf06270 */
[----:B------:R-:W-:Y:S01]  /*01f0*/  CS2R R52, SRZ ;  /* 0x0000000000347805 */ /* 0x000fe2000001ff00 */
[----:B------:R-:W5:Y:S02]  /*0200*/  @P1 LDG.E.64 R58, desc[UR10][R8.64] ;  /* 0x0000000a083a1981 */ /* 0x000f64000c1e1b00 */
[----:B0-----:R-:W-:-:S04]  /*0210*/  @P2 IMAD.WIDE.U32 R10, R15, 0x8, R10 ;  /* 0x000000080f0a2825 */ /* 0x001fc800078e000a */
[----:B------:R-:W-:Y:S01]  /*0220*/  @P2 IMAD.WIDE.U32 R12, R15, 0x8, R12 ;  /* 0x000000080f0c2825 */ /* 0x000fe200078e000c */
[----:B------:R-:W5:Y:S01]  /*0230*/  @P2 LDG.E.64 R60, desc[UR10][R10.64] ;  /* 0x0000000a0a3c2981 */ /* 0x000f62000c1e1b00 */
[----:B------:R-:W-:Y:S02]  /*0240*/  CS2R R54, SRZ ;  /* 0x0000000000367805 */ /* 0x000fe4000001ff00 */
[----:B------:R-:W-:Y:S02]  /*0250*/  CS2R R48, SRZ ;  /* 0x0000000000307805 */ /* 0x000fe4000001ff00 */
[----:B------:R-:W-:Y:S01]  /*0260*/  CS2R R50, SRZ ;  /* 0x0000000000327805 */ /* 0x000fe2000001ff00 */
[----:B------:R0:W5:Y:S01]  /*0270*/  @P2 LDG.E.64 R62, desc[UR10][R12.64] ;  /* 0x0000000a0c3e2981 */ /* 0x000162000c1e1b00 */
        /* <DEDUP_REMOVED lines=19> */
[----:B------:R-:W-:Y:S01]  /*03b0*/  CS2R R10, SRZ ;  /* 0x00000000000a7805 */ /* 0x000fe2000001ff00 */
[----:B------:R-:W-:Y:S06]  /*03c0*/  BRA.U UP0, `(.L_x_2988) ;  /* 0x00000049006c7547 */ /* 0x000fec000b800000 */
[----:B------:R-:W0:Y:S01]  /*03d0*/  LDCU.U8 UR12, c[0x0][0x410] ;  /* 0x00008200ff0c77ac */ /* 0x000e220008000000 */
[----:B-----5:R-:W-:Y:S02]  /*03e0*/  MOV R108, R56 ;  /* 0x00000038006c7202 */ /* 0x020fe40000000f00 */
[----:B------:R-:W-:Y:S02]  /*03f0*/  CS2R R52, SRZ ;  /* 0x0000000000347805 */ /* 0x000fe4000001ff00 */
[----:B------:R-:W-:Y:S02]  /*0400*/  SHF.R.U64 R107, R56, 0x10, R57 ;  /* 0x00000010386b7819 */ /* 0x000fe40000001239 */
[----:B------:R-:W-:Y:S02]  /*0410*/  CS2R R54, SRZ ;  /* 0x0000000000367805 */ /* 0x000fe4000001ff00 */
[----:B------:R-:W-:Y:S02]  /*0420*/  MOV R2, R57 ;  /* 0x0000003900027202 */ /* 0x000fe40000000f00 */
[----:B------:R-:W-:-:S02]  /*0430*/  CS2R R48, SRZ ;  /* 0x0000000000307805 */ /* 0x000fc4000001ff00 */
[----:B------:R-:W-:Y:S02]  /*0440*/  SHF.R.U64 R0, R58, 0x10, R59 ;  /* 0x000000103a007819 */ /* 0x000fe4000000123b */
[----:B------:R-:W-:Y:S02]  /*0450*/  CS2R R50, SRZ ;  /* 0x0000000000327805 */ /* 0x000fe4000001ff00 */
[----:B------:R-:W-:Y:S02]  /*0460*/  MOV R138, R63 ;  /* 0x0000003f008a7202 */ /* 0x000fe40000000f00 */
[----:B------:R-:W-:Y:S02]  /*0470*/  CS2R R44, SRZ ;  /* 0x00000000002c7805 */ /* 0x000fe4000001ff00 */
[----:B------:R-:W-:Y:S02]  /*0480*/  SHF.R.U32.HI R8, RZ, 0x10, R63 ;  /* 0x00000010ff087819 */ /* 0x000fe4000001163f */
[----:B------:R-:W-:-:S02]  /*0490*/  CS2R R46, SRZ ;  /* 0x00000000002e7805 */ /* 0x000fc4000001ff00 */
[----:B------:R-:W-:Y:S02]  /*04a0*/  PRMT R107, R2, 0x5410, R107 ;  /* 0x00005410026b7816 */ /* 0x000fe4000000006b */
[----:B------:R-:W-:Y:S02]  /*04b0*/  CS2R R40, SRZ ;  /* 0x0000000000287805 */ /* 0x000fe4000001ff00 */
[----:B------:R-:W-:Y:S02]  /*04c0*/  PRMT R108, R108, 0x5410, R0 ;  /* 0x000054106c6c7816 */ /* 0x000fe40000000000 */
[----:B------:R-:W-:Y:S02]  /*04d0*/  CS2R R42, SRZ ;  /* 0x00000000002a7805 */ /* 0x000fe4000001ff00 */
[----:B------:R-:W-:Y:S01]  /*04e0*/  SHF.R.U32.HI R3, RZ, 0x10, R57 ;  /* 0x00000010ff037819 */ /* 0x000fe20000011639 */
[----:B0-----:R-:W-:Y:S01]  /*04f0*/  UISETP.NE.AND UP0, UPT, UR12, URZ, UPT ;  /* 0x000000ff0c00728c */ /* 0x001fe2000bf05270 */
[----:B------:R-:W-:-:S02]  /*0500*/  MOV R106, R58 ;  /* 0x0000003a006a7202 */ /* 0x000fc40000000f00 */
        /* <DEDUP_REMOVED lines=13> */
[----:B------:R-:W-:Y:S02]  /*05e0*/  MOV R137, R62 ;  /* 0x0000003e00897202 */ /* 0x000fe40000000f00 */
[----:B------:R-:W-:Y:S02]  /*05f0*/  CS2R R26, SRZ ;  /* 0x00000000001a7805 */ /* 0x000fe4000001ff00 */
[----:B------:R-:W-:Y:S02]  /*0600*/  SHF.R.U64 R6, R62, 0x10, R63 ;  /* 0x000000103e067819 */ /* 0x000fe4000000123f */
        /* <DEDUP_REMOVED lines=21> */
[----:B------:R-:W1:Y:S01]  /*0760*/  LDCU UR13, c[0x0][0x400] ;  /* 0x00008000ff0d77ac */ /* 0x000e620008000800 */
[----:B------:R-:W-:-:S02]  /*0770*/  PRMT R140, R140, 0x5410, R2 ;  /* 0x000054108c8c7816 */ /* 0x000fc40000000002 */
[----:B------:R-:W-:Y:S01]  /*0780*/  MOV R100, UR9 ;  /* 0x0000000900647c02 */ /* 0x000fe20008000f00 */
[----:B------:R-:W2:Y:S01]  /*0790*/  LDCU.64 UR6, c[0x0][0x478] ;  /* 0x00008f00ff0677ac */ /* 0x000ea20008000a00 */
[----:B------:R-:W-:Y:S01]  /*07a0*/  PLOP3.LUT P3, PT, PT, PT, UP0, 0x80, 0x8 ;  /* 0x000000000008781c */ /* 0x000fe20003f6f008 */
[----:B------:R-:W3:Y:S01]  /*07b0*/  LDCU.64 UR18, c[0x0][0x438] ;  /* 0x00008700ff1277ac */ /* 0x000ee20008000a00 */
[----:B------:R-:W4:Y:S11]  /*07c0*/  LDCU.64 UR14, c[0x0][0x470] ;  /* 0x00008e00ff0e77ac */ /* 0x000f360008000a00 */
.L_x_3027:
[----:B0--34-:R-:W0:Y:S08]  /*07d0*/  LDC.64 R76, c[0x0][0x3c0] ;  /* 0x0000f000ff4c7b82 */ /* 0x019e300000000a00 */
        /* <DEDUP_REMOVED lines=8> */
[----:B------:R-:W-:Y:S01]  /*0860*/  HFMA2 R132, -RZ, RZ, 0, 0 ;  /* 0x00000000ff847431 */ /* 0x000fe200000001ff */
[C---:B------:R-:W-:Y:S02]  /*0870*/  ISETP.GE.U32.AND P1, PT, R101.reuse, 0x100, PT ;  /* 0x000001006500780c */ /* 0x040fe40003f26070 */
[----:B------:R-:W-:Y:S02]  /*0880*/  SHF.R.S32.HI R81, RZ, 0x1f, R80 ;  /* 0x0000001fff517819 */ /* 0x000fe40000011450 */
[----:B------:R-:W-:Y:S02]  /*0890*/  ISETP.GE.U32.AND P2, PT, R101, 0x180, PT ;  /* 0x000001806500780c */ /* 0x000fe40003f46070 */
[----:B------:R-:W-:-:S02]  /*08a0*/  LEA.HI R81, R81, R80, RZ, 0x2 ;  /* 0x0000005051517211 */ /* 0x000fc400078f10ff */
[----:B------:R-:W-:Y:S02]  /*08b0*/  MOV R134, RZ ;  /* 0x000000ff00867202 */ /* 0x000fe40000000f00 */
[----:B------:R-:W-:-:S04]  /*08c0*/  LEA.HI.SX32 R98, R81, R102, 0x1e ;  /* 0x0000006651627211 */ /* 0x000fc800078ff2ff */
[----:B------:R-:W-:Y:S02]  /*08d0*/  MOV R133, R98 ;  /* 0x0000006200857202 */ /* 0x000fe40000000f00 */
[----:B--2---:R-:W-:Y:S01]  /*08e0*/  FSEL R125, R78, RZ, !P3 ;  /* 0x000000ff4e7d7208 */ /* 0x004fe20005800000 */
[----:B0-----:R-:W-:Y:S06]  /*08f0*/  @!P0 BRA `(.L_x_2990) ;  /* 0x00000004001c8947 */ /* 0x001fec0003800000 */
[----:B------:R-:W0:Y:S08]  /*0900*/  LDC.64 R76, c[0x0][0x430] ;  /* 0x00010c00ff4c7b82 */ /* 0x000e300000000a00 */
[----:B------:R-:W1:Y:S08]  /*0910*/  LDC.64 R80, c[0x0][0x428] ;  /* 0x00010a00ff507b82 */ /* 0x000e700000000a00 */
[----:B------:R-:W2:Y:S01]  /*0920*/  LDC.64 R84, c[0x0][0x3a8] ;  /* 0x0000ea00ff547b82 */ /* 0x000ea20000000a00 */
[----:B----4-:R-:W-:-:S04]  /*0930*/  ISETP.NE.U32.AND P3, PT, RZ, UR14, PT ;  /* 0x0000000eff007c0c */ /* 0x010fc8000bf65070 */
[----:B------:R-:W-:Y:S01]  /*0940*/  ISETP.NE.AND.EX P3, PT, RZ, UR15, PT, P3 ;  /* 0x0000000fff007c0c */ /* 0x000fe2000bf65330 */
[C---:B0-----:R-:W-:Y:S01]  /*0950*/  IMAD.WIDE.U32 R76, R98.reuse, 0x10, R76 ;  /* 0x00000010624c7825 */ /* 0x041fe200078e004c */
[----:B---3--:R-:W-:Y:S01]  /*0960*/  ISETP.NE.U32.AND P0, PT, RZ, UR18, PT ;  /* 0x00000012ff007c0c */ /* 0x008fe2000bf05070 */
[----:B------:R-:W0:Y:S04]  /*0970*/  LDC.64 R94, c[0x0][0x3b0] ;  /* 0x0000ec00ff5e7b82 */ /* 0x000e280000000a00 */
[----:B------:R-:W3:Y:S01]  /*0980*/  LDG.E.128 R76, desc[UR10][R76.64] ;  /* 0x0000000a4c4c7981 */ /* 0x000ee2000c1e1d00 */
[----:B-1----:R-:W-:-:S05]  /*0990*/  IMAD.WIDE.U32 R80, R98, 0x10, R80 ;  /* 0x0000001062507825 */ /* 0x002fca00078e0050 */
[----:B------:R-:W1:Y:S01]  /*09a0*/  @P3 LDC.64 R126, c[0x0][0x3b8] ;  /* 0x0000ee00ff7e3b82 */ /* 0x000e620000000a00 */
[----:B------:R-:W4:Y:S01]  /*09b0*/  LDG.E.128 R80, desc[UR10][R80.64] ;  /* 0x0000000a50507981 */ /* 0x000f22000c1e1d00 */
[----:B--2---:R-:W-:-:S06]  /*09c0*/  IMAD.WIDE.U32 R84, R98, 0x10, R84 ;  /* 0x0000001062547825 */ /* 0x004fcc00078e0054 */
[----:B------:R-:W2:Y:S01]  /*09d0*/  LDG.E.128 R84, desc[UR10][R84.64] ;  /* 0x0000000a54547981 */ /* 0x000ea2000c1e1d00 */
[----:B-1----:R-:W-:-:S05]  /*09e0*/  @P3 IMAD.WIDE.U32 R126, R98, 0x4, R126 ;  /* 0x00000004627e3825 */ /* 0x002fca00078e007e */
[----:B------:R-:W5:Y:S01]  /*09f0*/  @P3 LDG.E R97, desc[UR10][R126.64] ;  /* 0x0000000a7e613981 */ /* 0x000f62000c1e1900 */
[----:B------:R-:W-:-:S13]  /*0a00*/  ISETP.NE.AND.EX P0, PT, RZ, UR19, PT, P0 ;  /* 0x00000013ff007c0c */ /* 0x000fda000bf05300 */
[----:B------:R-:W1:Y:S01]  /*0a10*/  @P0 LDC.64 R104, c[0x0][0x438] ;  /* 0x00010e00ff680b82 */ /* 0x000e620000000a00 */
[----:B------:R-:W-:Y:S02]  /*0a20*/  HADD2.F32 R117, -RZ, R74.H0_H0 ;  /* 0x2000004aff757230 */ /* 0x000fe40000004100 */
[----:B0-----:R-:W-:-:S04]  /*0a30*/  IMAD.WIDE.U32 R94, R98, 0x4, R94 ;  /* 0x00000004625e7825 */ /* 0x001fc800078e005e */
[----:B------:R-:W-:Y:S02]  /*0a40*/  HADD2.F32 R3, -RZ, R72.H0_H0 ;  /* 0x20000048ff037230 */ /* 0x000fe40000004100 */
[--C-:B------:R-:W-:Y:S01]  /*0a50*/  HADD2.F32 R120, -RZ, R139.reuse.H1_H1 ;  /* 0x3000008bff787230 */ /* 0x100fe20000004100 */
[----:B------:R-:W5:Y:S01]  /*0a60*/  LDG.E R95, desc[UR10][R94.64] ;  /* 0x0000000a5e5f7981 */ /* 0x000f62000c1e1900 */
[----:B------:R-:W-:Y:S02]  /*0a70*/  HADD2.F32 R114, -RZ, R139.H0_H0 ;  /* 0x2000008bff727230 */ /* 0x000fe40000004100 */
[----:B-1----:R-:W-:-:S05]  /*0a80*/  @P0 IMAD.WIDE.U32 R104, R98, 0x10, R104 ;  /* 0x0000001062680825 */ /* 0x002fca00078e0068 */
[----:B------:R0:W5:Y:S01]  /*0a90*/  @P0 LDG.E.128 R4, desc[UR10][R104.64] ;  /* 0x0000000a68040981 */ /* 0x000162000c1e1d00 */
[--C-:B------:R-:W-:Y:S02]  /*0aa0*/  HADD2.F32 R128, -RZ, R140.reuse.H1_H1 ;  /* 0x3000008cff807230 */ /* 0x100fe40000004100 */
[----:B0-----:R-:W-:Y:S01]  /*0ab0*/  HADD2.F32 R104, -RZ, R140.H0_H0 ;  /* 0x2000008cff687230 */ /* 0x001fe20000004100 */
[----:B------:R-:W-:Y:S01]  /*0ac0*/  IADD3 R133, PT, PT, R98, 0x80, RZ ;  /* 0x0000008062857810 */ /* 0x000fe20007ffe0ff */
[----:B---3--:R-:W-:Y:S01]  /*0ad0*/  FMUL.FTZ R117, R76, R117 ;  /* 0x000000754c757220 */ /* 0x008fe20000410000 */
[----:B------:R-:W-:-:S03]  /*0ae0*/  FMUL.FTZ R94, R77, R120 ;  /* 0x000000784d5e7220 */ /* 0x000fc60000410000 */
[----:B----4-:R-:W-:Y:S01]  /*0af0*/  FFMA.FTZ R96, R80, R3, R117 ;  /* 0x0000000350607223 */ /* 0x010fe20000010075 */
[----:B------:R-:W-:Y:S02]  /*0b00*/  HADD2.F32 R117, -RZ, R75.H0_H0 ;  /* 0x2000004bff757230 */ /* 0x000fe40000004100 */
[----:B------:R-:W-:Y:S01]  /*0b10*/  FFMA.FTZ R94, R81, R114, R94 ;  /* 0x00000072515e7223 */ /* 0x000fe2000001005e */
[----:B------:R-:W-:Y:S02]  /*0b20*/  HADD2.F32 R3, -RZ, R73.H0_H0 ;  /* 0x20000049ff037230 */ /* 0x000fe40000004100 */
[----:B------:R-:W-:Y:S01]  /*0b30*/  FMUL.FTZ R105, R78, R117 ;  /* 0x000000754e697220 */ /* 0x000fe20000410000 */
[C---:B--2---:R-:W-:Y:S01]  /*0b40*/  FADD.FTZ R114, -R125.reuse, R85 ;  /* 0x000000557d727221 */ /* 0x044fe20000010100 */
[C---:B------:R-:W-:Y:S02]  /*0b50*/  FADD.FTZ R84, -R125.reuse, R84 ;  /* 0x000000547d547221 */ /* 0x040fe40000010100 */
[----:B------:R-:W-:Y:S01]  /*0b60*/  FFMA.FTZ R105, R82, R3, R105 ;  /* 0x0000000352697223 */ /* 0x000fe20000010069 */
[----:B------:R-:W-:Y:S01]  /*0b70*/  FADD.FTZ R86, -R125, R86 ;  /* 0x000000567d567221 */ /* 0x000fe20000010100 */
[C---:B-----5:R-:W-:Y:S01]  /*0b80*/  FMUL.FTZ R114, R99.reuse, R114 ;  /* 0x0000007263727220 */ /* 0x060fe20000410000 */
[----:B------:R-:W-:Y:S01]  /*0b90*/  FMUL.FTZ R3, R99, R84 ;  /* 0x0000005463037220 */ /* 0x000fe20000410000 */
[----:B------:R-:W-:Y:S01]  /*0ba0*/  FADD.FTZ R41, R41, R81 ;  /* 0x0000005129297221 */ /* 0x000fe20000010000 */
[----:B------:R-:W-:Y:S01]  /*0bb0*/  FMUL.FTZ R117, R99, R86 ;  /* 0x0000005663757220 */ /* 0x000fe20000410000 */
[-C--:B------:R-:W-:Y:S01]  /*0bc0*/  FFMA.FTZ R53, R81, R114.reuse, R53 ;  /* 0x0000007251357223 */ /* 0x080fe20000010035 */
[----:B------:R-:W-:Y:S01]  /*0bd0*/  FADD.FTZ R17, R17, R77 ;  /* 0x0000004d11117221 */ /* 0x000fe20000010000 */
[----:B------:R-:W-:Y:S01]  /*0be0*/  FFMA.FTZ R29, R77, R114, R29 ;  /* 0x000000724d1d7223 */ /* 0x000fe2000001001d */
[----:B------:R-:W-:Y:S01]  /*0bf0*/  FADD.FTZ R77, RZ, R96 ;  /* 0x00000060ff4d7221 */ /* 0x000fe20000010000 */
[----:B------:R-:W-:Y:S01]  /*0c00*/  FFMA.FTZ R81, R3, R96, RZ ;  /* 0x0000006003517223 */ /* 0x000fe200000100ff */
[----:B------:R-:W-:Y:S01]  /*0c10*/  FADD.FTZ R16, R16, R76 ;  /* 0x0000004c10107221 */ /* 0x000fe20000010000 */
[----:B------:R-:W-:Y:S01]  /*0c20*/  FFMA.FTZ R28, R76, R3, R28 ;  /* 0x000000034c1c7223 */ /* 0x000fe2000001001c */
[----:B------:R-:W-:Y:S01]  /*0c30*/  FADD.FTZ R18, R18, R78 ;  /* 0x0000004e12127221 */ /* 0x000fe20000010000 */
[----:B------:R-:W-:Y:S01]  /*0c40*/  FFMA.FTZ R30, R78, R117, R30 ;  /* 0x000000754e1e7223 */ /* 0x000fe2000001001e */
[----:B------:R-:W-:Y:S01]  /*0c50*/  FMUL.FTZ R128, R79, R128 ;  /* 0x000000804f807220 */ /* 0x000fe20000410000 */
[----:B------:R-:W-:Y:S01]  /*0c60*/  FADD.FTZ R120, -R125, R87 ;  /* 0x000000577d787221 */ /* 0x000fe20000010100 */
[----:B------:R-:W-:Y:S01]  /*0c70*/  FADD.FTZ R76, R77, R94 ;  /* 0x0000005e4d4c7221 */ /* 0x000fe20000010000 */
[----:B------:R-:W-:Y:S01]  /*0c80*/  FFMA.FTZ R78, R114, R94, R81 ;  /* 0x0000005e724e7223 */ /* 0x000fe20000010051 */
        /* <DEDUP_REMOVED lines=14> */
.L_x_2990:
[----:B---34-:R-:W-:Y:S05]  /*0d70*/  BSYNC.RECONVERGENT B0 ;  /* 0x0000000000007941 */ /* 0x018fea0003800200 */
.L_x_2989:
[----:B------:R-:W-:Y:S04]  /*0d80*/  BSSY.RECONVERGENT B0, `(.L_x_2991) ;  /* 0x0000049000007945 */ /* 0x000fe80003800200 */
[----:B------:R-:W-:Y:S05]  /*0d90*/  @!P1 BRA `(.L_x_2992) ;  /* 0x00000004001c9947 */ /* 0x000fea0003800000 */
[----:B------:R-:W0:Y:S08]  /*0da0*/  LDC.64 R76, c[0x0][0x430] ;  /* 0x00010c00ff4c7b82 */ /* 0x000e300000000a00 */
[----:B------:R-:W1:Y:S08]  /*0db0*/  LDC.64 R80, c[0x0][0x428] ;  /* 0x00010a00ff507b82 */ /* 0x000e700000000a00 */
[----:B------:R-:W2:Y:S01]  /*0dc0*/  LDC.64 R84, c[0x0][0x3a8] ;  /* 0x0000ea00ff547b82 */ /* 0x000ea20000000a00 */
[----:B------:R-:W-:-:S02]  /*0dd0*/  ISETP.NE.U32.AND P3, PT, RZ, UR14, PT ;  /* 0x0000000eff007c0c */ /* 0x000fc4000bf65070 */
[----:B------:R-:W-:Y:S02]  /*0de0*/  ISETP.NE.U32.AND P0, PT, RZ, UR18, PT ;  /* 0x00000012ff007c0c */ /* 0x000fe4000bf05070 */
[----:B------:R-:W-:Y:S02]  /*0df0*/  ISETP.NE.AND.EX P3, PT, RZ, UR15, PT, P3 ;  /* 0x0000000fff007c0c */ /* 0x000fe4000bf65330 */
[----:B------:R-:W-:Y:S01]  /*0e00*/  ISETP.NE.AND.EX P0, PT, RZ, UR19, PT, P0 ;  /* 0x00000013ff007c0c */ /* 0x000fe2000bf05300 */
[C---:B0-----:R-:W-:Y:S01]  /*0e10*/  IMAD.WIDE.U32 R76, R133.reuse, 0x10, R76 ;  /* 0x00000010854c7825 */ /* 0x041fe200078e004c */
[----:B------:R-:W0:Y:S05]  /*0e20*/  LDC.64 R128, c[0x0][0x3b0] ;  /* 0x0000ec00ff807b82 */ /* 0x000e2a0000000a00 */
[----:B------:R-:W3:Y:S01]  /*0e30*/  LDG.E.128 R76, desc[UR10][R76.64] ;  /* 0x0000000a4c4c7981 */ /* 0x000ee2000c1e1d00 */
[----:B-1----:R-:W-:-:S03]  /*0e40*/  IMAD.WIDE.U32 R80, R133, 0x10, R80 ;  /* 0x0000001085507825 */ /* 0x002fc600078e0050 */
[----:B------:R-:W1:Y:S03]  /*0e50*/  @P3 LDC.64 R126, c[0x0][0x3b8] ;  /* 0x0000ee00ff7e3b82 */ /* 0x000e660000000a00 */
[----:B------:R-:W4:Y:S01]  /*0e60*/  LDG.E.128 R80, desc[UR10][R80.64] ;  /* 0x0000000a50507981 */ /* 0x000f22000c1e1d00 */
[----:B--2---:R-:W-:-:S04]  /*0e70*/  IMAD.WIDE.U32 R84, R133, 0x10, R84 ;  /* 0x0000001085547825 */ /* 0x004fc800078e0054 */
[----:B------:R-:W2:Y:S02]  /*0e80*/  @P0 LDC.64 R90, c[0x0][0x438] ;  /* 0x00010e00ff5a0b82 */ /* 0x000ea40000000a00 */
[----:B------:R-:W4:Y:S01]  /*0e90*/  LDG.E.128 R84, desc[UR10][R84.64] ;  /* 0x0000000a54547981 */ /* 0x000f22000c1e1d00 */
[----:B0-----:R-:W-:-:S05]  /*0ea0*/  IMAD.WIDE.U32 R128, R133, 0x4, R128 ;  /* 0x0000000485807825 */ /* 0x001fca00078e0080 */
[----:B------:R0:W5:Y:S01]  /*0eb0*/  LDG.E R92, desc[UR10][R128.64] ;  /* 0x0000000a805c7981 */ /* 0x000162000c1e1900 */
[----:B-1----:R-:W-:-:S05]  /*0ec0*/  @P3 IMAD.WIDE.U32 R126, R133, 0x4, R126 ;  /* 0x00000004857e3825 */ /* 0x002fca00078e007e */
[----:B------:R0:W5:Y:S01]  /*0ed0*/  @P3 LDG.E R93, desc[UR10][R126.64] ;  /* 0x0000000a7e5d3981 */ /* 0x000162000c1e1900 */
[----:B--2---:R-:W-:-:S05]  /*0ee0*/  @P0 IMAD.WIDE.U32 R130, R133, 0x10, R90 ;  /* 0x0000001085820825 */ /* 0x004fca00078e005a */
[----:B------:R0:W5:Y:S01]  /*0ef0*/  @P0 LDG.E.128 R56, desc[UR10][R130.64] ;  /* 0x0000000a82380981 */ /* 0x000162000c1e1d00 */
[----:B------:R-:W-:Y:S02]  /*0f00*/  HADD2.F32 R109, -RZ, R106.H0_H0 ;  /* 0x2000006aff6d7230 */ /* 0x000fe40000004100 */
[--C-:B------:R-:W-:Y:S02]  /*0f10*/  HADD2.F32 R110, -RZ, R108.reuse.H1_H1 ;  /* 0x3000006cff6e7230 */ /* 0x100fe40000004100 */
[----:B------:R-:W-:Y:S02]  /*0f20*/  HADD2.F32 R122, -RZ, R123.H1_H1 ;  /* 0x3000007bff7a7230 */ /* 0x000fe40000004100 */
[----:B------:R-:W-:Y:S02]  /*0f30*/  HADD2.F32 R91, -RZ, R108.H0_H0 ;  /* 0x2000006cff5b7230 */ /* 0x000fe40000004100 */
[----:B------:R-:W-:Y:S02]  /*0f40*/  HADD2.F32 R90, -RZ, R107.H1_H1 ;  /* 0x3000006bff5a7230 */ /* 0x000fe40000004100 */
[----:B------:R-:W-:-:S02]  /*0f50*/  HADD2.F32 R116, -RZ, R106.H1_H1 ;  /* 0x3000006aff747230 */ /* 0x000fc40000004100 */
[----:B------:R-:W-:Y:S01]  /*0f60*/  HADD2.F32 R113, -RZ, R123.H0_H0 ;  /* 0x2000007bff717230 */ /* 0x000fe20000004100 */
[----:B------:R-:W-:Y:S01]  /*0f70*/  IADD3 R133, PT, PT, R133, 0x80, RZ ;  /* 0x0000008085857810 */ /* 0x000fe20007ffe0ff */
[----:B---3--:R-:W-:Y:S01]  /*0f80*/  FMUL.FTZ R109, R76, R109 ;  /* 0x0000006d4c6d7220 */ /* 0x008fe20000410000 */
[----:B------:R-:W-:Y:S01]  /*0f90*/  FMUL.FTZ R110, R77, R110 ;  /* 0x0000006e4d6e7220 */ /* 0x000fe20000410000 */
[----:B------:R-:W-:Y:S01]  /*0fa0*/  FMUL.FTZ R122, R79, R122 ;  /* 0x0000007a4f7a7220 */ /* 0x000fe20000410000 */
[----:B------:R-:W-:Y:S01]  /*0fb0*/  FMUL.FTZ R113, R78, R113 ;  /* 0x000000714e717220 */ /* 0x000fe20000410000 */
[----:B----4-:R-:W-:Y:S01]  /*0fc0*/  FFMA.FTZ R91, R80, R91, R109 ;  /* 0x0000005b505b7223 */ /* 0x010fe2000001006d */
[----:B------:R-:W-:Y:S01]  /*0fd0*/  FFMA.FTZ R90, R81, R90, R110 ;  /* 0x0000005a515a7223 */ /* 0x000fe2000001006e */
[----:B------:R-:W-:Y:S02]  /*0fe0*/  HADD2.F32 R109, -RZ, R107.H0_H0 ;  /* 0x2000006bff6d7230 */ /* 0x000fe40000004100 */
[----:B------:R-:W-:Y:S01]  /*0ff0*/  FFMA.FTZ R110, R83, R116, R122 ;  /* 0x00000074536e7223 */ /* 0x000fe2000001007a */
[C---:B------:R-:W-:Y:S01]  /*1000*/  FADD.FTZ R116, -R125.reuse, R85 ;  /* 0x000000557d747221 */ /* 0x040fe20000010100 */
[C---:B------:R-:W-:Y:S01]  /*1010*/  FADD.FTZ R84, -R125.reuse, R84 ;  /* 0x000000547d547221 */ /* 0x040fe20000010100 */
        /* <DEDUP_REMOVED lines=31> */
.L_x_2992:
[----:B------:R-:W-:Y:S05]  /*1210*/  BSYNC.RECONVERGENT B0 ;  /* 0x0000000000007941 */ /* 0x000fea0003800200 */
.L_x_2991:
        /* <DEDUP_REMOVED lines=25> */
[----:B------:R-:W-:Y:S02]  /*13b0*/  HADD2.F32 R111, -RZ, R135.H0_H0 ;  /* 0x20000087ff6f7230 */ /* 0x000fe40000004100 */
[----:B------:R-:W-:Y:S02]  /*13c0*/  HADD2.F32 R112, -RZ, R137.H1_H1 ;  /* 0x30000089ff707230 */ /* 0x000fe40000004100 */
[----:B------:R-:W-:Y:S02]  /*13d0*/  HADD2.F32 R124, -RZ, R138.H1_H1 ;  /* 0x3000008aff7c7230 */ /* 0x000fe40000004100 */
[----:B------:R-:W-:Y:S02]  /*13e0*/  HADD2.F32 R0, -RZ, R135.H1_H1 ;  /* 0x30000087ff007230 */ /* 0x000fe40000004100 */
[----:B------:R-:W-:-:S02]  /*13f0*/  HADD2.F32 R118, -RZ, R136.H1_H1 ;  /* 0x30000088ff767230 */ /* 0x000fc40000004100 */
[----:B---3--:R-:W-:Y:S01]  /*1400*/  FMUL.FTZ R115, R76, R115 ;  /* 0x000000734c737220 */ /* 0x008fe20000410000 */
[----:B------:R-:W-:Y:S01]  /*1410*/  FMUL.FTZ R112, R77, R112 ;  /* 0x000000704d707220 */ /* 0x000fe20000410000 */
[----:B------:R-:W-:Y:S02]  /*1420*/  FMUL.FTZ R124, R79, R124 ;  /* 0x0000007c4f7c7220 */ /* 0x000fe40000410000 */
[----:B----4-:R-:W-:Y:S01]  /*1430*/  FFMA.FTZ R2, R80, R111, R115 ;  /* 0x0000006f50027223 */ /* 0x010fe20000010073 */
[----:B------:R-:W-:Y:S02]  /*1440*/  HADD2.F32 R115, -RZ, R138.H0_H0 ;  /* 0x2000008aff737230 */ /* 0x000fe40000004100 */
[----:B------:R-:W-:Y:S01]  /*1450*/  FFMA.FTZ R0, R81, R0, R112 ;  /* 0x0000000051007223 */ /* 0x000fe20000010070 */
[----:B------:R-:W-:Y:S02]  /*1460*/  HADD2.F32 R111, -RZ, R136.H0_H0 ;  /* 0x20000088ff6f7230 */ /* 0x000fe40000004100 */
[----:B------:R-:W-:Y:S01]  /*1470*/  FFMA.FTZ R112, R83, R118, R124 ;  /* 0x0000007653707223 */ /* 0x000fe2000001007c */
[----:B------:R-:W-:Y:S01]  /*1480*/  FMUL.FTZ R115, R78, R115 ;  /* 0x000000734e737220 */ /* 0x000fe20000410000 */
[C---:B------:R-:W-:Y:S01]  /*1490*/  FADD.FTZ R118, -R125.reuse, R85 ;  /* 0x000000557d767221 */ /* 0x040fe20000010100 */
[----:B------:R-:W-:-:S02]  /*14a0*/  FADD.FTZ R84, -R125, R84 ;  /* 0x000000547d547221 */ /* 0x000fc40000010100 */
        /* <DEDUP_REMOVED lines=31> */
.L_x_2994:
[----:B------:R-:W-:Y:S05]  /*16a0*/  BSYNC.RECONVERGENT B0 ;  /* 0x0000000000007941 */ /* 0x000fea0003800200 */
.L_x_2993:
        /* <DEDUP_REMOVED lines=32> */
.L_x_2996:
[----:B------:R-:W-:Y:S05]  /*18b0*/  BSYNC.RECONVERGENT B0 ;  /* 0x0000000000007941 */ /* 0x000fea0003800200 */
.L_x_2995:
[----:B------:R-:W1:Y:S08]  /*18c0*/  S2UR UR5, SR_CgaCtaId ;  /* 0x00000000000579c3 */ /* 0x000e700000008800 */
[----:B------:R-:W-:Y:S01]  /*18d0*/  BAR.SYNC.DEFER_BLOCKING 0x0 ;  /* 0x0000000000007b1d */ /* 0x000fe20000010000 */
[----:B------:R-:W-:-:S05]  /*18e0*/  ISETP.NE.AND P3, PT, RZ, UR12, PT ;  /* 0x0000000cff007c0c */ /* 0x000fca000bf65270 */
[----:B------:R-:W-:Y:S02]  /*18f0*/  UMOV UR4, 0x400 ;  /* 0x0000040000047882 */ /* 0x000fe40000000000 */
[----:B------:R-:W2:Y:S01]  /*1900*/  LDC.64 R84, c[0x0][0x380] ;  /* 0x0000e000ff547b82 */ /* 0x000ea20000000a00 */
[----:B------:R-:W-:Y:S01]  /*1910*/  BSSY.RECONVERGENT B0, `(.L_x_2997) ;  /* 0x000012a000007945 */ /* 0x000fe20003800200 */
[----:B-1----:R-:W-:-:S04]  /*1920*/  ULEA UR4, UR5, UR4, 0x18 ;  /* 0x0000000405047291 */ /* 0x002fc8000f8ec0ff */
[----:B------:R-:W-:Y:S02]  /*1930*/  UIADD3 UR5, UPT, UPT, UR4, 0x1820, URZ ;  /* 0x0000182004057890 */ /* 0x000fe4000fffe0ff */
[----:B------:R-:W-:Y:S02]  /*1940*/  @!UP1 UIADD3 UR5, UPT, UPT, UR4, 0x1800, URZ ;  /* 0x0000180004059890 */ /* 0x000fe4000fffe0ff */
[----:B------:R-:W-:Y:S01]  /*1950*/  UIADD3 UR8, UPT, UPT, UR4, 0x1830, URZ ;  /* 0x0000183004087890 */ /* 0x000fe2000fffe0ff */
[----:B--2---:R-:W-:Y:S01]  /*1960*/  IADD3 R100, PT, PT, R100, R84, RZ ;  /* 0x0000005464647210 */ /* 0x004fe20007ffe0ff */
[----:B------:R-:W-:-:S03]  /*1970*/  @!UP1 UIADD3 UR8, UPT, UPT, UR4, 0x1810, URZ ;  /* 0x0000181004089890 */ /* 0x000fc6000fffe0ff */
[----:B------:R-:W-:Y:S02]  /*1980*/  ISETP.GE.AND P0, PT, R100, R85, PT ;  /* 0x000000556400720c */ /* 0x000fe40003f06270 */
[----:B0-----:R-:W0:Y:S02]  /*1990*/  LDS.128 R76, [UR5] ;  /* 0x00000005ff4c7984 */ /* 0x001e240008000c00 */
[----:B------:R-:W-:Y:S02]  /*19a0*/  P2R R86, PR, RZ, 0x1 ;  /* 0x00000001ff567803 */ /* 0x000fe40000000000 */
[----:B------:R-:W1:Y:S01]  /*19b0*/  LDS.128 R80, [UR8] ;  /* 0x00000008ff507984 */ /* 0x000e620008000c00 */
[----:B------:R-:W-:Y:S01]  /*19c0*/  ISETP.GE.U32.AND P0, PT, R101, 0x80, PT ;  /* 0x000000806500780c */ /* 0x000fe20003f06070 */
        /* <DEDUP_REMOVED lines=39> */
[----:B------:R-:W-:Y:S01]  /*1c40*/  SEL R76, R76, RZ, P5 ;  /* 0x000000ff4c4c7207 */ /* 0x000fe20002800000 */
[----:B------:R-:W-:Y:S01]  /*1c50*/  FMUL.FTZ R80, R80, UR16 ;  /* 0x0000001050507c20 */ /* 0x000fe20008410000 */
[----:B------:R-:W-:Y:S01]  /*1c60*/  SEL R77, R78, RZ, P4 ;  /* 0x000000ff4e4d7207 */ /* 0x000fe20002000000 */
[----:B------:R-:W-:Y:S01]  /*1c70*/  FMUL.FTZ R82, R82, UR16 ;  /* 0x0000001052527c20 */ /* 0x000fe20008410000 */
[C---:B------:R-:W-:Y:S02]  /*1c80*/  LOP3.LUT P5, RZ, R95.reuse, 0xff0000, RZ, 0xc0, !PT ;  /* 0x00ff00005fff7812 */ /* 0x040fe400078ac0ff */
[----:B------:R-:W-:Y:S02]  /*1c90*/  ISETP.GE.U32.AND P4, PT, R95, 0x1000000, PT ;  /* 0x010000005f00780c */ /* 0x000fe40003f86070 */
[----:B------:R-:W-:Y:S02]  /*1ca0*/  SEL R78, R80, RZ, P5 ;  /* 0x000000ff504e7207 */ /* 0x000fe40002800000 */
[----:B------:R-:W-:Y:S01]  /*1cb0*/  SEL R79, R82, RZ, P4 ;  /* 0x000000ff524f7207 */ /* 0x000fe20002000000 */
[----:B------:R-:W-:Y:S08]  /*1cc0*/  BRA `(.L_x_3002) ;  /* 0x0000000c00807947 */ /* 0x000ff00003800000 */
.L_x_3001:
        /* <DEDUP_REMOVED lines=25> */
.L_x_3000:
        /* <DEDUP_REMOVED lines=8> */
[C---:B------:R-:W-:Y:S01]  /*1ee0*/  LOP3.LUT P5, RZ, R95.reuse, 0xff, RZ, 0xc0, !PT ;  /* 0x000000ff5fff7812 */ /* 0x040fe200078ac0ff */
[----:B------:R-:W-:Y:S01]  /*1ef0*/  FADD.FTZ R78, R94, -R79 ;  /* 0x8000004f5e4e7221 */ /* 0x000fe20000010000 */
[----:B------:R-:W-:Y:S01]  /*1f00*/  FADD.FTZ R76, R96, -R77 ;  /* 0x8000004d604c7221 */ /* 0x000fe20000010000 */
[----:B------:R-:W-:Y:S01]  /*1f10*/  FFMA.FTZ R79, R120, R87, R126 ;  /* 0x00000057784f7223 */ /* 0x000fe2000001007e */
[----:B------:R-:W-:Y:S01]  /*1f20*/  LOP3.LUT P4, RZ, R95, 0xff00, RZ, 0xc0, !PT ;  /* 0x0000ff005fff7812 */ /* 0x000fe2000788c0ff */
        /* <DEDUP_REMOVED lines=17> */
.L_x_3003:
        /* <DEDUP_REMOVED lines=8> */
[C---:B-----5:R-:W-:Y:S01]  /*20c0*/  FFMA.FTZ R64, R99.reuse, R65, R4 ;  /* 0x0000004163407223 */ /* 0x060fe20000010004 */
[----:B------:R-:W-:Y:S01]  /*20d0*/  FFMA.FTZ R65, R99, R66, R5 ;  /* 0x0000004263417223 */ /* 0x000fe20000010005 */
[----:B------:R-:W-:Y:S01]  /*20e0*/  FADD.FTZ R80, R104, -R67 ;  /* 0x8000004368507221 */ /* 0x000fe20000010000 */
[----:B------:R-:W-:Y:S01]  /*20f0*/  LOP3.LUT P4, RZ, R95, 0xff00, RZ, 0xc0, !PT ;  /* 0x0000ff005fff7812 */ /* 0x000fe2000788c0ff */
        /* <DEDUP_REMOVED lines=13> */
.L_x_2999:
        /* <DEDUP_REMOVED lines=10> */
[----:B------:R-:W-:Y:S02]  /*2270*/  LOP3.LUT P4, RZ, R95, 0xff, RZ, 0xc0, !PT ;  /* 0x000000ff5fff7812 */ /* 0x000fe4000788c0ff */
[----:B------:R-:W-:Y:S01]  /*2280*/  FADD.FTZ R68, R96, -R69 ;  /* 0x8000004560447221 */ /* 0x000fe20000010000 */
[-C--:B------:R-:W-:Y:S01]  /*2290*/  FFMA.FTZ R69, R114, R87.reuse, R126 ;  /* 0x0000005772457223 */ /* 0x080fe2000001007e */
[----:B------:R-:W-:Y:S01]  /*22a0*/  LOP3.LUT P5, RZ, R97, 0xff, RZ, 0xc0, !PT ;  /* 0x000000ff61ff7812 */ /* 0x000fe200078ac0ff */
[----:B------:R-:W-:Y:S01]  /*22b0*/  FADD.FTZ R78, R105, -R76 ;  /* 0x8000004c694e7221 */ /* 0x000fe20000010000 */
[C---:B-----5:R-:W-:Y:S01]  /*22c0*/  FMUL.FTZ R68, R99.reuse, R68 ;  /* 0x0000004463447220 */ /* 0x060fe20000410000 */
[----:B------:R-:W-:Y:S01]  /*22d0*/  FADD.FTZ R70, R94, -R69 ;  /* 0x800000455e467221 */ /* 0x000fe20000010000 */
[----:B------:R-:W-:Y:S01]  /*22e0*/  FFMA.FTZ R69, R120, R87, R126 ;  /* 0x0000005778457223 */ /* 0x000fe2000001007e */
[C---:B------:R-:W-:Y:S01]  /*22f0*/  FMUL.FTZ R78, R99.reuse, R78 ;  /* 0x0000004e634e7220 */ /* 0x040fe20000410000 */
[----:B------:R-:W-:Y:S01]  /*2300*/  FMUL.FTZ R68, R68, UR16 ;  /* 0x0000001044447c20 */ /* 0x000fe20008410000 */
[----:B------:R-:W-:Y:S01]  /*2310*/  FMUL.FTZ R70, R99, R70 ;  /* 0x0000004663467220 */ /* 0x000fe20000410000 */
[----:B------:R-:W-:Y:S01]  /*2320*/  FADD.FTZ R80, R104, -R69 ;  /* 0x8000004568507221 */ /* 0x000fe20000010000 */
[----:B------:R-:W-:-:S02]  /*2330*/  FMUL.FTZ R71, R78, UR16 ;  /* 0x000000104e477c20 */ /* 0x000fc40008410000 */
[----:B------:R-:W-:Y:S01]  /*2340*/  SEL R76, R68, RZ, P4 ;  /* 0x000000ff444c7207 */ /* 0x000fe20002000000 */
[----:B------:R-:W-:Y:S01]  /*2350*/  FMUL.FTZ R70, R70, UR16 ;  /* 0x0000001046467c20 */ /* 0x000fe20008410000 */
[----:B------:R-:W-:Y:S01]  /*2360*/  SEL R68, R68, RZ, P5 ;  /* 0x000000ff44447207 */ /* 0x000fe20002800000 */
[----:B------:R-:W-:Y:S01]  /*2370*/  FMUL.FTZ R80, R99, R80 ;  /* 0x0000005063507220 */ /* 0x000fe20000410000 */
[----:B------:R-:W-:Y:S02]  /*2380*/  LOP3.LUT P4, RZ, R95, 0xff00, RZ, 0xc0, !PT ;  /* 0x0000ff005fff7812 */ /* 0x000fe4000788c0ff */
[----:B------:R-:W-:Y:S01]  /*2390*/  LOP3.LUT P5, RZ, R97, 0xff00, RZ, 0xc0, !PT ;  /* 0x0000ff0061ff7812 */ /* 0x000fe200078ac0ff */
[----:B------:R-:W-:Y:S01]  /*23a0*/  FMUL.FTZ R80, R80, UR16 ;  /* 0x0000001050507c20 */ /* 0x000fe20008410000 */
[C---:B------:R-:W-:Y:S02]  /*23b0*/  SEL R77, R70.reuse, RZ, P4 ;  /* 0x000000ff464d7207 */ /* 0x040fe40002000000 */
[----:B------:R-:W-:-:S02]  /*23c0*/  SEL R69, R70, RZ, P5 ;  /* 0x000000ff46457207 */ /* 0x000fc40002800000 */
[----:B------:R-:W-:Y:S02]  /*23d0*/  LOP3.LUT P4, RZ, R95, 0xff0000, RZ, 0xc0, !PT ;  /* 0x00ff00005fff7812 */ /* 0x000fe4000788c0ff */
[----:B------:R-:W-:Y:S02]  /*23e0*/  LOP3.LUT P5, RZ, R97, 0xff0000, RZ, 0xc0, !PT ;  /* 0x00ff000061ff7812 */ /* 0x000fe400078ac0ff */
[C---:B------:R-:W-:Y:S02]  /*23f0*/  SEL R78, R71.reuse, RZ, P4 ;  /* 0x000000ff474e7207 */ /* 0x040fe40002000000 */
[----:B------:R-:W-:Y:S02]  /*2400*/  SEL R70, R71, RZ, P5 ;  /* 0x000000ff47467207 */ /* 0x000fe40002800000 */
[----:B------:R-:W-:Y:S02]  /*2410*/  ISETP.GE.U32.AND P4, PT, R95, 0x1000000, PT ;  /* 0x010000005f00780c */ /* 0x000fe40003f86070 */
[----:B------:R-:W-:-:S02]  /*2420*/  ISETP.GE.U32.AND P5, PT, R97, 0x1000000, PT ;  /* 0x010000006100780c */ /* 0x000fc40003fa6070 */
[C---:B------:R-:W-:Y:S02]  /*2430*/  SEL R79, R80.reuse, RZ, P4 ;  /* 0x000000ff504f7207 */ /* 0x040fe40002000000 */
[----:B------:R-:W-:Y:S01]  /*2440*/  SEL R71, R80, RZ, P5 ;  /* 0x000000ff50477207 */ /* 0x000fe20002800000 */
[----:B------:R-:W-:Y:S08]  /*2450*/  BRA `(.L_x_3002) ;  /* 0x00000004009c7947 */ /* 0x000ff00003800000 */
.L_x_3005:
[-CC-:B------:R-:W-:Y:S01]  /*2460*/  FFMA.FTZ R65, R3, R87.reuse, R126.reuse ;  /* 0x0000005703417223 */ /* 0x180fe2000001007e */
[-CC-:B------:R-:W-:Y:S01]  /*2470*/  FFMA.FTZ R70, R117, R87.reuse, R126.reuse ;  /* 0x0000005775467223 */ /* 0x180fe2000001007e */
[----:B------:R-:W-:Y:S01]  /*2480*/  LOP3.LUT P5, RZ, R95, 0xff, RZ, 0xc0, !PT ;  /* 0x000000ff5fff7812 */ /* 0x000fe200078ac0ff */
[-CC-:B------:R-:W-:Y:S01]  /*2490*/  FFMA.FTZ R67, R120, R87.reuse, R126.reuse ;  /* 0x0000005778437223 */ /* 0x180fe2000001007e */
[----:B------:R-:W-:Y:S01]  /*24a0*/  FADD.FTZ R64, R96, -R65 ;  /* 0x8000004160407221 */ /* 0x000fe20000010000 */
[----:B------:R-:W-:Y:S01]  /*24b0*/  FFMA.FTZ R65, R114, R87, R126 ;  /* 0x0000005772417223 */ /* 0x000fe2000001007e */
[----:B------:R-:W-:Y:S01]  /*24c0*/  LOP3.LUT P4, RZ, R97, 0xff, RZ, 0xc0, !PT ;  /* 0x000000ff61ff7812 */ /* 0x000fe2000788c0ff */
[----:B------:R-:W-:Y:S01]  /*24d0*/  FADD.FTZ R70, R105, -R70 ;  /* 0x8000004669467221 */ /* 0x000fe20000010000 */
[----:B-----5:R-:W-:Y:S01]  /*24e0*/  FMUL.FTZ R64, R99, R64 ;  /* 0x0000004063407220 */ /* 0x020fe20000410000 */
[----:B------:R-:W-:Y:S01]  /*24f0*/  FADD.FTZ R66, R94, -R65 ;  /* 0x800000415e427221 */ /* 0x000fe20000010000 */
[----:B------:R-:W-:-:S02]  /*2500*/  FADD.FTZ R78, R104, -R67 ;  /* 0x80000043684e7221 */ /* 0x000fc40000010000 */
[----:B------:R-:W-:Y:S01]  /*2510*/  FMUL.FTZ R68, R64, UR16 ;  /* 0x0000001040447c20 */ /* 0x000fe20008410000 */
[C---:B------:R-:W-:Y:S01]  /*2520*/  FMUL.FTZ R65, R99.reuse, R66 ;  /* 0x0000004263417220 */ /* 0x040fe20000410000 */
[C---:B------:R-:W-:Y:S01]  /*2530*/  FMUL.FTZ R66, R99.reuse, R70 ;  /* 0x0000004663427220 */ /* 0x040fe20000410000 */
[----:B------:R-:W-:Y:S02]  /*2540*/  FMUL.FTZ R67, R99, R78 ;  /* 0x0000004e63437220 */ /* 0x000fe40000410000 */
[----:B------:R-:W-:Y:S01]  /*2550*/  SEL R76, R68, RZ, P5 ;  /* 0x000000ff444c7207 */ /* 0x000fe20002800000 */
[----:B------:R-:W-:Y:S01]  /*2560*/  FMUL.FTZ R69, R65, UR16 ;  /* 0x0000001041457c20 */ /* 0x000fe20008410000 */
[----:B------:R-:W-:Y:S01]  /*2570*/  LOP3.LUT P5, RZ, R95, 0xff00, RZ, 0xc0, !PT ;  /* 0x0000ff005fff7812 */ /* 0x000fe200078ac0ff */
[----:B------:R-:W-:Y:S01]  /*2580*/  FMUL.FTZ R70, R66, UR16 ;  /* 0x0000001042467c20 */ /* 0x000fe20008410000 */
[----:B------:R-:W-:Y:S01]  /*2590*/  SEL R68, R68, RZ, P4 ;  /* 0x000000ff44447207 */ /* 0x000fe20002000000 */
[----:B------:R-:W-:Y:S01]  /*25a0*/  FMUL.FTZ R71, R67, UR16 ;  /* 0x0000001043477c20 */ /* 0x000fe20008410000 */
[----:B------:R-:W-:-:S02]  /*25b0*/  LOP3.LUT P4, RZ, R97, 0xff00, RZ, 0xc0, !PT ;  /* 0x0000ff0061ff7812 */ /* 0x000fc4000788c0ff */
[----:B------:R-:W-:Y:S02]  /*25c0*/  SEL R77, R69, RZ, P5 ;  /* 0x000000ff454d7207 */ /* 0x000fe40002800000 */
[----:B------:R-:W-:Y:S02]  /*25d0*/  LOP3.LUT P5, RZ, R95, 0xff0000, RZ, 0xc0, !PT ;  /* 0x00ff00005fff7812 */ /* 0x000fe400078ac0ff */
[----:B------:R-:W-:Y:S02]  /*25e0*/  SEL R69, R69, RZ, P4 ;  /* 0x000000ff45457207 */ /* 0x000fe40002000000 */
[----:B------:R-:W-:Y:S02]  /*25f0*/  LOP3.LUT P4, RZ, R97, 0xff0000, RZ, 0xc0, !PT ;  /* 0x00ff000061ff7812 */ /* 0x000fe4000788c0ff */
[----:B------:R-:W-:Y:S02]  /*2600*/  SEL R78, R70, RZ, P5 ;  /* 0x000000ff464e7207 */ /* 0x000fe40002800000 */
[----:B------:R-:W-:-:S02]  /*2610*/  ISETP.GE.U32.AND P5, PT, R95, 0x1000000, PT ;  /* 0x010000005f00780c */ /* 0x000fc40003fa6070 */
[----:B------:R-:W-:Y:S02]  /*2620*/  SEL R70, R70, RZ, P4 ;  /* 0x000000ff46467207 */ /* 0x000fe40002000000 */
[----:B------:R-:W-:Y:S02]  /*2630*/  ISETP.GE.U32.AND P4, PT, R97, 0x1000000, PT ;  /* 0x010000006100780c */ /* 0x000fe40003f86070 */
[C---:B------:R-:W-:Y:S02]  /*2640*/  SEL R79, R71.reuse, RZ, P5 ;  /* 0x000000ff474f7207 */ /* 0x040fe40002800000 */
[----:B------:R-:W-:Y:S01]  /*2650*/  SEL R71, R71, RZ, P4 ;  /* 0x000000ff47477207 */ /* 0x000fe20002000000 */
[----:B------:R-:W-:Y:S08]  /*2660*/  BRA `(.L_x_3002) ;  /* 0x0000000400187947 */ /* 0x000ff00003800000 */
.L_x_3004:
        /* <DEDUP_REMOVED lines=21> */
[C---:B------:R-:W-:Y:S02]  /*27c0*/  SEL R76, R69.reuse, RZ, P5 ;  /* 0x000000ff454c7207 */ /* 0x040fe40002800000 */
[----:B------:R-:W-:Y:S01]  /*27d0*/  SEL R68, R69, RZ, P4 ;  /* 0x000000ff45447207 */ /* 0x000fe20002000000 */
[----:B------:R-:W-:Y:S01]  /*27e0*/  FFMA.FTZ R79, R99, R78, R7 ;  /* 0x0000004e634f7223 */ /* 0x000fe20000010007 */
[----:B------:R-:W-:Y:S02]  /*27f0*/  LOP3.LUT P5, RZ, R95, 0xff00, RZ, 0xc0, !PT ;  /* 0x0000ff005fff7812 */ /* 0x000fe400078ac0ff */
[----:B------:R-:W-:Y:S02]  /*2800*/  LOP3.LUT P4, RZ, R97, 0xff00, RZ, 0xc0, !PT ;  /* 0x0000ff0061ff7812 */ /* 0x000fe4000788c0ff */
[C---:B------:R-:W-:Y:S02]  /*2810*/  SEL R77, R70.reuse, RZ, P5 ;  /* 0x000000ff464d7207 */ /* 0x040fe40002800000 */
[----:B------:R-:W-:-:S02]  /*2820*/  SEL R69, R70, RZ, P4 ;  /* 0x000000ff46457207 */ /* 0x000fc40002000000 */
[----:B------:R-:W-:Y:S02]  /*2830*/  LOP3.LUT P5, RZ, R95, 0xff0000, RZ, 0xc0, !PT ;  /* 0x00ff00005fff7812 */ /* 0x000fe400078ac0ff */
[----:B------:R-:W-:Y:S02]  /*2840*/  LOP3.LUT P4, RZ, R97, 0xff0000, RZ, 0xc0, !PT ;  /* 0x00ff000061ff7812 */ /* 0x000fe4000788c0ff */
[C---:B------:R-:W-:Y:S02]  /*2850*/  SEL R78, R71.reuse, RZ, P5 ;  /* 0x000000ff474e7207 */ /* 0x040fe40002800000 */
[----:B------:R-:W-:Y:S01]  /*2860*/  SEL R70, R71, RZ, P4 ;  /* 0x000000ff47467207 */ /* 0x000fe20002000000 */
[----:B------:R-:W-:Y:S01]  /*2870*/  FMUL.FTZ R71, R79, UR16 ;  /* 0x000000104f477c20 */ /* 0x000fe20008410000 */
[----:B------:R-:W-:Y:S02]  /*2880*/  ISETP.GE.U32.AND P5, PT, R95, 0x1000000, PT ;  /* 0x010000005f00780c */ /* 0x000fe40003fa6070 */
[----:B------:R-:W-:-:S02]  /*2890*/  ISETP.GE.U32.AND P4, PT, R97, 0x1000000, PT ;  /* 0x010000006100780c */ /* 0x000fc40003f86070 */
[C---:B------:R-:W-:Y:S02]  /*28a0*/  SEL R79, R71.reuse, RZ, P5 ;  /* 0x000000ff474f7207 */ /* 0x040fe40002800000 */
[----:B------:R-:W-:Y:S01]  /*28b0*/  SEL R71, R71, RZ, P4 ;  /* 0x000000ff47477207 */ /* 0x000fe20002000000 */
[----:B------:R-:W-:Y:S08]  /*28c0*/  BRA `(.L_x_3002) ;  /* 0x0000000000807947 */ /* 0x000ff00003800000 */
.L_x_3006:
[-CC-:B------:R-:W-:Y:S01]  /*28d0*/  FFMA.FTZ R65, R3, R87.reuse, R126.reuse ;  /* 0x0000005703417223 */ /* 0x180fe2000001007e */
[-CC-:B------:R-:W-:Y:S01]  /*28e0*/  FFMA.FTZ R67, R114, R87.reuse, R126.reuse ;  /* 0x0000005772437223 */ /* 0x180fe2000001007e */
[----:B------:R-:W-:Y:S01]  /*28f0*/  FFMA.FTZ R70, R117, R87, R126 ;  /* 0x0000005775467223 */ /* 0x000fe2000001007e */
[----:B------:R-:W-:Y:S01]  /*2900*/  LOP3.LUT P5, RZ, R95, 0xff, RZ, 0xc0, !PT ;  /* 0x000000ff5fff7812 */ /* 0x000fe200078ac0ff */
[----:B------:R-:W-:Y:S01]  /*2910*/  FADD.FTZ R65, R96, -R65 ;  /* 0x8000004160417221 */ /* 0x000fe20000010000 */
[----:B------:R-:W-:Y:S01]  /*2920*/  FADD.FTZ R66, R94, -R67 ;  /* 0x800000435e427221 */ /* 0x000fe20000010000 */
[----:B------:R-:W-:Y:S01]  /*2930*/  LOP3.LUT P4, RZ, R97, 0xff, RZ, 0xc0, !PT ;  /* 0x000000ff61ff7812 */ /* 0x000fe2000788c0ff */
[----:B------:R-:W-:Y:S01]  /*2940*/  FADD.FTZ R70, R105, -R70 ;  /* 0x8000004669467221 */ /* 0x000fe20000010000 */
        /* <DEDUP_REMOVED lines=8> */
[C---:B------:R-:W-:Y:S01]  /*29d0*/  SEL R76, R68.reuse, RZ, P5 ;  /* 0x000000ff444c7207 */ /* 0x040fe20002800000 */
[----:B------:R-:W-:Y:S01]  /*29e0*/  FFMA.FTZ R67, R99, R78, R7 ;  /* 0x0000004e63437223 */ /* 0x000fe20000010007 */
[----:B------:R-:W-:Y:S02]  /*29f0*/  LOP3.LUT P5, RZ, R95, 0xff00, RZ, 0xc0, !PT ;  /* 0x0000ff005fff7812 */ /* 0x000fe400078ac0ff */
[----:B------:R-:W-:Y:S01]  /*2a00*/  SEL R68, R68, RZ, P4 ;  /* 0x000000ff44447207 */ /* 0x000fe20002000000 */
[----:B------:R-:W-:Y:S01]  /*2a10*/  FMUL.FTZ R71, R67, UR16 ;  /* 0x0000001043477c20 */ /* 0x000fe20008410000 */
[----:B------:R-:W-:Y:S02]  /*2a20*/  LOP3.LUT P4, RZ, R97, 0xff00, RZ, 0xc0, !PT ;  /* 0x0000ff0061ff7812 */ /* 0x000fe4000788c0ff */
[----:B------:R-:W-:Y:S02]  /*2a30*/  SEL R77, R69, RZ, P5 ;  /* 0x000000ff454d7207 */ /* 0x000fe40002800000 */
[----:B------:R-:W-:-:S02]  /*2a40*/  LOP3.LUT P5, RZ, R95, 0xff0000, RZ, 0xc0, !PT ;  /* 0x00ff00005fff7812 */ /* 0x000fc400078ac0ff */
[----:B------:R-:W-:Y:S02]  /*2a50*/  SEL R69, R69, RZ, P4 ;  /* 0x000000ff45457207 */ /* 0x000fe40002000000 */
[----:B------:R-:W-:Y:S02]  /*2a60*/  LOP3.LUT P4, RZ, R97, 0xff0000, RZ, 0xc0, !PT ;  /* 0x00ff000061ff7812 */ /* 0x000fe4000788c0ff */
[C---:B------:R-:W-:Y:S02]  /*2a70*/  SEL R78, R70.reuse, RZ, P5 ;  /* 0x000000ff464e7207 */ /* 0x040fe40002800000 */
[----:B------:R-:W-:Y:S02]  /*2a80*/  ISETP.GE.U32.AND P5, PT, R95, 0x1000000, PT ;  /* 0x010000005f00780c */ /* 0x000fe40003fa6070 */
[----:B------:R-:W-:Y:S02]  /*2a90*/  SEL R70, R70, RZ, P4 ;  /* 0x000000ff46467207 */ /* 0x000fe40002000000 */
[----:B------:R-:W-:-:S02]  /*2aa0*/  ISETP.GE.U32.AND P4, PT, R97, 0x1000000, PT ;  /* 0x010000006100780c */ /* 0x000fc40003f86070 */
[C---:B------:R-:W-:Y:S02]  /*2ab0*/  SEL R79, R71.reuse, RZ, P5 ;  /* 0x000000ff474f7207 */ /* 0x040fe40002800000 */
[----:B------:R-:W-:-:S09]  /*2ac0*/  SEL R71, R71, RZ, P4 ;  /* 0x000000ff47477207 */ /* 0x000fd20002000000 */
.L_x_3002:
        /* <DEDUP_REMOVED lines=14> */
.L_x_2998:
[----:B------:R-:W-:Y:S05]  /*2bb0*/  BSYNC.RECONVERGENT B0 ;  /* 0x0000000000007941 */ /* 0x000fea0003800200 */
.L_x_2997:
[----:B------:R-:W-:Y:S04]  /*2bc0*/  BSSY.RECONVERGENT B0, `(.L_x_3007) ;  /* 0x000010c000007945 */ /* 0x000fe80003800200 */
[----:B------:R-:W-:Y:S05]  /*2bd0*/  @!P1 BRA `(.L_x_3008) ;  /* 0x0000001000289947 */ /* 0x000fea0003800000 */
[----:B------:R-:W-:-:S04]  /*2be0*/  ISETP.NE.U32.AND P4, PT, RZ, UR14, PT ;  /* 0x0000000eff007c0c */ /* 0x000fc8000bf85070 */
[----:B------:R-:W-:-:S13]  /*2bf0*/  ISETP.NE.AND.EX P4, PT, RZ, UR15, PT, P4 ;  /* 0x0000000fff007c0c */ /* 0x000fda000bf85340 */
        /* <DEDUP_REMOVED lines=23> */
[----:B------:R-:W-:Y:S01]  /*2d70*/  SEL R76, R68, RZ, P6 ;  /* 0x000000ff444c7207 */ /* 0x000fe20003000000 */
[----:B------:R-:W-:Y:S01]  /*2d80*/  FFMA.FTZ R66, R99, R66, R58 ;  /* 0x0000004263427223 */ /* 0x000fe2000001003a */
[----:B------:R-:W-:-:S03]  /*2d90*/  LOP3.LUT P6, RZ, R93, 0xff, RZ, 0xc0, !PT ;  /* 0x000000ff5dff7812 */ /* 0x000fc600078cc0ff */
[----:B------:R-:W-:Y:S01]  /*2da0*/  FMUL.FTZ R70, R66, UR16 ;  /* 0x0000001042467c20 */ /* 0x000fe20008410000 */
[----:B------:R-:W-:Y:S02]  /*2db0*/  SEL R68, R68, RZ, P6 ;  /* 0x000000ff44447207 */ /* 0x000fe40003000000 */
[----:B------:R-:W-:-:S04]  /*2dc0*/  LOP3.LUT P6, RZ, R92, 0xff00, RZ, 0xc0, !PT ;  /* 0x0000ff005cff7812 */ /* 0x000fc800078cc0ff */
[----:B------:R-:W-:Y:S02]  /*2dd0*/  SEL R77, R69, RZ, P6 ;  /* 0x000000ff454d7207 */ /* 0x000fe40003000000 */
[----:B------:R-:W-:-:S04]  /*2de0*/  LOP3.LUT P6, RZ, R93, 0xff00, RZ, 0xc0, !PT ;  /* 0x0000ff005dff7812 */ /* 0x000fc800078cc0ff */
[----:B------:R-:W-:Y:S02]  /*2df0*/  SEL R69, R69, RZ, P6 ;  /* 0x000000ff45457207 */ /* 0x000fe40003000000 */
[----:B------:R-:W-:-:S04]  /*2e00*/  LOP3.LUT P6, RZ, R92, 0xff0000, RZ, 0xc0, !PT ;  /* 0x00ff00005cff7812 */ /* 0x000fc800078cc0ff */
[----:B------:R-:W-:Y:S02]  /*2e10*/  SEL R78, R70, RZ, P6 ;  /* 0x000000ff464e7207 */ /* 0x000fe40003000000 */
[----:B------:R-:W-:-:S04]  /*2e20*/  LOP3.LUT P6, RZ, R93, 0xff0000, RZ, 0xc0, !PT ;  /* 0x00ff00005dff7812 */ /* 0x000fc800078cc0ff */
[----:B------:R-:W-:Y:S02]  /*2e30*/  SEL R70, R70, RZ, P6 ;  /* 0x000000ff46467207 */ /* 0x000fe40003000000 */
[----:B------:R-:W-:-:S04]  /*2e40*/  ISETP.GE.U32.AND P6, PT, R92, 0x1000000, PT ;  /* 0x010000005c00780c */ /* 0x000fc80003fc6070 */
[----:B------:R-:W-:Y:S02]  /*2e50*/  SEL R79, R71, RZ, P6 ;  /* 0x000000ff474f7207 */ /* 0x000fe40003000000 */
[----:B------:R-:W-:-:S04]  /*2e60*/  ISETP.GE.U32.AND P6, PT, R93, 0x1000000, PT ;  /* 0x010000005d00780c */ /* 0x000fc80003fc6070 */
[----:B------:R-:W-:Y:S01]  /*2e70*/  SEL R71, R71, RZ, P6 ;  /* 0x000000ff47477207 */ /* 0x000fe20003000000 */
[----:B------:R-:W-:Y:S08]  /*2e80*/  BRA `(.L_x_3012) ;  /* 0x0000000c00547947 */ /* 0x000ff00003800000 */
.L_x_3011:
[-CC-:B0-----:R-:W-:Y:S01]  /*2e90*/  FFMA.FTZ R68, R113, R87.reuse, R126.reuse ;  /* 0x0000005771447223 */ /* 0x181fe2000001007e */
[-CC-:B------:R-:W-:Y:S01]  /*2ea0*/  FFMA.FTZ R69, R116, R87.reuse, R126.reuse ;  /* 0x0000005774457223 */ /* 0x180fe2000001007e */
[----:B------:R-:W-:Y:S01]  /*2eb0*/  LOP3.LUT P6, RZ, R92, 0xff, RZ, 0xc0, !PT ;  /* 0x000000ff5cff7812 */ /* 0x000fe200078cc0ff */
[----:B------:R-:W-:Y:S01]  /*2ec0*/  FFMA.FTZ R71, R122, R87, R126 ;  /* 0x000000577a477223 */ /* 0x000fe2000001007e */
[----:B------:R-:W-:Y:S01]  /*2ed0*/  FADD.FTZ R68, R91, -R68 ;  /* 0x800000445b447221 */ /* 0x000fe20000010000 */
[----:B------:R-:W-:Y:S02]  /*2ee0*/  FADD.FTZ R70, R90, -R69 ;  /* 0x800000455a467221 */ /* 0x000fe40000010000 */
[----:B------:R-:W-:Y:S01]  /*2ef0*/  FADD.FTZ R80, R110, -R71 ;  /* 0x800000476e507221 */ /* 0x000fe20000010000 */
[C---:B-----5:R-:W-:Y:S01]  /*2f00*/  FFMA.FTZ R68, R99.reuse, R68, R56 ;  /* 0x0000004463447223 */ /* 0x060fe20000010038 */
[C---:B------:R-:W-:Y:S02]  /*2f10*/  FFMA.FTZ R70, R99.reuse, R70, R57 ;  /* 0x0000004663467223 */ /* 0x040fe40000010039 */
[----:B------:R-:W-:Y:S01]  /*2f20*/  FFMA.FTZ R80, R99, R80, R59 ;  /* 0x0000005063507223 */ /* 0x000fe2000001003b */
[----:B------:R-:W-:Y:S01]  /*2f30*/  FMUL.FTZ R68, R68, UR16 ;  /* 0x0000001044447c20 */ /* 0x000fe20008410000 */
[----:B------:R-:W-:-:S02]  /*2f40*/  FMUL.FTZ R70, R70, UR16 ;  /* 0x0000001046467c20 */ /* 0x000fc40008410000 */
[----:B------:R-:W-:Y:S02]  /*2f50*/  FMUL.FTZ R80, R80, UR16 ;  /* 0x0000001050507c20 */ /* 0x000fe40008410000 */
[----:B------:R-:W-:Y:S02]  /*2f60*/  SEL R76, R68, RZ, P6 ;  /* 0x000000ff444c7207 */ /* 0x000fe40003000000 */
[----:B------:R-:W-:-:S04]  /*2f70*/  LOP3.LUT P6, RZ, R93, 0xff, RZ, 0xc0, !PT ;  /* 0x000000ff5dff7812 */ /* 0x000fc800078cc0ff */
[----:B------:R-:W-:Y:S02]  /*2f80*/  SEL R68, R68, RZ, P6 ;  /* 0x000000ff44447207 */ /* 0x000fe40003000000 */
[----:B------:R-:W-:-:S04]  /*2f90*/  LOP3.LUT P6, RZ, R92, 0xff00, RZ, 0xc0, !PT ;  /* 0x0000ff005cff7812 */ /* 0x000fc800078cc0ff */
[----:B------:R-:W-:Y:S02]  /*2fa0*/  SEL R77, R70, RZ, P6 ;  /* 0x000000ff464d7207 */ /* 0x000fe40003000000 */
[----:B------:R-:W-:-:S04]  /*2fb0*/  LOP3.LUT P6, RZ, R93, 0xff00, RZ, 0xc0, !PT ;  /* 0x0000ff005dff7812 */ /* 0x000fc800078cc0ff */
[----:B------:R-:W-:Y:S01]  /*2fc0*/  SEL R69, R70, RZ, P6 ;  /* 0x000000ff46457207 */ /* 0x000fe20003000000 */
[----:B------:R-:W-:Y:S01]  /*2fd0*/  FFMA.FTZ R70, R119, R87, R126 ;  /* 0x0000005777467223 */ /* 0x000fe2000001007e */
[----:B------:R-:W-:-:S03]  /*2fe0*/  LOP3.LUT P6, RZ, R92, 0xff0000, RZ, 0xc0, !PT ;  /* 0x00ff00005cff7812 */ /* 0x000fc600078cc0ff */
[----:B------:R-:W-:-:S04]  /*2ff0*/  FADD.FTZ R70, R109, -R70 ;  /* 0x800000466d467221 */ /* 0x000fc80000010000 */
[----:B------:R-:W-:-:S04]  /*3000*/  FFMA.FTZ R70, R99, R70, R58 ;  /* 0x0000004663467223 */ /* 0x000fc8000001003a */
[----:B------:R-:W-:-:S05]  /*3010*/  FMUL.FTZ R70, R70, UR16 ;  /* 0x0000001046467c20 */ /* 0x000fca0008410000 */
        /* <DEDUP_REMOVED lines=8> */
.L_x_3010:
[----:B0-----:R-:W0:Y:S02]  /*30a0*/  LDC.64 R68, c[0x0][0x478] ;  /* 0x00011e00ff447b82 */ /* 0x001e240000000a00 */
        /* <DEDUP_REMOVED lines=8> */
[----:B------:R-:W-:Y:S02]  /*3130*/  FADD.FTZ R66, R90, -R65 ;  /* 0x800000415a427221 */ /* 0x000fe40000010000 */
[----:B------:R-:W-:Y:S01]  /*3140*/  FADD.FTZ R80, R110, -R67 ;  /* 0x800000436e507221 */ /* 0x000fe20000010000 */
[C---:B-----5:R-:W-:Y:S01]  /*3150*/  FMUL.FTZ R64, R99.reuse, R64 ;  /* 0x0000004063407220 */ /* 0x060fe20000410000 */
[----:B------:R-:W-:Y:S01]  /*3160*/  FMUL.FTZ R65, R99, R66 ;  /* 0x0000004263417220 */ /* 0x000fe20000410000 */
[----:B------:R-:W-:Y:S01]  /*3170*/  FFMA.FTZ R66, R119, R87, R126 ;  /* 0x0000005777427223 */ /* 0x000fe2000001007e */
[----:B------:R-:W-:Y:S01]  /*3180*/  FMUL.FTZ R67, R99, R80 ;  /* 0x0000005063437220 */ /* 0x000fe20000410000 */
[----:B------:R-:W-:Y:S01]  /*3190*/  FMUL.FTZ R68, R64, UR16 ;  /* 0x0000001040447c20 */ /* 0x000fe20008410000 */
[----:B------:R-:W-:Y:S01]  /*31a0*/  FMUL.FTZ R69, R65, UR16 ;  /* 0x0000001041457c20 */ /* 0x000fe20008410000 */
[----:B------:R-:W-:Y:S01]  /*31b0*/  FADD.FTZ R66, R109, -R66 ;  /* 0x800000426d427221 */ /* 0x000fe20000010000 */
[----:B------:R-:W-:-:S02]  /*31c0*/  FMUL.FTZ R71, R67, UR16 ;  /* 0x0000001043477c20 */ /* 0x000fc40008410000 */
[----:B------:R-:W-:Y:S01]  /*31d0*/  SEL R76, R68, RZ, P6 ;  /* 0x000000ff444c7207 */ /* 0x000fe20003000000 */
[----:B------:R-:W-:Y:S01]  /*31e0*/  FMUL.FTZ R66, R99, R66 ;  /* 0x0000004263427220 */ /* 0x000fe20000410000 */
        /* <DEDUP_REMOVED lines=16> */
.L_x_3013:
[-CC-:B------:R-:W-:Y:S01]  /*32f0*/  FFMA.FTZ R68, R113, R87.reuse, R126.reuse ;  /* 0x0000005771447223 */ /* 0x180fe2000001007e */
[-CC-:B------:R-:W-:Y:S01]  /*3300*/  FFMA.FTZ R69, R116, R87.reuse, R126.reuse ;  /* 0x0000005774457223 */ /* 0x180fe2000001007e */
[----:B------:R-:W-:Y:S01]  /*3310*/  LOP3.LUT P6, RZ, R92, 0xff, RZ, 0xc0, !PT ;  /* 0x000000ff5cff7812 */ /* 0x000fe200078cc0ff */
[----:B------:R-:W-:Y:S01]  /*3320*/  FFMA.FTZ R71, R122, R87, R126 ;  /* 0x000000577a477223 */ /* 0x000fe2000001007e */
[----:B------:R-:W-:Y:S01]  /*3330*/  FADD.FTZ R68, R91, -R68 ;  /* 0x800000445b447221 */ /* 0x000fe20000010000 */
[----:B------:R-:W-:Y:S02]  /*3340*/  FADD.FTZ R70, R90, -R69 ;  /* 0x800000455a467221 */ /* 0x000fe40000010000 */
[----:B------:R-:W-:Y:S01]  /*3350*/  FADD.FTZ R80, R110, -R71 ;  /* 0x800000476e507221 */ /* 0x000fe20000010000 */
[C---:B-----5:R-:W-:Y:S01]  /*3360*/  FMUL.FTZ R68, R99.reuse, R68 ;  /* 0x0000004463447220 */ /* 0x060fe20000410000 */
[C---:B------:R-:W-:Y:S02]  /*3370*/  FMUL.FTZ R70, R99.reuse, R70 ;  /* 0x0000004663467220 */ /* 0x040fe40000410000 */
[----:B------:R-:W-:Y:S01]  /*3380*/  FMUL.FTZ R80, R99, R80 ;  /* 0x0000005063507220 */ /* 0x000fe20000410000 */
        /* <DEDUP_REMOVED lines=13> */
[----:B------:R-:W-:-:S04]  /*3460*/  FMUL.FTZ R70, R99, R70 ;  /* 0x0000004663467220 */ /* 0x000fc80000410000 */
        /* <DEDUP_REMOVED lines=9> */
.L_x_3009:
[----:B------:R-:W-:-:S04]  /*3500*/  UISETP.NE.U32.AND UP0, UPT, UR18, URZ, UPT ;  /* 0x000000ff1200728c */ /* 0x000fc8000bf05070 */
[----:B------:R-:W-:-:S09]  /*3510*/  UISETP.NE.AND.EX UP0, UPT, UR19, URZ, UPT, UP0 ;  /* 0x000000ff1300728c */ /* 0x000fd2000bf05300 */
[----:B------:R-:W-:Y:S05]  /*3520*/  BRA.U !UP0, `(.L_x_3014) ;  /* 0x0000000108d87547 */ /* 0x000fea000b800000 */
        /* <DEDUP_REMOVED lines=26> */
[----:B------:R-:W-:-:S04]  /*36d0*/  ISETP.GE.U32.AND P6, PT, R92, 0x1000000, PT ;  /* 0x010000005c00780c */ /* 0x000fc80003fc6070 */
[----:B------:R-:W-:Y:S01]  /*36e0*/  SEL R79, R79, RZ, P6 ;  /* 0x000000ff4f4f7207 */ /* 0x000fe20003000000 */
[----:B------:R-:W-:Y:S08]  /*36f0*/  BRA `(.L_x_3012) ;  /* 0x0000000400387947 */ /* 0x000ff00003800000 */
.L_x_3015:
[-CC-:B------:R-:W-:Y:S01]  /*3700*/  FFMA.FTZ R76, R113, R87.reuse, R126.reuse ;  /* 0x00000057714c7223 */ /* 0x180fe2000001007e */
        /* <DEDUP_REMOVED lines=21> */
[----:B------:R-:W-:-:S04]  /*3860*/  ISETP.GE.U32.AND P6, PT, R92, 0x1000000, PT ;  /* 0x010000005c00780c */ /* 0x000fc80003fc6070 */
[----:B------:R-:W-:Y:S01]  /*3870*/  SEL R79, R80, RZ, P6 ;  /* 0x000000ff504f7207 */ /* 0x000fe20003000000 */
[----:B------:R-:W-:Y:S08]  /*3880*/  BRA `(.L_x_3012) ;  /* 0x0000000000d47947 */ /* 0x000ff00003800000 */
.L_x_3014:
        /* <DEDUP_REMOVED lines=29> */
.L_x_3016:
        /* <DEDUP_REMOVED lines=22> */
[----:B------:R-:W-:-:S04]  /*3bc0*/  ISETP.GE.U32.AND P6, PT, R92, 0x1000000, PT ;  /* 0x010000005c00780c */ /* 0x000fc80003fc6070 */
[----:B------:R-:W-:-:S09]  /*3bd0*/  SEL R79, R80, RZ, P6 ;  /* 0x000000ff504f7207 */ /* 0x000fd20003000000 */
.L_x_3012:
        /* <DEDUP_REMOVED lines=10> */
.L_x_3008:
[----:B------:R-:W-:Y:S05]  /*3c80*/  BSYNC.RECONVERGENT B0 ;  /* 0x0000000000007941 */ /* 0x000fea0003800200 */
.L_x_3007:
        /* <DEDUP_REMOVED lines=12> */
[----:B0--3--:R-:W-:Y:S01]  /*3d50*/  FFMA.FTZ R65, R115, R87, R126 ;  /* 0x0000005773417223 */ /* 0x009fe2000001007e */
[----:B------:R-:W-:-:S03]  /*3d60*/  LOP3.LUT P6, RZ, R89, 0xff, RZ, 0xc0, !PT ;  /* 0x000000ff59ff7812 */ /* 0x000fc600078cc0ff */
[----:B------:R-:W-:-:S04]  /*3d70*/  FADD.FTZ R65, R2, -R65 ;  /* 0x8000004102417221 */ /* 0x000fc80000010000 */
[----:B-----5:R-:W-:Y:S01]  /*3d80*/  FFMA.FTZ R64, R99, R65, R60 ;  /* 0x0000004163407223 */ /* 0x020fe2000001003c */
[----:B------:R-:W-:-:S03]  /*3d90*/  FFMA.FTZ R65, R118, R87, R126 ;  /* 0x0000005776417223 */ /* 0x000fc6000001007e */
[----:B------:R-:W-:Y:S01]  /*3da0*/  FMUL.FTZ R68, R64, UR16 ;  /* 0x0000001040447c20 */ /* 0x000fe20008410000 */
[----:B------:R-:W-:-:S04]  /*3db0*/  FADD.FTZ R66, R0, -R65 ;  /* 0x8000004100427221 */ /* 0x000fc80000010000 */
[----:B------:R-:W-:Y:S01]  /*3dc0*/  SEL R76, R68, RZ, P6 ;  /* 0x000000ff444c7207 */ /* 0x000fe20003000000 */
[----:B------:R-:W-:Y:S01]  /*3dd0*/  FFMA.FTZ R65, R99, R66, R61 ;  /* 0x0000004263417223 */ /* 0x000fe2000001003d */
[----:B------:R-:W-:Y:S01]  /*3de0*/  LOP3.LUT P6, RZ, R88, 0xff, RZ, 0xc0, !PT ;  /* 0x000000ff58ff7812 */ /* 0x000fe200078cc0ff */
[-CC-:B------:R-:W-:Y:S01]  /*3df0*/  FFMA.FTZ R66, R121, R87.reuse, R126.reuse ;  /* 0x0000005779427223 */ /* 0x180fe2000001007e */
[----:B------:R-:W-:Y:S01]  /*3e00*/  FFMA.FTZ R87, R124, R87, R126 ;  /* 0x000000577c577223 */ /* 0x000fe2000001007e */
[----:B------:R-:W-:Y:S01]  /*3e10*/  FMUL.FTZ R69, R65, UR16 ;  /* 0x0000001041457c20 */ /* 0x000fe20008410000 */
[----:B------:R-:W-:Y:S01]  /*3e20*/  SEL R68, R68, RZ, P6 ;  /* 0x000000ff44447207 */ /* 0x000fe20003000000 */
[----:B------:R-:W-:Y:S01]  /*3e30*/  FADD.FTZ R66, R111, -R66 ;  /* 0x800000426f427221 */ /* 0x000fe20000010000 */
[----:B------:R-:W-:Y:S01]  /*3e40*/  LOP3.LUT P6, RZ, R89, 0xff00, RZ, 0xc0, !PT ;  /* 0x0000ff0059ff7812 */ /* 0x000fe200078cc0ff */
[----:B------:R-:W-:Y:S02]  /*3e50*/  FADD.FTZ R80, R112, -R87 ;  /* 0x8000005770507221 */ /* 0x000fe40000010000 */
[----:B------:R-:W-:Y:S01]  /*3e60*/  FFMA.FTZ R66, R99, R66, R62 ;  /* 0x0000004263427223 */ /* 0x000fe2000001003e */
[----:B------:R-:W-:Y:S01]  /*3e70*/  SEL R77, R69, RZ, P6 ;  /* 0x000000ff454d7207 */ /* 0x000fe20003000000 */
[----:B------:R-:W-:Y:S01]  /*3e80*/  FFMA.FTZ R67, R99, R80, R63 ;  /* 0x0000005063437223 */ /* 0x000fe2000001003f */
[----:B------:R-:W-:Y:S01]  /*3e90*/  LOP3.LUT P6, RZ, R88, 0xff00, RZ, 0xc0, !PT ;  /* 0x0000ff0058ff7812 */ /* 0x000fe200078cc0ff */
[----:B------:R-:W-:-:S02]  /*3ea0*/  FMUL.FTZ R70, R66, UR16 ;  /* 0x0000001042467c20 */ /* 0x000fc40008410000 */
[----:B------:R-:W-:Y:S01]  /*3eb0*/  FMUL.FTZ R71, R67, UR16 ;  /* 0x0000001043477c20 */ /* 0x000fe20008410000 */
        /* <DEDUP_REMOVED lines=10> */
.L_x_3021:
[----:B0--3--:R-:W-:Y:S01]  /*3f60*/  FFMA.FTZ R69, R115, R87, R126 ;  /* 0x0000005773457223 */ /* 0x009fe2000001007e */
[----:B------:R-:W-:-:S03]  /*3f70*/  LOP3.LUT P6, RZ, R89, 0xff, RZ, 0xc0, !PT ;  /* 0x000000ff59ff7812 */ /* 0x000fc600078cc0ff */
[----:B------:R-:W-:-:S04]  /*3f80*/  FADD.FTZ R69, R2, -R69 ;  /* 0x8000004502457221 */ /* 0x000fc80000010000 */
[----:B-----5:R-:W-:-:S04]  /*3f90*/  FFMA.FTZ R69, R99, R69, R60 ;  /* 0x0000004563457223 */ /* 0x020fc8000001003c */
[----:B------:R-:W-:-:S05]  /*3fa0*/  FMUL.FTZ R69, R69, UR16 ;  /* 0x0000001045457c20 */ /* 0x000fca0008410000 */
        /* <DEDUP_REMOVED lines=10> */
[----:B------:R-:W-:Y:S01]  /*4050*/  SEL R69, R70, RZ, P6 ;  /* 0x000000ff46457207 */ /* 0x000fe20003000000 */
[-CC-:B------:R-:W-:Y:S01]  /*4060*/  FFMA.FTZ R70, R121, R87.reuse, R126.reuse ;  /* 0x0000005779467223 */ /* 0x180fe2000001007e */
[----:B------:R-:W-:Y:S01]  /*4070*/  FFMA.FTZ R87, R124, R87, R126 ;  /* 0x000000577c577223 */ /* 0x000fe2000001007e */
[----:B------:R-:W-:Y:S02]  /*4080*/  LOP3.LUT P6, RZ, R89, 0xff0000, RZ, 0xc0, !PT ;  /* 0x00ff000059ff7812 */ /* 0x000fe400078cc0ff */
[----:B------:R-:W-:Y:S01]  /*4090*/  FADD.FTZ R70, R111, -R70 ;  /* 0x800000466f467221 */ /* 0x000fe20000010000 */
[----:B------:R-:W-:-:S03]  /*40a0*/  FADD.FTZ R80, R112, -R87 ;  /* 0x8000005770507221 */ /* 0x000fc60000010000 */
[C---:B------:R-:W-:Y:S01]  /*40b0*/  FFMA.FTZ R70, R99.reuse, R70, R62 ;  /* 0x0000004663467223 */ /* 0x040fe2000001003e */
[----:B------:R-:W-:-:S03]  /*40c0*/  FFMA.FTZ R80, R99, R80, R63 ;  /* 0x0000005063507223 */ /* 0x000fc6000001003f */
[----:B------:R-:W-:Y:S01]  /*40d0*/  FMUL.FTZ R70, R70, UR16 ;  /* 0x0000001046467c20 */ /* 0x000fe20008410000 */
[----:B------:R-:W-:-:S04]  /*40e0*/  FMUL.FTZ R80, R80, UR16 ;  /* 0x0000001050507c20 */ /* 0x000fc80008410000 */
        /* <DEDUP_REMOVED lines=8> */
.L_x_3020:
[----:B0--3--:R-:W0:Y:S02]  /*4170*/  LDC.64 R68, c[0x0][0x478] ;  /* 0x00011e00ff447b82 */ /* 0x009e240000000a00 */
[----:B0-----:R-:W-:-:S04]  /*4180*/  ISETP.NE.U32.AND P5, PT, R68, RZ, PT ;  /* 0x000000ff4400720c */ /* 0x001fc80003fa5070 */
[----:B------:R-:W-:-:S13]  /*4190*/  ISETP.NE.AND.EX P5, PT, R69, RZ, PT, P5 ;  /* 0x000000ff4500720c */ /* 0x000fda0003fa5350 */
[----:B------:R-:W-:Y:S05]  /*41a0*/  @!P5 BRA `(.L_x_3023) ;  /* 0x000000000084d947 */ /* 0x000fea0003800000 */
[----:B------:R-:W-:Y:S01]  /*41b0*/  FFMA.FTZ R65, R115, R87, R126 ;  /* 0x0000005773417223 */ /* 0x000fe2000001007e */
[----:B------:R-:W-:-:S03]  /*41c0*/  LOP3.LUT P6, RZ, R89, 0xff, RZ, 0xc0, !PT ;  /* 0x000000ff59ff7812 */ /* 0x000fc600078cc0ff */
[----:B------:R-:W-:Y:S01]  /*41d0*/  FADD.FTZ R64, R2, -R65 ;  /* 0x8000004102407221 */ /* 0x000fe20000010000 */
[----:B------:R-:W-:-:S03]  /*41e0*/  FFMA.FTZ R65, R118, R87, R126 ;  /* 0x0000005776417223 */ /* 0x000fc6000001007e */
[----:B-----5:R-:W-:Y:S01]  /*41f0*/  FMUL.FTZ R64, R99, R64 ;  /* 0x0000004063407220 */ /* 0x020fe20000410000 */
[----:B------:R-:W-:-:S03]  /*4200*/  FADD.FTZ R66, R0, -R65 ;  /* 0x8000004100427221 */ /* 0x000fc60000010000 */
[----:B------:R-:W-:Y:S01]  /*4210*/  FMUL.FTZ R68, R64, UR16 ;  /* 0x0000001040447c20 */ /* 0x000fe20008410000 */
[----:B------:R-:W-:Y:S01]  /*4220*/  FMUL.FTZ R65, R99, R66 ;  /* 0x0000004263417220 */ /* 0x000fe20000410000 */
[-CC-:B------:R-:W-:Y:S01]  /*4230*/  FFMA.FTZ R66, R121, R87.reuse, R126.reuse ;  /* 0x0000005779427223 */ /* 0x180fe2000001007e */
[----:B------:R-:W-:Y:S02]  /*4240*/  FFMA.FTZ R87, R124, R87, R126 ;  /* 0x000000577c577223 */ /* 0x000fe4000001007e */
[----:B------:R-:W-:Y:S01]  /*4250*/  SEL R76, R68, RZ, P6 ;  /* 0x000000ff444c7207 */ /* 0x000fe20003000000 */
[----:B------:R-:W-:Y:S01]  /*4260*/  FMUL.FTZ R69, R65, UR16 ;  /* 0x0000001041457c20 */ /* 0x000fe20008410000 */
[----:B------:R-:W-:Y:S01]  /*4270*/  LOP3.LUT P6, RZ, R88, 0xff, RZ, 0xc0, !PT ;  /* 0x000000ff58ff7812 */ /* 0x000fe200078cc0ff */
[----:B------:R-:W-:Y:S01]  /*4280*/  FADD.FTZ R66, R111, -R66 ;  /* 0x800000426f427221 */ /* 0x000fe20000010000 */
[----:B------:R-:W-:Y:S02]  /*4290*/  FADD.FTZ R80, R112, -R87 ;  /* 0x8000005770507221 */ /* 0x000fe40000010000 */
[----:B------:R-:W-:Y:S01]  /*42a0*/  SEL R68, R68, RZ, P6 ;  /* 0x000000ff44447207 */ /* 0x000fe20003000000 */
[----:B------:R-:W-:Y:S01]  /*42b0*/  FMUL.FTZ R66, R99, R66 ;  /* 0x0000004263427220 */ /* 0x000fe20000410000 */
[----:B------:R-:W-:Y:S01]  /*42c0*/  LOP3.LUT P6, RZ, R89, 0xff00, RZ, 0xc0, !PT ;  /* 0x0000ff0059ff7812 */ /* 0x000fe200078cc0ff */
[----:B------:R-:W-:-:S02]  /*42d0*/  FMUL.FTZ R67, R99, R80 ;  /* 0x0000005063437220 */ /* 0x000fc40000410000 */
[----:B------:R-:W-:Y:S01]  /*42e0*/  FMUL.FTZ R70, R66, UR16 ;  /* 0x0000001042467c20 */ /* 0x000fe20008410000 */
[----:B------:R-:W-:Y:S01]  /*42f0*/  SEL R77, R69, RZ, P6 ;  /* 0x000000ff454d7207 */ /* 0x000fe20003000000 */
[----:B------:R-:W-:Y:S01]  /*4300*/  FMUL.FTZ R71, R67, UR16 ;  /* 0x0000001043477c20 */ /* 0x000fe20008410000 */
        /* <DEDUP_REMOVED lines=11> */
.L_x_3023:
[----:B------:R-:W-:Y:S01]  /*43c0*/  FFMA.FTZ R69, R115, R87, R126 ;  /* 0x0000005773457223 */ /* 0x000fe2000001007e */
[----:B------:R-:W-:-:S03]  /*43d0*/  LOP3.LUT P6, RZ, R89, 0xff, RZ, 0xc0, !PT ;  /* 0x000000ff59ff7812 */ /* 0x000fc600078cc0ff */
[----:B------:R-:W-:Y:S01]  /*43e0*/  FADD.FTZ R68, R2, -R69 ;  /* 0x8000004502447221 */ /* 0x000fe20000010000 */
[----:B------:R-:W-:-:S03]  /*43f0*/  FFMA.FTZ R69, R118, R87, R126 ;  /* 0x0000005776457223 */ /* 0x000fc6000001007e */
[----:B-----5:R-:W-:Y:S01]  /*4400*/  FMUL.FTZ R68, R99, R68 ;  /* 0x0000004463447220 */ /* 0x020fe20000410000 */
[----:B------:R-:W-:-:S03]  /*4410*/  FADD.FTZ R70, R0, -R69 ;  /* 0x8000004500467221 */ /* 0x000fc60000010000 */
[----:B------:R-:W-:Y:S01]  /*4420*/  FMUL.FTZ R68, R68, UR16 ;  /* 0x0000001044447c20 */ /* 0x000fe20008410000 */
[----:B------:R-:W-:-:S04]  /*4430*/  FMUL.FTZ R70, R99, R70 ;  /* 0x0000004663467220 */ /* 0x000fc80000410000 */
[----:B------:R-:W-:Y:S01]  /*4440*/  SEL R76, R68, RZ, P6 ;  /* 0x000000ff444c7207 */ /* 0x000fe20003000000 */
[----:B------:R-:W-:Y:S01]  /*4450*/  FMUL.FTZ R70, R70, UR16 ;  /* 0x0000001046467c20 */ /* 0x000fe20008410000 */
[----:B------:R-:W-:-:S04]  /*4460*/  LOP3.LUT P6, RZ, R88, 0xff, RZ, 0xc0, !PT ;  /* 0x000000ff58ff7812 */ /* 0x000fc800078cc0ff */
[----:B------:R-:W-:Y:S02]  /*4470*/  SEL R68, R68, RZ, P6 ;  /* 0x000000ff44447207 */ /* 0x000fe40003000000 */
[----:B------:R-:W-:-:S04]  /*4480*/  LOP3.LUT P6, RZ, R89, 0xff00, RZ, 0xc0, !PT ;  /* 0x0000ff0059ff7812 */ /* 0x000fc800078cc0ff */
        /* <DEDUP_REMOVED lines=8> */
[C---:B------:R-:W-:Y:S01]  /*4510*/  FMUL.FTZ R70, R99.reuse, R70 ;  /* 0x0000004663467220 */ /* 0x040fe20000410000 */
[----:B------:R-:W-:-:S03]  /*4520*/  FMUL.FTZ R80, R99, R80 ;  /* 0x0000005063507220 */ /* 0x000fc60000410000 */
        /* <DEDUP_REMOVED lines=10> */
.L_x_3019:
[----:B------:R-:W-:-:S04]  /*45d0*/  UISETP.NE.U32.AND UP0, UPT, UR18, URZ, UPT ;  /* 0x000000ff1200728c */ /* 0x000fc8000bf05070 */
[----:B------:R-:W-:-:S09]  /*45e0*/  UISETP.NE.AND.EX UP0, UPT, UR19, URZ, UPT, UP0 ;  /* 0x000000ff1300728c */ /* 0x000fd2000bf05300 */
[----:B------:R-:W-:Y:S05]  /*45f0*/  BRA.U !UP0, `(.L_x_3024) ;  /* 0x0000000108d87547 */ /* 0x000fea000b800000 */
[----:B0--3--:R-:W0:Y:S02]  /*4600*/  LDC.64 R76, c[0x0][0x478] ;  /* 0x00011e00ff4c7b82 */ /* 0x009e240000000a00 */
[----:B0-----:R-:W-:-:S04]  /*4610*/  ISETP.NE.U32.AND P5, PT, R76, RZ, PT ;  /* 0x000000ff4c00720c */ /* 0x001fc80003fa5070 */
[----:B------:R-:W-:-:S13]  /*4620*/  ISETP.NE.AND.EX P5, PT, R77, RZ, PT, P5 ;  /* 0x000000ff4d00720c */ /* 0x000fda0003fa5350 */
[----:B------:R-:W-:Y:S05]  /*4630*/  @!P5 BRA `(.L_x_3025) ;  /* 0x000000000064d947 */ /* 0x000fea0003800000 */
[----:B------:R-:W-:Y:S01]  /*4640*/  FFMA.FTZ R65, R115, R87, R126 ;  /* 0x0000005773417223 */ /* 0x000fe2000001007e */
[----:B------:R-:W-:-:S03]  /*4650*/  LOP3.LUT P6, RZ, R89, 0xff, RZ, 0xc0, !PT ;  /* 0x000000ff59ff7812 */ /* 0x000fc600078cc0ff */
[----:B------:R-:W-:-:S04]  /*4660*/  FADD.FTZ R65, R2, -R65 ;  /* 0x8000004102417221 */ /* 0x000fc80000010000 */
[----:B-----5:R-:W-:Y:S01]  /*4670*/  FFMA.FTZ R64, R99, R65, R60 ;  /* 0x0000004163407223 */ /* 0x020fe2000001003c */
[----:B------:R-:W-:-:S03]  /*4680*/  FFMA.FTZ R65, R118, R87, R126 ;  /* 0x0000005776417223 */ /* 0x000fc6000001007e */
[----:B------:R-:W-:Y:S01]  /*4690*/  FMUL.FTZ R76, R64, UR16 ;  /* 0x00000010404c7c20 */ /* 0x000fe20008410000 */
[----:B------:R-:W-:-:S04]  /*46a0*/  FADD.FTZ R66, R0, -R65 ;  /* 0x8000004100427221 */ /* 0x000fc80000010000 */
[----:B------:R-:W-:Y:S01]  /*46b0*/  FFMA.FTZ R65, R99, R66, R61 ;  /* 0x0000004263417223 */ /* 0x000fe2000001003d */
[-CC-:B------:R-:W-:Y:S01]  /*46c0*/  FFMA.FTZ R66, R121, R87.reuse, R126.reuse ;  /* 0x0000005779427223 */ /* 0x180fe2000001007e */
[----:B------:R-:W-:Y:S01]  /*46d0*/  FFMA.FTZ R87, R124, R87, R126 ;  /* 0x000000577c577223 */ /* 0x000fe2000001007e */
[----:B------:R-:W-:Y:S01]  /*46e0*/  SEL R76, R76, RZ, P6 ;  /* 0x000000ff4c4c7207 */ /* 0x000fe20003000000 */
[----:B------:R-:W-:Y:S01]  /*46f0*/  FMUL.FTZ R77, R65, UR16 ;  /* 0x00000010414d7c20 */ /* 0x000fe20008410000 */
        /* <DEDUP_REMOVED lines=8> */
[----:B------:R-:W-:-:S03]  /*4780*/  FMUL.FTZ R79, R67, UR16 ;  /* 0x00000010434f7c20 */ /* 0x000fc60008410000 */
[----:B------:R-:W-:Y:S02]  /*4790*/  SEL R78, R78, RZ, P6 ;  /* 0x000000ff4e4e7207 */ /* 0x000fe40003000000 */
[----:B------:R-:W-:-:S04]  /*47a0*/  ISETP.GE.U32.AND P6, PT, R89, 0x1000000, PT ;  /* 0x010000005900780c */ /* 0x000fc80003fc6070 */
[----:B------:R-:W-:Y:S01]  /*47b0*/  SEL R79, R79, RZ, P6 ;  /* 0x000000ff4f4f7207 */ /* 0x000fe20003000000 */
[----:B------:R-:W-:Y:S08]  /*47c0*/  BRA `(.L_x_3022) ;  /* 0x0000000400387947 */ /* 0x000ff00003800000 */
.L_x_3025:
[----:B------:R-:W-:Y:S01]  /*47d0*/  FFMA.FTZ R77, R124, R87, R126 ;  /* 0x000000577c4d7223 */ /* 0x000fe2000001007e */
[----:B------:R-:W-:-:S03]  /*47e0*/  ISETP.GE.U32.AND P6, PT, R89, 0x1000000, PT ;  /* 0x010000005900780c */ /* 0x000fc60003fc6070 */
[----:B------:R-:W-:Y:S01]  /*47f0*/  FADD.FTZ R76, R112, -R77 ;  /* 0x8000004d704c7221 */ /* 0x000fe20000010000 */
[----:B------:R-:W-:-:S03]  /*4800*/  FFMA.FTZ R77, R115, R87, R126 ;  /* 0x00000057734d7223 */ /* 0x000fc6000001007e */
[----:B-----5:R-:W-:Y:S01]  /*4810*/  FFMA.FTZ R76, R99, R76, R63 ;  /* 0x0000004c634c7223 */ /* 0x020fe2000001003f */
[----:B------:R-:W-:-:S03]  /*4820*/  FADD.FTZ R77, R2, -R77 ;  /* 0x8000004d024d7221 */ /* 0x000fc60000010000 */
[----:B------:R-:W-:Y:S01]  /*4830*/  FMUL.FTZ R76, R76, UR16 ;  /* 0x000000104c4c7c20 */ /* 0x000fe20008410000 */
[----:B------:R-:W-:-:S04]  /*4840*/  FFMA.FTZ R77, R99, R77, R60 ;  /* 0x0000004d634d7223 */ /* 0x000fc8000001003c */
[----:B------:R-:W-:Y:S01]  /*4850*/  SEL R79, R76, RZ, P6 ;  /* 0x000000ff4c4f7207 */ /* 0x000fe20003000000 */
[----:B------:R-:W-:Y:S01]  /*4860*/  FMUL.FTZ R77, R77, UR16 ;  /* 0x000000104d4d7c20 */ /* 0x000fe20008410000 */
        /* <DEDUP_REMOVED lines=13> */
[----:B------:R-:W-:Y:S01]  /*4940*/  SEL R78, R126, RZ, P6 ;  /* 0x000000ff7e4e7207 */ /* 0x000fe20003000000 */
[----:B------:R-:W-:Y:S08]  /*4950*/  BRA `(.L_x_3022) ;  /* 0x0000000000d47947 */ /* 0x000ff00003800000 */
.L_x_3024:
        /* <DEDUP_REMOVED lines=15> */
[----:B------:R-:W-:Y:S01]  /*4a50*/  FADD.FTZ R66, R111, -R66 ;  /* 0x800000426f427221 */ /* 0x000fe20000010000 */
[----:B------:R-:W-:Y:S01]  /*4a60*/  FMUL.FTZ R77, R65, UR16 ;  /* 0x00000010414d7c20 */ /* 0x000fe20008410000 */
[----:B------:R-:W-:Y:S01]  /*4a70*/  LOP3.LUT P6, RZ, R89, 0xff00, RZ, 0xc0, !PT ;  /* 0x0000ff0059ff7812 */ /* 0x000fe200078cc0ff */
[----:B------:R-:W-:Y:S01]  /*4a80*/  FADD.FTZ R80, R112, -R87 ;  /* 0x8000005770507221 */ /* 0x000fe20000010000 */
[----:B------:R-:W-:-:S02]  /*4a90*/  FMUL.FTZ R66, R99, R66 ;  /* 0x0000004263427220 */ /* 0x000fc40000410000 */
[----:B------:R-:W-:Y:S01]  /*4aa0*/  SEL R77, R77, RZ, P6 ;  /* 0x000000ff4d4d7207 */ /* 0x000fe20003000000 */
[----:B------:R-:W-:Y:S01]  /*4ab0*/  FMUL.FTZ R67, R99, R80 ;  /* 0x0000005063437220 */ /* 0x000fe20000410000 */
[----:B------:R-:W-:Y:S01]  /*4ac0*/  FMUL.FTZ R78, R66, UR16 ;  /* 0x00000010424e7c20 */ /* 0x000fe20008410000 */
[----:B------:R-:W-:Y:S02]  /*4ad0*/  LOP3.LUT P6, RZ, R89, 0xff0000, RZ, 0xc0, !PT ;  /* 0x00ff000059ff7812 */ /* 0x000fe400078cc0ff */
[----:B------:R-:W-:Y:S02]  /*4ae0*/  FMUL.FTZ R79, R67, UR16 ;  /* 0x00000010434f7c20 */ /* 0x000fe40008410000 */
[----:B------:R-:W-:Y:S02]  /*4af0*/  SEL R78, R78, RZ, P6 ;  /* 0x000000ff4e4e7207 */ /* 0x000fe40003000000 */
[----:B------:R-:W-:-:S04]  /*4b00*/  ISETP.GE.U32.AND P6, PT, R89, 0x1000000, PT ;  /* 0x010000005900780c */ /* 0x000fc80003fc6070 */
[----:B------:R-:W-:Y:S01]  /*4b10*/  SEL R79, R79, RZ, P6 ;  /* 0x000000ff4f4f7207 */ /* 0x000fe20003000000 */
[----:B------:R-:W-:Y:S08]  /*4b20*/  BRA `(.L_x_3022) ;  /* 0x0000000000607947 */ /* 0x000ff00003800000 */
.L_x_3026:
[----:B------:R-:W-:Y:S01]  /*4b30*/  FFMA.FTZ R77, R124, R87, R126 ;  /* 0x000000577c4d7223 */ /* 0x000fe2000001007e */
[----:B------:R-:W-:-:S03]  /*4b40*/  ISETP.GE.U32.AND P6, PT, R89, 0x1000000, PT ;  /* 0x010000005900780c */ /* 0x000fc60003fc6070 */
[----:B------:R-:W-:Y:S01]  /*4b50*/  FADD.FTZ R76, R112, -R77 ;  /* 0x8000004d704c7221 */ /* 0x000fe20000010000 */
[----:B------:R-:W-:-:S03]  /*4b60*/  FFMA.FTZ R77, R115, R87, R126 ;  /* 0x00000057734d7223 */ /* 0x000fc6000001007e */
[----:B-----5:R-:W-:-:S04]  /*4b70*/  FMUL.FTZ R76, R99, R76 ;  /* 0x0000004c634c7220 */ /* 0x020fc80000410000 */
[----:B------:R-:W-:-:S05]  /*4b80*/  FMUL.FTZ R76, R76, UR16 ;  /* 0x000000104c4c7c20 */ /* 0x000fca0008410000 */
[----:B------:R-:W-:Y:S01]  /*4b90*/  SEL R79, R76, RZ, P6 ;  /* 0x000000ff4c4f7207 */ /* 0x000fe20003000000 */
[----:B------:R-:W-:Y:S01]  /*4ba0*/  FADD.FTZ R76, R2, -R77 ;  /* 0x8000004d024c7221 */ /* 0x000fe20000010000 */
[-CC-:B------:R-:W-:Y:S01]  /*4bb0*/  FFMA.FTZ R77, R118, R87.reuse, R126.reuse ;  /* 0x00000057764d7223 */ /* 0x180fe2000001007e */
[----:B------:R-:W-:Y:S01]  /*4bc0*/  FFMA.FTZ R126, R121, R87, R126 ;  /* 0x00000057797e7223 */ /* 0x000fe2000001007e */
[----:B------:R-:W-:Y:S01]  /*4bd0*/  LOP3.LUT P6, RZ, R89, 0xff, RZ, 0xc0, !PT ;  /* 0x000000ff59ff7812 */ /* 0x000fe200078cc0ff */
[----:B------:R-:W-:Y:S01]  /*4be0*/  FMUL.FTZ R76, R99, R76 ;  /* 0x0000004c634c7220 */ /* 0x000fe20000410000 */
[----:B------:R-:W-:Y:S01]  /*4bf0*/  FADD.FTZ R78, R0, -R77 ;  /* 0x8000004d004e7221 */ /* 0x000fe20000010000 */
[----:B------:R-:W-:Y:S02]  /*4c00*/  FADD.FTZ R126, R111, -R126 ;  /* 0x8000007e6f7e7221 */ /* 0x000fe40000010000 */
[----:B------:R-:W-:Y:S01]  /*4c10*/  FMUL.FTZ R76, R76, UR16 ;  /* 0x000000104c4c7c20 */ /* 0x000fe20008410000 */
[C---:B------:R-:W-:Y:S01]  /*4c20*/  FMUL.FTZ R78, R99.reuse, R78 ;  /* 0x0000004e634e7220 */ /* 0x040fe20000410000 */
[----:B------:R-:W-:-:S03]  /*4c30*/  FMUL.FTZ R126, R99, R126 ;  /* 0x0000007e637e7220 */ /* 0x000fc60000410000 */
[----:B------:R-:W-:Y:S01]  /*4c40*/  SEL R76, R76, RZ, P6 ;  /* 0x000000ff4c4c7207 */ /* 0x000fe20003000000 */
[----:B------:R-:W-:Y:S01]  /*4c50*/  FMUL.FTZ R78, R78, UR16 ;  /* 0x000000104e4e7c20 */ /* 0x000fe20008410000 */
[----:B------:R-:W-:Y:S01]  /*4c60*/  LOP3.LUT P6, RZ, R89, 0xff00, RZ, 0xc0, !PT ;  /* 0x0000ff0059ff7812 */ /* 0x000fe200078cc0ff */
[----:B------:R-:W-:-:S03]  /*4c70*/  FMUL.FTZ R126, R126, UR16 ;  /* 0x000000107e7e7c20 */ /* 0x000fc60008410000 */
[----:B------:R-:W-:Y:S02]  /*4c80*/  SEL R77, R78, RZ, P6 ;  /* 0x000000ff4e4d7207 */ /* 0x000fe40003000000 */
[----:B------:R-:W-:-:S04]  /*4c90*/  LOP3.LUT P6, RZ, R89, 0xff0000, RZ, 0xc0, !PT ;  /* 0x00ff000059ff7812 */ /* 0x000fc800078cc0ff */
[----:B------:R-:W-:-:S09]  /*4ca0*/  SEL R78, R126, RZ, P6 ;  /* 0x000000ff7e4e7207 */ /* 0x000fd20003000000 */
.L_x_3022:
        /* <DEDUP_REMOVED lines=9> */
.L_x_3018:
[----:B------:R-:W-:Y:S05]  /*4d40*/  BSYNC.RECONVERGENT B0 ;  /* 0x0000000000007941 */ /* 0x000fea0003800200 */
.L_x_3017:
[----:B------:R-:W-:Y:S01]  /*4d50*/  ISETP.NE.AND P4, PT, R86, RZ, PT ;  /* 0x000000ff5600720c */ /* 0x000fe20003f85270 */
[----:B------:R-:W-:-:S12]  /*4d60*/  UPLOP3.LUT UP1, UPT, UPT, UPT, UP1, 0x40, 0x4 ;  /* 0x000000000004789c */ /* 0x000fd80003f2e810 */
[----:B------:R-:W-:Y:S05]  /*4d70*/  @!P4 BRA `(.L_x_3027) ;  /* 0xffffffb80094c947 */ /* 0x000fea000383ffff */
.L_x_2988:
[----:B------:R-:W-:Y:S01]  /*4d80*/  IMAD R103, R103, UR9, RZ ;  /* 0x0000000967677c24 */ /* 0x000fe2000f8e02ff */
[----:B------:R-:W-:Y:S04]  /*4d90*/  BSSY.RECONVERGENT B0, `(.L_x_3028) ;  /* 0x0000010000007945 */ /* 0x000fe80003800200 */
[----:B------:R-:W-:Y:S01]  /*4da0*/  LEA.HI R103, R103, R102, RZ, 0x1e ;  /* 0x0000006667677211 */ /* 0x000fe200078ff0ff */
[----:B------:R-:W-:Y:S06]  /*4db0*/  @!P0 BRA `(.L_x_3029) ;  /* 0x0000000000348947 */ /* 0x000fec0003800000 */
[----:B------:R-:W1:Y:S08]  /*4dc0*/  LDC.64 R2, c[0x0][0x440] ;  /* 0x00011000ff027b82 */ /* 0x000e700000000a00 */
[----:B------:R-:W2:Y:S08]  /*4dd0*/  LDC.64 R4, c[0x0][0x448] ;  /* 0x00011200ff047b82 */ /* 0x000eb00000000a00 */
[----:B------:R-:W0:Y:S08]  /*4de0*/  LDC.64 R6, c[0x0][0x450] ;  /* 0x00011400ff067b82 */ /* 0x000e300000000a00 */
[----:B-----5:R-:W3:Y:S01]  /*4df0*/  LDC.64 R56, c[0x0][0x458] ;  /* 0x00011600ff387b82 */ /* 0x020ee20000000a00 */
[----:B-1----:R-:W-:-:S05]  /*4e00*/  IMAD.WIDE.U32 R2, R103, 0x10, R2 ;  /* 0x0000001067027825 */ /* 0x002fca00078e0002 */
[----:B------:R1:W-:Y:S01]  /*4e10*/  STG.E.128 desc[UR10][R2.64], R40 ;  /* 0x0000002802007986 */ /* 0x0003e2000c101d0a */
[----:B--2---:R-:W-:-:S05]  /*4e20*/  IMAD.WIDE.U32 R4, R103, 0x10, R4 ;  /* 0x0000001067047825 */ /* 0x004fca00078e0004 */
[----:B------:R1:W-:Y:S01]  /*4e30*/  STG.E.128 desc[UR10][R4.64], R52 ;  /* 0x0000003404007986 */ /* 0x0003e2000c101d0a */
[----:B0-----:R-:W-:-:S05]  /*4e40*/  IMAD.WIDE.U32 R6, R103, 0x10, R6 ;  /* 0x0000001067067825 */ /* 0x001fca00078e0006 */
[----:B------:R1:W-:Y:S01]  /*4e50*/  STG.E.128 desc[UR10][R6.64], R16 ;  /* 0x0000001006007986 */ /* 0x0003e2000c101d0a */
[C---:B---3--:R-:W-:Y:S01]  /*4e60*/  IMAD.WIDE.U32 R56, R103.reuse, 0x10, R56 ;  /* 0x0000001067387825 */ /* 0x048fe200078e0038 */
[----:B------:R-:W-:-:S04]  /*4e70*/  IADD3 R103, PT, PT, R103, 0x80, RZ ;  /* 0x0000008067677810 */ /* 0x000fc80007ffe0ff */
[----:B------:R1:W-:Y:S03]  /*4e80*/  STG.E.128 desc[UR10][R56.64], R28 ;  /* 0x0000001c38007986 */ /* 0x0003e6000c101d0a */
.L_x_3029:
[----:B------:R-:W-:Y:S05]  /*4e90*/  BSYNC.RECONVERGENT B0 ;  /* 0x0000000000007941 */ /* 0x000fea0003800200 */
.L_x_3028:
[----:B------:R-:W-:Y:S04]  /*4ea0*/  BSSY.RECONVERGENT B0, `(.L_x_3030) ;  /* 0x000000f000007945 */ /* 0x000fe80003800200 */
[----:B------:R-:W-:Y:S05]  /*4eb0*/  @!P1 BRA `(.L_x_3031) ;  /* 0x0000000000349947 */ /* 0x000fea0003800000 */
[----:B-1----:R-:W1:Y:S08]  /*4ec0*/  LDC.64 R2, c[0x0][0x440] ;  /* 0x00011000ff027b82 */ /* 0x002e700000000a00 */
[----:B------:R-:W2:Y:S08]  /*4ed0*/  LDC.64 R4, c[0x0][0x448] ;  /* 0x00011200ff047b82 */ /* 0x000eb00000000a00 */
[----:B------:R-:W0:Y:S08]  /*4ee0*/  LDC.64 R6, c[0x0][0x450] ;  /* 0x00011400ff067b82 */ /* 0x000e300000000a00 */
[----:B------:R-:W3:Y:S01]  /*4ef0*/  LDC.64 R16, c[0x0][0x458] ;  /* 0x00011600ff107b82 */ /* 0x000ee20000000a00 */
        /* <DEDUP_REMOVED lines=9> */
.L_x_3031:
[----:B------:R-:W-:Y:S05]  /*4f90*/  BSYNC.RECONVERGENT B0 ;  /* 0x0000000000007941 */ /* 0x000fea0003800200 */
.L_x_3030:
[----:B------:R-:W-:Y:S05]  /*4fa0*/  @!P2 EXIT ;  /* 0x000000000000a94d */ /* 0x000fea0003800000 */
[----:B-1----:R-:W1:Y:S08]  /*4fb0*/  LDC.64 R2, c[0x0][0x440] ;  /* 0x00011000ff027b82 */ /* 0x002e700000000a00 */
[----:B------:R-:W2:Y:S08]  /*4fc0*/  LDC.64 R4, c[0x0][0x448] ;  /* 0x00011200ff047b82 */ /* 0x000eb00000000a00 */
[----:B------:R-:W0:Y:S08]  /*4fd0*/  LDC.64 R6, c[0x0][0x450] ;  /* 0x00011400ff067b82 */ /* 0x000e300000000a00 */
[----:B------:R-:W3:Y:S01]  /*4fe0*/  LDC.64 R12, c[0x0][0x458] ;  /* 0x00011600ff0c7b82 */ /* 0x000ee20000000a00 */
[----:B-1----:R-:W-:-:S05]  /*4ff0*/  IMAD.WIDE.U32 R2, R103, 0x10, R2 ;  /* 0x0000001067027825 */ /* 0x002fca00078e0002 */
[----:B------:R-:W-:Y:S01]  /*5000*/  STG.E.128 desc[UR10][R2.64], R32 ;  /* 0x0000002002007986 */ /* 0x000fe2000c101d0a */
[----:B--2---:R-:W-:-:S05]  /*5010*/  IMAD.WIDE.U32 R4, R103, 0x10, R4 ;  /* 0x0000001067047825 */ /* 0x004fca00078e0004 */
[----:B------:R-:W-:Y:S01]  /*5020*/  STG.E.128 desc[UR10][R4.64], R44 ;  /* 0x0000002c04007986 */ /* 0x000fe2000c101d0a */
[----:B0-----:R-:W-:-:S05]  /*5030*/  IMAD.WIDE.U32 R6, R103, 0x10, R6 ;  /* 0x0000001067067825 */ /* 0x001fca00078e0006 */
[----:B------:R-:W-:Y:S01]  /*5040*/  STG.E.128 desc[UR10][R6.64], R8 ;  /* 0x0000000806007986 */ /* 0x000fe2000c101d0a */
[----:B---3--:R-:W-:-:S05]  /*5050*/  IMAD.WIDE.U32 R12, R103, 0x10, R12 ;  /* 0x00000010670c7825 */ /* 0x008fca00078e000c */
[----:B------:R-:W-:Y:S01]  /*5060*/  STG.E.128 desc[UR10][R12.64], R20 ;  /* 0x000000140c007986 */ /* 0x000fe2000c101d0a */
[----:B------:R-:W-:Y:S05]  /*5070*/  EXIT ;  /* 0x000000000000794d */ /* 0x000fea0003800000 */
.L_x_3032:
        /* <DEDUP_REMOVED lines=16> */
.L_x_3596:


//--------------------- .text._ZN10layer_norm31ln_parallel_residual_bwd_kernelINS_13Kernel_traitsI6__halfffffjLj1536ELj1ELj1ELj4ELj16ENS_18Kernel_traits_baseILj1536ES2_ffffjLj128EEEEELb1ELb0ELb1EEEvNS_9BwdParamsE --------------------------
	.section	.text._ZN10layer_norm31ln_parallel_residual_bwd_kernelINS_13Kernel_traitsI6__halfffffjLj1536ELj1ELj1ELj4ELj16ENS_18Kernel_traits_baseILj1536ES2_ffffjLj128EEEEELb1ELb0ELb1EEEvNS_9BwdParamsE,"ax",@progbits
	.align	128
        .global         _ZN10layer_norm31ln_parallel_residual_bwd_kernelINS_13Kernel_traitsI6__halfffffjLj1536ELj1ELj1ELj4ELj16ENS_18Kernel_traits_baseILj1536ES2_ffffjLj128EEEEELb1ELb0ELb1EEEvNS_9BwdParamsE
        .type           _ZN10layer_norm31ln_parallel_residual_bwd_kernelINS_13Kernel_traitsI6__halfffffjLj1536ELj1ELj1ELj4ELj16ENS_18Kernel_traits_baseILj1536ES2_ffffjLj128EEEEELb1ELb0ELb1EEEvNS_9BwdParamsE,@function
        .size           _ZN10layer_norm31ln_parallel_residual_bwd_kernelINS_13Kernel_traitsI6__halfffffjLj1536ELj1ELj1ELj4ELj16ENS_18Kernel_traits_baseILj1536ES2_ffffjLj128EEEEELb1ELb0ELb1EEEvNS_9BwdParamsE,(.L_x_3597 - _ZN10layer_norm31ln_parallel_residual_bwd_kernelINS_13Kernel_traitsI6__halfffffjLj1536ELj1ELj1ELj4ELj16ENS_18Kernel_traits_baseILj1536ES2_ffffjLj128EEEEELb1ELb0ELb1EEEvNS_9BwdParamsE)
        .other          _ZN10layer_norm31ln_parallel_residual_bwd_kernelINS_13Kernel_traitsI6__halfffffjLj1536ELj1ELj1ELj4ELj16ENS_18Kernel_traits_baseILj1536ES2_ffffjLj128EEEEELb1ELb0ELb1EEEvNS_9BwdParamsE,@"STO_CUDA_ENTRY STV_DEFAULT"
_ZN10layer_norm31ln_parallel_residual_bwd_kernelINS_13Kernel_traitsI6__halfffffjLj1536ELj1ELj1ELj4ELj16ENS_18Kernel_traits_baseILj1536ES2_ffffjLj128EEEEELb1ELb0ELb1EEEvNS_9BwdParamsE:
.text._ZN10layer_norm31ln_parallel_residual_bwd_kernelINS_13Kernel_traitsI6__halfffffjLj1536ELj1ELj1ELj4ELj16ENS_18Kernel_traits_baseILj1536ES2_ffffjLj128EEEEELb1ELb0ELb1EEEvNS_9BwdParamsE:
        /* <DEDUP_REMOVED lines=53> */
[----:B------:R-:W-:Y:S02]  /*0350*/  CS2R R10, SRZ ;  /* 0x00000000000a7805 */ /* 0x000fe4000001ff00 */
[----:B------:R-:W-:Y:S01]  /*0360*/  CS2R R8, SRZ ;  /* 0x0000000000087805 */ /* 0x000fe2000001ff00 */
[----:B0-----:R-:W5:Y:S01]  /*0370*/  LDG.E.64 R132, desc[UR8][R4.64+0x800] ;  /* 0x0008000804847981 */ /* 0x001f62000c1e1b00 */
[----:B------:R-:W-:Y:S02]  /*0380*/  CS2R R94, SRZ ;  /* 0x00000000005e7805 */ /* 0x000fe4000001ff00 */
[----:B------:R-:W-:Y:S01]  /*0390*/  CS2R R102, SRZ ;  /* 0x0000000000667805 */ /* 0x000fe2000001ff00 */
[----:B----4-:R-:W-:Y:S01]  /*03a0*/  IMAD.WIDE.U32 R2, R88, 0x8, R2 ;  /* 0x0000000858027825 */ /* 0x010fe200078e0002 */
[----:B------:R-:W4:Y:S01]  /*03b0*/  LDG.E.64 R128, desc[UR8][R4.64+0x400] ;  /* 0x0004000804807981 */ /* 0x000f22000c1e1b00 */
[----:B------:R-:W-:-:S02]  /*03c0*/  CS2R R6, SRZ ;  /* 0x0000000000067805 */ /* 0x000fc4000001ff00 */
[----:B------:R-:W-:Y:S02]  /*03d0*/  MOV R0, RZ ;  /* 0x000000ff00007202 */ /* 0x000fe40000000f00 */
[----:B------:R-:W-:Y:S01]  /*03e0*/  CS2R R96, SRZ ;  /* 0x0000000000607805 */ /* 0x000fe2000001ff00 */
[----:B------:R0:W4:Y:S01]  /*03f0*/  LDG.E.64 R124, desc[UR8][R4.64] ;  /* 0x00000008047c7981 */ /* 0x000122000c1e1b00 */
[----:B------:R-:W-:Y:S01]  /*0400*/  MOV R111, RZ ;  /* 0x000000ff006f7202 */ /* 0x000fe20000000f00 */
[----:B------:R-:W1:Y:S02]  /*0410*/  LDCU UR6, c[0x0][0x408] ;  /* 0x00008100ff0677ac */ /* 0x000e640008000800 */
[----:B------:R-:W4:Y:S01]  /*0420*/  LDG.E.64 R120, desc[UR8][R2.64+0x800] ;  /* 0x0008000802787981 */ /* 0x000f22000c1e1b00 */
[----:B------:R-:W-:Y:S01]  /*0430*/  MOV R109, UR7 ;  /* 0x00000007006d7c02 */ /* 0x000fe20008000f00 */
[----:B------:R-:W1:Y:S02]  /*0440*/  LDCU UR11, c[0x0][0x388] ;  /* 0x00007100ff0b77ac */ /* 0x000e640008000800 */
[----:B------:R-:W4:Y:S01]  /*0450*/  LDG.E.64 R116, desc[UR8][R2.64+0x400] ;  /* 0x0004000802747981 */ /* 0x000f22000c1e1b00 */
[----:B------:R-:W1:Y:S03]  /*0460*/  LDCU UR14, c[0x0][0x400] ;  /* 0x00008000ff0e77ac */ /* 0x000e660008000800 */
[----:B------:R1:W4:Y:S01]  /*0470*/  LDG.E.64 R112, desc[UR8][R2.64] ;  /* 0x0000000802707981 */ /* 0x000322000c1e1b00 */
[----:B0-----:R-:W-:Y:S01]  /*0480*/  CS2R R4, SRZ ;  /* 0x0000000000047805 */ /* 0x001fe2000001ff00 */
[----:B--2---:R-:W-:-:S02]  /*0490*/  UISETP.NE.U32.AND UP0, UPT, UR4, URZ, UPT ;  /* 0x000000ff0400728c */ /* 0x004fc4000bf05070 */
[----:B---3--:R-:W-:Y:S02]  /*04a0*/  UISETP.NE.AND UP1, UPT, UR10, URZ, UPT ;  /* 0x000000ff0a00728c */ /* 0x008fe4000bf25270 */
[----:B------:R-:W-:Y:S01]  /*04b0*/  UISETP.NE.AND.EX UP0, UPT, UR5, URZ, UPT, UP0 ;  /* 0x000000ff0500728c */ /* 0x000fe2000bf05300 */
[----:B------:R-:W0:Y:S01]  /*04c0*/  LDCU.64 UR4, c[0x0][0x478] ;  /* 0x00008f00ff0477ac */ /* 0x000e220008000a00 */
[----:B-1----:R-:W-:Y:S02]  /*04d0*/  CS2R R2, SRZ ;  /* 0x0000000000027805 */ /* 0x002fe4000001ff00 */
[----:B------:R-:W-:Y:S01]  /*04e0*/  PLOP3.LUT P4, PT, PT, PT, UP1, 0x80, 0x8 ;  /* 0x000000000008781c */ /* 0x000fe20003f8f018 */
[----:B------:R-:W1:Y:S01]  /*04f0*/  LDCU.64 UR12, c[0x0][0x470] ;  /* 0x00008e00ff0c77ac */ /* 0x000e620008000a00 */
[----:B------:R-:W-:Y:S01]  /*0500*/  PLOP3.LUT P2, PT, PT, PT, UP0, 0x80, 0x8 ;  /* 0x000000000008781c */ /* 0x000fe20003f4f008 */
[----:B-----5:R-:W-:Y:S01]  /*0510*/  HADD2.F32 R137, -RZ, R132.H0_H0 ;  /* 0x20000084ff897230 */ /* 0x020fe20000004100 */
[--C-:B------:R-:W-:Y:S01]  /*0520*/  SHF.R.U64 R132, R132, 0x10, R133.reuse ;  /* 0x0000001084847819 */ /* 0x100fe20000001285 */
[----:B------:R-:W-:Y:S01]  /*0530*/  HADD2.F32 R135, -RZ, R133.H0_H0 ;  /* 0x20000085ff877230 */ /* 0x000fe20000004100 */
[----:B------:R-:W-:Y:S01]  /*0540*/  SHF.R.U32.HI R130, RZ, 0x10, R133 ;  /* 0x00000010ff827819 */ /* 0x000fe20000011685 */
[----:B----4-:R-:W-:Y:S01]  /*0550*/  HADD2.F32 R133, -RZ, R128.H0_H0 ;  /* 0x20000080ff857230 */ /* 0x010fe20000004100 */
        /* <DEDUP_REMOVED lines=31> */
[----:B01----:R-:W-:-:S07]  /*0750*/  HADD2.F32 R110, -RZ, R110.H0_H0 ;  /* 0x2000006eff6e7230 */ /* 0x003fce0000004100 */
.L_x_3058:
[----:B0-----:R-:W0:Y:S01]  /*0760*/  LDC.64 R144, c[0x0][0x3c0] ;  /* 0x0000f000ff907b82 */ /* 0x001e220000000a00 */
[----:B------:R-:W-:-:S05]  /*0770*/  IMAD R48, R109, UR11, RZ ;  /* 0x0000000b6d307c24 */ /* 0x000fca000f8e02ff */
        /* <DEDUP_REMOVED lines=8> */
[C---:B------:R-:W-:Y:S02]  /*0800*/  IADD3 R134, PT, PT, R136.reuse, 0x80, RZ ;  /* 0x0000008088867810 */ /* 0x040fe40007ffe0ff */
[C---:B------:R-:W-:Y:S01]  /*0810*/  IADD3 R108, PT, PT, R136.reuse, 0x100, RZ ;  /* 0x00000100886c7810 */ /* 0x040fe20007ffe0ff */
[--C-:B-1----:R-:W-:Y:S01]  /*0820*/  IMAD.WIDE.U32 R48, R136, 0x10, R56.reuse ;  /* 0x0000001088307825 */ /* 0x102fe200078e0038 */
[----:B------:R-:W4:Y:S03]  /*0830*/  LDG.E R144, desc[UR8][R144.64] ;  /* 0x0000000890907981 */ /* 0x000f26000c1e1900 */
[----:B------:R-:W-:Y:S01]  /*0840*/  IMAD.WIDE.U32 R52, R134, 0x10, R56 ;  /* 0x0000001086347825 */ /* 0x000fe200078e0038 */
[----:B------:R-:W-:Y:S01]  /*0850*/  ISETP.NE.U32.AND P1, PT, RZ, UR12, PT ;  /* 0x0000000cff007c0c */ /* 0x000fe2000bf25070 */
[----:B------:R-:W4:Y:S01]  /*0860*/  LDG.E.128 R48, desc[UR8][R48.64] ;  /* 0x0000000830307981 */ /* 0x000f22000c1e1d00 */
[----:B------:R-:W1:Y:S01]  /*0870*/  LDC.64 R146, c[0x0][0x3b0] ;  /* 0x0000ec00ff927b82 */ /* 0x000e620000000a00 */
[----:B--2---:R-:W-:-:S02]  /*0880*/  IMAD.WIDE.U32 R60, R136, 0x10, R76 ;  /* 0x00000010883c7825 */ /* 0x004fc400078e004c */
[----:B------:R-:W2:Y:S02]  /*0890*/  LDG.E.128 R52, desc[UR8][R52.64] ;  /* 0x0000000834347981 */ /* 0x000ea4000c1e1d00 */
[----:B------:R-:W-:Y:S02]  /*08a0*/  IMAD.WIDE.U32 R56, R108, 0x10, R56 ;  /* 0x000000106c387825 */ /* 0x000fe400078e0038 */
[----:B------:R-:W2:Y:S01]  /*08b0*/  LDG.E.128 R60, desc[UR8][R60.64] ;  /* 0x000000083c3c7981 */ /* 0x000ea2000c1e1d00 */
[----:B------:R-:W1:Y:S01]  /*08c0*/  @P2 LDC.64 R148, c[0x0][0x438] ;  /* 0x00010e00ff942b82 */ /* 0x000e620000000a00 */
[----:B---3--:R-:W-:Y:S02]  /*08d0*/  IMAD.WIDE.U32 R64, R136, 0x10, R80 ;  /* 0x0000001088407825 */ /* 0x008fe400078e0050 */
[----:B------:R-:W3:Y:S02]  /*08e0*/  LDG.E.128 R56, desc[UR8][R56.64] ;  /* 0x0000000838387981 */ /* 0x000ee4000c1e1d00 */
[----:B0-----:R-:W-:-:S02]  /*08f0*/  IMAD.WIDE R138, R109, 0x4, R138 ;  /* 0x000000046d8a7825 */ /* 0x001fc400078e028a */
[----:B------:R-:W3:Y:S04]  /*0900*/  LDG.E.128 R64, desc[UR8][R64.64] ;  /* 0x0000000840407981 */ /* 0x000ee8000c1e1d00 */
[----:B------:R-:W3:Y:S01]  /*0910*/  LDG.E R139, desc[UR8][R138.64] ;  /* 0x000000088a8b7981 */ /* 0x000ee2000c1e1900 */
[----:B------:R-:W-:-:S04]  /*0920*/  IMAD.WIDE.U32 R68, R134, 0x10, R76 ;  /* 0x0000001086447825 */ /* 0x000fc800078e004c */
[----:B------:R-:W-:Y:S02]  /*0930*/  IMAD.WIDE.U32 R72, R134, 0x10, R80 ;  /* 0x0000001086487825 */ /* 0x000fe400078e0050 */
[----:B------:R-:W3:Y:S04]  /*0940*/  LDG.E.128 R68, desc[UR8][R68.64] ;  /* 0x0000000844447981 */ /* 0x000ee8000c1e1d00 */
[----:B------:R-:W3:Y:S01]  /*0950*/  LDG.E.128 R72, desc[UR8][R72.64] ;  /* 0x0000000848487981 */ /* 0x000ee2000c1e1d00 */
[----:B------:R-:W-:-:S04]  /*0960*/  IMAD.WIDE.U32 R76, R108, 0x10, R76 ;  /* 0x000000106c4c7825 */ /* 0x000fc800078e004c */
[----:B------:R-:W-:Y:S02]  /*0970*/  IMAD.WIDE.U32 R80, R108, 0x10, R80 ;  /* 0x000000106c507825 */ /* 0x000fe400078e0050 */
[----:B------:R-:W3:Y:S04]  /*0980*/  LDG.E.128 R76, desc[UR8][R76.64] ;  /* 0x000000084c4c7981 */ /* 0x000ee8000c1e1d00 */
[----:B------:R-:W3:Y:S01]  /*0990*/  LDG.E.128 R80, desc[UR8][R80.64] ;  /* 0x0000000850507981 */ /* 0x000ee2000c1e1d00 */
[----:B------:R-:W-:-:S13]  /*09a0*/  ISETP.NE.AND.EX P1, PT, RZ, UR13, PT, P1 ;  /* 0x0000000dff007c0c */ /* 0x000fda000bf25310 */
[----:B------:R-:W0:Y:S08]  /*09b0*/  @P1 LDC.64 R142, c[0x0][0x3b8] ;  /* 0x0000ee00ff8e1b82 */ /* 0x000e300000000a00 */
[----:B------:R-:W1:Y:S01]  /*09c0*/  @P1 LDC.64 R140, c[0x0][0x3b8] ;  /* 0x0000ee00ff8c1b82 */ /* 0x000e620000000a00 */
[----:B0-----:R-:W-:-:S07]  /*09d0*/  @P1 IMAD.WIDE.U32 R150, R136, 0x4, R142 ;  /* 0x0000000488961825 */ /* 0x001fce00078e008e */
[----:B------:R-:W0:Y:S01]  /*09e0*/  @P2 LDC.64 R142, c[0x0][0x438] ;  /* 0x00010e00ff8e2b82 */ /* 0x000e220000000a00 */
[----:B-1----:R-:W-:Y:S01]  /*09f0*/  IMAD.WIDE.U32 R164, R136, 0x4, R146 ;  /* 0x0000000488a47825 */ /* 0x002fe200078e0092 */
[----:B------:R-:W5:Y:S03]  /*0a00*/  @P1 LDG.E R107, desc[UR8][R150.64] ;  /* 0x00000008966b1981 */ /* 0x000f66000c1e1900 */
[----:B------:R-:W-:-:S03]  /*0a10*/  @P1 IMAD.WIDE.U32 R154, R134, 0x4, R140 ;  /* 0x00000004869a1825 */ /* 0x000fc600078e008c */
[----:B------:R-:W1:Y:S01]  /*0a20*/  @P1 LDC.64 R140, c[0x0][0x3b8] ;  /* 0x0000ee00ff8c1b82 */ /* 0x000e620000000a00 */
[----:B------:R-:W-:Y:S01]  /*0a30*/  IMAD.WIDE.U32 R162, R134, 0x4, R146 ;  /* 0x0000000486a27825 */ /* 0x000fe200078e0092 */
[----:B------:R-:W5:Y:S04]  /*0a40*/  @P1 LDG.E R106, desc[UR8][R154.64] ;  /* 0x000000089a6a1981 */ /* 0x000f68000c1e1900 */
[----:B------:R2:W5:Y:S01]  /*0a50*/  LDG.E R155, desc[UR8][R164.64] ;  /* 0x00000008a49b7981 */ /* 0x000562000c1e1900 */
[----:B0-----:R-:W-:-:S05]  /*0a60*/  @P2 IMAD.WIDE.U32 R142, R108, 0x10, R142 ;  /* 0x000000106c8e2825 */ /* 0x001fca00078e008e */
[----:B------:R-:W5:Y:S01]  /*0a70*/  @P2 LDG.E.128 R36, desc[UR8][R142.64] ;  /* 0x000000088e242981 */ /* 0x000f62000c1e1d00 */
[----:B-1----:R-:W-:-:S04]  /*0a80*/  @P1 IMAD.WIDE.U32 R140, R108, 0x4, R140 ;  /* 0x000000046c8c1825 */ /* 0x002fc800078e008c */
[----:B------:R-:W-:Y:S01]  /*0a90*/  @P2 IMAD.WIDE.U32 R148, R136, 0x10, R148 ;  /* 0x0000001088942825 */ /* 0x000fe200078e0094 */
[----:B------:R-:W5:Y:S04]  /*0aa0*/  @P1 LDG.E R105, desc[UR8][R140.64] ;  /* 0x000000088c691981 */ /* 0x000f68000c1e1900 */
[----:B------:R-:W5:Y:S01]  /*0ab0*/  @P2 LDG.E.128 R28, desc[UR8][R148.64] ;  /* 0x00000008941c2981 */ /* 0x000f62000c1e1d00 */
[----:B----4-:R-:W-:Y:S02]  /*0ac0*/  FSEL R153, R144, RZ, !P4 ;  /* 0x000000ff90997208 */ /* 0x010fe40006000000 */
[----:B------:R-:W0:Y:S03]  /*0ad0*/  @P2 LDC.64 R144, c[0x0][0x438] ;  /* 0x00010e00ff902b82 */ /* 0x000e260000000a00 */
[C---:B------:R-:W-:Y:S01]  /*0ae0*/  FADD.FTZ R160, -R153.reuse, R48 ;  /* 0x0000003099a07221 */ /* 0x040fe20000010100 */
[C---:B------:R-:W-:Y:S01]  /*0af0*/  FADD.FTZ R152, -R153.reuse, R50 ;  /* 0x0000003299987221 */ /* 0x040fe20000010100 */
[----:B------:R-:W-:Y:S01]  /*0b00*/  FADD.FTZ R158, -R153, R49 ;  /* 0x00000031999e7221 */ /* 0x000fe20000010100 */
[----:B--2---:R-:W-:Y:S01]  /*0b10*/  FMUL.FTZ R164, R129, R60 ;  /* 0x0000003c81a47220 */ /* 0x004fe20000410000 */
[----:B------:R-:W-:Y:S01]  /*0b20*/  FMUL.FTZ R159, R124, R61 ;  /* 0x0000003d7c9f7220 */ /* 0x000fe20000410000 */
[C---:B---3--:R-:W-:Y:S01]  /*0b30*/  FADD.FTZ R50, -R153.reuse, R58 ;  /* 0x0000003a99327221 */ /* 0x048fe20000010100 */
[----:B------:R-:W-:Y:S01]  /*0b40*/  FADD.FTZ R48, -R153, R59 ;  /* 0x0000003b99307221 */ /* 0x000fe20000010100 */
[----:B------:R-:W-:-:S02]  /*0b50*/  IMAD.WIDE.U32 R58, R108, 0x4, R146 ;  /* 0x000000046c3a7825 */ /* 0x000fc400078e0092 */
[----:B------:R1:W5:Y:S02]  /*0b60*/  LDG.E R146, desc[UR8][R162.64] ;  /* 0x00000008a2927981 */ /* 0x000364000c1e1900 */
[----:B------:R-:W-:Y:S01]  /*0b70*/  FMUL.FTZ R49, R127, R62 ;  /* 0x0000003e7f317220 */ /* 0x000fe20000410000 */
[----:B------:R-:W-:Y:S01]  /*0b80*/  FFMA.FTZ R159, R112, R65, R159 ;  /* 0x00000041709f7223 */ /* 0x000fe2000001009f */
[C---:B------:R-:W-:Y:S01]  /*0b90*/  FADD.FTZ R138, -R153.reuse, R53 ;  /* 0x00000035998a7221 */ /* 0x040fe20000010100 */
[----:B------:R-:W-:Y:S01]  /*0ba0*/  FADD.FTZ R54, -R153, R54 ;  /* 0x0000003699367221 */ /* 0x000fe20000010100 */
[C---:B------:R-:W-:Y:S01]  /*0bb0*/  FMUL.FTZ R158, R139.reuse, R158 ;  /* 0x0000009e8b9e7220 */ /* 0x040fe20000410000 */
[----:B------:R-:W-:Y:S01]  /*0bc0*/  FMUL.FTZ R161, R122, R63 ;  /* 0x0000003f7aa17220 */ /* 0x000fe20000410000 */
[----:B------:R-:W-:Y:S01]  /*0bd0*/  FMUL.FTZ R157, R139, R152 ;  /* 0x000000988b9d7220 */ /* 0x000fe20000410000 */
[C---:B------:R-:W-:Y:S01]  /*0be0*/  FADD.FTZ R156, -R153.reuse, R51 ;  /* 0x00000033999c7221 */ /* 0x040fe20000010100 */
[----:B------:R-:W-:Y:S01]  /*0bf0*/  FADD.FTZ R154, -R153, R55 ;  /* 0x00000037999a7221 */ /* 0x000fe20000010100 */
[----:B-1----:R-:W-:Y:S01]  /*0c00*/  FFMA.FTZ R162, R117, R64, R164 ;  /* 0x0000004075a27223 */ /* 0x002fe200000100a4 */
[----:B------:R-:W-:Y:S01]  /*0c10*/  FMUL.FTZ R163, R139, R160 ;  /* 0x000000a08ba37220 */ /* 0x000fe20000410000 */
[----:B------:R-:W-:Y:S01]  /*0c20*/  FFMA.FTZ R160, R115, R66, R49 ;  /* 0x0000004273a07223 */ /* 0x000fe20000010031 */
[----:B------:R-:W-:Y:S01]  /*0c30*/  FMUL.FTZ R140, R133, R68 ;  /* 0x00000044858c7220 */ /* 0x000fe20000410000 */
[----:B------:R-:W-:Y:S01]  /*0c40*/  FADD.FTZ R142, RZ, R162 ;  /* 0x000000a2ff8e7221 */ /* 0x000fe20000010000 */
[----:B------:R-:W-:Y:S01]  /*0c50*/  FFMA.FTZ R49, R163, R162, RZ ;  /* 0x000000a2a3317223 */ /* 0x000fe200000100ff */
[----:B------:R-:W-:Y:S01]  /*0c60*/  FMUL.FTZ R151, R139, R138 ;  /* 0x0000008a8b977220 */ /* 0x000fe20000410000 */
[----:B------:R-:W-:Y:S01]  /*0c70*/  FADD.FTZ R150, -R153, R52 ;  /* 0x0000003499967221 */ /* 0x000fe20000010100 */
[----:B------:R-:W-:Y:S01]  /*0c80*/  FADD.FTZ R53, R159, R142 ;  /* 0x0000008e9f357221 */ /* 0x000fe20000010000 */
[----:B------:R-:W-:Y:S01]  /*0c90*/  FFMA.FTZ R138, R158, R159, R49 ;  /* 0x0000009f9e8a7223 */ /* 0x000fe20000010031 */
[----:B------:R-:W-:Y:S01]  /*0ca0*/  FMUL.FTZ R152, R139, R54 ;  /* 0x000000368b987220 */ /* 0x000fe20000410000 */
[----:B------:R-:W-:Y:S01]  /*0cb0*/  FFMA.FTZ R161, R110, R67, R161 ;  /* 0x000000436ea17223 */ /* 0x000fe200000100a1 */
[----:B------:R-:W-:Y:S01]  /*0cc0*/  FADD.FTZ R54, R160, R53 ;  /* 0x00000035a0367221 */ /* 0x000fe20000010000 */
[----:B------:R-:W-:Y:S01]  /*0cd0*/  FMUL.FTZ R51, R128, R69 ;  /* 0x0000004580337220 */ /* 0x000fe20000410000 */
[C---:B------:R-:W-:Y:S01]  /*0ce0*/  FADD.FTZ R56, -R153.reuse, R56 ;  /* 0x0000003899387221 */ /* 0x040fe20000010100 */
[----:B------:R-:W-:Y:S01]  /*0cf0*/  FADD.FTZ R52, -R153, R57 ;  /* 0x0000003999347221 */ /* 0x000fe20000010100 */
[----:B------:R-:W-:Y:S01]  /*0d00*/  FMUL.FTZ R156, R139, R156 ;  /* 0x0000009c8b9c7220 */ /* 0x000fe20000410000 */
[----:B------:R-:W-:Y:S01]  /*0d10*/  FFMA.FTZ R49, R157, R160, R138 ;  /* 0x000000a09d317223 */ /* 0x000fe2000001008a */
[----:B------:R-:W-:Y:S01]  /*0d20*/  FFMA.FTZ R153, R121, R72, R140 ;  /* 0x0000004879997223 */ /* 0x000fe2000001008c */
[----:B------:R-:W-:Y:S01]  /*0d30*/  FADD.FTZ R138, R161, R54 ;  /* 0x00000036a18a7221 */ /* 0x000fe20000010000 */
[----:B------:R-:W-:Y:S01]  /*0d40*/  FMUL.FTZ R148, R139, R154 ;  /* 0x0000009a8b947220 */ /* 0x000fe20000410000 */
[----:B------:R-:W-:Y:S01]  /*0d50*/  FFMA.FTZ R154, R116, R73, R51 ;  /* 0x00000049749a7223 */ /* 0x000fe20000010033 */
[----:B------:R-:W-:Y:S01]  /*0d60*/  FMUL.FTZ R54, R131, R70 ;  /* 0x0000004683367220 */ /* 0x000fe20000410000 */
[----:B------:R-:W-:Y:S01]  /*0d70*/  FMUL.FTZ R150, R139, R150 ;  /* 0x000000968b967220 */ /* 0x000fe20000410000 */
[----:B------:R-:W-:Y:S01]  /*0d80*/  FFMA.FTZ R51, R156, R161, R49 ;  /* 0x000000a19c337223 */ /* 0x000fe20000010031 */
[----:B------:R-:W-:Y:S01]  /*0d90*/  FADD.FTZ R49, R153, R138 ;  /* 0x0000008a99317221 */ /* 0x000fe20000010000 */
[----:B0-----:R-:W-:-:S04]  /*0da0*/  @P2 IMAD.WIDE.U32 R144, R134, 0x10, R144 ;  /* 0x0000001086902825 */ /* 0x001fc800078e0090 */
[----:B------:R-:W-:Y:S01]  /*0db0*/  FFMA.FTZ R149, R119, R74, R54 ;  /* 0x0000004a77957223 */ /* 0x000fe20000010036 */
[----:B------:R-:W-:Y:S01]  /*0dc0*/  FFMA.FTZ R54, R150, R153, R51 ;  /* 0x0000009996367223 */ /* 0x000fe20000010033 */
[----:B------:R-:W-:Y:S01]  /*0dd0*/  FMUL.FTZ R147, R126, R71 ;  /* 0x000000477e937220 */ /* 0x000fe20000410000 */
[----:B------:R-:W-:Y:S01]  /*0de0*/  FADD.FTZ R138, R154, R49 ;  /* 0x000000319a8a7221 */ /* 0x000fe20000010000 */
[----:B------:R0:W5:Y:S01]  /*0df0*/  @P2 LDG.E.128 R32, desc[UR8][R144.64] ;  /* 0x0000000890202981 */ /* 0x000162000c1e1d00 */
[----:B------:R-:W-:Y:S01]  /*0e00*/  FFMA.FTZ R49, R151, R154, R54 ;  /* 0x0000009a97317223 */ /* 0x000fe20000010036 */
[----:B------:R-:W-:Y:S01]  /*0e10*/  FFMA.FTZ R147, R114, R75, R147 ;  /* 0x0000004b72937223 */ /* 0x000fe20000010093 */
[----:B------:R-:W-:Y:S01]  /*0e20*/  FADD.FTZ R138, R149, R138 ;  /* 0x0000008a958a7221 */ /* 0x000fe20000010000 */
[----:B------:R-:W-:Y:S01]  /*0e30*/  FMUL.FTZ R143, R132, R77 ;  /* 0x0000004d848f7220 */ /* 0x000fe20000410000 */
[----:B------:R-:W-:Y:S01]  /*0e40*/  FFMA.FTZ R49, R152, R149, R49 ;  /* 0x0000009598317223 */ /* 0x000fe20000010031 */
[----:B------:R1:W5:Y:S01]  /*0e50*/  LDG.E R58, desc[UR8][R58.64] ;  /* 0x000000083a3a7981 */ /* 0x000362000c1e1900 */
[----:B0-----:R-:W-:Y:S01]  /*0e60*/  FMUL.FTZ R144, R137, R76 ;  /* 0x0000004c89907220 */ /* 0x001fe20000410000 */
[----:B------:R-:W-:-:S03]  /*0e70*/  FADD.FTZ R51, R147, R138 ;  /* 0x0000008a93337221 */ /* 0x000fc60000010000 */
[----:B------:R-:W-:Y:S01]  /*0e80*/  FFMA.FTZ R144, R125, R80, R144 ;  /* 0x000000507d907223 */ /* 0x000fe20000010090 */
[C---:B------:R-:W-:Y:S01]  /*0e90*/  FMUL.FTZ R141, R139.reuse, R56 ;  /* 0x000000388b8d7220 */ /* 0x040fe20000410000 */
[----:B------:R-:W-:Y:S01]  /*0ea0*/  FMUL.FTZ R142, R139, R52 ;  /* 0x000000348b8e7220 */ /* 0x000fe20000410000 */
[----:B------:R-:W-:Y:S01]  /*0eb0*/  FFMA.FTZ R54, R148, R147, R49 ;  /* 0x0000009394367223 */ /* 0x000fe20000010031 */
[----:B------:R-:W-:Y:S01]  /*0ec0*/  FFMA.FTZ R143, R120, R81, R143 ;  /* 0x00000051788f7223 */ /* 0x000fe2000001008f */
[----:B------:R-:W-:Y:S01]  /*0ed0*/  FMUL.FTZ R138, R135, R78 ;  /* 0x0000004e878a7220 */ /* 0x000fe20000410000 */
[----:B------:R-:W-:Y:S01]  /*0ee0*/  FADD.FTZ R52, R144, R51 ;  /* 0x0000003390347221 */ /* 0x000fe20000010000 */
[----:B------:R-:W-:Y:S01]  /*0ef0*/  FFMA.FTZ R49, R141, R144, R54 ;  /* 0x000000908d317223 */ /* 0x000fe20000010036 */
[----:B-1----:R-:W-:Y:S01]  /*0f00*/  FMUL.FTZ R59, R130, R79 ;  /* 0x0000004f823b7220 */ /* 0x002fe20000410000 */
[----:B------:R-:W-:Y:S01]  /*0f10*/  FFMA.FTZ R138, R123, R82, R138 ;  /* 0x000000527b8a7223 */ /* 0x000fe2000001008a */
[----:B------:R-:W-:Y:S01]  /*0f20*/  FADD.FTZ R51, R52, R143 ;  /* 0x0000008f34337221 */ /* 0x000fe20000010000 */
[C---:B------:R-:W-:Y:S01]  /*0f30*/  FMUL.FTZ R145, R139.reuse, R50 ;  /* 0x000000328b917220 */ /* 0x040fe20000410000 */
[----:B------:R-:W-:Y:S01]  /*0f40*/  FFMA.FTZ R50, R142, R143, R49 ;  /* 0x0000008f8e327223 */ /* 0x000fe20000010031 */
[----:B------:R-:W-:Y:S01]  /*0f50*/  FMUL.FTZ R140, R139, R48 ;  /* 0x000000308b8c7220 */ /* 0x000fe20000410000 */
        /* <DEDUP_REMOVED lines=21> */
[----:B------:R-:W-:Y:S01]  /*10b0*/  PLOP3.LUT P0, PT, PT, PT, PT, 0x80, 0x8 ;  /* 0x000000000008781c */ /* 0x000fe20003f0f070 */
[----:B0-----:R-:W-:Y:S01]  /*10c0*/  FADD.FTZ R51, R55, R48 ;  /* 0x0000003037337221 */ /* 0x001fe20000010000 */
[----:B------:R-:W-:Y:S01]  /*10d0*/  MOV R48, 0x400 ;  /* 0x0000040000307802 */ /* 0x000fe20000000f00 */
[----:B-1----:R-:W-:-:S03]  /*10e0*/  FADD.FTZ R50, R54, R49 ;  /* 0x0000003136327221 */ /* 0x002fc60000010000 */
[----:B--2---:R-:W-:Y:S02]  /*10f0*/  LEA R56, R57, R48, 0x18 ;  /* 0x0000003039387211 */ /* 0x004fe400078ec0ff */
[----:B------:R-:W0:Y:S04]  /*1100*/  SHFL.DOWN PT, R48, R51, 0x1, 0x1f ;  /* 0x08201f0033307f89 */ /* 0x000e2800000e0000 */
[----:B------:R-:W1:Y:S01]  /*1110*/  SHFL.DOWN PT, R49, R50, 0x1, 0x1f ;  /* 0x08201f0032317f89 */ /* 0x000e6200000e0000 */
[----:B------:R-:W-:Y:S02]  /*1120*/  @!P2 PLOP3.LUT P0, PT, P3, PT, PT, 0x80, 0x8 ;  /* 0x000000000008a81c */ /* 0x000fe40001f0f070 */
[----:B------:R-:W-:-:S04]  /*1130*/  IADD3 R57, PT, PT, R56, 0x1820, RZ ;  /* 0x0000182038397810 */ /* 0x000fc80007ffe0ff */
[----:B------:R-:W-:-:S07]  /*1140*/  @!P2 MOV R52, R57 ;  /* 0x000000390034a202 */ /* 0x000fce0000000f00 */
[----:B------:R-:W-:Y:S01]  /*1150*/  @!P0 IADD3 R52, PT, PT, R56, 0x1800, RZ ;  /* 0x0000180038348810 */ /* 0x000fe20007ffe0ff */
[----:B0-----:R-:W-:-:S03]  /*1160*/  FADD.FTZ R48, R51, R48 ;  /* 0x0000003033307221 */ /* 0x001fc60000010000 */
[----:B------:R-:W-:Y:S01]  /*1170*/  @!P2 LEA R51, R113, R52, 0x3 ;  /* 0x000000347133a211 */ /* 0x000fe200078e18ff */
[----:B-1----:R-:W-:-:S05]  /*1180*/  FADD.FTZ R49, R50, R49 ;  /* 0x0000003132317221 */ /* 0x002fca0000010000 */
[----:B------:R-:W-:Y:S01]  /*1190*/  @!P2 STS.64 [R51], R48 ;  /* 0x000000303300a388 */ /* 0x000fe20000000a00 */
[C---:B------:R-:W-:Y:S01]  /*11a0*/  @!P3 IADD3 R57, PT, PT, R56.reuse, 0x1800, RZ ;  /* 0x000018003839b810 */ /* 0x040fe20007ffe0ff */
[----:B------:R-:W-:Y:S01]  /*11b0*/  BAR.SYNC.DEFER_BLOCKING 0x0 ;  /* 0x0000000000007b1d */ /* 0x000fe20000010000 */
[C---:B------:R-:W-:Y:S02]  /*11c0*/  IADD3 R52, PT, PT, R56.reuse, 0x1830, RZ ;  /* 0x0000183038347810 */ /* 0x040fe40007ffe0ff */
[----:B------:R-:W-:-:S03]  /*11d0*/  @!P3 IADD3 R52, PT, PT, R56, 0x1810, RZ ;  /* 0x000018103834b810 */ /* 0x000fc60007ffe0ff */
[----:B------:R0:W1:Y:S04]  /*11e0*/  LDS.128 R48, [R57] ;  /* 0x0000000039307984 */ /* 0x0000680000000c00 */
[----:B------:R-:W2:Y:S01]  /*11f0*/  LDS.128 R52, [R52] ;  /* 0x0000000034347984 */ /* 0x000ea20000000c00 */
[----:B0-----:R-:W0:Y:S01]  /*1200*/  LDC.64 R56, c[0x0][0x380] ;  /* 0x0000e000ff387b82 */ /* 0x001e220000000a00 */
[C---:B------:R-:W-:Y:S01]  /*1210*/  FADD.FTZ R98, R61.reuse, R98 ;  /* 0x000000623d627221 */ /* 0x040fe20000010000 */
[----:B------:R-:W-:Y:S01]  /*1220*/  FFMA.FTZ R100, R61, R158, R100 ;  /* 0x0000009e3d647223 */ /* 0x000fe20000010064 */
[----:B------:R-:W-:-:S04]  /*1230*/  UISETP.NE.U32.AND UP0, UPT, UR12, URZ, UPT ;  /* 0x000000ff0c00728c */ /* 0x000fc8000bf05070 */
[----:B------:R-:W-:Y:S01]  /*1240*/  UISETP.NE.AND.EX UP0, UPT, UR13, URZ, UPT, UP0 ;  /* 0x000000ff0d00728c */ /* 0x000fe2000bf05300 */
[----:B------:R-:W-:Y:S01]  /*1250*/  ISETP.NE.AND P4, PT, RZ, UR10, PT ;  /* 0x0000000aff007c0c */ /* 0x000fe2000bf85270 */
[C---:B------:R-:W-:Y:S01]  /*1260*/  FADD.FTZ R103, R64.reuse, R103 ;  /* 0x0000006740677221 */ /* 0x040fe20000010000 */
[----:B------:R-:W-:Y:S01]  /*1270*/  FFMA.FTZ R111, R64, R163, R111 ;  /* 0x000000a3406f7223 */ /* 0x000fe2000001006f */
[C---:B------:R-:W-:Y:S01]  /*1280*/  FADD.FTZ R102, R65.reuse, R102 ;  /* 0x0000006641667221 */ /* 0x040fe20000010000 */
[----:B------:R-:W-:Y:S01]  /*1290*/  FFMA.FTZ R104, R65, R158, R104 ;  /* 0x0000009e41687223 */ /* 0x000fe20000010068 */
[----:B-1----:R-:W-:Y:S01]  /*12a0*/  FADD.FTZ R61, RZ, R48 ;  /* 0x00000030ff3d7221 */ /* 0x002fe20000010000 */
[----:B------:R-:W-:-:S03]  /*12b0*/  FADD.FTZ R48, RZ, R49 ;  /* 0x00000031ff307221 */ /* 0x000fc60000010000 */
[----:B------:R-:W-:Y:S01]  /*12c0*/  FADD.FTZ R61, R50, R61 ;  /* 0x0000003d323d7221 */ /* 0x000fe20000010000 */
[----:B------:R-:W-:-:S03]  /*12d0*/  FADD.FTZ R48, R51, R48 ;  /* 0x0000003033307221 */ /* 0x000fc60000010000 */
[----:B--2---:R-:W-:Y:S01]  /*12e0*/  FADD.FTZ R61, R61, R52 ;  /* 0x000000343d3d7221 */ /* 0x004fe20000010000 */
[----:B------:R-:W-:-:S03]  /*12f0*/  FADD.FTZ R48, R48, R53 ;  /* 0x0000003530307221 */ /* 0x000fc60000010000 */
[----:B------:R-:W-:Y:S01]  /*1300*/  FADD.FTZ R54, R54, R61 ;  /* 0x0000003d36367221 */ /* 0x000fe20000010000 */
[----:B0-----:R-:W-:Y:S01]  /*1310*/  IADD3 R109, PT, PT, R109, R56, RZ ;  /* 0x000000386d6d7210 */ /* 0x001fe20007ffe0ff */
[----:B------:R-:W-:Y:S02]  /*1320*/  FADD.FTZ R48, R55, R48 ;  /* 0x0000003037307221 */ /* 0x000fe40000010000 */
[----:B------:R-:W-:Y:S01]  /*1330*/  FMUL.FTZ R54, R54, UR14 ;  /* 0x0000000e36367c20 */ /* 0x000fe20008410000 */
[C---:B------:R-:W-:Y:S01]  /*1340*/  FADD.FTZ R95, R66.reuse, R95 ;  /* 0x0000005f425f7221 */ /* 0x040fe20000010000 */
[----:B------:R-:W-:Y:S01]  /*1350*/  FFMA.FTZ R97, R66, R157, R97 ;  /* 0x0000009d42617223 */ /* 0x000fe20000010061 */
[C---:B------:R-:W-:Y:S01]  /*1360*/  FADD.FTZ R94, R67.reuse, R94 ;  /* 0x0000005e435e7221 */ /* 0x040fe20000010000 */
[-C--:B------:R-:W-:Y:S01]  /*1370*/  FFMA.FTZ R96, R67, R156.reuse, R96 ;  /* 0x0000009c43607223 */ /* 0x080fe20000010060 */
        /* <DEDUP_REMOVED lines=36> */
[----:B------:R-:W-:Y:S01]  /*15c0*/  ISETP.GE.AND P5, PT, R109, R57, PT ;  /* 0x000000396d00720c */ /* 0x000fe20003fa6270 */
[C---:B------:R-:W-:Y:S01]  /*15d0*/  FADD.FTZ R20, R79.reuse, R20 ;  /* 0x000000144f147221 */ /* 0x040fe20000010000 */
        /* <DEDUP_REMOVED lines=19> */
[----:B------:R-:W-:Y:S01]  /*1710*/  FMUL.FTZ R162, R139, R162 ;  /* 0x000000a28ba27220 */ /* 0x000fe20000410000 */
        /* <DEDUP_REMOVED lines=9> */
[----:B------:R-:W-:-:S02]  /*17b0*/  SEL R48, R162, RZ, P6 ;  /* 0x000000ffa2307207 */ /* 0x000fc40003000000 */
[C---:B------:R-:W-:Y:S02]  /*17c0*/  LOP3.LUT P0, RZ, R155.reuse, 0xff0000, RZ, 0xc0, !PT ;  /* 0x00ff00009bff7812 */ /* 0x040fe4000780c0ff */
[----:B------:R-:W-:Y:S02]  /*17d0*/  ISETP.GE.U32.AND P6, PT, R155, 0x1000000, PT ;  /* 0x010000009b00780c */ /* 0x000fe40003fc6070 */
[----:B------:R-:W-:Y:S02]  /*17e0*/  SEL R49, R158, RZ, P2 ;  /* 0x000000ff9e317207 */ /* 0x000fe40001000000 */
[----:B------:R-:W-:Y:S02]  /*17f0*/  SEL R50, R160, RZ, P0 ;  /* 0x000000ffa0327207 */ /* 0x000fe40000000000 */
[----:B------:R-:W-:Y:S01]  /*1800*/  SEL R51, R156, RZ, P6 ;  /* 0x000000ff9c337207 */ /* 0x000fe20003000000 */
[----:B------:R-:W-:Y:S06]  /*1810*/  BRA `(.L_x_3037) ;  /* 0x0000000c006c7947 */ /* 0x000fec0003800000 */
.L_x_3036:
        /* <DEDUP_REMOVED lines=25> */
.L_x_3035:
        /* <DEDUP_REMOVED lines=11> */
[----:B-----5:R-:W-:Y:S01]  /*1a60*/  FFMA.FTZ R48, R139, R48, R28 ;  /* 0x000000308b307223 */ /* 0x020fe2000001001c */
        /* <DEDUP_REMOVED lines=16> */
.L_x_3038:
        /* <DEDUP_REMOVED lines=25> */
.L_x_3034:
        /* <DEDUP_REMOVED lines=14> */
[----:B-----5:R-:W-:Y:S01]  /*1de0*/  LOP3.LUT P0, RZ, R155, 0xff, RZ, 0xc0, !PT ;  /* 0x000000ff9bff7812 */ /* 0x020fe2000780c0ff */
[C---:B------:R-:W-:Y:S01]  /*1df0*/  FMUL.FTZ R162, R139.reuse, R162 ;  /* 0x000000a28ba27220 */ /* 0x040fe20000410000 */
[----:B------:R-:W-:Y:S01]  /*1e00*/  FMUL.FTZ R158, R139, R158 ;  /* 0x0000009e8b9e7220 */ /* 0x000fe20000410000 */
[----:B------:R-:W-:Y:S01]  /*1e10*/  LOP3.LUT P2, RZ, R107, 0xff, RZ, 0xc0, !PT ;  /* 0x000000ff6bff7812 */ /* 0x000fe2000784c0ff */
[----:B------:R-:W-:Y:S01]  /*1e20*/  FMUL.FTZ R160, R139, R160 ;  /* 0x000000a08ba07220 */ /* 0x000fe20000410000 */
[----:B------:R-:W-:Y:S01]  /*1e30*/  FMUL.FTZ R162, R162, UR6 ;  /* 0x00000006a2a27c20 */ /* 0x000fe20008410000 */
[----:B------:R-:W-:Y:S01]  /*1e40*/  FADD.FTZ R156, R161, -R156 ;  /* 0x8000009ca19c7221 */ /* 0x000fe20000010000 */
[----:B------:R-:W-:Y:S01]  /*1e50*/  FMUL.FTZ R158, R158, UR6 ;  /* 0x000000069e9e7c20 */ /* 0x000fe20008410000 */
[----:B------:R-:W-:Y:S01]  /*1e60*/  FMUL.FTZ R160, R160, UR6 ;  /* 0x00000006a0a07c20 */ /* 0x000fe20008410000 */
[----:B------:R-:W-:Y:S01]  /*1e70*/  LOP3.LUT P6, RZ, R155, 0xff00, RZ, 0xc0, !PT ;  /* 0x0000ff009bff7812 */ /* 0x000fe200078cc0ff */
[----:B------:R-:W-:Y:S01]  /*1e80*/  FMUL.FTZ R156, R139, R156 ;  /* 0x0000009c8b9c7220 */ /* 0x000fe20000410000 */
[----:B------:R-:W-:-:S02]  /*1e90*/  SEL R48, R162, RZ, P0 ;  /* 0x000000ffa2307207 */ /* 0x000fc40000000000 */
[----:B------:R-:W-:Y:S01]  /*1ea0*/  SEL R44, R162, RZ, P2 ;  /* 0x000000ffa22c7207 */ /* 0x000fe20001000000 */
[----:B------:R-:W-:Y:S01]  /*1eb0*/  FMUL.FTZ R156, R156, UR6 ;  /* 0x000000069c9c7c20 */ /* 0x000fe20008410000 */
[----:B------:R-:W-:Y:S02]  /*1ec0*/  LOP3.LUT P0, RZ, R107, 0xff00, RZ, 0xc0, !PT ;  /* 0x0000ff006bff7812 */ /* 0x000fe4000780c0ff */
[----:B------:R-:W-:Y:S02]  /*1ed0*/  LOP3.LUT P2, RZ, R155, 0xff0000, RZ, 0xc0, !PT ;  /* 0x00ff00009bff7812 */ /* 0x000fe4000784c0ff */
[C---:B------:R-:W-:Y:S02]  /*1ee0*/  SEL R49, R158.reuse, RZ, P6 ;  /* 0x000000ff9e317207 */ /* 0x040fe40003000000 */
[----:B------:R-:W-:Y:S02]  /*1ef0*/  SEL R45, R158, RZ, P0 ;  /* 0x000000ff9e2d7207 */ /* 0x000fe40000000000 */
[----:B------:R-:W-:-:S02]  /*1f00*/  SEL R50, R160, RZ, P2 ;  /* 0x000000ffa0327207 */ /* 0x000fc40001000000 */
[----:B------:R-:W-:Y:S02]  /*1f10*/  ISETP.GE.U32.AND P6, PT, R155, 0x1000000, PT ;  /* 0x010000009b00780c */ /* 0x000fe40003fc6070 */
[C---:B------:R-:W-:Y:S02]  /*1f20*/  LOP3.LUT P0, RZ, R107.reuse, 0xff0000, RZ, 0xc0, !PT ;  /* 0x00ff00006bff7812 */ /* 0x040fe4000780c0ff */
[----:B------:R-:W-:Y:S02]  /*1f30*/  ISETP.GE.U32.AND P2, PT, R107, 0x1000000, PT ;  /* 0x010000006b00780c */ /* 0x000fe40003f46070 */
[----:B------:R-:W-:Y:S02]  /*1f40*/  SEL R46, R160, RZ, P0 ;  /* 0x000000ffa02e7207 */ /* 0x000fe40000000000 */
[C---:B------:R-:W-:Y:S02]  /*1f50*/  SEL R51, R156.reuse, RZ, P6 ;  /* 0x000000ff9c337207 */ /* 0x040fe40003000000 */
[----:B------:R-:W-:Y:S01]  /*1f60*/  SEL R47, R156, RZ, P2 ;  /* 0x000000ff9c2f7207 */ /* 0x000fe20001000000 */
[----:B------:R-:W-:Y:S06]  /*1f70*/  BRA `(.L_x_3037) ;  /* 0x0000000400947947 */ /* 0x000fec0003800000 */
.L_x_3040:
        /* <DEDUP_REMOVED lines=10> */
[----:B------:R-:W-:Y:S01]  /*2020*/  FADD.FTZ R156, R161, -R156 ;  /* 0x8000009ca19c7221 */ /* 0x000fe20000010000 */
[----:B------:R-:W-:Y:S01]  /*2030*/  LOP3.LUT P0, RZ, R107, 0xff, RZ, 0xc0, !PT ;  /* 0x000000ff6bff7812 */ /* 0x000fe2000780c0ff */
[----:B------:R-:W-:Y:S01]  /*2040*/  FMUL.FTZ R44, R40, UR6 ;  /* 0x00000006282c7c20 */ /* 0x000fe20008410000 */
[----:B------:R-:W-:Y:S01]  /*2050*/  FMUL.FTZ R42, R139, R42 ;  /* 0x0000002a8b2a7220 */ /* 0x000fe20000410000 */
[----:B------:R-:W-:Y:S01]  /*2060*/  FMUL.FTZ R45, R41, UR6 ;  /* 0x00000006292d7c20 */ /* 0x000fe20008410000 */
[----:B------:R-:W-:Y:S01]  /*2070*/  LOP3.LUT P6, RZ, R155, 0xff00, RZ, 0xc0, !PT ;  /* 0x0000ff009bff7812 */ /* 0x000fe200078cc0ff */
[----:B------:R-:W-:Y:S01]  /*2080*/  FMUL.FTZ R43, R139, R156 ;  /* 0x0000009c8b2b7220 */ /* 0x000fe20000410000 */
[----:B------:R-:W-:Y:S01]  /*2090*/  SEL R48, R44, RZ, P2 ;  /* 0x000000ff2c307207 */ /* 0x000fe20001000000 */
[----:B------:R-:W-:Y:S01]  /*20a0*/  FMUL.FTZ R46, R42, UR6 ;  /* 0x000000062a2e7c20 */ /* 0x000fe20008410000 */
[----:B------:R-:W-:Y:S01]  /*20b0*/  SEL R44, R44, RZ, P0 ;  /* 0x000000ff2c2c7207 */ /* 0x000fe20000000000 */
[----:B------:R-:W-:Y:S01]  /*20c0*/  FMUL.FTZ R47, R43, UR6 ;  /* 0x000000062b2f7c20 */ /* 0x000fe20008410000 */
[----:B------:R-:W-:-:S02]  /*20d0*/  LOP3.LUT P2, RZ, R107, 0xff00, RZ, 0xc0, !PT ;  /* 0x0000ff006bff7812 */ /* 0x000fc4000784c0ff */
[----:B------:R-:W-:Y:S02]  /*20e0*/  LOP3.LUT P0, RZ, R155, 0xff0000, RZ, 0xc0, !PT ;  /* 0x00ff00009bff7812 */ /* 0x000fe4000780c0ff */
[----:B------:R-:W-:Y:S02]  /*20f0*/  SEL R49, R45, RZ, P6 ;  /* 0x000000ff2d317207 */ /* 0x000fe40003000000 */
[----:B------:R-:W-:Y:S02]  /*2100*/  ISETP.GE.U32.AND P6, PT, R155, 0x1000000, PT ;  /* 0x010000009b00780c */ /* 0x000fe40003fc6070 */
[----:B------:R-:W-:Y:S02]  /*2110*/  SEL R45, R45, RZ, P2 ;  /* 0x000000ff2d2d7207 */ /* 0x000fe40001000000 */
[----:B------:R-:W-:Y:S02]  /*2120*/  SEL R50, R46, RZ, P0 ;  /* 0x000000ff2e327207 */ /* 0x000fe40000000000 */
[----:B------:R-:W-:-:S02]  /*2130*/  LOP3.LUT P2, RZ, R107, 0xff0000, RZ, 0xc0, !PT ;  /* 0x00ff00006bff7812 */ /* 0x000fc4000784c0ff */
[----:B------:R-:W-:Y:S02]  /*2140*/  ISETP.GE.U32.AND P0, PT, R107, 0x1000000, PT ;  /* 0x010000006b00780c */ /* 0x000fe40003f06070 */
[C---:B------:R-:W-:Y:S02]  /*2150*/  SEL R51, R47.reuse, RZ, P6 ;  /* 0x000000ff2f337207 */ /* 0x040fe40003000000 */
[----:B------:R-:W-:Y:S02]  /*2160*/  SEL R46, R46, RZ, P2 ;  /* 0x000000ff2e2e7207 */ /* 0x000fe40001000000 */
[----:B------:R-:W-:Y:S01]  /*2170*/  SEL R47, R47, RZ, P0 ;  /* 0x000000ff2f2f7207 */ /* 0x000fe20000000000 */
[----:B------:R-:W-:Y:S06]  /*2180*/  BRA `(.L_x_3037) ;  /* 0x0000000400107947 */ /* 0x000fec0003800000 */
.L_x_3039:
        /* <DEDUP_REMOVED lines=11> */
[C---:B------:R-:W-:Y:S01]  /*2240*/  FFMA.FTZ R163, R139.reuse, R163, R28 ;  /* 0x000000a38ba37223 */ /* 0x040fe2000001001c */
[----:B------:R-:W-:Y:S01]  /*2250*/  FFMA.FTZ R158, R139, R158, R29 ;  /* 0x0000009e8b9e7223 */ /* 0x000fe2000001001d */
[----:B------:R-:W-:Y:S01]  /*2260*/  LOP3.LUT P0, RZ, R107, 0xff, RZ, 0xc0, !PT ;  /* 0x000000ff6bff7812 */ /* 0x000fe2000780c0ff */
[----:B------:R-:W-:Y:S01]  /*2270*/  FFMA.FTZ R157, R139, R157, R30 ;  /* 0x0000009d8b9d7223 */ /* 0x000fe2000001001e */
[----:B------:R-:W-:Y:S01]  /*2280*/  FMUL.FTZ R163, R163, UR6 ;  /* 0x00000006a3a37c20 */ /* 0x000fe20008410000 */
[----:B------:R-:W-:Y:S01]  /*2290*/  FADD.FTZ R156, R161, -R156 ;  /* 0x8000009ca19c7221 */ /* 0x000fe20000010000 */
[----:B------:R-:W-:Y:S01]  /*22a0*/  FMUL.FTZ R158, R158, UR6 ;  /* 0x000000069e9e7c20 */ /* 0x000fe20008410000 */
[----:B------:R-:W-:Y:S01]  /*22b0*/  FMUL.FTZ R157, R157, UR6 ;  /* 0x000000069d9d7c20 */ /* 0x000fe20008410000 */
[----:B------:R-:W-:Y:S01]  /*22c0*/  LOP3.LUT P6, RZ, R155, 0xff00, RZ, 0xc0, !PT ;  /* 0x0000ff009bff7812 */ /* 0x000fe200078cc0ff */
[----:B------:R-:W-:Y:S01]  /*22d0*/  FFMA.FTZ R156, R139, R156, R31 ;  /* 0x0000009c8b9c7223 */ /* 0x000fe2000001001f */
        /* <DEDUP_REMOVED lines=15> */
.L_x_3041:
        /* <DEDUP_REMOVED lines=10> */
[----:B------:R-:W-:Y:S01]  /*2470*/  FADD.FTZ R156, R161, -R156 ;  /* 0x8000009ca19c7221 */ /* 0x000fe20000010000 */
[----:B------:R-:W-:Y:S01]  /*2480*/  LOP3.LUT P0, RZ, R107, 0xff, RZ, 0xc0, !PT ;  /* 0x000000ff6bff7812 */ /* 0x000fe2000780c0ff */
[----:B------:R-:W-:Y:S01]  /*2490*/  FMUL.FTZ R44, R40, UR6 ;  /* 0x00000006282c7c20 */ /* 0x000fe20008410000 */
[----:B------:R-:W-:Y:S01]  /*24a0*/  FFMA.FTZ R42, R139, R157, R30 ;  /* 0x0000009d8b2a7223 */ /* 0x000fe2000001001e */
[----:B------:R-:W-:Y:S01]  /*24b0*/  FMUL.FTZ R45, R41, UR6 ;  /* 0x00000006292d7c20 */ /* 0x000fe20008410000 */
[----:B------:R-:W-:Y:S01]  /*24c0*/  LOP3.LUT P6, RZ, R155, 0xff00, RZ, 0xc0, !PT ;  /* 0x0000ff009bff7812 */ /* 0x000fe200078cc0ff */
[----:B------:R-:W-:Y:S01]  /*24d0*/  FFMA.FTZ R43, R139, R156, R31 ;  /* 0x0000009c8b2b7223 */ /* 0x000fe2000001001f */
        /* <DEDUP_REMOVED lines=14> */
[----:B------:R-:W-:-:S07]  /*25c0*/  SEL R47, R47, RZ, P0 ;  /* 0x000000ff2f2f7207 */ /* 0x000fce0000000000 */
.L_x_3037:
[----:B------:R-:W-:Y:S01]  /*25d0*/  ISETP.NE.U32.AND P0, PT, RZ, UR4, PT ;  /* 0x00000004ff007c0c */ /* 0x000fe2000bf05070 */
[----:B------:R-:W0:Y:S03]  /*25e0*/  LDC.64 R54, c[0x0][0x468] ;  /* 0x00011a00ff367b82 */ /* 0x000e260000000a00 */
[----:B------:R-:W-:-:S05]  /*25f0*/  ISETP.NE.AND.EX P0, PT, RZ, UR5, PT, P0 ;  /* 0x00000005ff007c0c */ /* 0x000fca000bf05300 */
[----:B------:R-:W1:Y:S08]  /*2600*/  @P1 LDC.64 R56, c[0x0][0x470] ;  /* 0x00011c00ff381b82 */ /* 0x000e700000000a00 */
[----:B------:R-:W2:Y:S01]  /*2610*/  @P0 LDC.64 R62, c[0x0][0x478] ;  /* 0x00011e00ff3e0b82 */ /* 0x000ea20000000a00 */
[----:B0-----:R-:W-:-:S04]  /*2620*/  IMAD.WIDE.U32 R60, R136, 0x10, R54 ;  /* 0x00000010883c7825 */ /* 0x001fc800078e0036 */
[----:B-1----:R-:W-:-:S04]  /*2630*/  @P1 IMAD.WIDE.U32 R56, R136, 0x10, R56 ;  /* 0x0000001088381825 */ /* 0x002fc800078e0038 */
[----:B--2---:R-:W-:-:S05]  /*2640*/  @P0 IMAD.WIDE.U32 R62, R136, 0x10, R62 ;  /* 0x00000010883e0825 */ /* 0x004fca00078e003e */
[----:B------:R0:W-:Y:S04]  /*2650*/  @P0 STG.E.128 desc[UR8][R62.64], R40 ;  /* 0x000000283e000986 */ /* 0x0001e8000c101d08 */
[----:B------:R0:W-:Y:S04]  /*2660*/  STG.E.128 desc[UR8][R60.64], R48 ;  /* 0x000000303c007986 */ /* 0x0001e8000c101d08 */
[----:B------:R0:W-:Y:S01]  /*2670*/  @P1 STG.E.128 desc[UR8][R56.64], R44 ;  /* 0x0000002c38001986 */ /* 0x0001e2000c101d08 */
        /* <DEDUP_REMOVED lines=18> */
[----:B------:R-:W-:Y:S01]  /*27a0*/  FMUL.FTZ R45, R41, UR6 ;  /* 0x00000006292d7c20 */ /* 0x000fe20008410000 */
[----:B------:R-:W-:Y:S01]  /*27b0*/  FFMA.FTZ R43, R139, R148, R35 ;  /* 0x000000948b2b7223 */ /* 0x000fe20000010023 */
[----:B------:R-:W-:-:S02]  /*27c0*/  FMUL.FTZ R46, R42, UR6 ;  /* 0x000000062a2e7c20 */ /* 0x000fc40008410000 */
        /* <DEDUP_REMOVED lines=17> */
.L_x_3044:
        /* <DEDUP_REMOVED lines=11> */
[C---:B------:R-:W-:Y:S01]  /*2990*/  FFMA.FTZ R152, R139.reuse, R152, R34 ;  /* 0x000000988b987223 */ /* 0x040fe20000010022 */
[----:B------:R-:W-:Y:S01]  /*29a0*/  FMUL.FTZ R150, R150, UR6 ;  /* 0x0000000696967c20 */ /* 0x000fe20008410000 */
[----:B------:R-:W-:Y:S01]  /*29b0*/  FMUL.FTZ R154, R154, UR6 ;  /* 0x000000069a9a7c20 */ /* 0x000fe20008410000 */
[----:B------:R-:W-:Y:S01]  /*29c0*/  FFMA.FTZ R148, R139, R148, R35 ;  /* 0x000000948b947223 */ /* 0x000fe20000010023 */
[----:B------:R-:W-:-:S02]  /*29d0*/  FMUL.FTZ R152, R152, UR6 ;  /* 0x0000000698987c20 */ /* 0x000fc40008410000 */
[----:B0-----:R-:W-:Y:S01]  /*29e0*/  SEL R48, R150, RZ, P6 ;  /* 0x000000ff96307207 */ /* 0x001fe20003000000 */
        /* <DEDUP_REMOVED lines=11> */
[----:B------:R-:W-:-:S04]  /*2aa0*/  LOP3.LUT P6, RZ, R106, 0xff0000, RZ, 0xc0, !PT ;  /* 0x00ff00006aff7812 */ /* 0x000fc800078cc0ff */
[----:B------:R-:W-:Y:S02]  /*2ab0*/  SEL R46, R152, RZ, P6 ;  /* 0x000000ff982e7207 */ /* 0x000fe40003000000 */
[----:B------:R-:W-:-:S04]  /*2ac0*/  ISETP.GE.U32.AND P6, PT, R106, 0x1000000, PT ;  /* 0x010000006a00780c */ /* 0x000fc80003fc6070 */
[----:B------:R-:W-:Y:S01]  /*2ad0*/  SEL R47, R148, RZ, P6 ;  /* 0x000000ff942f7207 */ /* 0x000fe20003000000 */
[----:B------:R-:W-:Y:S08]  /*2ae0*/  BRA `(.L_x_3045) ;  /* 0x0000000800ac7947 */ /* 0x000ff00003800000 */
.L_x_3043:
        /* <DEDUP_REMOVED lines=9> */
[C---:B0-----:R-:W-:Y:S01]  /*2b80*/  FMUL.FTZ R40, R139.reuse, R150 ;  /* 0x000000968b287220 */ /* 0x041fe20000410000 */
[----:B------:R-:W-:Y:S01]  /*2b90*/  FMUL.FTZ R41, R139, R154 ;  /* 0x0000009a8b297220 */ /* 0x000fe20000410000 */
[----:B------:R-:W-:Y:S01]  /*2ba0*/  FADD.FTZ R148, R147, -R148 ;  /* 0x8000009493947221 */ /* 0x000fe20000010000 */
[----:B------:R-:W-:Y:S01]  /*2bb0*/  FMUL.FTZ R42, R139, R152 ;  /* 0x000000988b2a7220 */ /* 0x000fe20000410000 */
[----:B------:R-:W-:Y:S01]  /*2bc0*/  FMUL.FTZ R44, R40, UR6 ;  /* 0x00000006282c7c20 */ /* 0x000fe20008410000 */
[----:B------:R-:W-:Y:S01]  /*2bd0*/  FMUL.FTZ R45, R41, UR6 ;  /* 0x00000006292d7c20 */ /* 0x000fe20008410000 */
[----:B------:R-:W-:Y:S01]  /*2be0*/  FMUL.FTZ R43, R139, R148 ;  /* 0x000000948b2b7220 */ /* 0x000fe20000410000 */
        /* <DEDUP_REMOVED lines=18> */
.L_x_3046:
        /* <DEDUP_REMOVED lines=33> */
.L_x_3042:
        /* <DEDUP_REMOVED lines=18> */
[----:B------:R-:W-:Y:S01]  /*3040*/  FMUL.FTZ R50, R42, UR6 ;  /* 0x000000062a327c20 */ /* 0x000fe20008410000 */
[----:B------:R-:W-:-:S02]  /*3050*/  FFMA.FTZ R43, R139, R148, R35 ;  /* 0x000000948b2b7223 */ /* 0x000fc40000010023 */
[----:B------:R-:W-:Y:S02]  /*3060*/  SEL R48, R48, RZ, P6 ;  /* 0x000000ff30307207 */ /* 0x000fe40003000000 */
[----:B------:R-:W-:Y:S01]  /*3070*/  LOP3.LUT P6, RZ, R146, 0xff00, RZ, 0xc0, !PT ;  /* 0x0000ff0092ff7812 */ /* 0x000fe200078cc0ff */
[----:B------:R-:W-:-:S03]  /*3080*/  FMUL.FTZ R51, R43, UR6 ;  /* 0x000000062b337c20 */ /* 0x000fc60008410000 */
[----:B------:R-:W-:Y:S02]  /*3090*/  SEL R49, R49, RZ, P6 ;  /* 0x000000ff31317207 */ /* 0x000fe40003000000 */
[----:B------:R-:W-:-:S04]  /*30a0*/  LOP3.LUT P6, RZ, R146, 0xff0000, RZ, 0xc0, !PT ;  /* 0x00ff000092ff7812 */ /* 0x000fc800078cc0ff */
[----:B------:R-:W-:Y:S02]  /*30b0*/  SEL R50, R50, RZ, P6 ;  /* 0x000000ff32327207 */ /* 0x000fe40003000000 */
[----:B------:R-:W-:-:S04]  /*30c0*/  ISETP.GE.U32.AND P6, PT, R146, 0x1000000, PT ;  /* 0x010000009200780c */ /* 0x000fc80003fc6070 */
[----:B------:R-:W-:Y:S01]  /*30d0*/  SEL R51, R51, RZ, P6 ;  /* 0x000000ff33337207 */ /* 0x000fe20003000000 */
[----:B------:R-:W-:Y:S08]  /*30e0*/  BRA `(.L_x_3045) ;  /* 0x00000004002c7947 */ /* 0x000ff00003800000 */
.L_x_3048:
        /* <DEDUP_REMOVED lines=16> */
[----:B0-----:R-:W-:Y:S02]  /*31f0*/  SEL R48, R150, RZ, P6 ;  /* 0x000000ff96307207 */ /* 0x001fe40003000000 */
        /* <DEDUP_REMOVED lines=8> */
.L_x_3047:
        /* <DEDUP_REMOVED lines=9> */
[C---:B0-----:R-:W-:Y:S01]  /*3310*/  FMUL.FTZ R40, R139.reuse, R150 ;  /* 0x000000968b287220 */ /* 0x041fe20000410000 */
[C---:B------:R-:W-:Y:S01]  /*3320*/  FMUL.FTZ R41, R139.reuse, R154 ;  /* 0x0000009a8b297220 */ /* 0x040fe20000410000 */
[----:B------:R-:W-:Y:S01]  /*3330*/  FMUL.FTZ R42, R139, R152 ;  /* 0x000000988b2a7220 */ /* 0x000fe20000410000 */
[----:B------:R-:W-:Y:S01]  /*3340*/  FADD.FTZ R148, R147, -R148 ;  /* 0x8000009493947221 */ /* 0x000fe20000010000 */
[----:B------:R-:W-:Y:S01]  /*3350*/  FMUL.FTZ R48, R40, UR6 ;  /* 0x0000000628307c20 */ /* 0x000fe20008410000 */
[----:B------:R-:W-:Y:S01]  /*3360*/  FMUL.FTZ R49, R41, UR6 ;  /* 0x0000000629317c20 */ /* 0x000fe20008410000 */
[----:B------:R-:W-:Y:S01]  /*3370*/  FMUL.FTZ R50, R42, UR6 ;  /* 0x000000062a327c20 */ /* 0x000fe20008410000 */
[----:B------:R-:W-:-:S02]  /*3380*/  FMUL.FTZ R43, R139, R148 ;  /* 0x000000948b2b7220 */ /* 0x000fc40000410000 */
        /* <DEDUP_REMOVED lines=9> */
.L_x_3049:
        /* <DEDUP_REMOVED lines=16> */
[----:B0-----:R-:W-:Y:S02]  /*3520*/  SEL R48, R150, RZ, P6 ;  /* 0x000000ff96307207 */ /* 0x001fe40003000000 */
[----:B------:R-:W-:Y:S01]  /*3530*/  LOP3.LUT P6, RZ, R146, 0xff00, RZ, 0xc0, !PT ;  /* 0x0000ff0092ff7812 */ /* 0x000fe200078cc0ff */
[----:B------:R-:W-:-:S03]  /*3540*/  FMUL.FTZ R148, R148, UR6 ;  /* 0x0000000694947c20 */ /* 0x000fc60008410000 */
[----:B------:R-:W-:Y:S02]  /*3550*/  SEL R49, R154, RZ, P6 ;  /* 0x000000ff9a317207 */ /* 0x000fe40003000000 */
[----:B------:R-:W-:-:S04]  /*3560*/  LOP3.LUT P6, RZ, R146, 0xff0000, RZ, 0xc0, !PT ;  /* 0x00ff000092ff7812 */ /* 0x000fc800078cc0ff */
[----:B------:R-:W-:Y:S02]  /*3570*/  SEL R50, R152, RZ, P6 ;  /* 0x000000ff98327207 */ /* 0x000fe40003000000 */
[----:B------:R-:W-:-:S04]  /*3580*/  ISETP.GE.U32.AND P6, PT, R146, 0x1000000, PT ;  /* 0x010000009200780c */ /* 0x000fc80003fc6070 */
[----:B------:R-:W-:-:S09]  /*3590*/  SEL R51, R148, RZ, P6 ;  /* 0x000000ff94337207 */ /* 0x000fd20003000000 */
.L_x_3045:
        /* <DEDUP_REMOVED lines=44> */
.L_x_3052:
        /* <DEDUP_REMOVED lines=33> */
.L_x_3051:
[----:B------:R-:W-:Y:S05]  /*3a70*/  @!P0 BRA `(.L_x_3054) ;  /* 0x0000000000848947 */ /* 0x000fea0003800000 */
[-CC-:B------:R-:W-:Y:S01]  /*3a80*/  FFMA.FTZ R141, R141, R65.reuse, R64.reuse ;  /* 0x000000418d8d7223 */ /* 0x180fe20000010040 */
[-CC-:B------:R-:W-:Y:S01]  /*3a90*/  FFMA.FTZ R142, R142, R65.reuse, R64.reuse ;  /* 0x000000418e8e7223 */ /* 0x180fe20000010040 */
[----:B------:R-:W-:Y:S01]  /*3aa0*/  LOP3.LUT P6, RZ, R58, 0xff, RZ, 0xc0, !PT ;  /* 0x000000ff3aff7812 */ /* 0x000fe200078cc0ff */
[-C--:B------:R-:W-:Y:S01]  /*3ab0*/  FFMA.FTZ R145, R145, R65.reuse, R64 ;  /* 0x0000004191917223 */ /* 0x080fe20000010040 */
[----:B0-----:R-:W-:Y:S01]  /*3ac0*/  FADD.FTZ R40, R144, -R141 ;  /* 0x8000008d90287221 */ /* 0x001fe20000010000 */
[----:B------:R-:W-:Y:S01]  /*3ad0*/  FADD.FTZ R142, R143, -R142 ;  /* 0x8000008e8f8e7221 */ /* 0x000fe20000010000 */
[----:B------:R-:W-:Y:S01]  /*3ae0*/  FFMA.FTZ R64, R140, R65, R64 ;  /* 0x000000418c407223 */ /* 0x000fe20000010040 */
[----:B------:R-:W-:Y:S01]  /*3af0*/  FADD.FTZ R42, R138, -R145 ;  /* 0x800000918a2a7221 */ /* 0x000fe20000010000 */
[C---:B------:R-:W-:Y:S01]  /*3b00*/  FMUL.FTZ R40, R139.reuse, R40 ;  /* 0x000000288b287220 */ /* 0x040fe20000410000 */
        /* <DEDUP_REMOVED lines=24> */
.L_x_3054:
        /* <DEDUP_REMOVED lines=33> */
.L_x_3050:
        /* <DEDUP_REMOVED lines=27> */
.L_x_3056:
        /* <DEDUP_REMOVED lines=25> */
.L_x_3055:
        /* <DEDUP_REMOVED lines=26> */
.L_x_3057:
        /* <DEDUP_REMOVED lines=24> */
.L_x_3053:
[----:B------:R-:W0:Y:S01]  /*4500*/  @P0 LDC.64 R56, c[0x0][0x478] ;  /* 0x00011e00ff380b82 */ /* 0x000e220000000a00 */
[----:B------:R-:W-:Y:S01]  /*4510*/  IMAD.WIDE.U32 R54, R108, 0x10, R54 ;  /* 0x000000106c367825 */ /* 0x000fe200078e0036 */
[----:B------:R-:W-:-:S06]  /*4520*/  PLOP3.LUT P3, PT, P3, PT, PT, 0x8, 0x80 ;  /* 0x000000000080781c */ /* 0x000fcc0001f6e170 */
[----:B------:R-:W1:Y:S01]  /*4530*/  @P1 LDC.64 R52, c[0x0][0x470] ;  /* 0x00011c00ff341b82 */ /* 0x000e620000000a00 */
[----:B0-----:R-:W-:-:S05]  /*4540*/  @P0 IMAD.WIDE.U32 R56, R108, 0x10, R56 ;  /* 0x000000106c380825 */ /* 0x001fca00078e0038 */
[----:B------:R0:W-:Y:S01]  /*4550*/  @P0 STG.E.128 desc[UR8][R56.64], R40 ;  /* 0x0000002838000986 */ /* 0x0001e2000c101d08 */
[----:B-1----:R-:W-:-:S03]  /*4560*/  @P1 IMAD.WIDE.U32 R52, R108, 0x10, R52 ;  /* 0x000000106c341825 */ /* 0x002fc600078e0034 */
[----:B------:R0:W-:Y:S04]  /*4570*/  STG.E.128 desc[UR8][R54.64], R48 ;  /* 0x0000003036007986 */ /* 0x0001e8000c101d08 */
[----:B------:R0:W-:Y:S01]  /*4580*/  @P1 STG.E.128 desc[UR8][R52.64], R44 ;  /* 0x0000002c34001986 */ /* 0x0001e2000c101d08 */
[----:B------:R-:W-:Y:S05]  /*4590*/  @!P5 BRA `(.L_x_3058) ;  /* 0xffffffc00070d947 */ /* 0x000fea000383ffff */
        /* <DEDUP_REMOVED lines=48> */
.L_x_3033:
        /* <DEDUP_REMOVED lines=24> */
.L_x_3059:
        /* <DEDUP_REMOVED lines=14> */
.L_x_3597:


//--------------------- .text._ZN10layer_norm22ln_bwd_finalize_kernelINS_22Kernel_traits_finalizeILj1536E6__halfffffjLb0ELj1024ELj4ENS_18Kernel_traits_baseILj1536ES2_ffffjLj1024EEEEELb0ELb0EEEvNS_9BwdParamsE --------------------------
	.section	.text._ZN10layer_norm22ln_bwd_finalize_kernelINS_22Kernel_traits_finalizeILj1536E6__halfffffjLb0ELj1024ELj4ENS_18Kernel_traits_baseILj1536ES2_ffffjLj1024EEEEELb0ELb0EEEvNS_9BwdParamsE,"ax",@progbits
	.align	128
        .global         _ZN10layer_norm22ln_bwd_finalize_kernelINS_22Kernel_traits_finalizeILj1536E6__halfffffjLb0ELj1024ELj4ENS_18Kernel_traits_baseILj1536ES2_ffffjLj1024EEEEELb0ELb0EEEvNS_9BwdParamsE
        .type           _ZN10layer_norm22ln_bwd_finalize_kernelINS_22Kernel_traits_finalizeILj1536E6__halfffffjLb0ELj1024ELj4ENS_18Kernel_traits_baseILj1536ES2_ffffjLj1024EEEEELb0ELb0EEEvNS_9BwdParamsE,@function
        .size           _ZN10layer_norm22ln_bwd_finalize_kernelINS_22Kernel_traits_finalizeILj1536E6__halfffffjLb0ELj1024ELj4ENS_18Kernel_traits_baseILj1536ES2_ffffjLj1024EEEEELb0ELb0EEEvNS_9BwdParamsE,(.L_x_3598 - _ZN10layer_norm22ln_bwd_finalize_kernelINS_22Kernel_traits_finalizeILj1536E6__halfffffjLb0ELj1024ELj4ENS_18Kernel_traits_baseILj1536ES2_ffffjLj1024EEEEELb0ELb0EEEvNS_9BwdParamsE)
        .other          _ZN10layer_norm22ln_bwd_finalize_kernelINS_22Kernel_traits_finalizeILj1536E6__halfffffjLb0ELj1024ELj4ENS_18Kernel_traits_baseILj1536ES2_ffffjLj1024EEEEELb0ELb0EEEvNS_9BwdParamsE,@"STO_CUDA_ENTRY STV_DEFAULT"
_ZN10layer_norm22ln_bwd_finalize_kernelINS_22Kernel_traits_finalizeILj1536E6__halfffffjLb0ELj1024ELj4ENS_18Kernel_traits_baseILj1536ES2_ffffjLj1024EEEEELb0ELb0EEEvNS_9BwdParamsE:
.text._ZN10layer_norm22ln_bwd_finalize_kernelINS_22Kernel_traits_finalizeILj1536E6__halfffffjLb0ELj1024ELj4ENS_18Kernel_traits_baseILj1536ES2_ffffjLj1024EEEEELb0ELb0EEEvNS_9BwdParamsE:
        /* <DEDUP_REMOVED lines=82> */
.L_x_3064:
        /* <DEDUP_REMOVED lines=118> */
.L_x_3063:
[----:B------:R-:W-:Y:S05]  /*0c80*/  BSYNC.RECONVERGENT B1 ;  /* 0x0000000000017941 */ /* 0x000fea0003800200 */
.L_x_3062:
        /* <DEDUP_REMOVED lines=75> */
.L_x_3066:
[----:B------:R-:W-:Y:S05]  /*1140*/  BSYNC.RECONVERGENT B1 ;  /* 0x0000000000017941 */ /* 0x000fea0003800200 */
.L_x_3065:
        /* <DEDUP_REMOVED lines=37> */
.L_x_3068:
[----:B------:R-:W-:Y:S05]  /*13a0*/  BSYNC.RECONVERGENT B1 ;  /* 0x0000000000017941 */ /* 0x000fea0003800200 */
.L_x_3067:
[----:B------:R-:W-:Y:S05]  /*13b0*/  @!P1 BRA `(.L_x_3061) ;  /* 0x0000000000409947 */ /* 0x000fea0003800000 */
[----:B------:R-:W0:Y:S01]  /*13c0*/  LDC.64 R10, c[0x0][0x440] ;  /* 0x00011000ff0a7b82 */ /* 0x000e220000000a00 */
[----:B------:R-:W-:Y:S01]  /*13d0*/  IMAD R59, R0, R56, R59 ;  /* 0x00000038003b7224 */ /* 0x000fe200078e023b */
[----:B------:R-:W-:Y:S02]  /*13e0*/  LOP3.LUT R8, R8, 0x1f, RZ, 0xc0, !PT ;  /* 0x0000001f08087812 */ /* 0x000fe400078ec0ff */
[----:B------:R-:W-:Y:S02]  /*13f0*/  IADD3 R9, PT, PT, -R9, RZ, RZ ;  /* 0x000000ff09097210 */ /* 0x000fe40007ffe1ff */
[----:B------:R-:W-:Y:S02]  /*1400*/  IADD3 R59, PT, PT, R8, R59, RZ ;  /* 0x0000003b083b7210 */ /* 0x000fe40007ffe0ff */
[----:B------:R-:W1:Y:S05]  /*1410*/  LDC.64 R12, c[0x0][0x448] ;  /* 0x00011200ff0c7b82 */ /* 0x000e6a0000000a00 */
.L_x_3069:
        /* <DEDUP_REMOVED lines=10> */
.L_x_3061:
[----:B------:R-:W-:Y:S05]  /*14c0*/  BSYNC.RECONVERGENT B0 ;  /* 0x0000000000007941 */ /* 0x000fea0003800200 */
.L_x_3060:
        /* <DEDUP_REMOVED lines=59> */
.L_x_3070:
        /* <DEDUP_REMOVED lines=16> */
.L_x_3598:


//--------------------- .text._ZN10layer_norm40ln_parallel_residual_bwd_finalize_kernelINS_22Kernel_traits_finalizeILj1536E6__halfffffjLb0ELj1024ELj4ENS_18Kernel_traits_baseILj1536ES2_ffffjLj1024EEEEELb0EEEvNS_9BwdParamsE --------------------------
	.section	.text._ZN10layer_norm40ln_parallel_residual_bwd_finalize_kernelINS_22Kernel_traits_finalizeILj1536E6__halfffffjLb0ELj1024ELj4ENS_18Kernel_traits_baseILj1536ES2_ffffjLj1024EEEEELb0EEEvNS_9BwdParamsE,"ax",@progbits
	.align	128
        .global         _ZN10layer_norm40ln_parallel_residual_bwd_finalize_kernelINS_22Kernel_traits_finalizeILj1536E6__halfffffjLb0ELj1024ELj4ENS_18Kernel_traits_baseILj1536ES2_ffffjLj1024EEEEELb0EEEvNS_9BwdParamsE
        .type           _ZN10layer_norm40ln_parallel_residual_bwd_finalize_kernelINS_22Kernel_traits_finalizeILj1536E6__halfffffjLb0ELj1024ELj4ENS_18Kernel_traits_baseILj1536ES2_ffffjLj1024EEEEELb0EEEvNS_9BwdParamsE,@function
        .size           _ZN10layer_norm40ln_parallel_residual_bwd_finalize_kernelINS_22Kernel_traits_finalizeILj1536E6__halfffffjLb0ELj1024ELj4ENS_18Kernel_traits_baseILj1536ES2_ffffjLj1024EEEEELb0EEEvNS_9BwdParamsE,(.L_x_3599 - _ZN10layer_norm40ln_parallel_residual_bwd_finalize_kernelINS_22Kernel_traits_finalizeILj1536E6__halfffffjLb0ELj1024ELj4ENS_18Kernel_traits_baseILj1536ES2_ffffjLj1024EEEEELb0EEEvNS_9BwdParamsE)
        .other          _ZN10layer_norm40ln_parallel_residual_bwd_finalize_kernelINS_22Kernel_traits_finalizeILj1536E6__halfffffjLb0ELj1024ELj4ENS_18Kernel_traits_baseILj1536ES2_ffffjLj1024EEEEELb0EEEvNS_9BwdParamsE,@"STO_CUDA_ENTRY STV_DEFAULT"
_ZN10layer_norm40ln_parallel_residual_bwd_finalize_kernelINS_22Kernel_traits_finalizeILj1536E6__halfffffjLb0ELj1024ELj4ENS_18Kernel_traits_baseILj1536ES2_ffffjLj1024EEEEELb0EEEvNS_9BwdParamsE:
.text._ZN10layer_norm40ln_parallel_residual_bwd_finalize_kernelINS_22Kernel_traits_finalizeILj1536E6__halfffffjLb0ELj1024ELj4ENS_18Kernel_traits_baseILj1536ES2_ffffjLj1024EEEEELb0EEEvNS_9BwdParamsE:
        /* <DEDUP_REMOVED lines=60> */
.L_x_3075:
        /* <DEDUP_REMOVED lines=112> */
.L_x_3074:
[----:B------:R-:W-:Y:S05]  /*0ac0*/  BSYNC.RECONVERGENT B1 ;  /* 0x0000000000017941 */ /* 0x000fea0003800200 */
.L_x_3073:
        /* <DEDUP_REMOVED lines=65> */
.L_x_3077:
[----:B------:R-:W-:Y:S05]  /*0ee0*/  BSYNC.RECONVERGENT B1 ;  /* 0x0000000000017941 */ /* 0x000fea0003800200 */
.L_x_3076:
        /* <DEDUP_REMOVED lines=36> */
.L_x_3079:
[----:B------:R-:W-:Y:S05]  /*1130*/  BSYNC.RECONVERGENT B1 ;  /* 0x0000000000017941 */ /* 0x000fea0003800200 */
.L_x_3078:
        /* <DEDUP_REMOVED lines=18> */
.L_x_3072:
[----:B------:R-:W-:Y:S05]  /*1260*/  BSYNC.RECONVERGENT B0 ;  /* 0x0000000000007941 */ /* 0x000fea0003800200 */
.L_x_3071:
        /* <DEDUP_REMOVED lines=94> */
.L_x_3080:
        /* <DEDUP_REMOVED lines=11> */
.L_x_3599:


//--------------------- .text._ZN10layer_norm31ln_parallel_residual_bwd_kernelINS_13Kernel_traitsI6__halfffffjLj1536ELj1ELj1ELj4ELj16ENS_18Kernel_traits_baseILj1536ES2_ffffjLj128EEEEELb1ELb1ELb0EEEvNS_9BwdParamsE --------------------------
	.section	.text._ZN10layer_norm31ln_parallel_residual_bwd_kernelINS_13Kernel_traitsI6__halfffffjLj1536ELj1ELj1ELj4ELj16ENS_18Kernel_traits_baseILj1536ES2_ffffjLj128EEEEELb1ELb1ELb0EEEvNS_9BwdParamsE,"ax",@progbits
	.align	128
        .global         _ZN10layer_norm31ln_parallel_residual_bwd_kernelINS_13Kernel_traitsI6__halfffffjLj1536ELj1ELj1ELj4ELj16ENS_18Kernel_traits_baseILj1536ES2_ffffjLj128EEEEELb1ELb1ELb0EEEvNS_9BwdParamsE
        .type           _ZN10layer_norm31ln_parallel_residual_bwd_kernelINS_13Kernel_traitsI6__halfffffjLj1536ELj1ELj1ELj4ELj16ENS_18Kernel_traits_baseILj1536ES2_ffffjLj128EEEEELb1ELb1ELb0EEEvNS_9BwdParamsE,@function
        .size           _ZN10layer_norm31ln_parallel_residual_bwd_kernelINS_13Kernel_traitsI6__halfffffjLj1536ELj1ELj1ELj4ELj16ENS_18Kernel_traits_baseILj1536ES2_ffffjLj128EEEEELb1ELb1ELb0EEEvNS_9BwdParamsE,(.L_x_3600 - _ZN10layer_norm31ln_parallel_residual_bwd_kernelINS_13Kernel_traitsI6__halfffffjLj1536ELj1ELj1ELj4ELj16ENS_18Kernel_traits_baseILj1536ES2_ffffjLj128EEEEELb1ELb1ELb0EEEvNS_9BwdParamsE)
        .other          _ZN10layer_norm31ln_parallel_residual_bwd_kernelINS_13Kernel_traitsI6__halfffffjLj1536ELj1ELj1ELj4ELj16ENS_18Kernel_traits_baseILj1536ES2_ffffjLj128EEEEELb1ELb1ELb0EEEvNS_9BwdParamsE,@"STO_CUDA_ENTRY STV_DEFAULT"
_ZN10layer_norm31ln_parallel_residual_bwd_kernelINS_13Kernel_traitsI6__halfffffjLj1536ELj1ELj1ELj4ELj16ENS_18Kernel_traits_baseILj1536ES2_ffffjLj128EEEEELb1ELb1ELb0EEEvNS_9BwdParamsE:
.text._ZN10layer_norm31ln_parallel_residual_bwd_kernelINS_13Kernel_traitsI6__halfffffjLj1536ELj1ELj1ELj4ELj16ENS_18Kernel_traits_baseILj1536ES2_ffffjLj128EEEEELb1ELb1ELb0EEEvNS_9BwdParamsE:
        /* <DEDUP_REMOVED lines=10> */
[----:B------:R-:W-:Y:S02]  /*00a0*/  MOV R5, R62 ;  /* 0x0000003e00057202 */ /* 0x000fe40000000f00 */
[----:B------:R-:W-:-:S04]  /*00b0*/  LEA.HI.SX32 R61, R0, R61, 0x1e ;  /* 0x0000003d003d7211 */ /* 0x000fc800078ff2ff */
[C---:B------:R-:W-:Y:S02]  /*00c0*/  ISETP.GE.U32.AND P1, PT, R61.reuse, 0x80, PT ;  /* 0x000000803d00780c */ /* 0x040fe40003f26070 */
[C---:B------:R-:W-:Y:S02]  /*00d0*/  ISETP.GE.U32.AND P2, PT, R61.reuse, 0x100, PT ;  /* 0x000001003d00780c */ /* 0x040fe40003f46070 */
[----:B------:R-:W-:-:S09]  /*00e0*/  ISETP.GE.U32.AND P3, PT, R61, 0x180, PT ;  /* 0x000001803d00780c */ /* 0x000fd20003f66070 */
[----:B------:R-:W1:Y:S01]  /*00f0*/  @P1 LDC.64 R2, c[0x0][0x3d0] ;  /* 0x0000f400ff021b82 */ /* 0x000e620000000a00 */
[----:B------:R-:W-:-:S07]  /*0100*/  @P1 LOP3.LUT R5, R62, 0x80, RZ, 0xfc, !PT ;  /* 0x000000803e051812 */ /* 0x000fce00078efcff */
[----:B------:R-:W3:Y:S08]  /*0110*/  @P2 LDC.64 R10, c[0x0][0x3d0] ;  /* 0x0000f400ff0a2b82 */ /* 0x000ef00000000a00 */
[----:B------:R-:W4:Y:S01]  /*0120*/  @P3 LDC.64 R12, c[0x0][0x3d0] ;  /* 0x0000f400ff0c3b82 */ /* 0x000f220000000a00 */
[----:B-1----:R-:W-:-:S05]  /*0130*/  @P1 IMAD.WIDE.U32 R2, R62, 0x8, R2 ;  /* 0x000000083e021825 */ /* 0x002fca00078e0002 */
[----:B--2---:R-:W5:Y:S01]  /*0140*/  @P1 LDG.E.64 R56, desc[UR20][R2.64] ;  /* 0x0000001402381981 */ /* 0x004f62000c1e1b00 */
[----:B0-----:R-:W-:Y:S01]  /*0150*/  UISETP.GE.AND UP0, UPT, UR7, UR4, UPT ;  /* 0x000000040700728c */ /* 0x001fe2000bf06270 */
[C---:B---3--:R-:W-:Y:S01]  /*0160*/  @P2 IMAD.WIDE.U32 R10, R5.reuse, 0x8, R10 ;  /* 0x00000008050a2825 */ /* 0x048fe200078e000a */
[----:B------:R-:W-:Y:S02]  /*0170*/  @P2 IADD3 R5, PT, PT, R5, 0x80, RZ ;  /* 0x0000008005052810 */ /* 0x000fe40007ffe0ff */
[----:B------:R-:W-:Y:S02]  /*0180*/  CS2R R6, SRZ ;  /* 0x0000000000067805 */ /* 0x000fe4000001ff00 */
[----:B------:R-:W-:Y:S02]  /*0190*/  CS2R R8, SRZ ;  /* 0x0000000000087805 */ /* 0x000fe4000001ff00 */
[----:B------:R-:W-:Y:S01]  /*01a0*/  CS2R R14, SRZ ;  /* 0x00000000000e7805 */ /* 0x000fe2000001ff00 */
[----:B------:R0:W5:Y:S01]  /*01b0*/  @P2 LDG.E.64 R28, desc[UR20][R10.64] ;  /* 0x000000140a1c2981 */ /* 0x000162000c1e1b00 */
[----:B----4-:R-:W-:Y:S01]  /*01c0*/  @P3 IMAD.WIDE.U32 R12, R5, 0x8, R12 ;  /* 0x00000008050c3825 */ /* 0x010fe200078e000c */
[----:B------:R-:W-:-:S02]  /*01d0*/  CS2R R4, SRZ ;  /* 0x0000000000047805 */ /* 0x000fc4000001ff00 */
[----:B------:R-:W-:Y:S02]  /*01e0*/  CS2R R16, SRZ ;  /* 0x0000000000107805 */ /* 0x000fe4000001ff00 */
[----:B------:R-:W-:Y:S02]  /*01f0*/  CS2R R18, SRZ ;  /* 0x0000000000127805 */ /* 0x000fe4000001ff00 */
[----:B------:R-:W-:Y:S01]  /*0200*/  CS2R R20, SRZ ;  /* 0x0000000000147805 */ /* 0x000fe2000001ff00 */
[----:B------:R1:W5:Y:S01]  /*0210*/  @P3 LDG.E.64 R30, desc[UR20][R12.64] ;  /* 0x000000140c1e3981 */ /* 0x000362000c1e1b00 */
[----:B------:R-:W-:Y:S02]  /*0220*/  CS2R R22, SRZ ;  /* 0x0000000000167805 */ /* 0x000fe4000001ff00 */
[----:B0-----:R-:W-:Y:S02]  /*0230*/  CS2R R10, SRZ ;  /* 0x00000000000a7805 */ /* 0x001fe4000001ff00 */
[----:B------:R-:W-:-:S02]  /*0240*/  CS2R R24, SRZ ;  /* 0x0000000000187805 */ /* 0x000fc4000001ff00 */
[----:B------:R-:W-:Y:S02]  /*0250*/  CS2R R26, SRZ ;  /* 0x00000000001a7805 */ /* 0x000fe4000001ff00 */
[----:B-1----:R-:W-:Y:S01]  /*0260*/  CS2R R12, SRZ ;  /* 0x00000000000c7805 */ /* 0x002fe2000001ff00 */
        /* <DEDUP_REMOVED lines=10> */
[----:B------:R-:W-:Y:S02]  /*0310*/  PRMT R65, R65, 0x5410, R0 ;  /* 0x0000541041417816 */ /* 0x000fe40000000000 */
        /* <DEDUP_REMOVED lines=9> */
[--C-:B------:R-:W-:Y:S02]  /*03b0*/  SHF.R.U64 R100, R56, 0x10, R57.reuse ;  /* 0x0000001038647819 */ /* 0x100fe40000001239 */
[----:B------:R-:W-:Y:S02]  /*03c0*/  CS2R R24, SRZ ;  /* 0x0000000000187805 */ /* 0x000fe4000001ff00 */
[----:B------:R-:W-:Y:S02]  /*03d0*/  SHF.R.U32.HI R0, RZ, 0x10, R57 ;  /* 0x00000010ff007819 */ /* 0x000fe40000011639 */
[----:B------:R-:W-:Y:S02]  /*03e0*/  CS2R R26, SRZ ;  /* 0x00000000001a7805 */ /* 0x000fe4000001ff00 */
[----:B------:R-:W-:Y:S02]  /*03f0*/  PRMT R99, R99, 0x5410, R4 ;  /* 0x0000541063637816 */ /* 0x000fe40000000004 */
[----:B------:R-:W-:-:S02]  /*0400*/  CS2R R4, SRZ ;  /* 0x0000000000047805 */ /* 0x000fc4000001ff00 */
[----:B------:R-:W-:Y:S01]  /*0410*/  PRMT R89, R89, 0x5410, R2 ;  /* 0x0000541059597816 */ /* 0x000fe20000000002 */
[----:B------:R-:W-:Y:S01]  /*0420*/  UPLOP3.LUT UP1, UPT, UPT, UPT, UPT, 0x40, 0x4 ;  /* 0x000000000004789c */ /* 0x000fe20003f2e870 */
[----:B------:R-:W-:Y:S01]  /*0430*/  PRMT R98, R98, 0x5410, R3 ;  /* 0x0000541062627816 */ /* 0x000fe20000000003 */
[----:B------:R-:W1:Y:S01]  /*0440*/  LDCU UR28, c[0x0][0x408] ;  /* 0x00008100ff1c77ac */ /* 0x000e620008000800 */
[----:B------:R-:W-:Y:S01]  /*0450*/  PRMT R100, R100, 0x5410, R0 ;  /* 0x0000541064647816 */ /* 0x000fe20000000000 */
[----:B------:R-:W2:Y:S01]  /*0460*/  LDCU UR8, c[0x0][0x388] ;  /* 0x00007100ff0877ac */ /* 0x000ea20008000800 */
[----:B------:R-:W3:Y:S01]  /*0470*/  LDCU UR23, c[0x0][0x400] ;  /* 0x00008000ff1777ac */ /* 0x000ee20008000800 */
[----:B------:R-:W4:Y:S01]  /*0480*/  LDCU.64 UR10, c[0x0][0x478] ;  /* 0x00008f00ff0a77ac */ /* 0x000f220008000a00 */
[----:B------:R-:W1:Y:S01]  /*0490*/  LDCU.64 UR30, c[0x0][0x438] ;  /* 0x00008700ff1e77ac */ /* 0x000e620008000a00 */
[----:B------:R-:W1:Y:S01]  /*04a0*/  LDCU.64 UR26, c[0x0][0x470] ;  /* 0x00008e00ff1a77ac */ /* 0x000e620008000a00 */
[----:B------:R-:W1:Y:S01]  /*04b0*/  LDCU.128 UR12, c[0x0][0x3c0] ;  /* 0x00007800ff0c77ac */ /* 0x000e620008000c00 */
[----:B------:R-:W1:Y:S01]  /*04c0*/  LDCU.64 UR24, c[0x0][0x380] ;  /* 0x00007000ff1877ac */ /* 0x000e620008000a00 */
[----:B0-----:R-:W-:Y:S01]  /*04d0*/  UISETP.NE.AND UP2, UPT, UR22, URZ, UPT ;  /* 0x000000ff1600728c */ /* 0x001fe2000bf45270 */
[----:B------:R-:W-:-:S10]  /*04e0*/  UMOV UR4, UR7 ;  /* 0x0000000700047c82 */ /* 0x000fd40008000000 */
.L_x_3120:
[----:B-1----:R-:W-:Y:S02]  /*04f0*/  UIMAD.WIDE UR18, UR4, 0x4, UR14 ;  /* 0x00000004041278a5 */ /* 0x002fe4000f8e020e */
[----:B------:R-:W-:-:S04]  /*0500*/  UIMAD.WIDE UR16, UR4, 0x4, UR12 ;  /* 0x00000004041078a5 */ /* 0x000fc8000f8e020c */
[----:B0--3--:R-:W-:Y:S02]  /*0510*/  MOV R48, UR18 ;  /* 0x0000001200307c02 */ /* 0x009fe40008000f00 */
[----:B------:R-:W-:Y:S02]  /*0520*/  MOV R49, UR19 ;  /* 0x0000001300317c02 */ /* 0x000fe40008000f00 */
[----:B------:R-:W-:Y:S02]  /*0530*/  MOV R50, UR16 ;  /* 0x0000001000327c02 */ /* 0x000fe40008000f00 */
[----:B------:R-:W-:Y:S01]  /*0540*/  MOV R51, UR17 ;  /* 0x0000001100337c02 */ /* 0x000fe20008000f00 */
[----:B-----5:R-:W5:Y:S04]  /*0550*/  LDG.E R48, desc[UR20][R48.64] ;  /* 0x0000001430307981 */ /* 0x020f68000c1e1900 */
[----:B------:R-:W3:Y:S01]  /*0560*/  LDG.E R50, desc[UR20][R50.64] ;  /* 0x0000001432327981 */ /* 0x000ee2000c1e1900 */
[----:B--2---:R-:W-:Y:S01]  /*0570*/  UIMAD UR5, UR4, UR8, URZ ;  /* 0x00000008040572a4 */ /* 0x004fe2000f8e02ff */
[----:B------:R-:W-:Y:S01]  /*0580*/  PLOP3.LUT P0, PT, PT, PT, UP2, 0x40, 0x4 ;  /* 0x000000000004781c */ /* 0x000fe20003f0e828 */
[----:B------:R-:W-:Y:S01]  /*0590*/  BSSY.RECONVERGENT B0, `(.L_x_3082) ;  /* 0x0000041000007945 */ /* 0x000fe20003800200 */
[----:B------:R-:W-:Y:S01]  /*05a0*/  HFMA2 R91, -RZ, RZ, 0, 0 ;  /* 0x00000000ff5b7431 */ /* 0x000fe200000001ff */
[----:B------:R-:W-:Y:S01]  /*05b0*/  USHF.R.S32.HI UR6, URZ, 0x1f, UR5 ;  /* 0x0000001fff067899 */ /* 0x000fe20008011405 */
[----:B------:R-:W-:-:S02]  /*05c0*/  ISETP.GE.U32.AND P2, PT, R61, 0x100, PT ;  /* 0x000001003d00780c */ /* 0x000fc40003f46070 */
[----:B------:R-:W-:Y:S01]  /*05d0*/  ISETP.GE.U32.AND P3, PT, R61, 0x180, PT ;  /* 0x000001803d00780c */ /* 0x000fe20003f66070 */
[----:B------:R-:W-:Y:S01]  /*05e0*/  ULEA.HI UR6, UR6, UR5, URZ, 0x2 ;  /* 0x0000000506067291 */ /* 0x000fe2000f8f10ff */
[----:B------:R-:W-:-:S05]  /*05f0*/  MOV R96, RZ ;  /* 0x000000ff00607202 */ /* 0x000fca0000000f00 */
[----:B------:R-:W-:-:S04]  /*0600*/  MOV R53, UR6 ;  /* 0x0000000600357c02 */ /* 0x000fc80008000f00 */
[----:B------:R-:W-:-:S04]  /*0610*/  LEA.HI.SX32 R60, R53, R62, 0x1e ;  /* 0x0000003e353c7211 */ /* 0x000fc800078ff2ff */
[----:B------:R-:W-:Y:S02]  /*0620*/  MOV R97, R60 ;  /* 0x0000003c00617202 */ /* 0x000fe40000000f00 */
[----:B-----5:R-:W-:Y:S02]  /*0630*/  R2UR UR16, R48 ;  /* 0x00000000301072ca */ /* 0x020fe400000e0000 */
[----:B---3--:R-:W-:Y:S01]  /*0640*/  FSEL R90, R50, RZ, P0 ;  /* 0x000000ff325a7208 */ /* 0x008fe20000000000 */
[----:B------:R-:W-:-:S12]  /*0650*/  @!P1 BRA `(.L_x_3083) ;  /* 0x0000000000d09947 */ /* 0x000fd80003800000 */
        /* <DEDUP_REMOVED lines=9> */
[----:B------:R-:W3:Y:S01]  /*06f0*/  LDG.E.128 R52, desc[UR20][R52.64] ;  /* 0x0000001434347981 */ /* 0x000ee2000c1e1d00 */
[----:B-1----:R-:W-:-:S06]  /*0700*/  IMAD.WIDE.U32 R48, R60, 0x10, R48 ;  /* 0x000000103c307825 */ /* 0x002fcc00078e0030 */
[----:B------:R-:W1:Y:S01]  /*0710*/  @P0 LDC.64 R72, c[0x0][0x438] ;  /* 0x00010e00ff480b82 */ /* 0x000e620000000a00 */
[----:B------:R-:W4:Y:S01]  /*0720*/  LDG.E.128 R48, desc[UR20][R48.64] ;  /* 0x0000001430307981 */ /* 0x000f22000c1e1d00 */
[----:B--2---:R-:W-:-:S05]  /*0730*/  IMAD.WIDE.U32 R94, R60, 0x4, R94 ;  /* 0x000000043c5e7825 */ /* 0x004fca00078e005e */
[----:B------:R-:W5:Y:S01]  /*0740*/  LDG.E R58, desc[UR20][R94.64] ;  /* 0x000000145e3a7981 */ /* 0x000f62000c1e1900 */
[----:B0-----:R-:W-:-:S05]  /*0750*/  @P1 IMAD.WIDE.U32 R92, R60, 0x4, R92 ;  /* 0x000000043c5c1825 */ /* 0x001fca00078e005c */
[----:B------:R-:W5:Y:S01]  /*0760*/  @P1 LDG.E R59, desc[UR20][R92.64] ;  /* 0x000000145c3b1981 */ /* 0x000f62000c1e1900 */
[----:B------:R-:W-:Y:S02]  /*0770*/  HADD2.F32 R71, -RZ, R56.H0_H0 ;  /* 0x20000038ff477230 */ /* 0x000fe40000004100 */
[----:B-1----:R-:W-:-:S05]  /*0780*/  @P0 IMAD.WIDE.U32 R72, R60, 0x10, R72 ;  /* 0x000000103c480825 */ /* 0x002fca00078e0048 */
[----:B------:R0:W5:Y:S01]  /*0790*/  @P0 LDG.E.128 R28, desc[UR20][R72.64] ;  /* 0x00000014481c0981 */ /* 0x000162000c1e1d00 */
[--C-:B------:R-:W-:Y:S02]  /*07a0*/  HADD2.F32 R82, -RZ, R100.reuse.H1_H1 ;  /* 0x30000064ff527230 */ /* 0x100fe40000004100 */
[----:B0-----:R-:W-:Y:S01]  /*07b0*/  HADD2.F32 R73, -RZ, R57.H0_H0 ;  /* 0x20000039ff497230 */ /* 0x001fe20000004100 */
[----:B------:R-:W-:Y:S01]  /*07c0*/  IADD3 R97, PT, PT, R60, 0x80, RZ ;  /* 0x000000803c617810 */ /* 0x000fe20007ffe0ff */
[C---:B---3--:R-:W-:Y:S01]  /*07d0*/  FADD.FTZ R3, -R90.reuse, R52 ;  /* 0x000000345a037221 */ /* 0x048fe20000010100 */
[C---:B------:R-:W-:Y:S01]  /*07e0*/  FADD.FTZ R53, -R90.reuse, R53 ;  /* 0x000000355a357221 */ /* 0x040fe20000010100 */
[----:B------:R-:W-:Y:S02]  /*07f0*/  HADD2.F32 R52, -RZ, R100.H0_H0 ;  /* 0x20000064ff347230 */ /* 0x000fe40000004100 */
[----:B------:R-:W-:Y:S01]  /*0800*/  FADD.FTZ R54, -R90, R54 ;  /* 0x000000365a367221 */ /* 0x000fe20000010100 */
[----:B------:R-:W-:Y:S01]  /*0810*/  FMUL.FTZ R3, R3, UR16 ;  /* 0x0000001003037c20 */ /* 0x000fe20008410000 */
[----:B------:R-:W-:Y:S01]  /*0820*/  FMUL.FTZ R72, R53, UR16 ;  /* 0x0000001035487c20 */ /* 0x000fe20008410000 */
[----:B----4-:R-:W-:Y:S01]  /*0830*/  FMUL.FTZ R66, R48, R71 ;  /* 0x0000004730427220 */ /* 0x010fe20000410000 */
[----:B------:R-:W-:Y:S01]  /*0840*/  FADD.FTZ R16, R16, R48 ;  /* 0x0000003010107221 */ /* 0x000fe20000010000 */
[----:B------:R-:W-:Y:S01]  /*0850*/  FFMA.FTZ R4, R48, R3, R4 ;  /* 0x0000000330047223 */ /* 0x000fe20000010004 */
[----:B------:R-:W-:Y:S01]  /*0860*/  FMUL.FTZ R71, R49, R52 ;  /* 0x0000003431477220 */ /* 0x000fe20000410000 */
[----:B------:R-:W-:Y:S01]  /*0870*/  FADD.FTZ R17, R17, R49 ;  /* 0x0000003111117221 */ /* 0x000fe20000010000 */
[----:B------:R-:W-:Y:S01]  /*0880*/  FFMA.FTZ R5, R49, R72, R5 ;  /* 0x0000004831057223 */ /* 0x000fe20000010005 */
[----:B------:R-:W-:Y:S01]  /*0890*/  FMUL.FTZ R75, R54, UR16 ;  /* 0x00000010364b7c20 */ /* 0x000fe20008410000 */
[----:B------:R-:W-:Y:S01]  /*08a0*/  FADD.FTZ R48, RZ, R66 ;  /* 0x00000042ff307221 */ /* 0x000fe20000010000 */
[----:B------:R-:W-:Y:S01]  /*08b0*/  FFMA.FTZ R49, R3, R66, RZ ;  /* 0x0000004203317223 */ /* 0x000fe200000100ff */
[----:B------:R-:W-:Y:S01]  /*08c0*/  FMUL.FTZ R73, R50, R73 ;  /* 0x0000004932497220 */ /* 0x000fe20000410000 */
[----:B------:R-:W-:Y:S01]  /*08d0*/  FADD.FTZ R18, R18, R50 ;  /* 0x0000003212127221 */ /* 0x000fe20000010000 */
[----:B------:R-:W-:Y:S01]  /*08e0*/  FFMA.FTZ R6, R50, R75, R6 ;  /* 0x0000004b32067223 */ /* 0x000fe20000010006 */
[----:B------:R-:W-:Y:S01]  /*08f0*/  FADD.FTZ R55, -R90, R55 ;  /* 0x000000375a377221 */ /* 0x000fe20000010100 */
        /* <DEDUP_REMOVED lines=10> */
.L_x_3083:
[----:B----4-:R-:W-:Y:S05]  /*09a0*/  BSYNC.RECONVERGENT B0 ;  /* 0x0000000000007941 */ /* 0x010fea0003800200 */
.L_x_3082:
        /* <DEDUP_REMOVED lines=18> */
[----:B------:R-:W5:Y:S01]  /*0ad0*/  @P0 LDG.E.128 R32, desc[UR20][R92.64] ;  /* 0x000000145c200981 */ /* 0x000f62000c1e1d00 */
[----:B------:R-:W-:Y:S02]  /*0ae0*/  HADD2.F32 R79, -RZ, R65.H0_H0 ;  /* 0x20000041ff4f7230 */ /* 0x000fe40000004100 */
[----:B-1----:R-:W-:-:S05]  /*0af0*/  @P1 IMAD.WIDE.U32 R76, R97, 0x4, R76 ;  /* 0x00000004614c1825 */ /* 0x002fca00078e004c */
[----:B------:R0:W5:Y:S01]  /*0b00*/  @P1 LDG.E R2, desc[UR20][R76.64] ;  /* 0x000000144c021981 */ /* 0x000162000c1e1900 */
[----:B------:R-:W-:Y:S01]  /*0b10*/  IADD3 R97, PT, PT, R97, 0x80, RZ ;  /* 0x0000008061617810 */ /* 0x000fe20007ffe0ff */
[C---:B---3--:R-:W-:Y:S01]  /*0b20*/  FADD.FTZ R52, -R90.reuse, R52 ;  /* 0x000000345a347221 */ /* 0x048fe20000010100 */
[----:B------:R-:W-:-:S03]  /*0b30*/  FADD.FTZ R53, -R90, R53 ;  /* 0x000000355a357221 */ /* 0x000fc60000010100 */
[----:B------:R-:W-:Y:S01]  /*0b40*/  FMUL.FTZ R67, R52, UR16 ;  /* 0x0000001034437c20 */ /* 0x000fe20008410000 */
[----:B------:R-:W-:Y:S02]  /*0b50*/  HADD2.F32 R52, -RZ, R65.H1_H1 ;  /* 0x30000041ff347230 */ /* 0x000fe40000004100 */
[----:B------:R-:W-:Y:S01]  /*0b60*/  FMUL.FTZ R74, R53, UR16 ;  /* 0x00000010354a7c20 */ /* 0x000fe20008410000 */
[----:B----4-:R-:W-:Y:S01]  /*0b70*/  FMUL.FTZ R68, R48, R79 ;  /* 0x0000004f30447220 */ /* 0x010fe20000410000 */
[--C-:B------:R-:W-:Y:S02]  /*0b80*/  HADD2.F32 R53, -RZ, R89.reuse.H0_H0 ;  /* 0x20000059ff357230 */ /* 0x100fe40000004100 */
[----:B------:R-:W-:Y:S01]  /*0b90*/  FADD.FTZ R20, R20, R48 ;  /* 0x0000003014147221 */ /* 0x000fe20000010000 */
[----:B------:R-:W-:Y:S01]  /*0ba0*/  FFMA.FTZ R8, R48, R67, R8 ;  /* 0x0000004330087223 */ /* 0x000fe20000010008 */
[----:B------:R-:W-:Y:S01]  /*0bb0*/  FADD.FTZ R54, -R90, R54 ;  /* 0x000000365a367221 */ /* 0x000fe20000010100 */
[----:B0-----:R-:W-:Y:S01]  /*0bc0*/  FMUL.FTZ R77, R49, R52 ;  /* 0x00000034314d7220 */ /* 0x001fe20000410000 */
[----:B------:R-:W-:Y:S01]  /*0bd0*/  FADD.FTZ R21, R21, R49 ;  /* 0x0000003115157221 */ /* 0x000fe20000010000 */
[----:B------:R-:W-:Y:S01]  /*0be0*/  FFMA.FTZ R9, R49, R74, R9 ;  /* 0x0000004a31097223 */ /* 0x000fe20000010009 */
[----:B------:R-:W-:Y:S01]  /*0bf0*/  FADD.FTZ R48, R91, R68 ;  /* 0x000000445b307221 */ /* 0x000fe20000010000 */
[----:B------:R-:W-:Y:S01]  /*0c00*/  FFMA.FTZ R49, R67, R68, R96 ;  /* 0x0000004443317223 */ /* 0x000fe20000010060 */
[----:B------:R-:W-:Y:S01]  /*0c10*/  FMUL.FTZ R76, R50, R53 ;  /* 0x00000035324c7220 */ /* 0x000fe20000410000 */
[----:B------:R-:W-:-:S02]  /*0c20*/  HADD2.F32 R52, -RZ, R89.H1_H1 ;  /* 0x30000059ff347230 */ /* 0x000fc40000004100 */
[----:B------:R-:W-:Y:S01]  /*0c30*/  FMUL.FTZ R79, R54, UR16 ;  /* 0x00000010364f7c20 */ /* 0x000fe20008410000 */
        /* <DEDUP_REMOVED lines=13> */
.L_x_3085:
[----:B------:R-:W-:Y:S05]  /*0d10*/  BSYNC.RECONVERGENT B0 ;  /* 0x0000000000007941 */ /* 0x000fea0003800200 */
.L_x_3084:
        /* <DEDUP_REMOVED lines=53> */
.L_x_3087:
[----:B------:R-:W-:Y:S05]  /*1070*/  BSYNC.RECONVERGENT B0 ;  /* 0x0000000000007941 */ /* 0x000fea0003800200 */
.L_x_3086:
        /* <DEDUP_REMOVED lines=32> */
.L_x_3089:
[----:B------:R-:W-:Y:S05]  /*1280*/  BSYNC.RECONVERGENT B0 ;  /* 0x0000000000007941 */ /* 0x000fea0003800200 */
.L_x_3088:
[----:B------:R-:W1:Y:S08]  /*1290*/  S2UR UR6, SR_CgaCtaId ;  /* 0x00000000000679c3 */ /* 0x000e700000008800 */
[----:B------:R-:W-:Y:S01]  /*12a0*/  BAR.SYNC.DEFER_BLOCKING 0x0 ;  /* 0x0000000000007b1d */ /* 0x000fe20000010000 */
[----:B------:R-:W-:Y:S01]  /*12b0*/  ISETP.GE.U32.AND P1, PT, R61, 0x80, PT ;  /* 0x000000803d00780c */ /* 0x000fe20003f26070 */
[----:B------:R-:W-:-:S02]  /*12c0*/  UISETP.NE.AND UP2, UPT, UR22, URZ, UPT ;  /* 0x000000ff1600728c */ /* 0x000fc4000bf45270 */
[----:B------:R-:W-:Y:S02]  /*12d0*/  UIADD3 UR4, UPT, UPT, UR4, UR24, URZ ;  /* 0x0000001804047290 */ /* 0x000fe4000fffe0ff */
[----:B------:R-:W-:Y:S01]  /*12e0*/  UMOV UR5, 0x400 ;  /* 0x0000040000057882 */ /* 0x000fe20000000000 */
[----:B------:R-:W-:Y:S01]  /*12f0*/  BSSY.RECONVERGENT B0, `(.L_x_3090) ;  /* 0x0000129000007945 */ /* 0x000fe20003800200 */
[----:B------:R-:W-:Y:S01]  /*1300*/  PLOP3.LUT P0, PT, PT, PT, UP2, 0x40, 0x4 ;  /* 0x000000000004781c */ /* 0x000fe20003f0e828 */
[----:B------:R-:W-:Y:S02]  /*1310*/  UISETP.GE.AND UP3, UPT, UR4, UR25, UPT ;  /* 0x000000190400728c */ /* 0x000fe4000bf66270 */
        /* <DEDUP_REMOVED lines=18> */
[----:B------:R-:W-:Y:S01]  /*1440*/  FSEL R92, R49, RZ, P0 ;  /* 0x000000ff315c7208 */ /* 0x000fe20000000000 */
        /* <DEDUP_REMOVED lines=27> */
[C---:B------:R-:W-:Y:S01]  /*1600*/  LOP3.LUT P4, RZ, R58.reuse, 0xff00, RZ, 0xc0, !PT ;  /* 0x0000ff003aff7812 */ /* 0x040fe2000788c0ff */
[----:B------:R-:W-:Y:S01]  /*1610*/  FMUL.FTZ R51, R51, UR28 ;  /* 0x0000001c33337c20 */ /* 0x000fe20008410000 */
[----:B------:R-:W-:Y:S01]  /*1620*/  LOP3.LUT P5, RZ, R58, 0xff0000, RZ, 0xc0, !PT ;  /* 0x00ff00003aff7812 */ /* 0x000fe200078ac0ff */
[----:B------:R-:W-:Y:S01]  /*1630*/  FMUL.FTZ R52, R52, UR28 ;  /* 0x0000001c34347c20 */ /* 0x000fe20008410000 */
[----:B------:R-:W-:-:S02]  /*1640*/  ISETP.GE.U32.AND P6, PT, R58, 0x1000000, PT ;  /* 0x010000003a00780c */ /* 0x000fc40003fc6070 */
[----:B------:R-:W-:Y:S02]  /*1650*/  SEL R48, R49, RZ, P0 ;  /* 0x000000ff31307207 */ /* 0x000fe40000000000 */
[----:B------:R-:W-:Y:S02]  /*1660*/  SEL R49, R50, RZ, P4 ;  /* 0x000000ff32317207 */ /* 0x000fe40002000000 */
[----:B------:R-:W-:Y:S02]  /*1670*/  SEL R50, R51, RZ, P5 ;  /* 0x000000ff33327207 */ /* 0x000fe40002800000 */
[----:B------:R-:W-:Y:S01]  /*1680*/  SEL R51, R52, RZ, P6 ;  /* 0x000000ff34337207 */ /* 0x000fe20003000000 */
[----:B------:R-:W-:Y:S06]  /*1690*/  BRA `(.L_x_3095) ;  /* 0x0000000c00807947 */ /* 0x000fec0003800000 */
.L_x_3094:
        /* <DEDUP_REMOVED lines=20> */
[----:B------:R-:W-:Y:S02]  /*17e0*/  SEL R48, R48, RZ, P0 ;  /* 0x000000ff30307207 */ /* 0x000fe40000000000 */
[----:B------:R-:W-:Y:S02]  /*17f0*/  SEL R49, R49, RZ, P4 ;  /* 0x000000ff31317207 */ /* 0x000fe40002000000 */
[----:B------:R-:W-:-:S02]  /*1800*/  SEL R50, R50, RZ, P5 ;  /* 0x000000ff32327207 */ /* 0x000fc40002800000 */
[----:B------:R-:W-:Y:S01]  /*1810*/  SEL R51, R51, RZ, P6 ;  /* 0x000000ff33337207 */ /* 0x000fe20003000000 */
[----:B------:R-:W-:Y:S06]  /*1820*/  BRA `(.L_x_3095) ;  /* 0x0000000c001c7947 */ /* 0x000fec0003800000 */
.L_x_3093:
        /* <DEDUP_REMOVED lines=30> */
.L_x_3096:
        /* <DEDUP_REMOVED lines=25> */
.L_x_3092:
        /* <DEDUP_REMOVED lines=21> */
[----:B------:R-:W-:Y:S01]  /*1cf0*/  FMUL.FTZ R46, R44, UR28 ;  /* 0x0000001c2c2e7c20 */ /* 0x000fe20008410000 */
[----:B------:R-:W-:Y:S01]  /*1d00*/  FMUL.FTZ R47, R47, UR16 ;  /* 0x000000102f2f7c20 */ /* 0x000fe20008410000 */
[----:B------:R-:W-:-:S02]  /*1d10*/  LOP3.LUT P5, RZ, R59, 0xff00, RZ, 0xc0, !PT ;  /* 0x0000ff003bff7812 */ /* 0x000fc400078ac0ff */
[----:B------:R-:W-:Y:S01]  /*1d20*/  SEL R48, R45, RZ, P0 ;  /* 0x000000ff2d307207 */ /* 0x000fe20000000000 */
[----:B------:R-:W-:Y:S01]  /*1d30*/  FMUL.FTZ R47, R47, UR28 ;  /* 0x0000001c2f2f7c20 */ /* 0x000fe20008410000 */
[----:B------:R-:W-:Y:S01]  /*1d40*/  SEL R44, R45, RZ, P4 ;  /* 0x000000ff2d2c7207 */ /* 0x000fe20002000000 */
[----:B------:R-:W-:Y:S01]  /*1d50*/  FADD.FTZ R45, R82, -R49 ;  /* 0x80000031522d7221 */ /* 0x000fe20000010000 */
[----:B------:R-:W-:Y:S02]  /*1d60*/  LOP3.LUT P0, RZ, R58, 0xff0000, RZ, 0xc0, !PT ;  /* 0x00ff00003aff7812 */ /* 0x000fe4000780c0ff */
[----:B------:R-:W-:Y:S01]  /*1d70*/  LOP3.LUT P4, RZ, R59, 0xff0000, RZ, 0xc0, !PT ;  /* 0x00ff00003bff7812 */ /* 0x000fe2000788c0ff */
[----:B------:R-:W-:Y:S01]  /*1d80*/  FMUL.FTZ R50, R45, UR16 ;  /* 0x000000102d327c20 */ /* 0x000fe20008410000 */
[C---:B------:R-:W-:Y:S02]  /*1d90*/  SEL R49, R46.reuse, RZ, P6 ;  /* 0x000000ff2e317207 */ /* 0x040fe40003000000 */
[----:B------:R-:W-:Y:S01]  /*1da0*/  SEL R45, R46, RZ, P5 ;  /* 0x000000ff2e2d7207 */ /* 0x000fe20002800000 */
[----:B------:R-:W-:Y:S01]  /*1db0*/  FMUL.FTZ R52, R50, UR28 ;  /* 0x0000001c32347c20 */ /* 0x000fe20008410000 */
[----:B------:R-:W-:-:S02]  /*1dc0*/  ISETP.GE.U32.AND P6, PT, R58, 0x1000000, PT ;  /* 0x010000003a00780c */ /* 0x000fc40003fc6070 */
[----:B------:R-:W-:Y:S02]  /*1dd0*/  ISETP.GE.U32.AND P5, PT, R59, 0x1000000, PT ;  /* 0x010000003b00780c */ /* 0x000fe40003fa6070 */
[C---:B------:R-:W-:Y:S02]  /*1de0*/  SEL R50, R47.reuse, RZ, P0 ;  /* 0x000000ff2f327207 */ /* 0x040fe40000000000 */
[----:B------:R-:W-:Y:S02]  /*1df0*/  SEL R46, R47, RZ, P4 ;  /* 0x000000ff2f2e7207 */ /* 0x000fe40002000000 */
[C---:B------:R-:W-:Y:S02]  /*1e00*/  SEL R51, R52.reuse, RZ, P6 ;  /* 0x000000ff34337207 */ /* 0x040fe40003000000 */
[----:B------:R-:W-:Y:S01]  /*1e10*/  SEL R47, R52, RZ, P5 ;  /* 0x000000ff342f7207 */ /* 0x000fe20002800000 */
[----:B------:R-:W-:Y:S06]  /*1e20*/  BRA `(.L_x_3095) ;  /* 0x00000004009c7947 */ /* 0x000fec0003800000 */
.L_x_3098:
        /* <DEDUP_REMOVED lines=16> */
[C---:B------:R-:W-:Y:S01]  /*1f30*/  LOP3.LUT P6, RZ, R59.reuse, 0xff, RZ, 0xc0, !PT ;  /* 0x000000ff3bff7812 */ /* 0x040fe200078cc0ff */
[----:B------:R-:W-:Y:S01]  /*1f40*/  FMUL.FTZ R46, R42, UR28 ;  /* 0x0000001c2a2e7c20 */ /* 0x000fe20008410000 */
[----:B------:R-:W-:Y:S01]  /*1f50*/  LOP3.LUT P4, RZ, R59, 0xff00, RZ, 0xc0, !PT ;  /* 0x0000ff003bff7812 */ /* 0x000fe2000788c0ff */
[----:B------:R-:W-:Y:S01]  /*1f60*/  FMUL.FTZ R47, R43, UR28 ;  /* 0x0000001c2b2f7c20 */ /* 0x000fe20008410000 */
[----:B------:R-:W-:-:S02]  /*1f70*/  SEL R48, R44, RZ, P5 ;  /* 0x000000ff2c307207 */ /* 0x000fc40002800000 */
[C---:B------:R-:W-:Y:S02]  /*1f80*/  SEL R49, R45.reuse, RZ, P0 ;  /* 0x000000ff2d317207 */ /* 0x040fe40000000000 */
[----:B------:R-:W-:Y:S02]  /*1f90*/  LOP3.LUT P5, RZ, R58, 0xff0000, RZ, 0xc0, !PT ;  /* 0x00ff00003aff7812 */ /* 0x000fe400078ac0ff */
[----:B------:R-:W-:Y:S02]  /*1fa0*/  SEL R44, R44, RZ, P6 ;  /* 0x000000ff2c2c7207 */ /* 0x000fe40003000000 */
[----:B------:R-:W-:Y:S02]  /*1fb0*/  ISETP.GE.U32.AND P0, PT, R58, 0x1000000, PT ;  /* 0x010000003a00780c */ /* 0x000fe40003f06070 */
[----:B------:R-:W-:Y:S02]  /*1fc0*/  SEL R45, R45, RZ, P4 ;  /* 0x000000ff2d2d7207 */ /* 0x000fe40002000000 */
[----:B------:R-:W-:-:S02]  /*1fd0*/  LOP3.LUT P6, RZ, R59, 0xff0000, RZ, 0xc0, !PT ;  /* 0x00ff00003bff7812 */ /* 0x000fc400078cc0ff */
[----:B------:R-:W-:Y:S02]  /*1fe0*/  ISETP.GE.U32.AND P4, PT, R59, 0x1000000, PT ;  /* 0x010000003b00780c */ /* 0x000fe40003f86070 */
[C---:B------:R-:W-:Y:S02]  /*1ff0*/  SEL R50, R46.reuse, RZ, P5 ;  /* 0x000000ff2e327207 */ /* 0x040fe40002800000 */
[C---:B------:R-:W-:Y:S02]  /*2000*/  SEL R51, R47.reuse, RZ, P0 ;  /* 0x000000ff2f337207 */ /* 0x040fe40000000000 */
[----:B------:R-:W-:Y:S02]  /*2010*/  SEL R46, R46, RZ, P6 ;  /* 0x000000ff2e2e7207 */ /* 0x000fe40003000000 */
[----:B------:R-:W-:Y:S01]  /*2020*/  SEL R47, R47, RZ, P4 ;  /* 0x000000ff2f2f7207 */ /* 0x000fe20002000000 */
[----:B------:R-:W-:Y:S06]  /*2030*/  BRA `(.L_x_3095) ;  /* 0x0000000400187947 */ /* 0x000fec0003800000 */
.L_x_3097:
        /* <DEDUP_REMOVED lines=18> */
[C---:B------:R-:W-:Y:S01]  /*2160*/  LOP3.LUT P6, RZ, R59.reuse, 0xff, RZ, 0xc0, !PT ;  /* 0x000000ff3bff7812 */ /* 0x040fe200078cc0ff */
[----:B------:R-:W-:Y:S01]  /*2170*/  FMUL.FTZ R46, R44, UR28 ;  /* 0x0000001c2c2e7c20 */ /* 0x000fe20008410000 */
[----:B------:R-:W-:Y:S01]  /*2180*/  LOP3.LUT P0, RZ, R58, 0xff00, RZ, 0xc0, !PT ;  /* 0x0000ff003aff7812 */ /* 0x000fe2000780c0ff */
[----:B------:R-:W-:Y:S01]  /*2190*/  FFMA.FTZ R50, R50, UR16, R31 ;  /* 0x0000001032327c23 */ /* 0x000fe2000801001f */
[----:B------:R-:W-:Y:S01]  /*21a0*/  LOP3.LUT P4, RZ, R59, 0xff00, RZ, 0xc0, !PT ;  /* 0x0000ff003bff7812 */ /* 0x000fe2000788c0ff */
[----:B------:R-:W-:Y:S01]  /*21b0*/  FMUL.FTZ R47, R47, UR28 ;  /* 0x0000001c2f2f7c20 */ /* 0x000fe20008410000 */
[C---:B------:R-:W-:Y:S01]  /*21c0*/  SEL R48, R45.reuse, RZ, P5 ;  /* 0x000000ff2d307207 */ /* 0x040fe20002800000 */
[----:B------:R-:W-:Y:S01]  /*21d0*/  FMUL.FTZ R52, R50, UR28 ;  /* 0x0000001c32347c20 */ /* 0x000fe20008410000 */
[----:B------:R-:W-:-:S02]  /*21e0*/  SEL R44, R45, RZ, P6 ;  /* 0x000000ff2d2c7207 */ /* 0x000fc40003000000 */
[----:B------:R-:W-:Y:S02]  /*21f0*/  LOP3.LUT P5, RZ, R58, 0xff0000, RZ, 0xc0, !PT ;  /* 0x00ff00003aff7812 */ /* 0x000fe400078ac0ff */
[C---:B------:R-:W-:Y:S02]  /*2200*/  LOP3.LUT P6, RZ, R59.reuse, 0xff0000, RZ, 0xc0, !PT ;  /* 0x00ff00003bff7812 */ /* 0x040fe400078cc0ff */
[C---:B------:R-:W-:Y:S02]  /*2210*/  SEL R49, R46.reuse, RZ, P0 ;  /* 0x000000ff2e317207 */ /* 0x040fe40000000000 */
[----:B------:R-:W-:Y:S02]  /*2220*/  SEL R45, R46, RZ, P4 ;  /* 0x000000ff2e2d7207 */ /* 0x000fe40002000000 */
[----:B------:R-:W-:Y:S02]  /*2230*/  ISETP.GE.U32.AND P0, PT, R58, 0x1000000, PT ;  /* 0x010000003a00780c */ /* 0x000fe40003f06070 */
[----:B------:R-:W-:-:S02]  /*2240*/  ISETP.GE.U32.AND P4, PT, R59, 0x1000000, PT ;  /* 0x010000003b00780c */ /* 0x000fc40003f86070 */
[C---:B------:R-:W-:Y:S02]  /*2250*/  SEL R50, R47.reuse, RZ, P5 ;  /* 0x000000ff2f327207 */ /* 0x040fe40002800000 */
[----:B------:R-:W-:Y:S02]  /*2260*/  SEL R46, R47, RZ, P6 ;  /* 0x000000ff2f2e7207 */ /* 0x000fe40003000000 */
[C---:B------:R-:W-:Y:S02]  /*2270*/  SEL R51, R52.reuse, RZ, P0 ;  /* 0x000000ff34337207 */ /* 0x040fe40000000000 */
[----:B------:R-:W-:Y:S01]  /*2280*/  SEL R47, R52, RZ, P4 ;  /* 0x000000ff342f7207 */ /* 0x000fe20002000000 */
[----:B------:R-:W-:Y:S06]  /*2290*/  BRA `(.L_x_3095) ;  /* 0x0000000000807947 */ /* 0x000fec0003800000 */
.L_x_3099:
        /* <DEDUP_REMOVED lines=31> */
[----:B------:R-:W-:-:S07]  /*2490*/  SEL R47, R47, RZ, P4 ;  /* 0x000000ff2f2f7207 */ /* 0x000fce0002000000 */
.L_x_3095:
        /* <DEDUP_REMOVED lines=14> */
.L_x_3091:
[----:B------:R-:W-:Y:S05]  /*2580*/  BSYNC.RECONVERGENT B0 ;  /* 0x0000000000007941 */ /* 0x000fea0003800200 */
.L_x_3090:
        /* <DEDUP_REMOVED lines=9> */
[----:B------:R-:W-:-:S09]  /*2620*/  UISETP.NE.AND.EX UP0, UPT, UR11, URZ, UPT, UP0 ;  /* 0x000000ff0b00728c */ /* 0x000fd2000bf05300 */
[----:B------:R-:W-:Y:S05]  /*2630*/  BRA.U !UP0, `(.L_x_3104) ;  /* 0x0000000108847547 */ /* 0x000fea000b800000 */
[--C-:B0-----:R-:W-:Y:S01]  /*2640*/  FFMA.FTZ R41, R67, UR9, R92.reuse ;  /* 0x0000000943297c23 */ /* 0x101fe2000801005c */
[--C-:B------:R-:W-:Y:S01]  /*2650*/  FFMA.FTZ R42, R74, UR9, R92.reuse ;  /* 0x000000094a2a7c23 */ /* 0x100fe2000801005c */
[----:B------:R-:W-:Y:S01]  /*2660*/  FFMA.FTZ R46, R86, UR9, R92 ;  /* 0x00000009562e7c23 */ /* 0x000fe2000801005c */
[----:B-----5:R-:W-:Y:S01]  /*2670*/  LOP3.LUT P5, RZ, R0, 0xff, RZ, 0xc0, !PT ;  /* 0x000000ff00ff7812 */ /* 0x020fe200078ac0ff */
[----:B------:R-:W-:Y:S01]  /*2680*/  FADD.FTZ R41, R68, -R41 ;  /* 0x8000002944297221 */ /* 0x000fe20000010000 */
[----:B------:R-:W-:Y:S01]  /*2690*/  FADD.FTZ R42, R77, -R42 ;  /* 0x8000002a4d2a7221 */ /* 0x000fe20000010000 */
[----:B------:R-:W-:Y:S01]  /*26a0*/  LOP3.LUT P4, RZ, R2, 0xff, RZ, 0xc0, !PT ;  /* 0x000000ff02ff7812 */ /* 0x000fe2000788c0ff */
[----:B------:R-:W-:Y:S01]  /*26b0*/  FADD.FTZ R50, R85, -R46 ;  /* 0x8000002e55327221 */ /* 0x000fe20000010000 */
[----:B------:R-:W-:Y:S01]  /*26c0*/  FFMA.FTZ R40, R41, UR16, R32 ;  /* 0x0000001029287c23 */ /* 0x000fe20008010020 */
[----:B------:R-:W-:Y:S01]  /*26d0*/  FFMA.FTZ R41, R79, UR9, R92 ;  /* 0x000000094f297c23 */ /* 0x000fe2000801005c */
[----:B------:R-:W-:-:S02]  /*26e0*/  LOP3.LUT P6, RZ, R0, 0xff00, RZ, 0xc0, !PT ;  /* 0x0000ff0000ff7812 */ /* 0x000fc400078cc0ff */
[----:B------:R-:W-:Y:S01]  /*26f0*/  FMUL.FTZ R44, R40, UR28 ;  /* 0x0000001c282c7c20 */ /* 0x000fe20008410000 */
[----:B------:R-:W-:Y:S01]  /*2700*/  FADD.FTZ R43, R76, -R41 ;  /* 0x800000294c2b7221 */ /* 0x000fe20000010000 */
[----:B------:R-:W-:-:S03]  /*2710*/  FFMA.FTZ R41, R42, UR16, R33 ;  /* 0x000000102a297c23 */ /* 0x000fc60008010021 */
[----:B------:R-:W-:Y:S01]  /*2720*/  FFMA.FTZ R42, R43, UR16, R34 ;  /* 0x000000102b2a7c23 */ /* 0x000fe20008010022 */
[----:B------:R-:W-:Y:S01]  /*2730*/  FMUL.FTZ R45, R41, UR28 ;  /* 0x0000001c292d7c20 */ /* 0x000fe20008410000 */
[----:B------:R-:W-:Y:S01]  /*2740*/  SEL R48, R44, RZ, P5 ;  /* 0x000000ff2c307207 */ /* 0x000fe20002800000 */
[----:B------:R-:W-:Y:S01]  /*2750*/  FFMA.FTZ R43, R50, UR16, R35 ;  /* 0x00000010322b7c23 */ /* 0x000fe20008010023 */
[----:B------:R-:W-:Y:S01]  /*2760*/  LOP3.LUT P5, RZ, R2, 0xff00, RZ, 0xc0, !PT ;  /* 0x0000ff0002ff7812 */ /* 0x000fe200078ac0ff */
[----:B------:R-:W-:Y:S01]  /*2770*/  FMUL.FTZ R46, R42, UR28 ;  /* 0x0000001c2a2e7c20 */ /* 0x000fe20008410000 */
[----:B------:R-:W-:Y:S01]  /*2780*/  SEL R44, R44, RZ, P4 ;  /* 0x000000ff2c2c7207 */ /* 0x000fe20002000000 */
[----:B------:R-:W-:Y:S01]  /*2790*/  FMUL.FTZ R47, R43, UR28 ;  /* 0x0000001c2b2f7c20 */ /* 0x000fe20008410000 */
[----:B------:R-:W-:Y:S02]  /*27a0*/  LOP3.LUT P4, RZ, R0, 0xff0000, RZ, 0xc0, !PT ;  /* 0x00ff000000ff7812 */ /* 0x000fe4000788c0ff */
[----:B------:R-:W-:-:S02]  /*27b0*/  SEL R49, R45, RZ, P6 ;  /* 0x000000ff2d317207 */ /* 0x000fc40003000000 */
[----:B------:R-:W-:Y:S02]  /*27c0*/  SEL R45, R45, RZ, P5 ;  /* 0x000000ff2d2d7207 */ /* 0x000fe40002800000 */
[----:B------:R-:W-:Y:S02]  /*27d0*/  ISETP.GE.U32.AND P5, PT, R0, 0x1000000, PT ;  /* 0x010000000000780c */ /* 0x000fe40003fa6070 */
[----:B------:R-:W-:Y:S02]  /*27e0*/  SEL R50, R46, RZ, P4 ;  /* 0x000000ff2e327207 */ /* 0x000fe40002000000 */
[C---:B------:R-:W-:Y:S02]  /*27f0*/  LOP3.LUT P6, RZ, R2.reuse, 0xff0000, RZ, 0xc0, !PT ;  /* 0x00ff000002ff7812 */ /* 0x040fe400078cc0ff */
[----:B------:R-:W-:Y:S02]  /*2800*/  ISETP.GE.U32.AND P4, PT, R2, 0x1000000, PT ;  /* 0x010000000200780c */ /* 0x000fe40003f86070 */
[----:B------:R-:W-:-:S02]  /*2810*/  SEL R51, R47, RZ, P5 ;  /* 0x000000ff2f337207 */ /* 0x000fc40002800000 */
[----:B------:R-:W-:Y:S02]  /*2820*/  SEL R46, R46, RZ, P6 ;  /* 0x000000ff2e2e7207 */ /* 0x000fe40003000000 */
[----:B------:R-:W-:Y:S01]  /*2830*/  SEL R47, R47, RZ, P4 ;  /* 0x000000ff2f2f7207 */ /* 0x000fe20002000000 */
[----:B------:R-:W-:Y:S06]  /*2840*/  BRA `(.L_x_3105) ;  /* 0x0000000c00487947 */ /* 0x000fec0003800000 */
.L_x_3104:
[--C-:B0-----:R-:W-:Y:S01]  /*2850*/  FFMA.FTZ R45, R67, UR9, R92.reuse ;  /* 0x00000009432d7c23 */ /* 0x101fe2000801005c */
[--C-:B------:R-:W-:Y:S01]  /*2860*/  FFMA.FTZ R44, R74, UR9, R92.reuse ;  /* 0x000000094a2c7c23 */ /* 0x100fe2000801005c */
[--C-:B------:R-:W-:Y:S01]  /*2870*/  FFMA.FTZ R47, R79, UR9, R92.reuse ;  /* 0x000000094f2f7c23 */ /* 0x100fe2000801005c */
[----:B------:R-:W-:Y:S01]  /*2880*/  FFMA.FTZ R50, R86, UR9, R92 ;  /* 0x0000000956327c23 */ /* 0x000fe2000801005c */
[----:B------:R-:W-:Y:S01]  /*2890*/  FADD.FTZ R45, R68, -R45 ;  /* 0x8000002d442d7221 */ /* 0x000fe20000010000 */
[----:B------:R-:W-:Y:S01]  /*28a0*/  FADD.FTZ R44, R77, -R44 ;  /* 0x8000002c4d2c7221 */ /* 0x000fe20000010000 */
[----:B------:R-:W-:Y:S01]  /*28b0*/  FADD.FTZ R47, R76, -R47 ;  /* 0x8000002f4c2f7221 */ /* 0x000fe20000010000 */
[----:B-----5:R-:W-:Y:S01]  /*28c0*/  LOP3.LUT P5, RZ, R0, 0xff, RZ, 0xc0, !PT ;  /* 0x000000ff00ff7812 */ /* 0x020fe200078ac0ff */
[----:B------:R-:W-:Y:S01]  /*28d0*/  FFMA.FTZ R45, R45, UR16, R32 ;  /* 0x000000102d2d7c23 */ /* 0x000fe20008010020 */
[----:B------:R-:W-:Y:S01]  /*28e0*/  FFMA.FTZ R44, R44, UR16, R33 ;  /* 0x000000102c2c7c23 */ /* 0x000fe20008010021 */
[----:B------:R-:W-:Y:S01]  /*28f0*/  LOP3.LUT P4, RZ, R2, 0xff, RZ, 0xc0, !PT ;  /* 0x000000ff02ff7812 */ /* 0x000fe2000788c0ff */
[----:B------:R-:W-:Y:S01]  /*2900*/  FFMA.FTZ R47, R47, UR16, R34 ;  /* 0x000000102f2f7c23 */ /* 0x000fe20008010022 */
[----:B------:R-:W-:Y:S01]  /*2910*/  FMUL.FTZ R45, R45, UR28 ;  /* 0x0000001c2d2d7c20 */ /* 0x000fe20008410000 */
[----:B------:R-:W-:Y:S01]  /*2920*/  FADD.FTZ R50, R85, -R50 ;  /* 0x8000003255327221 */ /* 0x000fe20000010000 */
[----:B------:R-:W-:Y:S01]  /*2930*/  FMUL.FTZ R46, R44, UR28 ;  /* 0x0000001c2c2e7c20 */ /* 0x000fe20008410000 */
[----:B------:R-:W-:Y:S01]  /*2940*/  LOP3.LUT P6, RZ, R0, 0xff00, RZ, 0xc0, !PT ;  /* 0x0000ff0000ff7812 */ /* 0x000fe200078cc0ff */
[----:B------:R-:W-:Y:S01]  /*2950*/  FMUL.FTZ R47, R47, UR28 ;  /* 0x0000001c2f2f7c20 */ /* 0x000fe20008410000 */
[C---:B------:R-:W-:Y:S01]  /*2960*/  SEL R48, R45.reuse, RZ, P5 ;  /* 0x000000ff2d307207 */ /* 0x040fe20002800000 */
[----:B------:R-:W-:Y:S01]  /*2970*/  FFMA.FTZ R51, R50, UR16, R35 ;  /* 0x0000001032337c23 */ /* 0x000fe20008010023 */
[----:B------:R-:W-:-:S02]  /*2980*/  SEL R44, R45, RZ, P4 ;  /* 0x000000ff2d2c7207 */ /* 0x000fc40002000000 */
[----:B------:R-:W-:Y:S01]  /*2990*/  LOP3.LUT P5, RZ, R2, 0xff00, RZ, 0xc0, !PT ;  /* 0x0000ff0002ff7812 */ /* 0x000fe200078ac0ff */
[----:B------:R-:W-:Y:S01]  /*29a0*/  FMUL.FTZ R52, R51, UR28 ;  /* 0x0000001c33347c20 */ /* 0x000fe20008410000 */
[----:B------:R-:W-:Y:S02]  /*29b0*/  LOP3.LUT P4, RZ, R0, 0xff0000, RZ, 0xc0, !PT ;  /* 0x00ff000000ff7812 */ /* 0x000fe4000788c0ff */
[----:B------:R-:W-:Y:S02]  /*29c0*/  SEL R49, R46, RZ, P6 ;  /* 0x000000ff2e317207 */ /* 0x000fe40003000000 */
[----:B------:R-:W-:Y:S02]  /*29d0*/  LOP3.LUT P6, RZ, R2, 0xff0000, RZ, 0xc0, !PT ;  /* 0x00ff000002ff7812 */ /* 0x000fe400078cc0ff */
[----:B------:R-:W-:Y:S02]  /*29e0*/  SEL R45, R46, RZ, P5 ;  /* 0x000000ff2e2d7207 */ /* 0x000fe40002800000 */
[----:B------:R-:W-:-:S02]  /*29f0*/  SEL R50, R47, RZ, P4 ;  /* 0x000000ff2f327207 */ /* 0x000fc40002000000 */
[----:B------:R-:W-:Y:S02]  /*2a00*/  ISETP.GE.U32.AND P5, PT, R0, 0x1000000, PT ;  /* 0x010000000000780c */ /* 0x000fe40003fa6070 */
[----:B------:R-:W-:Y:S02]  /*2a10*/  ISETP.GE.U32.AND P4, PT, R2, 0x1000000, PT ;  /* 0x010000000200780c */ /* 0x000fe40003f86070 */
[----:B------:R-:W-:Y:S02]  /*2a20*/  SEL R46, R47, RZ, P6 ;  /* 0x000000ff2f2e7207 */ /* 0x000fe40003000000 */
[C---:B------:R-:W-:Y:S02]  /*2a30*/  SEL R51, R52.reuse, RZ, P5 ;  /* 0x000000ff34337207 */ /* 0x040fe40002800000 */
[----:B------:R-:W-:Y:S01]  /*2a40*/  SEL R47, R52, RZ, P4 ;  /* 0x000000ff342f7207 */ /* 0x000fe20002000000 */
[----:B------:R-:W-:Y:S06]  /*2a50*/  BRA `(.L_x_3105) ;  /* 0x0000000800c47947 */ /* 0x000fec0003800000 */
.L_x_3103:
        /* <DEDUP_REMOVED lines=9> */
[----:B------:R-:W-:Y:S02]  /*2af0*/  LOP3.LUT P4, RZ, R2, 0xff, RZ, 0xc0, !PT ;  /* 0x000000ff02ff7812 */ /* 0x000fe4000788c0ff */
[----:B------:R-:W-:Y:S01]  /*2b00*/  FMUL.FTZ R40, R41, UR16 ;  /* 0x0000001029287c20 */ /* 0x000fe20008410000 */
[----:B------:R-:W-:Y:S01]  /*2b10*/  FFMA.FTZ R41, R79, UR9, R92 ;  /* 0x000000094f297c23 */ /* 0x000fe2000801005c */
[----:B------:R-:W-:-:S02]  /*2b20*/  LOP3.LUT P6, RZ, R0, 0xff00, RZ, 0xc0, !PT ;  /* 0x0000ff0000ff7812 */ /* 0x000fc400078cc0ff */
[----:B------:R-:W-:Y:S01]  /*2b30*/  FMUL.FTZ R44, R40, UR28 ;  /* 0x0000001c282c7c20 */ /* 0x000fe20008410000 */
[----:B------:R-:W-:Y:S01]  /*2b40*/  FADD.FTZ R43, R76, -R41 ;  /* 0x800000294c2b7221 */ /* 0x000fe20000010000 */
[----:B------:R-:W-:-:S03]  /*2b50*/  FMUL.FTZ R41, R42, UR16 ;  /* 0x000000102a297c20 */ /* 0x000fc60008410000 */
[----:B------:R-:W-:Y:S01]  /*2b60*/  FMUL.FTZ R42, R43, UR16 ;  /* 0x000000102b2a7c20 */ /* 0x000fe20008410000 */
[----:B------:R-:W-:Y:S01]  /*2b70*/  FADD.FTZ R43, R85, -R46 ;  /* 0x8000002e552b7221 */ /* 0x000fe20000010000 */
[----:B------:R-:W-:Y:S01]  /*2b80*/  FMUL.FTZ R45, R41, UR28 ;  /* 0x0000001c292d7c20 */ /* 0x000fe20008410000 */
[----:B------:R-:W-:Y:S01]  /*2b90*/  SEL R48, R44, RZ, P5 ;  /* 0x000000ff2c307207 */ /* 0x000fe20002800000 */
[----:B------:R-:W-:Y:S01]  /*2ba0*/  FMUL.FTZ R46, R42, UR28 ;  /* 0x0000001c2a2e7c20 */ /* 0x000fe20008410000 */
[----:B------:R-:W-:Y:S01]  /*2bb0*/  LOP3.LUT P5, RZ, R2, 0xff00, RZ, 0xc0, !PT ;  /* 0x0000ff0002ff7812 */ /* 0x000fe200078ac0ff */
[----:B------:R-:W-:Y:S01]  /*2bc0*/  FMUL.FTZ R43, R43, UR16 ;  /* 0x000000102b2b7c20 */ /* 0x000fe20008410000 */
[----:B------:R-:W-:Y:S02]  /*2bd0*/  SEL R44, R44, RZ, P4 ;  /* 0x000000ff2c2c7207 */ /* 0x000fe40002000000 */
[----:B------:R-:W-:Y:S01]  /*2be0*/  LOP3.LUT P4, RZ, R0, 0xff0000, RZ, 0xc0, !PT ;  /* 0x00ff000000ff7812 */ /* 0x000fe2000788c0ff */
[----:B------:R-:W-:Y:S01]  /*2bf0*/  FMUL.FTZ R47, R43, UR28 ;  /* 0x0000001c2b2f7c20 */ /* 0x000fe20008410000 */
        /* <DEDUP_REMOVED lines=10> */
.L_x_3106:
        /* <DEDUP_REMOVED lines=17> */
[C---:B------:R-:W-:Y:S01]  /*2db0*/  SEL R48, R45.reuse, RZ, P5 ;  /* 0x000000ff2d307207 */ /* 0x040fe20002800000 */
[----:B------:R-:W-:Y:S01]  /*2dc0*/  FMUL.FTZ R51, R50, UR16 ;  /* 0x0000001032337c20 */ /* 0x000fe20008410000 */
        /* <DEDUP_REMOVED lines=14> */
.L_x_3102:
        /* <DEDUP_REMOVED lines=31> */
.L_x_3108:
        /* <DEDUP_REMOVED lines=15> */
[C---:B------:R-:W-:Y:S01]  /*3190*/  LOP3.LUT P5, RZ, R0.reuse, 0xff00, RZ, 0xc0, !PT ;  /* 0x0000ff0000ff7812 */ /* 0x040fe200078ac0ff */
[----:B------:R-:W-:Y:S01]  /*31a0*/  FMUL.FTZ R51, R51, UR28 ;  /* 0x0000001c33337c20 */ /* 0x000fe20008410000 */
[----:B------:R-:W-:Y:S01]  /*31b0*/  LOP3.LUT P4, RZ, R0, 0xff0000, RZ, 0xc0, !PT ;  /* 0x00ff000000ff7812 */ /* 0x000fe2000788c0ff */
[----:B------:R-:W-:Y:S01]  /*31c0*/  FMUL.FTZ R52, R52, UR28 ;  /* 0x0000001c34347c20 */ /* 0x000fe20008410000 */
[----:B------:R-:W-:-:S02]  /*31d0*/  SEL R48, R49, RZ, P6 ;  /* 0x000000ff31307207 */ /* 0x000fc40003000000 */
[----:B------:R-:W-:Y:S02]  /*31e0*/  ISETP.GE.U32.AND P6, PT, R0, 0x1000000, PT ;  /* 0x010000000000780c */ /* 0x000fe40003fc6070 */
[----:B------:R-:W-:Y:S02]  /*31f0*/  SEL R49, R50, RZ, P5 ;  /* 0x000000ff32317207 */ /* 0x000fe40002800000 */
[----:B------:R-:W-:Y:S02]  /*3200*/  SEL R50, R51, RZ, P4 ;  /* 0x000000ff33327207 */ /* 0x000fe40002000000 */
[----:B------:R-:W-:Y:S01]  /*3210*/  SEL R51, R52, RZ, P6 ;  /* 0x000000ff34337207 */ /* 0x000fe20003000000 */
[----:B------:R-:W-:Y:S06]  /*3220*/  BRA `(.L_x_3105) ;  /* 0x0000000000d07947 */ /* 0x000fec0003800000 */
.L_x_3107:
        /* <DEDUP_REMOVED lines=28> */
.L_x_3109:
        /* <DEDUP_REMOVED lines=23> */
[----:B------:R-:W-:-:S07]  /*3560*/  SEL R51, R52, RZ, P6 ;  /* 0x000000ff34337207 */ /* 0x000fce0003000000 */
.L_x_3105:
[----:B------:R-:W0:Y:S01]  /*3570*/  LDC.64 R90, c[0x0][0x468] ;  /* 0x00011a00ff5a7b82 */ /* 0x000e220000000a00 */
[----:B------:R-:W1:Y:S01]  /*3580*/  @UP0 LDCU.64 UR18, c[0x0][0x478] ;  /* 0x00008f00ff1207ac */ /* 0x000e620008000a00 */
[----:B------:R-:W-:Y:S01]  /*3590*/  PLOP3.LUT P4, PT, PT, PT, UP0, 0x80, 0x8 ;  /* 0x000000000008781c */ /* 0x000fe20003f8f008 */
[----:B------:R-:W-:Y:S01]  /*35a0*/  HFMA2 R55, -RZ, RZ, 0, 9.5367431640625e-07 ;  /* 0x00000010ff377431 */ /* 0x000fe200000001ff */
[----:B------:R-:W-:-:S04]  /*35b0*/  PLOP3.LUT P5, PT, PT, PT, UP0, 0x80, 0x8 ;  /* 0x000000000008781c */ /* 0x000fc80003faf008 */
[----:B------:R-:W2:Y:S07]  /*35c0*/  @P0 LDC.64 R52, c[0x0][0x470] ;  /* 0x00011c00ff340b82 */ /* 0x000eae0000000a00 */
[----:B-1----:R-:W-:-:S04]  /*35d0*/  @P4 IMAD.WIDE.U32 R54, R60, R55, UR18 ;  /* 0x000000123c364e25 */ /* 0x002fc8000f8e0037 */
[C---:B0-----:R-:W-:Y:S01]  /*35e0*/  IMAD.WIDE.U32 R90, R60.reuse, 0x10, R90 ;  /* 0x000000103c5a7825 */ /* 0x041fe200078e005a */
[----:B------:R1:W-:Y:S04]  /*35f0*/  @P5 STG.E.128 desc[UR20][R54.64], R40 ;  /* 0x0000002836005986 */ /* 0x0003e8000c101d14 */
[----:B------:R1:W-:Y:S01]  /*3600*/  STG.E.128 desc[UR20][R90.64], R48 ;  /* 0x000000305a007986 */ /* 0x0003e2000c101d14 */
[C---:B--2---:R-:W-:Y:S01]  /*3610*/  @P0 IMAD.WIDE.U32 R52, R60.reuse, 0x10, R52 ;  /* 0x000000103c340825 */ /* 0x044fe200078e0034 */
[----:B------:R-:W-:-:S04]  /*3620*/  IADD3 R60, PT, PT, R60, 0x80, RZ ;  /* 0x000000803c3c7810 */ /* 0x000fc80007ffe0ff */
[----:B------:R1:W-:Y:S03]  /*3630*/  @P0 STG.E.128 desc[UR20][R52.64], R44 ;  /* 0x0000002c34000986 */ /* 0x0003e6000c101d14 */
.L_x_3101:
[----:B------:R-:W-:Y:S05]  /*3640*/  BSYNC.RECONVERGENT B0 ;  /* 0x0000000000007941 */ /* 0x000fea0003800200 */
.L_x_3100:
        /* <DEDUP_REMOVED lines=44> */
.L_x_3114:
[--C-:B01----:R-:W-:Y:S01]  /*3910*/  FFMA.FTZ R45, R69, UR9, R92.reuse ;  /* 0x00000009452d7c23 */ /* 0x103fe2000801005c */
        /* <DEDUP_REMOVED lines=32> */
.L_x_3113:
        /* <DEDUP_REMOVED lines=36> */
.L_x_3116:
        /* <DEDUP_REMOVED lines=33> */
.L_x_3112:
        /* <DEDUP_REMOVED lines=31> */
.L_x_3118:
[--C-:B01----:R-:W-:Y:S01]  /*4160*/  FFMA.FTZ R48, R88, UR9, R92.reuse ;  /* 0x0000000958307c23 */ /* 0x103fe2000801005c */
[--C-:B------:R-:W-:Y:S01]  /*4170*/  FFMA.FTZ R49, R69, UR9, R92.reuse ;  /* 0x0000000945317c23 */ /* 0x100fe2000801005c */
[----:B------:R-:W-:Y:S01]  /*4180*/  FFMA.FTZ R51, R83, UR9, R92 ;  /* 0x0000000953337c23 */ /* 0x000fe2000801005c */
        /* <DEDUP_REMOVED lines=8> */
[----:B------:R-:W-:Y:S01]  /*4210*/  FFMA.FTZ R52, R51, UR16, R38 ;  /* 0x0000001033347c23 */ /* 0x000fe20008010026 */
[----:B------:R-:W-:Y:S01]  /*4220*/  FMUL.FTZ R50, R50, UR28 ;  /* 0x0000001c32327c20 */ /* 0x000fe20008410000 */
[----:B------:R-:W-:Y:S01]  /*4230*/  FFMA.FTZ R48, R48, UR16, R37 ;  /* 0x0000001030307c23 */ /* 0x000fe20008010025 */
[----:B------:R-:W-:Y:S01]  /*4240*/  FMUL.FTZ R49, R49, UR28 ;  /* 0x0000001c31317c20 */ /* 0x000fe20008410000 */
[C---:B------:R-:W-:Y:S01]  /*4250*/  LOP3.LUT P4, RZ, R63.reuse, 0xff, RZ, 0xc0, !PT ;  /* 0x000000ff3fff7812 */ /* 0x040fe2000788c0ff */
[----:B------:R-:W-:Y:S01]  /*4260*/  FMUL.FTZ R52, R52, UR28 ;  /* 0x0000001c34347c20 */ /* 0x000fe20008410000 */
[----:B------:R-:W-:Y:S01]  /*4270*/  SEL R51, R50, RZ, P6 ;  /* 0x000000ff32337207 */ /* 0x000fe20003000000 */
[----:B------:R-:W-:Y:S01]  /*4280*/  FMUL.FTZ R50, R48, UR28 ;  /* 0x0000001c30327c20 */ /* 0x000fe20008410000 */
[----:B------:R-:W-:-:S02]  /*4290*/  LOP3.LUT P5, RZ, R63, 0xff00, RZ, 0xc0, !PT ;  /* 0x0000ff003fff7812 */ /* 0x000fc400078ac0ff */
[----:B------:R-:W-:Y:S02]  /*42a0*/  LOP3.LUT P6, RZ, R63, 0xff0000, RZ, 0xc0, !PT ;  /* 0x00ff00003fff7812 */ /* 0x000fe400078cc0ff */
[----:B------:R-:W-:Y:S02]  /*42b0*/  SEL R48, R49, RZ, P4 ;  /* 0x000000ff31307207 */ /* 0x000fe40002000000 */
[----:B------:R-:W-:Y:S02]  /*42c0*/  SEL R49, R50, RZ, P5 ;  /* 0x000000ff32317207 */ /* 0x000fe40002800000 */
[----:B------:R-:W-:Y:S01]  /*42d0*/  SEL R50, R52, RZ, P6 ;  /* 0x000000ff34327207 */ /* 0x000fe20003000000 */
[----:B------:R-:W-:Y:S06]  /*42e0*/  BRA `(.L_x_3115) ;  /* 0x0000000000d07947 */ /* 0x000fec0003800000 */
.L_x_3117:
        /* <DEDUP_REMOVED lines=8> */
[----:B-----5:R-:W-:Y:S01]  /*4370*/  LOP3.LUT P6, RZ, R63, 0xff, RZ, 0xc0, !PT ;  /* 0x000000ff3fff7812 */ /* 0x020fe200078cc0ff */
[----:B------:R-:W-:Y:S01]  /*4380*/  FADD.FTZ R42, R81, -R42 ;  /* 0x8000002a512a7221 */ /* 0x000fe20000010000 */
[----:B------:R-:W-:Y:S01]  /*4390*/  FADD.FTZ R49, R80, -R43 ;  /* 0x8000002b50317221 */ /* 0x000fe20000010000 */
[----:B------:R-:W-:Y:S01]  /*43a0*/  FMUL.FTZ R40, R41, UR16 ;  /* 0x0000001029287c20 */ /* 0x000fe20008410000 */
[----:B------:R-:W-:Y:S01]  /*43b0*/  FADD.FTZ R41, R87, -R48 ;  /* 0x8000003057297221 */ /* 0x000fe20000010000 */
[----:B------:R-:W-:-:S02]  /*43c0*/  LOP3.LUT P5, RZ, R63, 0xff00, RZ, 0xc0, !PT ;  /* 0x0000ff003fff7812 */ /* 0x000fc400078ac0ff */
[----:B------:R-:W-:Y:S01]  /*43d0*/  FMUL.FTZ R48, R40, UR28 ;  /* 0x0000001c28307c20 */ /* 0x000fe20008410000 */
[----:B------:R-:W-:Y:S01]  /*43e0*/  FMUL.FTZ R43, R41, UR16 ;  /* 0x00000010292b7c20 */ /* 0x000fe20008410000 */
[----:B------:R-:W-:Y:S01]  /*43f0*/  FMUL.FTZ R41, R42, UR16 ;  /* 0x000000102a297c20 */ /* 0x000fe20008410000 */
[----:B------:R-:W-:Y:S01]  /*4400*/  FMUL.FTZ R42, R49, UR16 ;  /* 0x00000010312a7c20 */ /* 0x000fe20008410000 */
[----:B------:R-:W-:Y:S01]  /*4410*/  LOP3.LUT P4, RZ, R63, 0xff0000, RZ, 0xc0, !PT ;  /* 0x00ff00003fff7812 */ /* 0x000fe2000788c0ff */
[----:B------:R-:W-:Y:S01]  /*4420*/  FMUL.FTZ R51, R43, UR28 ;  /* 0x0000001c2b337c20 */ /* 0x000fe20008410000 */
[----:B------:R-:W-:Y:S01]  /*4430*/  SEL R48, R48, RZ, P6 ;  /* 0x000000ff30307207 */ /* 0x000fe20003000000 */
[----:B------:R-:W-:Y:S01]  /*4440*/  FMUL.FTZ R49, R41, UR28 ;  /* 0x0000001c29317c20 */ /* 0x000fe20008410000 */
[----:B------:R-:W-:Y:S01]  /*4450*/  FMUL.FTZ R50, R42, UR28 ;  /* 0x0000001c2a327c20 */ /* 0x000fe20008410000 */
[----:B------:R-:W-:-:S03]  /*4460*/  ISETP.GE.U32.AND P6, PT, R63, 0x1000000, PT ;  /* 0x010000003f00780c */ /* 0x000fc60003fc6070 */
[----:B------:R-:W-:Y:S02]  /*4470*/  SEL R49, R49, RZ, P5 ;  /* 0x000000ff31317207 */ /* 0x000fe40002800000 */
[----:B------:R-:W-:Y:S02]  /*4480*/  SEL R50, R50, RZ, P4 ;  /* 0x000000ff32327207 */ /* 0x000fe40002000000 */
[----:B------:R-:W-:Y:S01]  /*4490*/  SEL R51, R51, RZ, P6 ;  /* 0x000000ff33337207 */ /* 0x000fe20003000000 */
[----:B------:R-:W-:Y:S06]  /*44a0*/  BRA `(.L_x_3115) ;  /* 0x0000000000607947 */ /* 0x000fec0003800000 */
.L_x_3119:
        /* <DEDUP_REMOVED lines=11> */
[----:B------:R-:W-:Y:S01]  /*4560*/  FMUL.FTZ R52, R51, UR16 ;  /* 0x0000001033347c20 */ /* 0x000fe20008410000 */
[----:B------:R-:W-:Y:S01]  /*4570*/  FMUL.FTZ R50, R50, UR28 ;  /* 0x0000001c32327c20 */ /* 0x000fe20008410000 */
[----:B------:R-:W-:Y:S01]  /*4580*/  FMUL.FTZ R48, R48, UR16 ;  /* 0x0000001030307c20 */ /* 0x000fe20008410000 */
        /* <DEDUP_REMOVED lines=9> */
[----:B------:R-:W-:-:S07]  /*4620*/  SEL R50, R52, RZ, P6 ;  /* 0x000000ff34327207 */ /* 0x000fce0003000000 */
.L_x_3115:
[----:B------:R-:W0:Y:S01]  /*4630*/  LDC.64 R90, c[0x0][0x468] ;  /* 0x00011a00ff5a7b82 */ /* 0x000e220000000a00 */
[----:B------:R-:W1:Y:S01]  /*4640*/  @UP0 LDCU.64 UR18, c[0x0][0x478] ;  /* 0x00008f00ff1207ac */ /* 0x000e620008000a00 */
[----:B------:R-:W-:Y:S02]  /*4650*/  PLOP3.LUT P4, PT, PT, PT, UP0, 0x80, 0x8 ;  /* 0x000000000008781c */ /* 0x000fe40003f8f008 */
[----:B------:R-:W-:Y:S02]  /*4660*/  PLOP3.LUT P5, PT, PT, PT, UP0, 0x80, 0x8 ;  /* 0x000000000008781c */ /* 0x000fe40003faf008 */
[----:B------:R-:W-:Y:S02]  /*4670*/  MOV R53, 0x10 ;  /* 0x0000001000357802 */ /* 0x000fe40000000f00 */
[----:B------:R-:W2:Y:S07]  /*4680*/  @P0 LDC.64 R54, c[0x0][0x470] ;  /* 0x00011c00ff360b82 */ /* 0x000eae0000000a00 */
[----:B-1----:R-:W-:-:S04]  /*4690*/  @P4 IMAD.WIDE.U32 R52, R60, R53, UR18 ;  /* 0x000000123c344e25 */ /* 0x002fc8000f8e0035 */
[C---:B0-----:R-:W-:Y:S01]  /*46a0*/  IMAD.WIDE.U32 R90, R60.reuse, 0x10, R90 ;  /* 0x000000103c5a7825 */ /* 0x041fe200078e005a */
[----:B------:R3:W-:Y:S04]  /*46b0*/  @P5 STG.E.128 desc[UR20][R52.64], R40 ;  /* 0x0000002834005986 */ /* 0x0007e8000c101d14 */
[----:B------:R3:W-:Y:S01]  /*46c0*/  STG.E.128 desc[UR20][R90.64], R48 ;  /* 0x000000305a007986 */ /* 0x0007e2000c101d14 */
[----:B--2---:R-:W-:-:S05]  /*46d0*/  @P0 IMAD.WIDE.U32 R54, R60, 0x10, R54 ;  /* 0x000000103c360825 */ /* 0x004fca00078e0036 */
[----:B------:R3:W-:Y:S02]  /*46e0*/  @P0 STG.E.128 desc[UR20][R54.64], R44 ;  /* 0x0000002c36000986 */ /* 0x0007e4000c101d14 */
.L_x_3111:
[----:B------:R-:W-:Y:S05]  /*46f0*/  BSYNC.RECONVERGENT B0 ;  /* 0x0000000000007941 */ /* 0x000fea0003800200 */
.L_x_3110:
[----:B------:R-:W-:Y:S01]  /*4700*/  UPLOP3.LUT UP1, UPT, UPT, UPT, UP1, 0x40, 0x4 ;  /* 0x000000000004789c */ /* 0x000fe20003f2e810 */
[----:B------:R-:W-:Y:S10]  /*4710*/  BRA.U !UP3, `(.L_x_3120) ;  /* 0xffffffbd0b747547 */ /* 0x000ff4000b83ffff */
.L_x_3081:
[----:B-----5:R-:W2:Y:S01]  /*4720*/  LDC.64 R2, c[0x0][0x440] ;  /* 0x00011000ff027b82 */ /* 0x020ea20000000a00 */
[----:B------:R-:W-:-:S06]  /*4730*/  UIMAD UR5, UR7, UR8, URZ ;  /* 0x00000008070572a4 */ /* 0x000fcc000f8e02ff */
[----:B------:R-:W-:Y:S01]  /*4740*/  MOV R35, UR5 ;  /* 0x0000000500237c02 */ /* 0x000fe20008000f00 */
[----:B------:R-:W4:Y:S03]  /*4750*/  LDC.64 R28, c[0x0][0x448] ;  /* 0x00011200ff1c7b82 */ /* 0x000f260000000a00 */
[----:B------:R-:W-:-:S05]  /*4760*/  LEA.HI R35, R35, R62, RZ, 0x1e ;  /* 0x0000003e23237211 */ /* 0x000fca00078ff0ff */
[----:B------:R-:W0:Y:S08]  /*4770*/  LDC.64 R30, c[0x0][0x440] ;  /* 0x00011000ff1e7b82 */ /* 0x000e300000000a00 */
[----:B------:R-:W1:Y:S01]  /*4780*/  LDC.64 R32, c[0x0][0x448] ;  /* 0x00011200ff207b82 */ /* 0x000e620000000a00 */
[----:B--2---:R-:W-:-:S05]  /*4790*/  @P1 IMAD.WIDE.U32 R2, R35, 0x10, R2 ;  /* 0x0000001023021825 */ /* 0x004fca00078e0002 */
[----:B------:R2:W-:Y:S01]  /*47a0*/  @P1 STG.E.128 desc[UR20][R2.64], R16 ;  /* 0x0000001002001986 */ /* 0x0005e2000c101d14 */
[C---:B----4-:R-:W-:Y:S01]  /*47b0*/  @P1 IMAD.WIDE.U32 R28, R35.reuse, 0x10, R28 ;  /* 0x00000010231c1825 */ /* 0x050fe200078e001c */
[----:B------:R-:W-:-:S04]  /*47c0*/  @P1 IADD3 R35, PT, PT, R35, 0x80, RZ ;  /* 0x0000008023231810 */ /* 0x000fc80007ffe0ff */
[----:B------:R2:W-:Y:S01]  /*47d0*/  @P1 STG.E.128 desc[UR20][R28.64], R4 ;  /* 0x000000041c001986 */ /* 0x0005e2000c101d14 */
[----:B0-----:R-:W-:-:S05]  /*47e0*/  @P2 IMAD.WIDE.U32 R30, R35, 0x10, R30 ;  /* 0x00000010231e2825 */ /* 0x001fca00078e001e */
[----:B------:R2:W-:Y:S01]  /*47f0*/  @P2 STG.E.128 desc[UR20][R30.64], R20 ;  /* 0x000000141e002986 */ /* 0x0005e2000c101d14 */
[----:B-1----:R-:W-:-:S05]  /*4800*/  @P2 IMAD.WIDE.U32 R32, R35, 0x10, R32 ;  /* 0x0000001023202825 */ /* 0x002fca00078e0020 */
[----:B------:R2:W-:Y:S01]  /*4810*/  @P2 STG.E.128 desc[UR20][R32.64], R8 ;  /* 0x0000000820002986 */ /* 0x0005e2000c101d14 */
[----:B------:R-:W-:Y:S05]  /*4820*/  @!P3 EXIT ;  /* 0x000000000000b94d */ /* 0x000fea0003800000 */
[----:B--2---:R-:W0:Y:S01]  /*4830*/  LDC.64 R2, c[0x0][0x440] ;  /* 0x00011000ff027b82 */ /* 0x004e220000000a00 */
[----:B------:R-:W-:-:S07]  /*4840*/  @P2 IADD3 R35, PT, PT, R35, 0x80, RZ ;  /* 0x0000008023232810 */ /* 0x000fce0007ffe0ff */
[----:B------:R-:W1:Y:S01]  /*4850*/  LDC.64 R4, c[0x0][0x448] ;  /* 0x00011200ff047b82 */ /* 0x000e620000000a00 */
[----:B0-----:R-:W-:-:S05]  /*4860*/  IMAD.WIDE.U32 R2, R35, 0x10, R2 ;  /* 0x0000001023027825 */ /* 0x001fca00078e0002 */
[----:B------:R-:W-:Y:S01]  /*4870*/  STG.E.128 desc[UR20][R2.64], R24 ;  /* 0x0000001802007986 */ /* 0x000fe2000c101d14 */
[----:B-1----:R-:W-:-:S05]  /*4880*/  IMAD.WIDE.U32 R4, R35, 0x10, R4 ;  /* 0x0000001023047825 */ /* 0x002fca00078e0004 */
[----:B------:R-:W-:Y:S01]  /*4890*/  STG.E.128 desc[UR20][R4.64], R12 ;  /* 0x0000000c04007986 */ /* 0x000fe2000c101d14 */
[----:B------:R-:W-:Y:S05]  /*48a0*/  EXIT ;  /* 0x000000000000794d */ /* 0x000fea0003800000 */
.L_x_3121:
        /* <DEDUP_REMOVED lines=13> */
.L_x_3600:


//--------------------- .text._ZN10layer_norm22ln_bwd_finalize_kernelINS_22Kernel_traits_finalizeILj1536E6__halfffffjLb0ELj1024ELj4ENS_18Kernel_traits_baseILj1536ES2_ffffjLj1024EEEEELb0ELb1EEEvNS_9BwdParamsE --------------------------
	.section	.text._ZN10layer_norm22ln_bwd_finalize_kernelINS_22Kernel_traits_finalizeILj1536E6__halfffffjLb0ELj1024ELj4ENS_18Kernel_traits_baseILj1536ES2_ffffjLj1024EEEEELb0ELb1EEEvNS_9BwdParamsE,"ax",@progbits
	.align	128
        .global         _ZN10layer_norm22ln_bwd_finalize_kernelINS_22Kernel_traits_finalizeILj1536E6__halfffffjLb0ELj1024ELj4ENS_18Kernel_traits_baseILj1536ES2_ffffjLj1024EEEEELb0ELb1EEEvNS_9BwdParamsE
        .type           _ZN10layer_norm22ln_bwd_finalize_kernelINS_22Kernel_traits_finalizeILj1536E6__halfffffjLb0ELj1024ELj4ENS_18Kernel_traits_baseILj1536ES2_ffffjLj1024EEEEELb0ELb1EEEvNS_9BwdParamsE,@function
        .size           _ZN10layer_norm22ln_bwd_finalize_kernelINS_22Kernel_traits_finalizeILj1536E6__halfffffjLb0ELj1024ELj4ENS_18Kernel_traits_baseILj1536ES2_ffffjLj1024EEEEELb0ELb1EEEvNS_9BwdParamsE,(.L_x_3601 - _ZN10layer_norm22ln_bwd_finalize_kernelINS_22Kernel_traits_finalizeILj1536E6__halfffffjLb0ELj1024ELj4ENS_18Kernel_traits_baseILj1536ES2_ffffjLj1024EEEEELb0ELb1EEEvNS_9BwdParamsE)
        .other          _ZN10layer_norm22ln_bwd_finalize_kernelINS_22Kernel_traits_finalizeILj1536E6__halfffffjLb0ELj1024ELj4ENS_18Kernel_traits_baseILj1536ES2_ffffjLj1024EEEEELb0ELb1EEEvNS_9BwdParamsE,@"STO_CUDA_ENTRY STV_DEFAULT"
_ZN10layer_norm22ln_bwd_finalize_kernelINS_22Kernel_traits_finalizeILj1536E6__halfffffjLb0ELj1024ELj4ENS_18Kernel_traits_baseILj1536ES2_ffffjLj1024EEEEELb0ELb1EEEvNS_9BwdParamsE:
.text._ZN10layer_norm22ln_bwd_finalize_kernelINS_22Kernel_traits_finalizeILj1536E6__halfffffjLb0ELj1024ELj4ENS_18Kernel_traits_baseILj1536ES2_ffffjLj1024EEEEELb0ELb1EEEvNS_9BwdParamsE:
        /* <DEDUP_REMOVED lines=81> */
.L_x_3126:
        /* <DEDUP_REMOVED lines=118> */
.L_x_3125:
[----:B------:R-:W-:Y:S05]  /*0c70*/  BSYNC.RECONVERGENT B1 ;  /* 0x0000000000017941 */ /* 0x000fea0003800200 */
.L_x_3124:
        /* <DEDUP_REMOVED lines=77> */
.L_x_3128:
[----:B------:R-:W-:Y:S05]  /*1150*/  BSYNC.RECONVERGENT B1 ;  /* 0x0000000000017941 */ /* 0x000fea0003800200 */
.L_x_3127:
        /* <DEDUP_REMOVED lines=38> */
.L_x_3130:
[----:B------:R-:W-:Y:S05]  /*13c0*/  BSYNC.RECONVERGENT B1 ;  /* 0x0000000000017941 */ /* 0x000fea0003800200 */
.L_x_3129:
        /* <DEDUP_REMOVED lines=8> */
.L_x_3131:
        /* <DEDUP_REMOVED lines=10> */
.L_x_3123:
[----:B------:R-:W-:Y:S05]  /*14f0*/  BSYNC.RECONVERGENT B0 ;  /* 0x0000000000007941 */ /* 0x000fea0003800200 */
.L_x_3122:
        /* <DEDUP_REMOVED lines=57> */
.L_x_3132:
        /* <DEDUP_REMOVED lines=15> */
.L_x_3601:


//--------------------- .text._ZN10layer_norm40ln_parallel_residual_bwd_finalize_kernelINS_22Kernel_traits_finalizeILj1536E6__halfffffjLb0ELj1024ELj4ENS_18Kernel_traits_baseILj1536ES2_ffffjLj1024EEEEELb1EEEvNS_9BwdParamsE --------------------------
	.section	.text._ZN10layer_norm40ln_parallel_residual_bwd_finalize_kernelINS_22Kernel_traits_finalizeILj1536E6__halfffffjLb0ELj1024ELj4ENS_18Kernel_traits_baseILj1536ES2_ffffjLj1024EEEEELb1EEEvNS_9BwdParamsE,"ax",@progbits
	.align	128
        .global         _ZN10layer_norm40ln_parallel_residual_bwd_finalize_kernelINS_22Kernel_traits_finalizeILj1536E6__halfffffjLb0ELj1024ELj4ENS_18Kernel_traits_baseILj1536ES2_ffffjLj1024EEEEELb1EEEvNS_9BwdParamsE
        .type           _ZN10layer_norm40ln_parallel_residual_bwd_finalize_kernelINS_22Kernel_traits_finalizeILj1536E6__halfffffjLb0ELj1024ELj4ENS_18Kernel_traits_baseILj1536ES2_ffffjLj1024EEEEELb1EEEvNS_9BwdParamsE,@function
        .size           _ZN10layer_norm40ln_parallel_residual_bwd_finalize_kernelINS_22Kernel_traits_finalizeILj1536E6__halfffffjLb0ELj1024ELj4ENS_18Kernel_traits_baseILj1536ES2_ffffjLj1024EEEEELb1EEEvNS_9BwdParamsE,(.L_x_3602 - _ZN10layer_norm40ln_parallel_residual_bwd_finalize_kernelINS_22Kernel_traits_finalizeILj1536E6__halfffffjLb0ELj1024ELj4ENS_18Kernel_traits_baseILj1536ES2_ffffjLj1024EEEEELb1EEEvNS_9BwdParamsE)
        .other          _ZN10layer_norm40ln_parallel_residual_bwd_finalize_kernelINS_22Kernel_traits_finalizeILj1536E6__halfffffjLb0ELj1024ELj4ENS_18Kernel_traits_baseILj1536ES2_ffffjLj1024EEEEELb1EEEvNS_9BwdParamsE,@"STO_CUDA_ENTRY STV_DEFAULT"
_ZN10layer_norm40ln_parallel_residual_bwd_finalize_kernelINS_22Kernel_traits_finalizeILj1536E6__halfffffjLb0ELj1024ELj4ENS_18Kernel_traits_baseILj1536ES2_ffffjLj1024EEEEELb1EEEvNS_9BwdParamsE:
.text._ZN10layer_norm40ln_parallel_residual_bwd_finalize_kernelINS_22Kernel_traits_finalizeILj1536E6__halfffffjLb0ELj1024ELj4ENS_18Kernel_traits_baseILj1536ES2_ffffjLj1024EEEEELb1EEEvNS_9BwdParamsE:
        /* <DEDUP_REMOVED lines=60> */
.L_x_3137:
        /* <DEDUP_REMOVED lines=112> */
.L_x_3136:
[----:B------:R-:W-:Y:S05]  /*0ac0*/  BSYNC.RECONVERGENT B1 ;  /* 0x0000000000017941 */ /* 0x000fea0003800200 */
.L_x_3135:
        /* <DEDUP_REMOVED lines=66> */
.L_x_3139:
[----:B------:R-:W-:Y:S05]  /*0ef0*/  BSYNC.RECONVERGENT B1 ;  /* 0x0000000000017941 */ /* 0x000fea0003800200 */
.L_x_3138:
        /* <DEDUP_REMOVED lines=37> */
.L_x_3141:
[----:B------:R-:W-:Y:S05]  /*1150*/  BSYNC.RECONVERGENT B1 ;  /* 0x0000000000017941 */ /* 0x000fea0003800200 */
.L_x_3140:
        /* <DEDUP_REMOVED lines=19> */
.L_x_3134:
[----:B------:R-:W-:Y:S05]  /*1290*/  BSYNC.RECONVERGENT B0 ;  /* 0x0000000000007941 */ /* 0x000fea0003800200 */
.L_x_3133:
        /* <DEDUP_REMOVED lines=92> */
.L_x_3142:
        /* <DEDUP_REMOVED lines=10> */
.L_x_3602:


//--------------------- .text._ZN10layer_norm31ln_parallel_residual_bwd_kernelINS_13Kernel_traitsI6__halfffffjLj1536ELj1ELj1ELj4ELj16ENS_18Kernel_traits_baseILj1536ES2_ffffjLj128EEEEELb1ELb1ELb1EEEvNS_9BwdParamsE --------------------------
	.section	.text._ZN10layer_norm31ln_parallel_residual_bwd_kernelINS_13Kernel_traitsI6__halfffffjLj1536ELj1ELj1ELj4ELj16ENS_18Kernel_traits_baseILj1536ES2_ffffjLj128EEEEELb1ELb1ELb1EEEvNS_9BwdParamsE,"ax",@progbits
	.align	128
        .global         _ZN10layer_norm31ln_parallel_residual_bwd_kernelINS_13Kernel_traitsI6__halfffffjLj1536ELj1ELj1ELj4ELj16ENS_18Kernel_traits_baseILj1536ES2_ffffjLj128EEEEELb1ELb1ELb1EEEvNS_9BwdParamsE
        .type           _ZN10layer_norm31ln_parallel_residual_bwd_kernelINS_13Kernel_traitsI6__halfffffjLj1536ELj1ELj1ELj4ELj16ENS_18Kernel_traits_baseILj1536ES2_ffffjLj128EEEEELb1ELb1ELb1EEEvNS_9BwdParamsE,@function
        .size           _ZN10layer_norm31ln_parallel_residual_bwd_kernelINS_13Kernel_traitsI6__halfffffjLj1536ELj1ELj1ELj4ELj16ENS_18Kernel_traits_baseILj1536ES2_ffffjLj128EEEEELb1ELb1ELb1EEEvNS_9BwdParamsE,(.L_x_3603 - _ZN10layer_norm31ln_parallel_residual_bwd_kernelINS_13Kernel_traitsI6__halfffffjLj1536ELj1ELj1ELj4ELj16ENS_18Kernel_traits_baseILj1536ES2_ffffjLj128EEEEELb1ELb1ELb1EEEvNS_9BwdParamsE)
        .other          _ZN10layer_norm31ln_parallel_residual_bwd_kernelINS_13Kernel_traitsI6__halfffffjLj1536ELj1ELj1ELj4ELj16ENS_18Kernel_traits_baseILj1536ES2_ffffjLj128EEEEELb1ELb1ELb1EEEvNS_9BwdParamsE,@"STO_CUDA_ENTRY STV_DEFAULT"
_ZN10layer_norm31ln_parallel_residual_bwd_kernelINS_13Kernel_traitsI6__halfffffjLj1536ELj1ELj1ELj4ELj16ENS_18Kernel_traits_baseILj1536ES2_ffffjLj128EEEEELb1ELb1ELb1EEEvNS_9BwdParamsE:
.text._ZN10layer_norm31ln_parallel_residual_bwd_kernelINS_13Kernel_traitsI6__halfffffjLj1536ELj1ELj1ELj4ELj16ENS_18Kernel_traits_baseILj1536ES2_ffffjLj128EEEEELb1ELb1ELb1EEEvNS_9BwdParamsE:
        /* <DEDUP_REMOVED lines=22> */
[----:B------:R-:W-:Y:S02]  /*0160*/  HFMA2 R75, -RZ, RZ, 0, 0 ;  /* 0x00000000ff4b7431 */ /* 0x000fe400000001ff */
[----:B------:R-:W-:Y:S01]  /*0170*/  HFMA2 R79, -RZ, RZ, 0, 0 ;  /* 0x00000000ff4f7431 */ /* 0x000fe200000001ff */
[----:B------:R-:W-:Y:S01]  /*0180*/  PLOP3.LUT P3, PT, PT, PT, PT, 0x8, 0x80 ;  /* 0x000000000080781c */ /* 0x000fe20003f6e170 */
[----:B------:R-:W-:Y:S01]  /*0190*/  HFMA2 R104, -RZ, RZ, 0, 0 ;  /* 0x00000000ff687431 */ /* 0x000fe200000001ff */
[----:B------:R-:W-:Y:S01]  /*01a0*/  SHF.R.U32.HI R4, RZ, 0x5, R2 ;  /* 0x00000005ff047819 */ /* 0x000fe20000011602 */
[----:B------:R-:W-:Y:S01]  /*01b0*/  HFMA2 R10, -RZ, RZ, 0, 0 ;  /* 0x00000000ff0a7431 */ /* 0x000fe200000001ff */
[----:B------:R-:W-:-:S02]  /*01c0*/  CS2R R14, SRZ ;  /* 0x00000000000e7805 */ /* 0x000fc4000001ff00 */
[----:B------:R-:W-:Y:S02]  /*01d0*/  CS2R R16, SRZ ;  /* 0x0000000000107805 */ /* 0x000fe4000001ff00 */
[----:B------:R-:W-:Y:S02]  /*01e0*/  MOV R103, RZ ;  /* 0x000000ff00677202 */ /* 0x000fe40000000f00 */
[----:B------:R-:W-:Y:S02]  /*01f0*/  CS2R R18, SRZ ;  /* 0x0000000000127805 */ /* 0x000fe4000001ff00 */
[----:B------:R-:W-:Y:S02]  /*0200*/  CS2R R22, SRZ ;  /* 0x0000000000167805 */ /* 0x000fe4000001ff00 */
[----:B------:R-:W-:Y:S02]  /*0210*/  CS2R R24, SRZ ;  /* 0x0000000000187805 */ /* 0x000fe4000001ff00 */
[----:B------:R-:W-:-:S02]  /*0220*/  CS2R R26, SRZ ;  /* 0x00000000001a7805 */ /* 0x000fc4000001ff00 */
[----:B------:R-:W-:Y:S02]  /*0230*/  MOV R6, RZ ;  /* 0x000000ff00067202 */ /* 0x000fe40000000f00 */
[----:B------:R-:W-:Y:S01]  /*0240*/  CS2R R20, SRZ ;  /* 0x0000000000147805 */ /* 0x000fe2000001ff00 */
[----:B------:R-:W4:Y:S01]  /*0250*/  LDCU UR8, c[0x0][0x408] ;  /* 0x00008100ff0877ac */ /* 0x000f220008000800 */
[----:B0-----:R-:W-:Y:S01]  /*0260*/  IMAD.WIDE.U32 R8, R2, 0x8, R8 ;  /* 0x0000000802087825 */ /* 0x001fe200078e0008 */
[----:B------:R-:W0:Y:S04]  /*0270*/  LDCU UR25, c[0x0][0x388] ;  /* 0x00007100ff1977ac */ /* 0x000e280008000800 */
[----:B--2---:R-:W2:Y:S01]  /*0280*/  LDG.E.64 R72, desc[UR22][R8.64+0x800] ;  /* 0x0008001608487981 */ /* 0x004ea2000c1e1b00 */
[----:B------:R-:W0:Y:S03]  /*0290*/  LDCU UR30, c[0x0][0x400] ;  /* 0x00008000ff1e77ac */ /* 0x000e260008000800 */
        /* <DEDUP_REMOVED lines=9> */
[----:B----4-:R-:W-:Y:S01]  /*0330*/  MOV R8, RZ ;  /* 0x000000ff00087202 */ /* 0x010fe20000000f00 */
[----:B------:R-:W3:Y:S01]  /*0340*/  LDCU.128 UR16, c[0x0][0x3c0] ;  /* 0x00007800ff1077ac */ /* 0x000ee20008000c00 */
[----:B------:R-:W-:Y:S01]  /*0350*/  PLOP3.LUT P2, PT, PT, PT, UP0, 0x80, 0x8 ;  /* 0x000000000008781c */ /* 0x000fe20003f4f008 */
[----:B------:R-:W4:Y:S01]  /*0360*/  LDCU.64 UR26, c[0x0][0x380] ;  /* 0x00007000ff1a77ac */ /* 0x000f220008000a00 */
        /* <DEDUP_REMOVED lines=8> */
[----:B------:R-:W-:Y:S01]  /*03f0*/  HFMA2 R73, -RZ, RZ, 0, 0 ;  /* 0x00000000ff497431 */ /* 0x000fe200000001ff */
[----:B------:R-:W-:Y:S01]  /*0400*/  SHF.R.U32.HI R78, RZ, 0x10, R77 ;  /* 0x00000010ff4e7819 */ /* 0x000fe2000001164d */
[----:B------:R-:W-:Y:S01]  /*0410*/  HADD2.F32 R11, -RZ, R98.H0_H0 ;  /* 0x20000062ff0b7230 */ /* 0x000fe20000004100 */
[--C-:B------:R-:W-:Y:S01]  /*0420*/  SHF.R.U64 R98, R98, 0x10, R99.reuse ;  /* 0x0000001062627819 */ /* 0x100fe20000001263 */
[----:B------:R-:W-:Y:S01]  /*0430*/  HADD2.F32 R9, -RZ, R77.H0_H0 ;  /* 0x2000004dff097230 */ /* 0x000fe20000004100 */
[----:B------:R-:W-:Y:S01]  /*0440*/  SHF.R.U32.HI R100, RZ, 0x10, R99 ;  /* 0x00000010ff647819 */ /* 0x000fe20000011663 */
[----:B------:R-:W-:Y:S01]  /*0450*/  HADD2.F32 R13, -RZ, R99.H0_H0 ;  /* 0x20000063ff0d7230 */ /* 0x000fe20000004100 */
[----:B------:R-:W-:Y:S01]  /*0460*/  MOV R77, RZ ;  /* 0x000000ff004d7202 */ /* 0x000fe20000000f00 */
[----:B------:R-:W-:-:S02]  /*0470*/  HADD2.F32 R72, -RZ, R72.H0_H0 ;  /* 0x20000048ff487230 */ /* 0x000fc40000004100 */
[----:B------:R-:W-:Y:S02]  /*0480*/  HADD2.F32 R74, -RZ, R74.H0_H0 ;  /* 0x2000004aff4a7230 */ /* 0x000fe40000004100 */
[----:B------:R-:W-:Y:S02]  /*0490*/  HADD2.F32 R76, -RZ, R76.H0_H0 ;  /* 0x2000004cff4c7230 */ /* 0x000fe40000004100 */
[----:B------:R-:W-:Y:S02]  /*04a0*/  HADD2.F32 R78, -RZ, R78.H0_H0 ;  /* 0x2000004eff4e7230 */ /* 0x000fe40000004100 */
[----:B------:R-:W-:Y:S02]  /*04b0*/  HADD2.F32 R98, -RZ, R98.H0_H0 ;  /* 0x20000062ff627230 */ /* 0x000fe40000004100 */
[----:B01-34-:R-:W-:-:S07]  /*04c0*/  HADD2.F32 R100, -RZ, R100.H0_H0 ;  /* 0x20000064ff647230 */ /* 0x01bfce0000004100 */
.L_x_3168:
        /* <DEDUP_REMOVED lines=17> */
[--C-:B0-----:R-:W-:Y:S01]  /*05e0*/  IMAD.WIDE.U32 R48, R107, 0x10, R56.reuse ;  /* 0x000000106b307825 */ /* 0x101fe200078e0038 */
[----:B------:R-:W4:Y:S01]  /*05f0*/  LDG.E R106, desc[UR22][R62.64] ;  /* 0x000000163e6a7981 */ /* 0x000f22000c1e1900 */
[----:B------:R-:W0:Y:S02]  /*0600*/  @P2 LDC.64 R88, c[0x0][0x438] ;  /* 0x00010e00ff582b82 */ /* 0x000e240000000a00 */
[--C-:B------:R-:W-:Y:S02]  /*0610*/  IMAD.WIDE.U32 R52, R105, 0x10, R56.reuse ;  /* 0x0000001069347825 */ /* 0x100fe400078e0038 */
[----:B------:R-:W4:Y:S02]  /*0620*/  LDG.E.128 R48, desc[UR22][R48.64] ;  /* 0x0000001630307981 */ /* 0x000f24000c1e1d00 */
[----:B------:R-:W-:Y:S02]  /*0630*/  IMAD.WIDE.U32 R56, R99, 0x10, R56 ;  /* 0x0000001063387825 */ /* 0x000fe400078e0038 */
[----:B------:R-:W4:Y:S01]  /*0640*/  LDG.E.128 R52, desc[UR22][R52.64] ;  /* 0x0000001634347981 */ /* 0x000f22000c1e1d00 */
[----:B------:R-:W-:Y:S01]  /*0650*/  ISETP.NE.U32.AND P1, PT, RZ, UR28, PT ;  /* 0x0000001cff007c0c */ /* 0x000fe2000bf25070 */
[--C-:B-1----:R-:W-:Y:S01]  /*0660*/  IMAD.WIDE.U32 R60, R107, 0x10, R68.reuse ;  /* 0x000000106b3c7825 */ /* 0x102fe200078e0044 */
[----:B------:R-:W1:Y:S01]  /*0670*/  LDC.64 R80, c[0x0][0x3b0] ;  /* 0x0000ec00ff507b82 */ /* 0x000e620000000a00 */
[----:B------:R-:W4:Y:S04]  /*0680*/  LDG.E.128 R56, desc[UR22][R56.64] ;  /* 0x0000001638387981 */ /* 0x000f28000c1e1d00 */
[----:B------:R-:W4:Y:S01]  /*0690*/  LDG.E.128 R60, desc[UR22][R60.64] ;  /* 0x000000163c3c7981 */ /* 0x000f22000c1e1d00 */
[----:B------:R-:W-:-:S02]  /*06a0*/  IMAD.WIDE.U32 R64, R105, 0x10, R68 ;  /* 0x0000001069407825 */ /* 0x000fc400078e0044 */
[----:B------:R-:W1:Y:S04]  /*06b0*/  @P2 LDC.64 R90, c[0x0][0x438] ;  /* 0x00010e00ff5a2b82 */ /* 0x000e680000000a00 */
[----:B------:R-:W4:Y:S01]  /*06c0*/  LDG.E.128 R64, desc[UR22][R64.64] ;  /* 0x0000001640407981 */ /* 0x000f22000c1e1d00 */
[----:B------:R-:W-:-:S06]  /*06d0*/  IMAD.WIDE.U32 R68, R99, 0x10, R68 ;  /* 0x0000001063447825 */ /* 0x000fcc00078e0044 */
[----:B------:R-:W4:Y:S01]  /*06e0*/  LDG.E.128 R68, desc[UR22][R68.64] ;  /* 0x0000001644447981 */ /* 0x000f22000c1e1d00 */
[----:B------:R-:W-:Y:S01]  /*06f0*/  ISETP.NE.AND.EX P1, PT, RZ, UR29, PT, P1 ;  /* 0x0000001dff007c0c */ /* 0x000fe2000bf25310 */
[----:B---3--:R-:W-:-:S04]  /*0700*/  @P2 IMAD.WIDE.U32 R86, R107, 0x10, R86 ;  /* 0x000000106b562825 */ /* 0x008fc800078e0056 */
[C---:B0-----:R-:W-:Y:S01]  /*0710*/  @P2 IMAD.WIDE.U32 R88, R105.reuse, 0x10, R88 ;  /* 0x0000001069582825 */ /* 0x041fe200078e0058 */
[----:B------:R0:W5:Y:S03]  /*0720*/  @P2 LDG.E.128 R28, desc[UR22][R86.64] ;  /* 0x00000016561c2981 */ /* 0x000166000c1e1d00 */
[----:B-1----:R-:W-:Y:S01]  /*0730*/  IMAD.WIDE.U32 R96, R105, 0x4, R80 ;  /* 0x0000000469607825 */ /* 0x002fe200078e0050 */
[----:B------:R1:W5:Y:S03]  /*0740*/  @P2 LDG.E.128 R32, desc[UR22][R88.64] ;  /* 0x0000001658202981 */ /* 0x000366000c1e1d00 */
[----:B------:R-:W3:Y:S02]  /*0750*/  @P1 LDC.64 R92, c[0x0][0x3b8] ;  /* 0x0000ee00ff5c1b82 */ /* 0x000ee40000000a00 */
[----:B------:R1:W5:Y:S06]  /*0760*/  LDG.E R96, desc[UR22][R96.64] ;  /* 0x0000001660607981 */ /* 0x00036c000c1e1900 */
[----:B------:R-:W0:Y:S01]  /*0770*/  @P1 LDC.64 R82, c[0x0][0x3b8] ;  /* 0x0000ee00ff521b82 */ /* 0x000e220000000a00 */
[----:B------:R-:W-:-:S05]  /*0780*/  @P2 IMAD.WIDE.U32 R90, R99, 0x10, R90 ;  /* 0x00000010635a2825 */ /* 0x000fca00078e005a */
[----:B------:R1:W5:Y:S02]  /*0790*/  @P2 LDG.E.128 R36, desc[UR22][R90.64] ;  /* 0x000000165a242981 */ /* 0x000364000c1e1d00 */
[----:B------:R-:W1:Y:S01]  /*07a0*/  @P1 LDC.64 R84, c[0x0][0x3b8] ;  /* 0x0000ee00ff541b82 */ /* 0x000e620000000a00 */
[----:B------:R-:W-:-:S04]  /*07b0*/  IMAD.WIDE.U32 R94, R107, 0x4, R80 ;  /* 0x000000046b5e7825 */ /* 0x000fc800078e0050 */
[----:B---3--:R-:W-:Y:S02]  /*07c0*/  @P1 IMAD.WIDE.U32 R92, R107, 0x4, R92 ;  /* 0x000000046b5c1825 */ /* 0x008fe400078e005c */
[----:B------:R-:W5:Y:S04]  /*07d0*/  LDG.E R94, desc[UR22][R94.64] ;  /* 0x000000165e5e7981 */ /* 0x000f68000c1e1900 */
[----:B------:R3:W5:Y:S01]  /*07e0*/  @P1 LDG.E R0, desc[UR22][R92.64] ;  /* 0x000000165c001981 */ /* 0x000762000c1e1900 */
[----:B------:R-:W-:-:S04]  /*07f0*/  IMAD.WIDE.U32 R80, R99, 0x4, R80 ;  /* 0x0000000463507825 */ /* 0x000fc800078e0050 */
[----:B0-----:R-:W-:Y:S02]  /*0800*/  @P1 IMAD.WIDE.U32 R82, R105, 0x4, R82 ;  /* 0x0000000469521825 */ /* 0x001fe400078e0052 */
[----:B------:R0:W5:Y:S02]  /*0810*/  LDG.E R80, desc[UR22][R80.64] ;  /* 0x0000001650507981 */ /* 0x000164000c1e1900 */
[----:B-1----:R-:W-:Y:S02]  /*0820*/  @P1 IMAD.WIDE.U32 R84, R99, 0x4, R84 ;  /* 0x0000000463541825 */ /* 0x002fe400078e0054 */
[----:B------:R1:W5:Y:S04]  /*0830*/  @P1 LDG.E R101, desc[UR22][R82.64] ;  /* 0x0000001652651981 */ /* 0x000368000c1e1900 */
[----:B------:R1:W5:Y:S01]  /*0840*/  @P1 LDG.E R102, desc[UR22][R84.64] ;  /* 0x0000001654661981 */ /* 0x000362000c1e1900 */
[----:B------:R-:W-:-:S02]  /*0850*/  LOP3.LUT P2, RZ, R2, 0x1f, RZ, 0xc0, !PT ;  /* 0x0000001f02ff7812 */ /* 0x000fc4000784c0ff */
[----:B------:R-:W-:Y:S02]  /*0860*/  PLOP3.LUT P0, PT, PT, PT, PT, 0x80, 0x8 ;  /* 0x000000000008781c */ /* 0x000fe40003f0f070 */
[----:B--2---:R-:W-:Y:S02]  /*0870*/  R2UR UR11, R108 ;  /* 0x000000006c0b72ca */ /* 0x004fe400000e0000 */
[----:B----4-:R-:W-:-:S05]  /*0880*/  FSEL R106, R106, RZ, !P4 ;  /* 0x000000ff6a6a7208 */ /* 0x010fca0006000000 */
[C---:B------:R-:W-:Y:S01]  /*0890*/  FADD.FTZ R48, -R106.reuse, R48 ;  /* 0x000000306a307221 */ /* 0x040fe20000010100 */
[C---:B------:R-:W-:Y:S01]  /*08a0*/  FADD.FTZ R49, -R106.reuse, R49 ;  /* 0x000000316a317221 */ /* 0x040fe20000010100 */
[C---:B------:R-:W-:Y:S01]  /*08b0*/  FADD.FTZ R50, -R106.reuse, R50 ;  /* 0x000000326a327221 */ /* 0x040fe20000010100 */
[C---:B------:R-:W-:Y:S01]  /*08c0*/  FADD.FTZ R86, -R106.reuse, R58 ;  /* 0x0000003a6a567221 */ /* 0x040fe20000010100 */
[----:B------:R-:W-:Y:S02]  /*08d0*/  FADD.FTZ R88, -R106, R59 ;  /* 0x0000003b6a587221 */ /* 0x000fe40000010100 */
[----:B------:R-:W-:Y:S01]  /*08e0*/  FMUL.FTZ R58, R48, UR11 ;  /* 0x0000000b303a7c20 */ /* 0x000fe20008410000 */
[----:B------:R-:W-:Y:S01]  /*08f0*/  FMUL.FTZ R59, R11, R60 ;  /* 0x0000003c0b3b7220 */ /* 0x000fe20000410000 */
[----:B------:R-:W-:Y:S01]  /*0900*/  FMUL.FTZ R110, R49, UR11 ;  /* 0x0000000b316e7c20 */ /* 0x000fe20008410000 */
[----:B------:R-:W-:Y:S02]  /*0910*/  FMUL.FTZ R97, R98, R61 ;  /* 0x0000003d62617220 */ /* 0x000fe40000410000 */
[----:B------:R-:W-:Y:S01]  /*0920*/  FADD.FTZ R48, RZ, R59 ;  /* 0x0000003bff307221 */ /* 0x000fe20000010000 */
[----:B------:R-:W-:Y:S01]  /*0930*/  FFMA.FTZ R49, R58, R59, RZ ;  /* 0x0000003b3a317223 */ /* 0x000fe200000100ff */
[----:B------:R-:W-:Y:S01]  /*0940*/  FADD.FTZ R51, -R106, R51 ;  /* 0x000000336a337221 */ /* 0x000fe20000010100 */
[----:B------:R-:W-:Y:S01]  /*0950*/  FMUL.FTZ R109, R13, R62 ;  /* 0x0000003e0d6d7220 */ /* 0x000fe20000410000 */
[----:B------:R-:W-:Y:S01]  /*0960*/  FMUL.FTZ R112, R50, UR11 ;  /* 0x0000000b32707c20 */ /* 0x000fe20008410000 */
[----:B------:R-:W-:Y:S01]  /*0970*/  FADD.FTZ R48, R48, R97 ;  /* 0x0000006130307221 */ /* 0x000fe20000010000 */
[----:B------:R-:W-:Y:S01]  /*0980*/  FFMA.FTZ R49, R110, R97, R49 ;  /* 0x000000616e317223 */ /* 0x000fe20000010031 */
        /* <DEDUP_REMOVED lines=12> */
[----:B---3--:R-:W-:Y:S01]  /*0a50*/  FMUL.FTZ R92, R53, UR11 ;  /* 0x0000000b355c7c20 */ /* 0x008fe20008410000 */
[----:B------:R-:W-:Y:S01]  /*0a60*/  FADD.FTZ R48, R48, R89 ;  /* 0x0000005930307221 */ /* 0x000fe20000010000 */
[----:B------:R-:W-:Y:S01]  /*0a70*/  FFMA.FTZ R49, R90, R89, R49 ;  /* 0x000000595a317223 */ /* 0x000fe20000010031 */
[C---:B------:R-:W-:Y:S01]  /*0a80*/  FADD.FTZ R55, -R106.reuse, R55 ;  /* 0x000000376a377221 */ /* 0x040fe20000010100 */
[C---:B------:R-:W-:Y:S01]  /*0a90*/  FADD.FTZ R56, -R106.reuse, R56 ;  /* 0x000000386a387221 */ /* 0x040fe20000010100 */
[----:B------:R-:W-:Y:S01]  /*0aa0*/  FADD.FTZ R57, -R106, R57 ;  /* 0x000000396a397221 */ /* 0x000fe20000010100 */
[----:B------:R-:W-:Y:S01]  /*0ab0*/  FMUL.FTZ R93, R9, R66 ;  /* 0x00000042095d7220 */ /* 0x000fe20000410000 */
[----:B------:R-:W-:Y:S01]  /*0ac0*/  FMUL.FTZ R106, R54, UR11 ;  /* 0x0000000b366a7c20 */ /* 0x000fe20008410000 */
[----:B------:R-:W-:Y:S01]  /*0ad0*/  FADD.FTZ R48, R48, R91 ;  /* 0x0000005b30307221 */ /* 0x000fe20000010000 */
[----:B------:R-:W-:Y:S01]  /*0ae0*/  FFMA.FTZ R49, R92, R91, R49 ;  /* 0x0000005b5c317223 */ /* 0x000fe20000010031 */
[----:B------:R-:W-:Y:S01]  /*0af0*/  FMUL.FTZ R95, R78, R67 ;  /* 0x000000434e5f7220 */ /* 0x000fe20000410000 */
[----:B------:R-:W-:Y:S01]  /*0b00*/  FMUL.FTZ R108, R55, UR11 ;  /* 0x0000000b376c7c20 */ /* 0x000fe20008410000 */
[----:B------:R-:W-:Y:S01]  /*0b10*/  FADD.FTZ R48, R48, R93 ;  /* 0x0000005d30307221 */ /* 0x000fe20000010000 */
[----:B------:R-:W-:Y:S01]  /*0b20*/  FFMA.FTZ R49, R106, R93, R49 ;  /* 0x0000005d6a317223 */ /* 0x000fe20000010031 */
[----:B0-----:R-:W-:Y:S01]  /*0b30*/  FMUL.FTZ R81, R3, R68 ;  /* 0x0000004403517220 */ /* 0x001fe20000410000 */
[----:B-1----:R-:W-:Y:S01]  /*0b40*/  FMUL.FTZ R82, R56, UR11 ;  /* 0x0000000b38527c20 */ /* 0x002fe20008410000 */
[----:B------:R-:W-:Y:S01]  /*0b50*/  FADD.FTZ R48, R48, R95 ;  /* 0x0000005f30307221 */ /* 0x000fe20000010000 */
[----:B------:R-:W-:Y:S01]  /*0b60*/  FFMA.FTZ R49, R108, R95, R49 ;  /* 0x0000005f6c317223 */ /* 0x000fe20000010031 */
        /* <DEDUP_REMOVED lines=29> */
[----:B------:R-:W-:Y:S02]  /*0d40*/  MOV R52, 0x400 ;  /* 0x0000040000347802 */ /* 0x000fe40000000f00 */
[----:B------:R-:W-:Y:S01]  /*0d50*/  @!P2 PLOP3.LUT P0, PT, P3, PT, PT, 0x80, 0x8 ;  /* 0x000000000008a81c */ /* 0x000fe20001f0f070 */
[----:B0-----:R-:W-:Y:S01]  /*0d60*/  FADD.FTZ R48, R55, R48 ;  /* 0x0000003037307221 */ /* 0x001fe20000010000 */
[----:B-1----:R-:W-:-:S04]  /*0d70*/  FADD.FTZ R49, R54, R49 ;  /* 0x0000003136317221 */ /* 0x002fc80000010000 */
[----:B------:R-:W0:Y:S04]  /*0d80*/  SHFL.DOWN PT, R51, R48, 0x1, 0x1f ;  /* 0x08201f0030337f89 */ /* 0x000e2800000e0000 */
[----:B------:R-:W1:Y:S01]  /*0d90*/  SHFL.DOWN PT, R50, R49, 0x1, 0x1f ;  /* 0x08201f0031327f89 */ /* 0x000e6200000e0000 */
[----:B--2---:R-:W-:-:S04]  /*0da0*/  LEA R52, R57, R52, 0x18 ;  /* 0x0000003439347211 */ /* 0x004fc800078ec0ff */
[----:B------:R-:W-:-:S04]  /*0db0*/  IADD3 R115, PT, PT, R52, 0x1820, RZ ;  /* 0x0000182034737810 */ /* 0x000fc80007ffe0ff */
[----:B------:R-:W-:Y:S02]  /*0dc0*/  @!P2 MOV R53, R115 ;  /* 0x000000730035a202 */ /* 0x000fe40000000f00 */
[----:B------:R-:W-:-:S04]  /*0dd0*/  @!P0 IADD3 R53, PT, PT, R52, 0x1800, RZ ;  /* 0x0000180034358810 */ /* 0x000fc80007ffe0ff */
[----:B------:R-:W-:Y:S01]  /*0de0*/  @!P2 LEA R113, R4, R53, 0x3 ;  /* 0x000000350471a211 */ /* 0x000fe200078e18ff */
[----:B0-----:R-:W-:Y:S01]  /*0df0*/  FADD.FTZ R56, R48, R51 ;  /* 0x0000003330387221 */ /* 0x001fe20000010000 */
[----:B-1----:R-:W-:-:S05]  /*0e00*/  FADD.FTZ R57, R49, R50 ;  /* 0x0000003231397221 */ /* 0x002fca0000010000 */
[----:B------:R-:W-:Y:S01]  /*0e10*/  @!P2 STS.64 [R113], R56 ;  /* 0x000000387100a388 */ /* 0x000fe20000000a00 */
[C---:B------:R-:W-:Y:S01]  /*0e20*/  @!P3 IADD3 R115, PT, PT, R52.reuse, 0x1800, RZ ;  /* 0x000018003473b810 */ /* 0x040fe20007ffe0ff */
[----:B------:R-:W-:Y:S01]  /*0e30*/  BAR.SYNC.DEFER_BLOCKING 0x0 ;  /* 0x0000000000007b1d */ /* 0x000fe20000010000 */
[C---:B------:R-:W-:Y:S02]  /*0e40*/  IADD3 R53, PT, PT, R52.reuse, 0x1830, RZ ;  /* 0x0000183034357810 */ /* 0x040fe40007ffe0ff */
[----:B------:R-:W-:-:S03]  /*0e50*/  @!P3 IADD3 R53, PT, PT, R52, 0x1810, RZ ;  /* 0x000018103435b810 */ /* 0x000fc60007ffe0ff */
[----:B------:R-:W0:Y:S04]  /*0e60*/  LDS.128 R48, [R115] ;  /* 0x0000000073307984 */ /* 0x000e280000000c00 */
[----:B------:R-:W1:Y:S01]  /*0e70*/  LDS.128 R52, [R53] ;  /* 0x0000000035347984 */ /* 0x000e620000000c00 */
[----:B------:R-:W-:-:S04]  /*0e80*/  UISETP.NE.U32.AND UP0, UPT, UR28, URZ, UPT ;  /* 0x000000ff1c00728c */ /* 0x000fc8000bf05070 */
[----:B------:R-:W-:Y:S01]  /*0e90*/  UISETP.NE.AND.EX UP0, UPT, UR29, URZ, UPT, UP0 ;  /* 0x000000ff1d00728c */ /* 0x000fe2000bf05300 */
[----:B------:R-:W-:Y:S01]  /*0ea0*/  ISETP.NE.AND P4, PT, RZ, UR24, PT ;  /* 0x00000018ff007c0c */ /* 0x000fe2000bf85270 */
[----:B------:R-:W-:Y:S01]  /*0eb0*/  FADD.FTZ R26, R61, R26 ;  /* 0x0000001a3d1a7221 */ /* 0x000fe20000010000 */
        /* <DEDUP_REMOVED lines=11> */
[----:B------:R-:W-:Y:S01]  /*0f70*/  FFMA.FTZ R12, R61, R110, R12 ;  /* 0x0000006e3d0c7223 */ /* 0x000fe2000001000c */
[----:B------:R-:W-:Y:S01]  /*0f80*/  UIADD3 UR4, UPT, UPT, UR4, UR26, URZ ;  /* 0x0000001a04047290 */ /* 0x000fe2000fffe0ff */
        /* <DEDUP_REMOVED lines=60> */
.L_x_3146:
        /* <DEDUP_REMOVED lines=25> */
.L_x_3145:
        /* <DEDUP_REMOVED lines=30> */
.L_x_3148:
        /* <DEDUP_REMOVED lines=25> */
.L_x_3144:
        /* <DEDUP_REMOVED lines=27> */
[----:B------:R-:W-:Y:S01]  /*1a00*/  SEL R48, R58, RZ, P5 ;  /* 0x000000ff3a307207 */ /* 0x000fe20002800000 */
[----:B------:R-:W-:Y:S01]  /*1a10*/  FMUL.FTZ R112, R112, UR8 ;  /* 0x0000000870707c20 */ /* 0x000fe20008410000 */
[----:B------:R-:W-:Y:S01]  /*1a20*/  LOP3.LUT P5, RZ, R0, 0xff, RZ, 0xc0, !PT ;  /* 0x000000ff00ff7812 */ /* 0x000fe200078ac0ff */
[----:B------:R-:W-:Y:S01]  /*1a30*/  FMUL.FTZ R114, R114, UR8 ;  /* 0x0000000872727c20 */ /* 0x000fe20008410000 */
[----:B------:R-:W-:Y:S02]  /*1a40*/  SEL R49, R110, RZ, P6 ;  /* 0x000000ff6e317207 */ /* 0x000fe40003000000 */
[----:B------:R-:W-:Y:S02]  /*1a50*/  SEL R44, R58, RZ, P5 ;  /* 0x000000ff3a2c7207 */ /* 0x000fe40002800000 */
[----:B------:R-:W-:Y:S02]  /*1a60*/  LOP3.LUT P5, RZ, R0, 0xff00, RZ, 0xc0, !PT ;  /* 0x0000ff0000ff7812 */ /* 0x000fe400078ac0ff */
[----:B------:R-:W-:-:S02]  /*1a70*/  ISETP.GE.U32.AND P2, PT, R94, 0x1000000, PT ;  /* 0x010000005e00780c */ /* 0x000fc40003f46070 */
[----:B------:R-:W-:Y:S02]  /*1a80*/  SEL R45, R110, RZ, P5 ;  /* 0x000000ff6e2d7207 */ /* 0x000fe40002800000 */
[C---:B------:R-:W-:Y:S02]  /*1a90*/  LOP3.LUT P6, RZ, R0.reuse, 0xff0000, RZ, 0xc0, !PT ;  /* 0x00ff000000ff7812 */ /* 0x040fe400078cc0ff */
[----:B------:R-:W-:Y:S02]  /*1aa0*/  ISETP.GE.U32.AND P5, PT, R0, 0x1000000, PT ;  /* 0x010000000000780c */ /* 0x000fe40003fa6070 */
[C---:B------:R-:W-:Y:S02]  /*1ab0*/  SEL R50, R112.reuse, RZ, P0 ;  /* 0x000000ff70327207 */ /* 0x040fe40000000000 */
[----:B------:R-:W-:Y:S02]  /*1ac0*/  SEL R46, R112, RZ, P6 ;  /* 0x000000ff702e7207 */ /* 0x000fe40003000000 */
[----:B------:R-:W-:-:S02]  /*1ad0*/  SEL R51, R114, RZ, P2 ;  /* 0x000000ff72337207 */ /* 0x000fc40001000000 */
[----:B------:R-:W-:Y:S01]  /*1ae0*/  SEL R47, R114, RZ, P5 ;  /* 0x000000ff722f7207 */ /* 0x000fe20002800000 */
[----:B------:R-:W-:Y:S06]  /*1af0*/  BRA `(.L_x_3147) ;  /* 0x00000004009c7947 */ /* 0x000fec0003800000 */
.L_x_3150:
        /* <DEDUP_REMOVED lines=33> */
.L_x_3149:
        /* <DEDUP_REMOVED lines=38> */
.L_x_3151:
        /* <DEDUP_REMOVED lines=31> */
[----:B------:R-:W-:-:S07]  /*2160*/  SEL R47, R47, RZ, P5 ;  /* 0x000000ff2f2f7207 */ /* 0x000fce0002800000 */
.L_x_3147:
        /* <DEDUP_REMOVED lines=12> */
[----:B------:R-:W-:-:S04]  /*2230*/  ISETP.NE.U32.AND P2, PT, RZ, UR9, PT ;  /* 0x00000009ff007c0c */ /* 0x000fc8000bf45070 */
[----:B------:R-:W-:-:S13]  /*2240*/  ISETP.NE.AND.EX P2, PT, RZ, UR10, PT, P2 ;  /* 0x0000000aff007c0c */ /* 0x000fda000bf45320 */
[----:B------:R-:W-:Y:S05]  /*2250*/  @!P2 BRA `(.L_x_3153) ;  /* 0x00000004000ca947 */ /* 0x000fea0003800000 */
        /* <DEDUP_REMOVED lines=15> */
[----:B------:R-:W-:Y:S01]  /*2350*/  FADD.FTZ R108, R95, -R108 ;  /* 0x8000006c5f6c7221 */ /* 0x000fe20000010000 */
[----:B------:R-:W-:-:S02]  /*2360*/  FMUL.FTZ R46, R42, UR8 ;  /* 0x000000082a2e7c20 */ /* 0x000fc40008410000 */
[----:B------:R-:W-:Y:S01]  /*2370*/  SEL R48, R44, RZ, P6 ;  /* 0x000000ff2c307207 */ /* 0x000fe20003000000 */
[----:B------:R-:W-:Y:S01]  /*2380*/  FFMA.FTZ R43, R108, UR11, R35 ;  /* 0x0000000b6c2b7c23 */ /* 0x000fe20008010023 */
[----:B------:R-:W-:Y:S02]  /*2390*/  LOP3.LUT P6, RZ, R96, 0xff00, RZ, 0xc0, !PT ;  /* 0x0000ff0060ff7812 */ /* 0x000fe400078cc0ff */
[----:B------:R-:W-:Y:S01]  /*23a0*/  SEL R44, R44, RZ, P5 ;  /* 0x000000ff2c2c7207 */ /* 0x000fe20002800000 */
[----:B------:R-:W-:Y:S01]  /*23b0*/  FMUL.FTZ R47, R43, UR8 ;  /* 0x000000082b2f7c20 */ /* 0x000fe20008410000 */
[----:B------:R-:W-:Y:S02]  /*23c0*/  LOP3.LUT P5, RZ, R101, 0xff00, RZ, 0xc0, !PT ;  /* 0x0000ff0065ff7812 */ /* 0x000fe400078ac0ff */
[----:B------:R-:W-:Y:S02]  /*23d0*/  SEL R49, R45, RZ, P6 ;  /* 0x000000ff2d317207 */ /* 0x000fe40003000000 */
[----:B------:R-:W-:-:S02]  /*23e0*/  LOP3.LUT P6, RZ, R96, 0xff0000, RZ, 0xc0, !PT ;  /* 0x00ff000060ff7812 */ /* 0x000fc400078cc0ff */
[----:B------:R-:W-:Y:S02]  /*23f0*/  SEL R45, R45, RZ, P5 ;  /* 0x000000ff2d2d7207 */ /* 0x000fe40002800000 */
[C---:B------:R-:W-:Y:S02]  /*2400*/  LOP3.LUT P5, RZ, R101.reuse, 0xff0000, RZ, 0xc0, !PT ;  /* 0x00ff000065ff7812 */ /* 0x040fe400078ac0ff */
[----:B------:R-:W-:Y:S02]  /*2410*/  SEL R50, R46, RZ, P6 ;  /* 0x000000ff2e327207 */ /* 0x000fe40003000000 */
[----:B------:R-:W-:Y:S02]  /*2420*/  ISETP.GE.U32.AND P6, PT, R96, 0x1000000, PT ;  /* 0x010000006000780c */ /* 0x000fe40003fc6070 */
[----:B------:R-:W-:Y:S02]  /*2430*/  SEL R46, R46, RZ, P5 ;  /* 0x000000ff2e2e7207 */ /* 0x000fe40002800000 */
[----:B------:R-:W-:-:S02]  /*2440*/  ISETP.GE.U32.AND P5, PT, R101, 0x1000000, PT ;  /* 0x010000006500780c */ /* 0x000fc40003fa6070 */
[C---:B------:R-:W-:Y:S02]  /*2450*/  SEL R51, R47.reuse, RZ, P6 ;  /* 0x000000ff2f337207 */ /* 0x040fe40003000000 */
[----:B------:R-:W-:Y:S01]  /*2460*/  SEL R47, R47, RZ, P5 ;  /* 0x000000ff2f2f7207 */ /* 0x000fe20002800000 */
[----:B------:R-:W-:Y:S08]  /*2470*/  BRA `(.L_x_3155) ;  /* 0x0000000c00307947 */ /* 0x000ff00003800000 */
.L_x_3154:
        /* <DEDUP_REMOVED lines=11> */
[----:B------:R-:W-:Y:S01]  /*2530*/  FADD.FTZ R108, R95, -R108 ;  /* 0x8000006c5f6c7221 */ /* 0x000fe20000010000 */
[----:B------:R-:W-:Y:S01]  /*2540*/  FMUL.FTZ R89, R89, UR8 ;  /* 0x0000000859597c20 */ /* 0x000fe20008410000 */
[----:B------:R-:W-:Y:S01]  /*2550*/  FMUL.FTZ R92, R92, UR8 ;  /* 0x000000085c5c7c20 */ /* 0x000fe20008410000 */
[----:B------:R-:W-:Y:S01]  /*2560*/  FFMA.FTZ R93, R93, UR11, R34 ;  /* 0x0000000b5d5d7c23 */ /* 0x000fe20008010022 */
[----:B------:R-:W-:-:S02]  /*2570*/  FFMA.FTZ R108, R108, UR11, R35 ;  /* 0x0000000b6c6c7c23 */ /* 0x000fc40008010023 */
[----:B0-----:R-:W-:Y:S01]  /*2580*/  SEL R48, R89, RZ, P6 ;  /* 0x000000ff59307207 */ /* 0x001fe20003000000 */
[----:B------:R-:W-:Y:S01]  /*2590*/  FMUL.FTZ R93, R93, UR8 ;  /* 0x000000085d5d7c20 */ /* 0x000fe20008410000 */
[----:B------:R-:W-:Y:S01]  /*25a0*/  SEL R44, R89, RZ, P5 ;  /* 0x000000ff592c7207 */ /* 0x000fe20002800000 */
[----:B------:R-:W-:Y:S01]  /*25b0*/  FMUL.FTZ R108, R108, UR8 ;  /* 0x000000086c6c7c20 */ /* 0x000fe20008410000 */
[----:B------:R-:W-:Y:S02]  /*25c0*/  LOP3.LUT P6, RZ, R96, 0xff00, RZ, 0xc0, !PT ;  /* 0x0000ff0060ff7812 */ /* 0x000fe400078cc0ff */
[----:B------:R-:W-:Y:S02]  /*25d0*/  LOP3.LUT P5, RZ, R101, 0xff00, RZ, 0xc0, !PT ;  /* 0x0000ff0065ff7812 */ /* 0x000fe400078ac0ff */
[C---:B------:R-:W-:Y:S02]  /*25e0*/  SEL R49, R92.reuse, RZ, P6 ;  /* 0x000000ff5c317207 */ /* 0x040fe40003000000 */
[----:B------:R-:W-:-:S02]  /*25f0*/  SEL R45, R92, RZ, P5 ;  /* 0x000000ff5c2d7207 */ /* 0x000fc40002800000 */
[C---:B------:R-:W-:Y:S02]  /*2600*/  LOP3.LUT P6, RZ, R96.reuse, 0xff0000, RZ, 0xc0, !PT ;  /* 0x00ff000060ff7812 */ /* 0x040fe400078cc0ff */
[----:B------:R-:W-:Y:S02]  /*2610*/  ISETP.GE.U32.AND P5, PT, R96, 0x1000000, PT ;  /* 0x010000006000780c */ /* 0x000fe40003fa6070 */
[----:B------:R-:W-:Y:S02]  /*2620*/  SEL R50, R93, RZ, P6 ;  /* 0x000000ff5d327207 */ /* 0x000fe40003000000 */
[----:B------:R-:W-:Y:S02]  /*2630*/  SEL R51, R108, RZ, P5 ;  /* 0x000000ff6c337207 */ /* 0x000fe40002800000 */
[C---:B------:R-:W-:Y:S02]  /*2640*/  LOP3.LUT P6, RZ, R101.reuse, 0xff0000, RZ, 0xc0, !PT ;  /* 0x00ff000065ff7812 */ /* 0x040fe400078cc0ff */
[----:B------:R-:W-:-:S02]  /*2650*/  ISETP.GE.U32.AND P5, PT, R101, 0x1000000, PT ;  /* 0x010000006500780c */ /* 0x000fc40003fa6070 */
[----:B------:R-:W-:Y:S02]  /*2660*/  SEL R46, R93, RZ, P6 ;  /* 0x000000ff5d2e7207 */ /* 0x000fe40003000000 */
[----:B------:R-:W-:Y:S01]  /*2670*/  SEL R47, R108, RZ, P5 ;  /* 0x000000ff6c2f7207 */ /* 0x000fe20002800000 */
[----:B------:R-:W-:Y:S08]  /*2680*/  BRA `(.L_x_3155) ;  /* 0x0000000800ac7947 */ /* 0x000ff00003800000 */
.L_x_3153:
[----:B------:R-:W-:Y:S05]  /*2690*/  @!P0 BRA `(.L_x_3156) ;  /* 0x0000000000848947 */ /* 0x000fea0003800000 */
[--C-:B------:R-:W-:Y:S01]  /*26a0*/  FFMA.FTZ R90, R90, UR20, R61.reuse ;  /* 0x000000145a5a7c23 */ /* 0x100fe2000801003d */
[--C-:B------:R-:W-:Y:S01]  /*26b0*/  FFMA.FTZ R92, R92, UR20, R61.reuse ;  /* 0x000000145c5c7c23 */ /* 0x100fe2000801003d */
[--C-:B------:R-:W-:Y:S01]  /*26c0*/  FFMA.FTZ R106, R106, UR20, R61.reuse ;  /* 0x000000146a6a7c23 */ /* 0x100fe2000801003d */
        /* <DEDUP_REMOVED lines=12> */
[----:B------:R-:W-:-:S02]  /*2790*/  FMUL.FTZ R46, R42, UR8 ;  /* 0x000000082a2e7c20 */ /* 0x000fc40008410000 */
[----:B------:R-:W-:Y:S01]  /*27a0*/  SEL R48, R44, RZ, P6 ;  /* 0x000000ff2c307207 */ /* 0x000fe20003000000 */
[----:B------:R-:W-:Y:S01]  /*27b0*/  FMUL.FTZ R43, R108, UR11 ;  /* 0x0000000b6c2b7c20 */ /* 0x000fe20008410000 */
        /* <DEDUP_REMOVED lines=15> */
.L_x_3156:
        /* <DEDUP_REMOVED lines=11> */
[----:B------:R-:W-:Y:S01]  /*2960*/  FADD.FTZ R108, R95, -R108 ;  /* 0x8000006c5f6c7221 */ /* 0x000fe20000010000 */
[----:B------:R-:W-:Y:S01]  /*2970*/  FMUL.FTZ R90, R90, UR8 ;  /* 0x000000085a5a7c20 */ /* 0x000fe20008410000 */
[----:B------:R-:W-:Y:S01]  /*2980*/  FMUL.FTZ R92, R92, UR8 ;  /* 0x000000085c5c7c20 */ /* 0x000fe20008410000 */
[----:B------:R-:W-:Y:S01]  /*2990*/  FMUL.FTZ R106, R106, UR11 ;  /* 0x0000000b6a6a7c20 */ /* 0x000fe20008410000 */
[----:B------:R-:W-:-:S02]  /*29a0*/  FMUL.FTZ R108, R108, UR11 ;  /* 0x0000000b6c6c7c20 */ /* 0x000fc40008410000 */
        /* <DEDUP_REMOVED lines=17> */
.L_x_3152:
[----:B------:R-:W-:-:S04]  /*2ac0*/  ISETP.NE.U32.AND P2, PT, RZ, UR9, PT ;  /* 0x00000009ff007c0c */ /* 0x000fc8000bf45070 */
[----:B------:R-:W-:-:S13]  /*2ad0*/  ISETP.NE.AND.EX P2, PT, RZ, UR10, PT, P2 ;  /* 0x0000000aff007c0c */ /* 0x000fda000bf45320 */
        /* <DEDUP_REMOVED lines=19> */
[----:B------:R-:W-:-:S02]  /*2c10*/  SEL R48, R48, RZ, P6 ;  /* 0x000000ff30307207 */ /* 0x000fc40003000000 */
[----:B------:R-:W-:Y:S01]  /*2c20*/  SEL R49, R49, RZ, P5 ;  /* 0x000000ff31317207 */ /* 0x000fe20002800000 */
[----:B------:R-:W-:Y:S01]  /*2c30*/  FMUL.FTZ R51, R43, UR8 ;  /* 0x000000082b337c20 */ /* 0x000fe20008410000 */
[C---:B------:R-:W-:Y:S02]  /*2c40*/  LOP3.LUT P6, RZ, R96.reuse, 0xff0000, RZ, 0xc0, !PT ;  /* 0x00ff000060ff7812 */ /* 0x040fe400078cc0ff */
[----:B------:R-:W-:Y:S02]  /*2c50*/  ISETP.GE.U32.AND P5, PT, R96, 0x1000000, PT ;  /* 0x010000006000780c */ /* 0x000fe40003fa6070 */
[----:B------:R-:W-:Y:S02]  /*2c60*/  SEL R50, R50, RZ, P6 ;  /* 0x000000ff32327207 */ /* 0x000fe40003000000 */
[----:B------:R-:W-:Y:S01]  /*2c70*/  SEL R51, R51, RZ, P5 ;  /* 0x000000ff33337207 */ /* 0x000fe20002800000 */
[----:B------:R-:W-:Y:S08]  /*2c80*/  BRA `(.L_x_3155) ;  /* 0x00000004002c7947 */ /* 0x000ff00003800000 */
.L_x_3158:
        /* <DEDUP_REMOVED lines=17> */
[----:B0-----:R-:W-:-:S02]  /*2da0*/  SEL R48, R89, RZ, P6 ;  /* 0x000000ff59307207 */ /* 0x001fc40003000000 */
[----:B------:R-:W-:Y:S01]  /*2db0*/  SEL R49, R92, RZ, P5 ;  /* 0x000000ff5c317207 */ /* 0x000fe20002800000 */
[----:B------:R-:W-:Y:S01]  /*2dc0*/  FMUL.FTZ R108, R108, UR8 ;  /* 0x000000086c6c7c20 */ /* 0x000fe20008410000 */
[C---:B------:R-:W-:Y:S02]  /*2dd0*/  LOP3.LUT P6, RZ, R96.reuse, 0xff0000, RZ, 0xc0, !PT ;  /* 0x00ff000060ff7812 */ /* 0x040fe400078cc0ff */
[----:B------:R-:W-:Y:S02]  /*2de0*/  ISETP.GE.U32.AND P5, PT, R96, 0x1000000, PT ;  /* 0x010000006000780c */ /* 0x000fe40003fa6070 */
[----:B------:R-:W-:Y:S02]  /*2df0*/  SEL R50, R93, RZ, P6 ;  /* 0x000000ff5d327207 */ /* 0x000fe40003000000 */
[----:B------:R-:W-:Y:S01]  /*2e00*/  SEL R51, R108, RZ, P5 ;  /* 0x000000ff6c337207 */ /* 0x000fe20002800000 */
[----:B------:R-:W-:Y:S08]  /*2e10*/  BRA `(.L_x_3155) ;  /* 0x0000000000c87947 */ /* 0x000ff00003800000 */
.L_x_3157:
        /* <DEDUP_REMOVED lines=26> */
.L_x_3159:
        /* <DEDUP_REMOVED lines=17> */
[----:B0-----:R-:W-:-:S02]  /*30d0*/  SEL R48, R90, RZ, P6 ;  /* 0x000000ff5a307207 */ /* 0x001fc40003000000 */
[----:B------:R-:W-:Y:S01]  /*30e0*/  SEL R49, R92, RZ, P5 ;  /* 0x000000ff5c317207 */ /* 0x000fe20002800000 */
[----:B------:R-:W-:Y:S01]  /*30f0*/  FMUL.FTZ R108, R108, UR8 ;  /* 0x000000086c6c7c20 */ /* 0x000fe20008410000 */
[C---:B------:R-:W-:Y:S02]  /*3100*/  LOP3.LUT P6, RZ, R96.reuse, 0xff0000, RZ, 0xc0, !PT ;  /* 0x00ff000060ff7812 */ /* 0x040fe400078cc0ff */
[----:B------:R-:W-:Y:S02]  /*3110*/  ISETP.GE.U32.AND P5, PT, R96, 0x1000000, PT ;  /* 0x010000006000780c */ /* 0x000fe40003fa6070 */
[----:B------:R-:W-:Y:S02]  /*3120*/  SEL R50, R106, RZ, P6 ;  /* 0x000000ff6a327207 */ /* 0x000fe40003000000 */
[----:B------:R-:W-:-:S09]  /*3130*/  SEL R51, R108, RZ, P5 ;  /* 0x000000ff6c337207 */ /* 0x000fd20002800000 */
.L_x_3155:
        /* <DEDUP_REMOVED lines=37> */
[----:B------:R-:W-:Y:S02]  /*3390*/  SEL R50, R46, RZ, P6 ;  /* 0x000000ff2e327207 */ /* 0x000fe40003000000 */
[----:B------:R-:W-:Y:S02]  /*33a0*/  ISETP.GE.U32.AND P6, PT, R80, 0x1000000, PT ;  /* 0x010000005000780c */ /* 0x000fe40003fc6070 */
[----:B------:R-:W-:Y:S02]  /*33b0*/  SEL R46, R46, RZ, P5 ;  /* 0x000000ff2e2e7207 */ /* 0x000fe40002800000 */
[----:B------:R-:W-:-:S02]  /*33c0*/  ISETP.GE.U32.AND P5, PT, R102, 0x1000000, PT ;  /* 0x010000006600780c */ /* 0x000fc40003fa6070 */
[C---:B------:R-:W-:Y:S02]  /*33d0*/  SEL R51, R47.reuse, RZ, P6 ;  /* 0x000000ff2f337207 */ /* 0x040fe40003000000 */
[----:B------:R-:W-:Y:S01]  /*33e0*/  SEL R47, R47, RZ, P5 ;  /* 0x000000ff2f2f7207 */ /* 0x000fe20002800000 */
[----:B------:R-:W-:Y:S08]  /*33f0*/  BRA `(.L_x_3163) ;  /* 0x0000000c00287947 */ /* 0x000ff00003800000 */
.L_x_3162:
        /* <DEDUP_REMOVED lines=33> */
.L_x_3161:
        /* <DEDUP_REMOVED lines=34> */
.L_x_3164:
        /* <DEDUP_REMOVED lines=33> */
.L_x_3160:
        /* <DEDUP_REMOVED lines=27> */
.L_x_3166:
        /* <DEDUP_REMOVED lines=25> */
.L_x_3165:
        /* <DEDUP_REMOVED lines=26> */
.L_x_3167:
        /* <DEDUP_REMOVED lines=24> */
.L_x_3163:
        /* <DEDUP_REMOVED lines=9> */
[----:B------:R-:W-:Y:S05]  /*4130*/  BRA.U !UP1, `(.L_x_3168) ;  /* 0xffffffc109e47547 */ /* 0x000fea000b83ffff */
        /* <DEDUP_REMOVED lines=24> */
.L_x_3143:
[----:B------:R-:W1:Y:S08]  /*42c0*/  LDC R3, c[0x0][0x388] ;  /* 0x0000e200ff037b82 */ /* 0x000e700000000800 */
[----:B------:R-:W3:Y:S08]  /*42d0*/  LDC.64 R4, c[0x0][0x440] ;  /* 0x00011000ff047b82 */ /* 0x000ef00000000a00 */
[----:B------:R-:W4:Y:S01]  /*42e0*/  LDC.64 R6, c[0x0][0x448] ;  /* 0x00011200ff067b82 */ /* 0x000f220000000a00 */
[----:B-1----:R-:W-:-:S05]  /*42f0*/  IMAD R3, R3, UR7, RZ ;  /* 0x0000000703037c24 */ /* 0x002fca000f8e02ff */
        /* <DEDUP_REMOVED lines=10> */
.L_x_3169:
        /* <DEDUP_REMOVED lines=14> */
.L_x_3603:


//--------------------- .text._ZN10layer_norm31ln_parallel_residual_bwd_kernelINS_13Kernel_traitsIfffffjLj1536ELj1ELj1ELj4ELj16ENS_18Kernel_traits_baseILj1536EfffffjLj128EEEEELb0ELb0ELb0EEEvNS_9BwdParamsE --------------------------
	.section	.text._ZN10layer_norm31ln_parallel_residual_bwd_kernelINS_13Kernel_traitsIfffffjLj1536ELj1ELj1ELj4ELj16ENS_18Kernel_traits_baseILj1536EfffffjLj128EEEEELb0ELb0ELb0EEEvNS_9BwdParamsE,"ax",@progbits
	.align	128
        .global         _ZN10layer_norm31ln_parallel_residual_bwd_kernelINS_13Kernel_traitsIfffffjLj1536ELj1ELj1ELj4ELj16ENS_18Kernel_traits_baseILj1536EfffffjLj128EEEEELb0ELb0ELb0EEEvNS_9BwdParamsE
        .type           _ZN10layer_norm31ln_parallel_residual_bwd_kernelINS_13Kernel_traitsIfffffjLj1536ELj1ELj1ELj4ELj16ENS_18Kernel_traits_baseILj1536EfffffjLj128EEEEELb0ELb0ELb0EEEvNS_9BwdParamsE,@function
        .size           _ZN10layer_norm31ln_parallel_residual_bwd_kernelINS_13Kernel_traitsIfffffjLj1536ELj1ELj1ELj4ELj16ENS_18Kernel_traits_baseILj1536EfffffjLj128EEEEELb0ELb0ELb0EEEvNS_9BwdParamsE,(.L_x_3604 - _ZN10layer_norm31ln_parallel_residual_bwd_kernelINS_13Kernel_traitsIfffffjLj1536ELj1ELj1ELj4ELj16ENS_18Kernel_traits_baseILj1536EfffffjLj128EEEEELb0ELb0ELb0EEEvNS_9BwdParamsE)
        .other          _ZN10layer_norm31ln_parallel_residual_bwd_kernelINS_13Kernel_traitsIfffffjLj1536ELj1ELj1ELj4ELj16ENS_18Kernel_traits_baseILj1536EfffffjLj128EEEEELb0ELb0ELb0EEEvNS_9BwdParamsE,@"STO_CUDA_ENTRY STV_DEFAULT"
_ZN10layer_norm31ln_parallel_residual_bwd_kernelINS_13Kernel_traitsIfffffjLj1536ELj1ELj1ELj4ELj16ENS_18Kernel_traits_baseILj1536EfffffjLj128EEEEELb0ELb0ELb0EEEvNS_9BwdParamsE:
.text._ZN10layer_norm31ln_parallel_residual_bwd_kernelINS_13Kernel_traitsIfffffjLj1536ELj1ELj1ELj4ELj16ENS_18Kernel_traits_baseILj1536EfffffjLj128EEEEELb0ELb0ELb0EEEvNS_9BwdParamsE:
        /* <DEDUP_REMOVED lines=23> */
[----:B---3--:R-:W5:Y:S01]  /*0170*/  @P5 LDG.E.128 R76, desc[UR20][R4.64] ;  /* 0x00000014044c5981 */ /* 0x008f62000c1e1d00 */
[----:B------:R-:W-:-:S03]  /*0180*/  @P5 LOP3.LUT R3, R3, 0x80, RZ, 0xfc, !PT ;  /* 0x0000008003035812 */ /* 0x000fc600078efcff */
[----:B------:R-:W5:Y:S01]  /*0190*/  @P5 LDG.E.128 R72, desc[UR20][R6.64] ;  /* 0x0000001406485981 */ /* 0x000f62000c1e1d00 */
[----:B0-----:R-:W-:Y:S01]  /*01a0*/  UISETP.GE.AND UP0, UPT, UR9, UR4, UPT ;  /* 0x000000040900728c */ /* 0x001fe2000bf06270 */
[----:B------:R-:W-:-:S04]  /*01b0*/  @P4 IMAD.WIDE.U32 R12, R3, 0x10, R8 ;  /* 0x00000010030c4825 */ /* 0x000fc800078e0008 */
[C---:B-1----:R-:W-:Y:S01]  /*01c0*/  @P4 IMAD.WIDE.U32 R14, R3.reuse, 0x10, R10 ;  /* 0x00000010030e4825 */ /* 0x042fe200078e000a */
[----:B------:R-:W-:Y:S01]  /*01d0*/  @P4 IADD3 R3, PT, PT, R3, 0x80, RZ ;  /* 0x0000008003034810 */ /* 0x000fe20007ffe0ff */
[----:B------:R0:W5:Y:S04]  /*01e0*/  @P4 LDG.E.128 R68, desc[UR20][R12.64] ;  /* 0x000000140c444981 */ /* 0x000168000c1e1d00 */
[C---:B------:R-:W-:Y:S01]  /*01f0*/  @P3 IMAD.WIDE.U32 R8, R3.reuse, 0x10, R16 ;  /* 0x0000001003083825 */ /* 0x040fe200078e0010 */
[----:B------:R1:W5:Y:S03]  /*0200*/  @P4 LDG.E.128 R64, desc[UR20][R14.64] ;  /* 0x000000140e404981 */ /* 0x000366000c1e1d00 */
[----:B------:R-:W-:Y:S01]  /*0210*/  @P3 IMAD.WIDE.U32 R10, R3, 0x10, R18 ;  /* 0x00000010030a3825 */ /* 0x000fe200078e0012 */
[----:B------:R2:W5:Y:S01]  /*0220*/  @P3 LDG.E.128 R60, desc[UR20][R8.64] ;  /* 0x00000014083c3981 */ /* 0x000562000c1e1d00 */
[----:B------:R-:W-:-:S02]  /*0230*/  CS2R R52, SRZ ;  /* 0x0000000000347805 */ /* 0x000fc4000001ff00 */
[----:B------:R-:W-:Y:S02]  /*0240*/  CS2R R54, SRZ ;  /* 0x0000000000367805 */ /* 0x000fe4000001ff00 */
[----:B------:R-:W-:Y:S01]  /*0250*/  CS2R R48, SRZ ;  /* 0x0000000000307805 */ /* 0x000fe2000001ff00 */
[----:B------:R3:W5:Y:S01]  /*0260*/  @P3 LDG.E.128 R56, desc[UR20][R10.64] ;  /* 0x000000140a383981 */ /* 0x000762000c1e1d00 */
        /* <DEDUP_REMOVED lines=58> */
.L_x_3209:
[----:B0-----:R-:W-:Y:S02]  /*0610*/  UIMAD.WIDE UR14, UR9, 0x4, UR18 ;  /* 0x00000004090e78a5 */ /* 0x001fe4000f8e0212 */
[----:B------:R-:W-:-:S04]  /*0620*/  UIMAD.WIDE UR4, UR9, 0x4, UR16 ;  /* 0x00000004090478a5 */ /* 0x000fc8000f8e0210 */
[----:B---34-:R-:W-:Y:S02]  /*0630*/  MOV R98, UR14 ;  /* 0x0000000e00627c02 */ /* 0x018fe40008000f00 */
[----:B------:R-:W-:Y:S02]  /*0640*/  MOV R99, UR15 ;  /* 0x0000000f00637c02 */ /* 0x000fe40008000f00 */
[----:B------:R-:W-:Y:S02]  /*0650*/  MOV R96, UR4 ;  /* 0x0000000400607c02 */ /* 0x000fe40008000f00 */
[----:B------:R-:W-:Y:S01]  /*0660*/  MOV R97, UR5 ;  /* 0x0000000500617c02 */ /* 0x000fe20008000f00 */
[----:B------:R-:W2:Y:S04]  /*0670*/  LDG.E R98, desc[UR20][R98.64] ;  /* 0x0000001462627981 */ /* 0x000ea8000c1e1900 */
[----:B------:R-:W3:Y:S01]  /*0680*/  LDG.E R96, desc[UR20][R96.64] ;  /* 0x0000001460607981 */ /* 0x000ee2000c1e1900 */
        /* <DEDUP_REMOVED lines=17> */
[----:B------:R-:W4:Y:S01]  /*07a0*/  LDG.E.128 R116, desc[UR20][R116.64] ;  /* 0x0000001474747981 */ /* 0x000f22000c1e1d00 */
[----:B--2---:R-:W-:-:S06]  /*07b0*/  IMAD.WIDE.U32 R96, R0, 0x10, R96 ;  /* 0x0000001000607825 */ /* 0x004fcc00078e0060 */
[----:B------:R-:W2:Y:S01]  /*07c0*/  LDG.E.128 R96, desc[UR20][R96.64] ;  /* 0x0000001460607981 */ /* 0x000ea2000c1e1d00 */
[----:B---3--:R-:W-:-:S06]  /*07d0*/  IMAD.WIDE.U32 R100, R0, 0x10, R100 ;  /* 0x0000001000647825 */ /* 0x008fcc00078e0064 */
[----:B------:R-:W3:Y:S01]  /*07e0*/  LDG.E.128 R100, desc[UR20][R100.64] ;  /* 0x0000001464647981 */ /* 0x000ee2000c1e1d00 */
[----:B----4-:R-:W-:-:S04]  /*07f0*/  ISETP.NE.U32.AND P0, PT, RZ, UR24, PT ;  /* 0x00000018ff007c0c */ /* 0x010fc8000bf05070 */
[----:B------:R-:W-:-:S13]  /*0800*/  ISETP.NE.AND.EX P0, PT, RZ, UR25, PT, P0 ;  /* 0x00000019ff007c0c */ /* 0x000fda000bf05300 */
[----:B------:R-:W0:Y:S01]  /*0810*/  @P0 LDC.64 R128, c[0x0][0x438] ;  /* 0x00010e00ff800b82 */ /* 0x000e220000000a00 */
[C---:B------:R-:W-:Y:S01]  /*0820*/  IADD3 R130, PT, PT, R0.reuse, 0x80, RZ ;  /* 0x0000008000827810 */ /* 0x040fe20007ffe0ff */
[----:B0-----:R-:W-:-:S05]  /*0830*/  @P0 IMAD.WIDE.U32 R128, R0, 0x10, R128 ;  /* 0x0000001000800825 */ /* 0x001fca00078e0080 */
[----:B------:R0:W5:Y:S01]  /*0840*/  @P0 LDG.E.128 R4, desc[UR20][R128.64] ;  /* 0x0000001480040981 */ /* 0x000162000c1e1d00 */
[C---:B------:R-:W-:Y:S01]  /*0850*/  FADD.FTZ R110, -R126.reuse, R117 ;  /* 0x000000757e6e7221 */ /* 0x040fe20000010100 */
[----:B------:R-:W-:-:S03]  /*0860*/  FADD.FTZ R3, -R126, R116 ;  /* 0x000000747e037221 */ /* 0x000fc60000010100 */
[----:B------:R-:W-:Y:S01]  /*0870*/  FMUL.FTZ R110, R110, UR14 ;  /* 0x0000000e6e6e7c20 */ /* 0x000fe20008410000 */
[----:B--2--5:R-:W-:Y:S01]  /*0880*/  FMUL.FTZ R111, R72, R96 ;  /* 0x00000060486f7220 */ /* 0x024fe20000410000 */
[----:B------:R-:W-:Y:S01]  /*0890*/  FMUL.FTZ R116, R73, R97 ;  /* 0x0000006149747220 */ /* 0x000fe20000410000 */
[----:B------:R-:W-:Y:S01]  /*08a0*/  FMUL.FTZ R3, R3, UR14 ;  /* 0x0000000e03037c20 */ /* 0x000fe20008410000 */
[----:B------:R-:W-:Y:S01]  /*08b0*/  FADD.FTZ R117, -R126, R118 ;  /* 0x000000767e757221 */ /* 0x000fe20000010100 */
[----:B---3--:R-:W-:Y:S01]  /*08c0*/  FFMA.FTZ R108, R76, R100, R111 ;  /* 0x000000644c6c7223 */ /* 0x008fe2000001006f */
[----:B------:R-:W-:Y:S01]  /*08d0*/  FADD.FTZ R41, R41, R101 ;  /* 0x0000006529297221 */ /* 0x000fe20000010000 */
[----:B------:R-:W-:Y:S01]  /*08e0*/  FFMA.FTZ R111, R77, R101, R116 ;  /* 0x000000654d6f7223 */ /* 0x000fe20000010074 */
[----:B------:R-:W-:Y:S01]  /*08f0*/  FFMA.FTZ R53, R101, R110, R53 ;  /* 0x0000006e65357223 */ /* 0x000fe20000010035 */
[----:B------:R-:W-:Y:S01]  /*0900*/  FMUL.FTZ R101, R74, R98 ;  /* 0x000000624a657220 */ /* 0x000fe20000410000 */
[----:B------:R-:W-:Y:S01]  /*0910*/  FADD.FTZ R16, R16, R96 ;  /* 0x0000006010107221 */ /* 0x000fe20000010000 */
[-C--:B------:R-:W-:Y:S01]  /*0920*/  FFMA.FTZ R28, R96, R3.reuse, R28 ;  /* 0x00000003601c7223 */ /* 0x080fe2000001001c */
[----:B------:R-:W-:Y:S01]  /*0930*/  FADD.FTZ R96, RZ, R108 ;  /* 0x0000006cff607221 */ /* 0x000fe20000010000 */
[----:B------:R-:W-:Y:S01]  /*0940*/  FFMA.FTZ R116, R78, R102, R101 ;  /* 0x000000664e747223 */ /* 0x000fe20000010065 */
[----:B------:R-:W-:Y:S01]  /*0950*/  FFMA.FTZ R101, R3, R108, RZ ;  /* 0x0000006c03657223 */ /* 0x000fe200000100ff */
[----:B------:R-:W-:Y:S01]  /*0960*/  FMUL.FTZ R117, R117, UR14 ;  /* 0x0000000e75757c20 */ /* 0x000fe20008410000 */
        /* <DEDUP_REMOVED lines=8> */
[----:B------:R-:W-:Y:S01]  /*09f0*/  FADD.FTZ R18, R18, R98 ;  /* 0x0000006212127221 */ /* 0x000fe20000010000 */
[----:B------:R-:W-:Y:S01]  /*0a00*/  FFMA.FTZ R30, R98, R117, R30 ;  /* 0x00000075621e7223 */ /* 0x000fe2000001001e */
[----:B------:R-:W-:Y:S01]  /*0a10*/  FADD.FTZ R98, R97, R116 ;  /* 0x0000007461627221 */ /* 0x000fe20000010000 */
[----:B------:R-:W-:Y:S01]  /*0a20*/  FMUL.FTZ R118, R118, UR14 ;  /* 0x0000000e76767c20 */ /* 0x000fe20008410000 */
[----:B------:R-:W-:Y:S01]  /*0a30*/  FFMA.FTZ R119, R79, R103, R100 ;  /* 0x000000674f777223 */ /* 0x000fe20000010064 */
[----:B------:R-:W-:Y:S01]  /*0a40*/  FFMA.FTZ R97, R117, R116, R96 ;  /* 0x0000007475617223 */ /* 0x000fe20000010060 */
        /* <DEDUP_REMOVED lines=8> */
.L_x_3172:
[----:B-1--4-:R-:W-:Y:S05]  /*0ad0*/  BSYNC.RECONVERGENT B0 ;  /* 0x0000000000007941 */ /* 0x012fea0003800200 */
.L_x_3171:
[----:B------:R-:W-:Y:S04]  /*0ae0*/  BSSY.RECONVERGENT B0, `(.L_x_3173) ;  /* 0x0000039000007945 */ /* 0x000fe80003800200 */
[----:B------:R-:W-:Y:S05]  /*0af0*/  @!P4 BRA `(.L_x_3174) ;  /* 0x0000000000dcc947 */ /* 0x000fea0003800000 */
[----:B------:R-:W0:Y:S01]  /*0b00*/  LDC.64 R104, c[0x0][0x3a8] ;  /* 0x0000ea00ff687b82 */ /* 0x000e220000000a00 */
[----:B------:R-:W-:-:S07]  /*0b10*/  ISETP.NE.U32.AND P0, PT, RZ, UR24, PT ;  /* 0x00000018ff007c0c */ /* 0x000fce000bf05070 */
        /* <DEDUP_REMOVED lines=8> */
[----:B------:R-:W-:-:S13]  /*0ba0*/  ISETP.NE.AND.EX P0, PT, RZ, UR25, PT, P0 ;  /* 0x00000019ff007c0c */ /* 0x000fda000bf05300 */
[----:B------:R-:W0:Y:S02]  /*0bb0*/  @P0 LDC.64 R122, c[0x0][0x438] ;  /* 0x00010e00ff7a0b82 */ /* 0x000e240000000a00 */
[----:B0-----:R-:W-:-:S05]  /*0bc0*/  @P0 IMAD.WIDE.U32 R122, R130, 0x10, R122 ;  /* 0x00000010827a0825 */ /* 0x001fca00078e007a */
[----:B------:R0:W5:Y:S01]  /*0bd0*/  @P0 LDG.E.128 R80, desc[UR20][R122.64] ;  /* 0x000000147a500981 */ /* 0x000162000c1e1d00 */
[----:B------:R-:W-:Y:S01]  /*0be0*/  IADD3 R130, PT, PT, R130, 0x80, RZ ;  /* 0x0000008082827810 */ /* 0x000fe20007ffe0ff */
[C---:B---3--:R-:W-:Y:S01]  /*0bf0*/  FADD.FTZ R124, -R126.reuse, R104 ;  /* 0x000000687e7c7221 */ /* 0x048fe20000010100 */
[----:B------:R-:W-:-:S03]  /*0c00*/  FADD.FTZ R131, -R126, R105 ;  /* 0x000000697e837221 */ /* 0x000fc60000010100 */
[----:B------:R-:W-:Y:S01]  /*0c10*/  FMUL.FTZ R105, R124, UR14 ;  /* 0x0000000e7c697c20 */ /* 0x000fe20008410000 */
[----:B----45:R-:W-:Y:S01]  /*0c20*/  FMUL.FTZ R127, R64, R96 ;  /* 0x00000060407f7220 */ /* 0x030fe20000410000 */
[C---:B------:R-:W-:Y:S01]  /*0c30*/  FADD.FTZ R132, -R126.reuse, R106 ;  /* 0x0000006a7e847221 */ /* 0x040fe20000010100 */
[----:B------:R-:W-:Y:S01]  /*0c40*/  FMUL.FTZ R106, R131, UR14 ;  /* 0x0000000e836a7c20 */ /* 0x000fe20008410000 */
[----:B------:R-:W-:Y:S01]  /*0c50*/  FADD.FTZ R124, -R126, R107 ;  /* 0x0000006b7e7c7221 */ /* 0x000fe20000010100 */
[----:B--2---:R-:W-:Y:S01]  /*0c60*/  FADD.FTZ R36, R36, R100 ;  /* 0x0000006424247221 */ /* 0x004fe20000010000 */
[----:B------:R-:W-:Y:S01]  /*0c70*/  FFMA.FTZ R104, R68, R100, R127 ;  /* 0x0000006444687223 */ /* 0x000fe2000001007f */
[----:B------:R-:W-:Y:S01]  /*0c80*/  FFMA.FTZ R48, R100, R105, R48 ;  /* 0x0000006964307223 */ /* 0x000fe20000010030 */
[----:B------:R-:W-:Y:S01]  /*0c90*/  FMUL.FTZ R100, R65, R97 ;  /* 0x0000006141647220 */ /* 0x000fe20000410000 */
[----:B------:R-:W-:Y:S01]  /*0ca0*/  FADD.FTZ R37, R37, R101 ;  /* 0x0000006525257221 */ /* 0x000fe20000010000 */
[----:B------:R-:W-:Y:S01]  /*0cb0*/  FFMA.FTZ R49, R101, R106, R49 ;  /* 0x0000006a65317223 */ /* 0x000fe20000010031 */
[----:B------:R-:W-:Y:S01]  /*0cc0*/  FADD.FTZ R12, R12, R96 ;  /* 0x000000600c0c7221 */ /* 0x000fe20000010000 */
[----:B------:R-:W-:Y:S01]  /*0cd0*/  FFMA.FTZ R107, R69, R101, R100 ;  /* 0x00000065456b7223 */ /* 0x000fe20000010064 */
[----:B------:R-:W-:Y:S01]  /*0ce0*/  FFMA.FTZ R24, R96, R105, R24 ;  /* 0x0000006960187223 */ /* 0x000fe20000010018 */
[----:B------:R-:W-:Y:S01]  /*0cf0*/  FMUL.FTZ R101, R66, R98 ;  /* 0x0000006242657220 */ /* 0x000fe20000410000 */
[----:B0-----:R-:W-:Y:S01]  /*0d00*/  FMUL.FTZ R123, R132, UR14 ;  /* 0x0000000e847b7c20 */ /* 0x001fe20008410000 */
[----:B------:R-:W-:Y:S01]  /*0d10*/  FADD.FTZ R13, R13, R97 ;  /* 0x000000610d0d7221 */ /* 0x000fe20000010000 */
[----:B------:R-:W-:Y:S01]  /*0d20*/  FFMA.FTZ R25, R97, R106, R25 ;  /* 0x0000006a61197223 */ /* 0x000fe20000010019 */
[----:B------:R-:W-:Y:S01]  /*0d30*/  FADD.FTZ R96, R129, R104 ;  /* 0x0000006881607221 */ /* 0x000fe20000010000 */
[----:B------:R-:W-:Y:S01]  /*0d40*/  FFMA.FTZ R97, R105, R104, R128 ;  /* 0x0000006869617223 */ /* 0x000fe20000010080 */
[----:B------:R-:W-:Y:S01]  /*0d50*/  FFMA.FTZ R122, R70, R102, R101 ;  /* 0x00000066467a7223 */ /* 0x000fe20000010065 */
[----:B------:R-:W-:Y:S01]  /*0d60*/  FADD.FTZ R14, R14, R98 ;  /* 0x000000620e0e7221 */ /* 0x000fe20000010000 */
[----:B------:R-:W-:Y:S01]  /*0d70*/  FFMA.FTZ R26, R98, R123, R26 ;  /* 0x0000007b621a7223 */ /* 0x000fe2000001001a */
[----:B------:R-:W-:Y:S01]  /*0d80*/  FMUL.FTZ R98, R67, R99 ;  /* 0x0000006343627220 */ /* 0x000fe20000410000 */
[----:B------:R-:W-:Y:S01]  /*0d90*/  FADD.FTZ R101, R96, R107 ;  /* 0x0000006b60657221 */ /* 0x000fe20000010000 */
[----:B------:R-:W-:Y:S01]  /*0da0*/  FFMA.FTZ R96, R106, R107, R97 ;  /* 0x0000006b6a607223 */ /* 0x000fe20000010061 */
[----:B------:R-:W-:Y:S01]  /*0db0*/  FMUL.FTZ R124, R124, UR14 ;  /* 0x0000000e7c7c7c20 */ /* 0x000fe20008410000 */
        /* <DEDUP_REMOVED lines=11> */
.L_x_3174:
[----:B------:R-:W-:Y:S05]  /*0e70*/  BSYNC.RECONVERGENT B0 ;  /* 0x0000000000007941 */ /* 0x000fea0003800200 */
.L_x_3173:
        /* <DEDUP_REMOVED lines=16> */
[C---:B---3--:R-:W-:Y:S01]  /*0f80*/  FADD.FTZ R109, -R126.reuse, R112 ;  /* 0x000000707e6d7221 */ /* 0x048fe20000010100 */
[C---:B------:R-:W-:Y:S01]  /*0f90*/  FADD.FTZ R125, -R126.reuse, R113 ;  /* 0x000000717e7d7221 */ /* 0x040fe20000010100 */
[C---:B------:R-:W-:Y:S01]  /*0fa0*/  FADD.FTZ R130, -R126.reuse, R114 ;  /* 0x000000727e827221 */ /* 0x040fe20000010100 */
[----:B------:R-:W-:Y:S01]  /*0fb0*/  FADD.FTZ R131, -R126, R115 ;  /* 0x000000737e837221 */ /* 0x000fe20000010100 */
[----:B------:R-:W-:Y:S01]  /*0fc0*/  FMUL.FTZ R109, R109, UR14 ;  /* 0x0000000e6d6d7c20 */ /* 0x000fe20008410000 */
[----:B------:R-:W-:Y:S01]  /*0fd0*/  FMUL.FTZ R112, R125, UR14 ;  /* 0x0000000e7d707c20 */ /* 0x000fe20008410000 */
[----:B----45:R-:W-:Y:S01]  /*0fe0*/  FMUL.FTZ R113, R56, R96 ;  /* 0x0000006038717220 */ /* 0x030fe20000410000 */
[----:B------:R-:W-:Y:S01]  /*0ff0*/  FMUL.FTZ R126, R57, R97 ;  /* 0x00000061397e7220 */ /* 0x000fe20000410000 */
[----:B------:R-:W-:Y:S01]  /*1000*/  FADD.FTZ R8, R8, R96 ;  /* 0x0000006008087221 */ /* 0x000fe20000010000 */
[-C--:B------:R-:W-:Y:S01]  /*1010*/  FFMA.FTZ R20, R96, R109.reuse, R20 ;  /* 0x0000006d60147223 */ /* 0x080fe20000010014 */
[----:B------:R-:W-:Y:S01]  /*1020*/  FMUL.FTZ R115, R58, R98 ;  /* 0x000000623a737220 */ /* 0x000fe20000410000 */
[----:B--2---:R-:W-:Y:S01]  /*1030*/  FFMA.FTZ R114, R60, R100, R113 ;  /* 0x000000643c727223 */ /* 0x004fe20000010071 */
[----:B------:R-:W-:Y:S01]  /*1040*/  FADD.FTZ R32, R32, R100 ;  /* 0x0000006420207221 */ /* 0x000fe20000010000 */
[----:B------:R-:W-:Y:S01]  /*1050*/  FFMA.FTZ R44, R100, R109, R44 ;  /* 0x0000006d642c7223 */ /* 0x000fe2000001002c */
[----:B------:R-:W-:Y:S01]  /*1060*/  FADD.FTZ R33, R33, R101 ;  /* 0x0000006521217221 */ /* 0x000fe20000010000 */
[----:B------:R-:W-:Y:S01]  /*1070*/  FFMA.FTZ R113, R61, R101, R126 ;  /* 0x000000653d717223 */ /* 0x000fe2000001007e */
[----:B------:R-:W-:Y:S01]  /*1080*/  FFMA.FTZ R45, R101, R112, R45 ;  /* 0x00000070652d7223 */ /* 0x000fe2000001002d */
[----:B------:R-:W-:Y:S01]  /*1090*/  FMUL.FTZ R100, R59, R99 ;  /* 0x000000633b647220 */ /* 0x000fe20000410000 */
[----:B------:R-:W-:Y:S01]  /*10a0*/  FADD.FTZ R96, R129, R114 ;  /* 0x0000007281607221 */ /* 0x000fe20000010000 */
[----:B------:R-:W-:Y:S01]  /*10b0*/  FFMA.FTZ R101, R109, R114, R128 ;  /* 0x000000726d657223 */ /* 0x000fe20000010080 */
[----:B0-----:R-:W-:Y:S01]  /*10c0*/  FMUL.FTZ R121, R130, UR14 ;  /* 0x0000000e82797c20 */ /* 0x001fe20008410000 */
[----:B------:R-:W-:Y:S01]  /*10d0*/  FFMA.FTZ R125, R63, R103, R100 ;  /* 0x000000673f7d7223 */ /* 0x000fe20000010064 */
[----:B------:R-:W-:Y:S01]  /*10e0*/  FFMA.FTZ R115, R62, R102, R115 ;  /* 0x000000663e737223 */ /* 0x000fe20000010073 */
        /* <DEDUP_REMOVED lines=8> */
[-C--:B------:R-:W-:Y:S01]  /*1170*/  FFMA.FTZ R46, R102, R121.reuse, R46 ;  /* 0x00000079662e7223 */ /* 0x080fe2000001002e */
[----:B------:R-:W-:Y:S01]  /*1180*/  FADD.FTZ R35, R35, R103 ;  /* 0x0000006723237221 */ /* 0x000fe20000010000 */
[-C--:B------:R-:W-:Y:S01]  /*1190*/  FFMA.FTZ R47, R103, R120.reuse, R47 ;  /* 0x00000078672f7223 */ /* 0x080fe2000001002f */
[----:B------:R-:W-:Y:S01]  /*11a0*/  FADD.FTZ R10, R10, R98 ;  /* 0x000000620a0a7221 */ /* 0x000fe20000010000 */
[----:B------:R-:W-:Y:S01]  /*11b0*/  FFMA.FTZ R22, R98, R121, R22 ;  /* 0x0000007962167223 */ /* 0x000fe20000010016 */
[----:B------:R-:W-:Y:S01]  /*11c0*/  FADD.FTZ R11, R11, R99 ;  /* 0x000000630b0b7221 */ /* 0x000fe20000010000 */
[----:B------:R-:W-:Y:S01]  /*11d0*/  FFMA.FTZ R23, R99, R120, R23 ;  /* 0x0000007863177223 */ /* 0x000fe20000010017 */
[----:B------:R-:W-:Y:S01]  /*11e0*/  FADD.FTZ R129, R96, R125 ;  /* 0x0000007d60817221 */ /* 0x000fe20000010000 */
[----:B------:R-:W-:-:S07]  /*11f0*/  FFMA.FTZ R128, R120, R125, R97 ;  /* 0x0000007d78807223 */ /* 0x000fce0000010061 */
.L_x_3176:
[----:B------:R-:W-:Y:S05]  /*1200*/  BSYNC.RECONVERGENT B0 ;  /* 0x0000000000007941 */ /* 0x000fea0003800200 */
.L_x_3175:
        /* <DEDUP_REMOVED lines=32> */
.L_x_3178:
[----:B------:R-:W-:Y:S05]  /*1410*/  BSYNC.RECONVERGENT B0 ;  /* 0x0000000000007941 */ /* 0x000fea0003800200 */
.L_x_3177:
        /* <DEDUP_REMOVED lines=54> */
.L_x_3183:
        /* <DEDUP_REMOVED lines=17> */
.L_x_3182:
        /* <DEDUP_REMOVED lines=22> */
.L_x_3185:
        /* <DEDUP_REMOVED lines=21> */
.L_x_3181:
        /* <DEDUP_REMOVED lines=22> */
[----:B------:R-:W-:Y:S06]  /*1ca0*/  BRA `(.L_x_3184) ;  /* 0x0000000000ec7947 */ /* 0x000fec0003800000 */
.L_x_3187:
        /* <DEDUP_REMOVED lines=17> */
.L_x_3186:
        /* <DEDUP_REMOVED lines=22> */
.L_x_3188:
        /* <DEDUP_REMOVED lines=20> */
.L_x_3184:
        /* <DEDUP_REMOVED lines=14> */
.L_x_3180:
[----:B------:R-:W-:Y:S05]  /*2140*/  BSYNC.RECONVERGENT B0 ;  /* 0x0000000000007941 */ /* 0x000fea0003800200 */
.L_x_3179:
        /* <DEDUP_REMOVED lines=34> */
.L_x_3193:
        /* <DEDUP_REMOVED lines=17> */
.L_x_3192:
        /* <DEDUP_REMOVED lines=21> */
.L_x_3195:
        /* <DEDUP_REMOVED lines=13> */
.L_x_3191:
        /* <DEDUP_REMOVED lines=29> */
.L_x_3197:
        /* <DEDUP_REMOVED lines=17> */
.L_x_3196:
        /* <DEDUP_REMOVED lines=21> */
.L_x_3198:
        /* <DEDUP_REMOVED lines=12> */
.L_x_3194:
        /* <DEDUP_REMOVED lines=10> */
.L_x_3190:
[----:B------:R-:W-:Y:S05]  /*2c30*/  BSYNC.RECONVERGENT B0 ;  /* 0x0000000000007941 */ /* 0x000fea0003800200 */
.L_x_3189:
        /* <DEDUP_REMOVED lines=34> */
.L_x_3203:
        /* <DEDUP_REMOVED lines=17> */
.L_x_3202:
        /* <DEDUP_REMOVED lines=21> */
.L_x_3205:
        /* <DEDUP_REMOVED lines=13> */
.L_x_3201:
        /* <DEDUP_REMOVED lines=29> */
.L_x_3207:
        /* <DEDUP_REMOVED lines=17> */
.L_x_3206:
        /* <DEDUP_REMOVED lines=21> */
.L_x_3208:
        /* <DEDUP_REMOVED lines=12> */
.L_x_3204:
        /* <DEDUP_REMOVED lines=9> */
.L_x_3200:
[----:B------:R-:W-:Y:S05]  /*3710*/  BSYNC.RECONVERGENT B0 ;  /* 0x0000000000007941 */ /* 0x000fea0003800200 */
.L_x_3199:
[----:B------:R-:W-:Y:S01]  /*3720*/  UPLOP3.LUT UP1, UPT, UPT, UPT, UP1, 0x40, 0x4 ;  /* 0x000000000004789c */ /* 0x000fe20003f2e810 */
[----:B------:R-:W-:Y:S10]  /*3730*/  BRA.U !UP2, `(.L_x_3209) ;  /* 0xffffffcd0ab47547 */ /* 0x000ff4000b83ffff */
.L_x_3170:
        /* <DEDUP_REMOVED lines=19> */
.L_x_3211:
[----:B------:R-:W-:Y:S05]  /*3870*/  BSYNC.RECONVERGENT B0 ;  /* 0x0000000000007941 */ /* 0x000fea0003800200 */
.L_x_3210:
        /* <DEDUP_REMOVED lines=15> */
.L_x_3213:
[----:B------:R-:W-:Y:S05]  /*3970*/  BSYNC.RECONVERGENT B0 ;  /* 0x0000000000007941 */ /* 0x000fea0003800200 */
.L_x_3212:
        /* <DEDUP_REMOVED lines=14> */
.L_x_3214:
        /* <DEDUP_REMOVED lines=10> */
.L_x_3604:


//--------------------- .text._ZN10layer_norm31ln_parallel_residual_bwd_kernelINS_13Kernel_traitsIfffffjLj1536ELj1ELj1ELj4ELj16ENS_18Kernel_traits_baseILj1536EfffffjLj128EEEEELb0ELb0ELb1EEEvNS_9BwdParamsE --------------------------
	.section	.text._ZN10layer_norm31ln_parallel_residual_bwd_kernelINS_13Kernel_traitsIfffffjLj1536ELj1ELj1ELj4ELj16ENS_18Kernel_traits_baseILj1536EfffffjLj128EEEEELb0ELb0ELb1EEEvNS_9BwdParamsE,"ax",@progbits
	.align	128
        .global         _ZN10layer_norm31ln_parallel_residual_bwd_kernelINS_13Kernel_traitsIfffffjLj1536ELj1ELj1ELj4ELj16ENS_18Kernel_traits_baseILj1536EfffffjLj128EEEEELb0ELb0ELb1EEEvNS_9BwdParamsE
        .type           _ZN10layer_norm31ln_parallel_residual_bwd_kernelINS_13Kernel_traitsIfffffjLj1536ELj1ELj1ELj4ELj16ENS_18Kernel_traits_baseILj1536EfffffjLj128EEEEELb0ELb0ELb1EEEvNS_9BwdParamsE,@function
        .size           _ZN10layer_norm31ln_parallel_residual_bwd_kernelINS_13Kernel_traitsIfffffjLj1536ELj1ELj1ELj4ELj16ENS_18Kernel_traits_baseILj1536EfffffjLj128EEEEELb0ELb0ELb1EEEvNS_9BwdParamsE,(.L_x_3605 - _ZN10layer_norm31ln_parallel_residual_bwd_kernelINS_13Kernel_traitsIfffffjLj1536ELj1ELj1ELj4ELj16ENS_18Kernel_traits_baseILj1536EfffffjLj128EEEEELb0ELb0ELb1EEEvNS_9BwdParamsE)
        .other          _ZN10layer_norm31ln_parallel_residual_bwd_kernelINS_13Kernel_traitsIfffffjLj1536ELj1ELj1ELj4ELj16ENS_18Kernel_traits_baseILj1536EfffffjLj128EEEEELb0ELb0ELb1EEEvNS_9BwdParamsE,@"STO_CUDA_ENTRY STV_DEFAULT"
_ZN10layer_norm31ln_parallel_residual_bwd_kernelINS_13Kernel_traitsIfffffjLj1536ELj1ELj1ELj4ELj16ENS_18Kernel_traits_baseILj1536EfffffjLj128EEEEELb0ELb0ELb1EEEvNS_9BwdParamsE:
.text._ZN10layer_norm31ln_parallel_residual_bwd_kernelINS_13Kernel_traitsIfffffjLj1536ELj1ELj1ELj4ELj16ENS_18Kernel_traits_baseILj1536EfffffjLj128EEEEELb0ELb0ELb1EEEvNS_9BwdParamsE:
        /* <DEDUP_REMOVED lines=50> */
[----:B------:R-:W-:Y:S02]  /*0320*/  CS2R R118, SRZ ;  /* 0x0000000000767805 */ /* 0x000fe4000001ff00 */
[----:B------:R-:W-:Y:S02]  /*0330*/  CS2R R132, SRZ ;  /* 0x0000000000847805 */ /* 0x000fe4000001ff00 */
[----:B------:R-:W-:Y:S01]  /*0340*/  CS2R R106, SRZ ;  /* 0x00000000006a7805 */ /* 0x000fe2000001ff00 */
[----:B0-----:R-:W5:Y:S01]  /*0350*/  LDG.E.128 R44, desc[UR20][R4.64] ;  /* 0x00000014042c7981 */ /* 0x001f62000c1e1d00 */
[----:B------:R-:W-:Y:S01]  /*0360*/  UPLOP3.LUT UP1, UPT, UPT, UPT, UPT, 0x40, 0x4 ;  /* 0x000000000004789c */ /* 0x000fe20003f2e870 */
[----:B--2---:R-:W-:-:S02]  /*0370*/  IMAD.WIDE.U32 R8, R100, 0x10, R8 ;  /* 0x0000001064087825 */ /* 0x004fc400078e0008 */
[----:B------:R-:W5:Y:S01]  /*0380*/  LDG.E.128 R40, desc[UR20][R4.64+0x800] ;  /* 0x0008001404287981 */ /* 0x000f62000c1e1d00 */
[----:B------:R-:W-:Y:S02]  /*0390*/  CS2R R108, SRZ ;  /* 0x00000000006c7805 */ /* 0x000fe4000001ff00 */
[----:B------:R-:W-:Y:S02]  /*03a0*/  CS2R R110, SRZ ;  /* 0x00000000006e7805 */ /* 0x000fe4000001ff00 */
[----:B------:R-:W-:Y:S01]  /*03b0*/  CS2R R112, SRZ ;  /* 0x0000000000707805 */ /* 0x000fe2000001ff00 */
[----:B------:R0:W5:Y:S01]  /*03c0*/  LDG.E.128 R36, desc[UR20][R4.64+0x1000] ;  /* 0x0010001404247981 */ /* 0x000162000c1e1d00 */
[----:B------:R-:W-:Y:S01]  /*03d0*/  MOV R135, RZ ;  /* 0x000000ff00877202 */ /* 0x000fe20000000f00 */
[----:B------:R-:W1:Y:S02]  /*03e0*/  LDCU UR23, c[0x0][0x388] ;  /* 0x00007100ff1777ac */ /* 0x000e640008000800 */
[----:B------:R-:W5:Y:S01]  /*03f0*/  LDG.E.128 R32, desc[UR20][R8.64] ;  /* 0x0000001408207981 */ /* 0x000f62000c1e1d00 */
[----:B------:R-:W2:Y:S03]  /*0400*/  LDCU.U8 UR22, c[0x0][0x410] ;  /* 0x00008200ff1677ac */ /* 0x000ea60008000000 */
[----:B------:R-:W5:Y:S01]  /*0410*/  LDG.E.128 R28, desc[UR20][R8.64+0x800] ;  /* 0x00080014081c7981 */ /* 0x000f62000c1e1d00 */
[----:B0-----:R-:W-:Y:S01]  /*0420*/  CS2R R4, SRZ ;  /* 0x0000000000047805 */ /* 0x001fe2000001ff00 */
[----:B------:R-:W0:Y:S02]  /*0430*/  LDCU UR28, c[0x0][0x400] ;  /* 0x00008000ff1c77ac */ /* 0x000e240008000800 */
[----:B------:R3:W5:Y:S01]  /*0440*/  LDG.E.128 R24, desc[UR20][R8.64+0x1000] ;  /* 0x0010001408187981 */ /* 0x000762000c1e1d00 */
[----:B------:R-:W4:Y:S01]  /*0450*/  LDCU.64 UR12, c[0x0][0x470] ;  /* 0x00008e00ff0c77ac */ /* 0x000f220008000a00 */
[----:B------:R-:W0:Y:S01]  /*0460*/  LDCU.64 UR10, c[0x0][0x478] ;  /* 0x00008f00ff0a77ac */ /* 0x000e220008000a00 */
[----:B---3--:R-:W-:Y:S01]  /*0470*/  CS2R R8, SRZ ;  /* 0x0000000000087805 */ /* 0x008fe2000001ff00 */
[----:B------:R-:W3:Y:S01]  /*0480*/  LDCU.128 UR16, c[0x0][0x3c0] ;  /* 0x00007800ff1077ac */ /* 0x000ee20008000c00 */
[----:B------:R-:W0:Y:S01]  /*0490*/  LDCU.64 UR24, c[0x0][0x438] ;  /* 0x00008700ff1877ac */ /* 0x000e220008000a00 */
[----:B-12---:R-:W0:Y:S04]  /*04a0*/  LDCU.64 UR26, c[0x0][0x380] ;  /* 0x00007000ff1a77ac */ /* 0x006e280008000a00 */
.L_x_3242:
[----:B------:R-:W-:Y:S01]  /*04b0*/  UIMAD UR5, UR4, UR23, URZ ;  /* 0x00000017040572a4 */ /* 0x000fe2000f8e02ff */
[----:B--2---:R-:W1:Y:S01]  /*04c0*/  LDC.64 R48, c[0x0][0x3a8] ;  /* 0x0000ea00ff307b82 */ /* 0x004e620000000a00 */
[----:B---3--:R-:W-:Y:S02]  /*04d0*/  UIMAD.WIDE UR14, UR4, 0x4, UR18 ;  /* 0x00000004040e78a5 */ /* 0x008fe4000f8e0212 */
[----:B------:R-:W-:Y:S02]  /*04e0*/  USHF.R.S32.HI UR6, URZ, 0x1f, UR5 ;  /* 0x0000001fff067899 */ /* 0x000fe40008011405 */
[----:B------:R-:W-:Y:S02]  /*04f0*/  UIMAD.WIDE UR8, UR4, 0x4, UR16 ;  /* 0x00000004040878a5 */ /* 0x000fe4000f8e0210 */
[----:B------:R-:W-:Y:S01]  /*0500*/  ULEA.HI UR6, UR6, UR5, URZ, 0x2 ;  /* 0x0000000506067291 */ /* 0x000fe2000f8f10ff */
[----:B------:R-:W2:Y:S01]  /*0510*/  LDC.64 R60, c[0x0][0x430] ;  /* 0x00010c00ff3c7b82 */ /* 0x000ea20000000a00 */
[----:B------:R-:W-:-:S02]  /*0520*/  MOV R54, UR14 ;  /* 0x0000000e00367c02 */ /* 0x000fc40008000f00 */
[----:B------:R-:W-:Y:S02]  /*0530*/  MOV R55, UR15 ;  /* 0x0000000f00377c02 */ /* 0x000fe40008000f00 */
[----:B------:R-:W-:Y:S02]  /*0540*/  MOV R141, UR6 ;  /* 0x00000006008d7c02 */ /* 0x000fe40008000f00 */
[----:B------:R-:W-:Y:S01]  /*0550*/  MOV R50, UR8 ;  /* 0x0000000800327c02 */ /* 0x000fe20008000f00 */
[----:B------:R-:W3:Y:S01]  /*0560*/  LDC.64 R68, c[0x0][0x428] ;  /* 0x00010a00ff447b82 */ /* 0x000ee20000000a00 */
[----:B------:R-:W-:Y:S01]  /*0570*/  LEA.HI.SX32 R141, R141, R100, 0x1e ;  /* 0x000000648d8d7211 */ /* 0x000fe200078ff2ff */
[----:B------:R-:W4:Y:S01]  /*0580*/  LDG.E R136, desc[UR20][R54.64] ;  /* 0x0000001436887981 */ /* 0x000f22000c1e1900 */
[----:B------:R-:W-:Y:S02]  /*0590*/  MOV R51, UR9 ;  /* 0x0000000900337c02 */ /* 0x000fe40008000f00 */
[----:B------:R-:W-:-:S02]  /*05a0*/  IADD3 R139, PT, PT, R141, 0x80, RZ ;  /* 0x000000808d8b7810 */ /* 0x000fc40007ffe0ff */
[C---:B------:R-:W-:Y:S01]  /*05b0*/  IADD3 R137, PT, PT, R141.reuse, 0x100, RZ ;  /* 0x000001008d897810 */ /* 0x040fe20007ffe0ff */
[--C-:B-1----:R-:W-:Y:S01]  /*05c0*/  IMAD.WIDE.U32 R92, R141, 0x10, R48.reuse ;  /* 0x000000108d5c7825 */ /* 0x102fe200078e0030 */
[----:B------:R-:W4:Y:S03]  /*05d0*/  LDG.E R134, desc[UR20][R50.64] ;  /* 0x0000001432867981 */ /* 0x000f26000c1e1900 */
[--C-:B------:R-:W-:Y:S02]  /*05e0*/  IMAD.WIDE.U32 R96, R139, 0x10, R48.reuse ;  /* 0x000000108b607825 */ /* 0x100fe400078e0030 */
[----:B------:R-:W4:Y:S02]  /*05f0*/  LDG.E.128 R92, desc[UR20][R92.64] ;  /* 0x000000145c5c7981 */ /* 0x000f24000c1e1d00 */
[----:B------:R-:W-:Y:S02]  /*0600*/  IMAD.WIDE.U32 R100, R137, 0x10, R48 ;  /* 0x0000001089647825 */ /* 0x000fe400078e0030 */
[----:B------:R-:W4:Y:S02]  /*0610*/  LDG.E.128 R96, desc[UR20][R96.64] ;  /* 0x0000001460607981 */ /* 0x000f24000c1e1d00 */
[----:B--2---:R-:W-:-:S02]  /*0620*/  IMAD.WIDE.U32 R48, R141, 0x10, R60 ;  /* 0x000000108d307825 */ /* 0x004fc400078e003c */
[----:B------:R-:W2:Y:S02]  /*0630*/  LDG.E.128 R100, desc[UR20][R100.64] ;  /* 0x0000001464647981 */ /* 0x000ea4000c1e1d00 */
[----:B---3--:R-:W-:Y:S02]  /*0640*/  IMAD.WIDE.U32 R52, R141, 0x10, R68 ;  /* 0x000000108d347825 */ /* 0x008fe400078e0044 */
[----:B------:R-:W3:Y:S04]  /*0650*/  LDG.E.128 R48, desc[UR20][R48.64] ;  /* 0x0000001430307981 */ /* 0x000ee8000c1e1d00 */
        /* <DEDUP_REMOVED lines=9> */
[----:B0-----:R-:W-:-:S04]  /*06f0*/  ISETP.NE.U32.AND P1, PT, RZ, UR24, PT ;  /* 0x00000018ff007c0c */ /* 0x001fc8000bf25070 */
        /* <DEDUP_REMOVED lines=11> */
[----:B----4-:R-:W-:Y:S02]  /*07b0*/  R2UR UR9, R136 ;  /* 0x00000000880972ca */ /* 0x010fe400000e0000 */
[----:B------:R-:W-:-:S05]  /*07c0*/  FSEL R138, R134, RZ, !P2 ;  /* 0x000000ff868a7208 */ /* 0x000fca0005000000 */
[C---:B------:R-:W-:Y:S01]  /*07d0*/  FADD.FTZ R155, -R138.reuse, R93 ;  /* 0x0000005d8a9b7221 */ /* 0x040fe20000010100 */
[C---:B------:R-:W-:Y:S01]  /*07e0*/  FADD.FTZ R134, -R138.reuse, R92 ;  /* 0x0000005c8a867221 */ /* 0x040fe20000010100 */
[----:B------:R-:W-:-:S04]  /*07f0*/  FADD.FTZ R151, -R138, R95 ;  /* 0x0000005f8a977221 */ /* 0x000fc80000010100 */
[----:B0-----:R-:W-:Y:S01]  /*0800*/  FMUL.FTZ R125, R134, UR9 ;  /* 0x00000009867d7c20 */ /* 0x001fe20008410000 */
[----:B---3--:R-:W-:Y:S01]  /*0810*/  FMUL.FTZ R93, R32, R48 ;  /* 0x00000030205d7220 */ /* 0x008fe20000410000 */
[----:B------:R-:W-:-:S03]  /*0820*/  FMUL.FTZ R146, R33, R49 ;  /* 0x0000003121927220 */ /* 0x000fc60000410000 */
[----:B--2---:R-:W-:Y:S01]  /*0830*/  FFMA.FTZ R148, R44, R52, R93 ;  /* 0x000000342c947223 */ /* 0x004fe2000001005d */
[----:B------:R-:W-:Y:S01]  /*0840*/  FMUL.FTZ R95, R34, R50 ;  /* 0x00000032225f7220 */ /* 0x000fe20000410000 */
[----:B------:R-:W-:Y:S01]  /*0850*/  FFMA.FTZ R146, R45, R53, R146 ;  /* 0x000000352d927223 */ /* 0x000fe20000010092 */
[C---:B------:R-:W-:Y:S01]  /*0860*/  FADD.FTZ R94, -R138.reuse, R94 ;  /* 0x0000005e8a5e7221 */ /* 0x040fe20000010100 */
[----:B------:R-:W-:Y:S01]  /*0870*/  FADD.FTZ R93, RZ, R148 ;  /* 0x00000094ff5d7221 */ /* 0x000fe20000010000 */
[----:B------:R-:W-:Y:S01]  /*0880*/  FMUL.FTZ R155, R155, UR9 ;  /* 0x000000099b9b7c20 */ /* 0x000fe20008410000 */
[----:B-1----:R-:W-:Y:S01]  /*0890*/  FFMA.FTZ R122, R125, R148, RZ ;  /* 0x000000947d7a7223 */ /* 0x002fe200000100ff */
[----:B------:R-:W-:Y:S01]  /*08a0*/  FADD.FTZ R92, -R138, R101 ;  /* 0x000000658a5c7221 */ /* 0x000fe20000010100 */
[----:B------:R-:W-:Y:S01]  /*08b0*/  FMUL.FTZ R142, R35, R51 ;  /* 0x00000033238e7220 */ /* 0x000fe20000410000 */
[----:B------:R-:W-:Y:S01]  /*08c0*/  FFMA.FTZ R144, R46, R54, R95 ;  /* 0x000000362e907223 */ /* 0x000fe2000001005f */
[----:B------:R-:W-:Y:S01]  /*08d0*/  FADD.FTZ R101, R146, R93 ;  /* 0x0000005d92657221 */ /* 0x000fe20000010000 */
[----:B------:R-:W-:Y:S01]  /*08e0*/  FMUL.FTZ R153, R94, UR9 ;  /* 0x000000095e997c20 */ /* 0x000fe20008410000 */
[----:B------:R-:W-:Y:S01]  /*08f0*/  FFMA.FTZ R122, R155, R146, R122 ;  /* 0x000000929b7a7223 */ /* 0x000fe2000001007a */
[----:B------:R-:W-:Y:S01]  /*0900*/  FADD.FTZ R96, -R138, R96 ;  /* 0x000000608a607221 */ /* 0x000fe20000010100 */
[----:B------:R-:W-:Y:S01]  /*0910*/  FFMA.FTZ R142, R47, R55, R142 ;  /* 0x000000372f8e7223 */ /* 0x000fe2000001008e */
[----:B------:R-:W-:Y:S01]  /*0920*/  FADD.FTZ R101, R144, R101 ;  /* 0x0000006590657221 */ /* 0x000fe20000010000 */
[----:B------:R-:W-:Y:S01]  /*0930*/  FMUL.FTZ R151, R151, UR9 ;  /* 0x0000000997977c20 */ /* 0x000fe20008410000 */
[----:B------:R-:W-:Y:S01]  /*0940*/  FMUL.FTZ R143, R28, R56 ;  /* 0x000000381c8f7220 */ /* 0x000fe20000410000 */
[----:B------:R-:W-:Y:S01]  /*0950*/  FFMA.FTZ R122, R153, R144, R122 ;  /* 0x00000090997a7223 */ /* 0x000fe2000001007a */
[----:B------:R-:W-:Y:S01]  /*0960*/  FMUL.FTZ R134, R96, UR9 ;  /* 0x0000000960867c20 */ /* 0x000fe20008410000 */
[----:B------:R-:W-:Y:S01]  /*0970*/  FADD.FTZ R96, R142, R101 ;  /* 0x000000658e607221 */ /* 0x000fe20000010000 */
[----:B------:R-:W-:Y:S01]  /*0980*/  FADD.FTZ R97, -R138, R97 ;  /* 0x000000618a617221 */ /* 0x000fe20000010100 */
[----:B------:R-:W-:Y:S01]  /*0990*/  FMUL.FTZ R94, R29, R57 ;  /* 0x000000391d5e7220 */ /* 0x000fe20000410000 */
[----:B------:R-:W-:Y:S01]  /*09a0*/  FFMA.FTZ R143, R40, R64, R143 ;  /* 0x00000040288f7223 */ /* 0x000fe2000001008f */
[----:B------:R-:W-:Y:S01]  /*09b0*/  FFMA.FTZ R101, R151, R142, R122 ;  /* 0x0000008e97657223 */ /* 0x000fe2000001007a */
[----:B------:R-:W-:Y:S01]  /*09c0*/  FADD.FTZ R98, -R138, R98 ;  /* 0x000000628a627221 */ /* 0x000fe20000010100 */
[----:B------:R-:W-:Y:S01]  /*09d0*/  FMUL.FTZ R147, R30, R58 ;  /* 0x0000003a1e937220 */ /* 0x000fe20000410000 */
[----:B------:R-:W-:Y:S01]  /*09e0*/  FMUL.FTZ R136, R97, UR9 ;  /* 0x0000000961887c20 */ /* 0x000fe20008410000 */
[----:B------:R-:W-:Y:S01]  /*09f0*/  FFMA.FTZ R145, R41, R65, R94 ;  /* 0x0000004129917223 */ /* 0x000fe2000001005e */
[----:B------:R-:W-:Y:S01]  /*0a00*/  FADD.FTZ R96, R143, R96 ;  /* 0x000000608f607221 */ /* 0x000fe20000010000 */
[----:B------:R-:W-:Y:S01]  /*0a10*/  FFMA.FTZ R101, R134, R143, R101 ;  /* 0x0000008f86657223 */ /* 0x000fe20000010065 */
[C---:B------:R-:W-:Y:S01]  /*0a20*/  FADD.FTZ R99, -R138.reuse, R99 ;  /* 0x000000638a637221 */ /* 0x040fe20000010100 */
[C---:B------:R-:W-:Y:S01]  /*0a30*/  FADD.FTZ R100, -R138.reuse, R100 ;  /* 0x000000648a647221 */ /* 0x040fe20000010100 */
[C---:B------:R-:W-:Y:S01]  /*0a40*/  FADD.FTZ R121, -R138.reuse, R102 ;  /* 0x000000668a797221 */ /* 0x040fe20000010100 */
[----:B------:R-:W-:Y:S01]  /*0a50*/  FADD.FTZ R123, -R138, R103 ;  /* 0x000000678a7b7221 */ /* 0x000fe20000010100 */
        /* <DEDUP_REMOVED lines=63> */
.L_x_3217:
[----:B------:R-:W-:Y:S05]  /*0e50*/  BSYNC.RECONVERGENT B0 ;  /* 0x0000000000007941 */ /* 0x000fea0003800200 */
.L_x_3216:
        /* <DEDUP_REMOVED lines=98> */
.L_x_3220:
        /* <DEDUP_REMOVED lines=17> */
.L_x_3219:
        /* <DEDUP_REMOVED lines=22> */
.L_x_3222:
        /* <DEDUP_REMOVED lines=21> */
.L_x_3218:
        /* <DEDUP_REMOVED lines=23> */
.L_x_3224:
        /* <DEDUP_REMOVED lines=17> */
.L_x_3223:
        /* <DEDUP_REMOVED lines=22> */
.L_x_3225:
        /* <DEDUP_REMOVED lines=20> */
.L_x_3221:
        /* <DEDUP_REMOVED lines=37> */
.L_x_3228:
        /* <DEDUP_REMOVED lines=17> */
.L_x_3227:
        /* <DEDUP_REMOVED lines=18> */
.L_x_3230:
        /* <DEDUP_REMOVED lines=13> */
.L_x_3226:
        /* <DEDUP_REMOVED lines=23> */
.L_x_3232:
        /* <DEDUP_REMOVED lines=17> */
.L_x_3231:
        /* <DEDUP_REMOVED lines=18> */
.L_x_3233:
        /* <DEDUP_REMOVED lines=12> */
.L_x_3229:
        /* <DEDUP_REMOVED lines=32> */
.L_x_3236:
        /* <DEDUP_REMOVED lines=17> */
.L_x_3235:
        /* <DEDUP_REMOVED lines=18> */
.L_x_3238:
        /* <DEDUP_REMOVED lines=13> */
.L_x_3234:
        /* <DEDUP_REMOVED lines=23> */
.L_x_3240:
        /* <DEDUP_REMOVED lines=17> */
.L_x_3239:
        /* <DEDUP_REMOVED lines=18> */
.L_x_3241:
        /* <DEDUP_REMOVED lines=12> */
.L_x_3237:
        /* <DEDUP_REMOVED lines=28> */
[----:B--2---:R-:W-:Y:S02]  /*3230*/  MOV R48, R17 ;  /* 0x0000001100307202 */ /* 0x004fe40000000f00 */
        /* <DEDUP_REMOVED lines=29> */
.L_x_3215:
        /* <DEDUP_REMOVED lines=25> */
.L_x_3243:
        /* <DEDUP_REMOVED lines=14> */
.L_x_3605:


//--------------------- .text._ZN10layer_norm31ln_parallel_residual_bwd_kernelINS_13Kernel_traitsIfffffjLj1536ELj1ELj1ELj4ELj16ENS_18Kernel_traits_baseILj1536EfffffjLj128EEEEELb0ELb1ELb0EEEvNS_9BwdParamsE --------------------------
	.section	.text._ZN10layer_norm31ln_parallel_residual_bwd_kernelINS_13Kernel_traitsIfffffjLj1536ELj1ELj1ELj4ELj16ENS_18Kernel_traits_baseILj1536EfffffjLj128EEEEELb0ELb1ELb0EEEvNS_9BwdParamsE,"ax",@progbits
	.align	128
        .global         _ZN10layer_norm31ln_parallel_residual_bwd_kernelINS_13Kernel_traitsIfffffjLj1536ELj1ELj1ELj4ELj16ENS_18Kernel_traits_baseILj1536EfffffjLj128EEEEELb0ELb1ELb0EEEvNS_9BwdParamsE
        .type           _ZN10layer_norm31ln_parallel_residual_bwd_kernelINS_13Kernel_traitsIfffffjLj1536ELj1ELj1ELj4ELj16ENS_18Kernel_traits_baseILj1536EfffffjLj128EEEEELb0ELb1ELb0EEEvNS_9BwdParamsE,@function
        .size           _ZN10layer_norm31ln_parallel_residual_bwd_kernelINS_13Kernel_traitsIfffffjLj1536ELj1ELj1ELj4ELj16ENS_18Kernel_traits_baseILj1536EfffffjLj128EEEEELb0ELb1ELb0EEEvNS_9BwdParamsE,(.L_x_3606 - _ZN10layer_norm31ln_parallel_residual_bwd_kernelINS_13Kernel_traitsIfffffjLj1536ELj1ELj1ELj4ELj16ENS_18Kernel_traits_baseILj1536EfffffjLj128EEEEELb0ELb1ELb0EEEvNS_9BwdParamsE)
        .other          _ZN10layer_norm31ln_parallel_residual_bwd_kernelINS_13Kernel_traitsIfffffjLj1536ELj1ELj1ELj4ELj16ENS_18Kernel_traits_baseILj1536EfffffjLj128EEEEELb0ELb1ELb0EEEvNS_9BwdParamsE,@"STO_CUDA_ENTRY STV_DEFAULT"
_ZN10layer_norm31ln_parallel_residual_bwd_kernelINS_13Kernel_traitsIfffffjLj1536ELj1ELj1ELj4ELj16ENS_18Kernel_traits_baseILj1536EfffffjLj128EEEEELb0ELb1ELb0EEEvNS_9BwdParamsE:
.text._ZN10layer_norm31ln_parallel_residual_bwd_kernelINS_13Kernel_traitsIfffffjLj1536ELj1ELj1ELj4ELj16ENS_18Kernel_traits_baseILj1536EfffffjLj128EEEEELb0ELb1ELb0EEEvNS_9BwdParamsE:
        /* <DEDUP_REMOVED lines=64> */
.L_x_3283:
[----:B0-----:R-:W-:-:S06]  /*0400*/  UIMAD.WIDE UR4, UR9, 0x4, UR14 ;  /* 0x00000004090478a5 */ /* 0x001fcc000f8e020e */
[----:B-12---:R-:W-:Y:S02]  /*0410*/  MOV R64, UR4 ;  /* 0x0000000400407c02 */ /* 0x006fe40008000f00 */
        /* <DEDUP_REMOVED lines=21> */
[----:B----4-:R-:W-:-:S04]  /*0570*/  ISETP.NE.U32.AND P0, PT, RZ, UR22, PT ;  /* 0x00000016ff007c0c */ /* 0x010fc8000bf05070 */
        /* <DEDUP_REMOVED lines=9> */
[----:B------:R-:W-:Y:S01]  /*0610*/  IADD3 R92, PT, PT, R6, 0x80, RZ ;  /* 0x00000080065c7810 */ /* 0x000fe20007ffe0ff */
[C---:B---3--:R-:W-:Y:S01]  /*0620*/  FADD.FTZ R73, -R91.reuse, R64 ;  /* 0x000000405b497221 */ /* 0x048fe20000010100 */
[C---:B------:R-:W-:Y:S01]  /*0630*/  FADD.FTZ R74, -R91.reuse, R65 ;  /* 0x000000415b4a7221 */ /* 0x040fe20000010100 */
[C---:B------:R-:W-:Y:S01]  /*0640*/  FADD.FTZ R67, -R91.reuse, R67 ;  /* 0x000000435b437221 */ /* 0x040fe20000010100 */
[----:B------:R-:W-:Y:S01]  /*0650*/  FADD.FTZ R66, -R91, R66 ;  /* 0x000000425b427221 */ /* 0x000fe20000010100 */
[----:B------:R-:W-:Y:S01]  /*0660*/  FMUL.FTZ R73, R73, UR25 ;  /* 0x0000001949497c20 */ /* 0x000fe20008410000 */
[----:B------:R-:W-:Y:S01]  /*0670*/  FMUL.FTZ R74, R74, UR25 ;  /* 0x000000194a4a7c20 */ /* 0x000fe20008410000 */
[----:B0-----:R-:W-:Y:S01]  /*0680*/  FMUL.FTZ R88, R67, UR25 ;  /* 0x0000001943587c20 */ /* 0x001fe20008410000 */
[----:B------:R-:W-:Y:S01]  /*0690*/  FMUL.FTZ R77, R66, UR25 ;  /* 0x00000019424d7c20 */ /* 0x000fe20008410000 */
[----:B----45:R-:W-:Y:S01]  /*06a0*/  FMUL.FTZ R78, R12, R68 ;  /* 0x000000440c4e7220 */ /* 0x030fe20000410000 */
[----:B------:R-:W-:Y:S01]  /*06b0*/  FMUL.FTZ R83, R13, R69 ;  /* 0x000000450d537220 */ /* 0x000fe20000410000 */
[----:B------:R-:W-:Y:S01]  /*06c0*/  FMUL.FTZ R90, R14, R70 ;  /* 0x000000460e5a7220 */ /* 0x000fe20000410000 */
[----:B------:R-:W-:Y:S01]  /*06d0*/  FMUL.FTZ R89, R15, R71 ;  /* 0x000000470f597220 */ /* 0x000fe20000410000 */
[----:B------:R-:W-:Y:S01]  /*06e0*/  FADD.FTZ R64, RZ, R78 ;  /* 0x0000004eff407221 */ /* 0x000fe20000010000 */
[----:B------:R-:W-:Y:S01]  /*06f0*/  FFMA.FTZ R65, R73, R78, RZ ;  /* 0x0000004e49417223 */ /* 0x000fe200000100ff */
        /* <DEDUP_REMOVED lines=14> */
.L_x_3246:
[----:B----4-:R-:W-:Y:S05]  /*07e0*/  BSYNC.RECONVERGENT B0 ;  /* 0x0000000000007941 */ /* 0x010fea0003800200 */
.L_x_3245:
        /* <DEDUP_REMOVED lines=20> */
[----:B------:R-:W-:Y:S01]  /*0930*/  FMUL.FTZ R75, R66, UR25 ;  /* 0x00000019424b7c20 */ /* 0x000fe20008410000 */
[----:B------:R-:W-:Y:S01]  /*0940*/  FMUL.FTZ R84, R67, UR25 ;  /* 0x0000001943547c20 */ /* 0x000fe20008410000 */
[----:B----45:R-:W-:Y:S01]  /*0950*/  FMUL.FTZ R76, R16, R68 ;  /* 0x00000044104c7220 */ /* 0x030fe20000410000 */
[----:B------:R-:W-:Y:S01]  /*0960*/  FMUL.FTZ R81, R17, R69 ;  /* 0x0000004511517220 */ /* 0x000fe20000410000 */
[----:B0-----:R-:W-:Y:S01]  /*0970*/  FMUL.FTZ R86, R18, R70 ;  /* 0x0000004612567220 */ /* 0x001fe20000410000 */
        /* <DEDUP_REMOVED lines=17> */
.L_x_3248:
[----:B------:R-:W-:Y:S05]  /*0a90*/  BSYNC.RECONVERGENT B0 ;  /* 0x0000000000007941 */ /* 0x000fea0003800200 */
.L_x_3247:
[----:B------:R-:W-:Y:S04]  /*0aa0*/  BSSY.RECONVERGENT B0, `(.L_x_3249) ;  /* 0x0000029000007945 */ /* 0x000fe80003800200 */
[----:B------:R-:W-:Y:S05]  /*0ab0*/  @!P1 BRA `(.L_x_3250) ;  /* 0x00000000009c9947 */ /* 0x000fea0003800000 */
[----:B------:R-:W0:Y:S01]  /*0ac0*/  LDC.64 R64, c[0x0][0x3a8] ;  /* 0x0000ea00ff407b82 */ /* 0x000e220000000a00 */
[----:B------:R-:W-:-:S04]  /*0ad0*/  ISETP.NE.U32.AND P0, PT, RZ, UR22, PT ;  /* 0x00000016ff007c0c */ /* 0x000fc8000bf05070 */
[----:B------:R-:W-:-:S03]  /*0ae0*/  ISETP.NE.AND.EX P0, PT, RZ, UR23, PT, P0 ;  /* 0x00000017ff007c0c */ /* 0x000fc6000bf05300 */
[----:B------:R-:W1:Y:S01]  /*0af0*/  LDC.64 R2, c[0x0][0x428] ;  /* 0x00010a00ff027b82 */ /* 0x000e620000000a00 */
[----:B0-----:R-:W-:-:S06]  /*0b00*/  IMAD.WIDE.U32 R68, R92, 0x10, R64 ;  /* 0x000000105c447825 */ /* 0x001fcc00078e0040 */
[----:B------:R-:W2:Y:S01]  /*0b10*/  LDG.E.128 R68, desc[UR18][R68.64] ;  /* 0x0000001244447981 */ /* 0x000ea2000c1e1d00 */
[C---:B-1----:R-:W-:Y:S02]  /*0b20*/  IMAD.WIDE.U32 R64, R92.reuse, 0x10, R2 ;  /* 0x000000105c407825 */ /* 0x042fe400078e0002 */
[----:B------:R-:W0:Y:S04]  /*0b30*/  @P0 LDC.64 R2, c[0x0][0x438] ;  /* 0x00010e00ff020b82 */ /* 0x000e280000000a00 */
[----:B------:R-:W3:Y:S01]  /*0b40*/  LDG.E.128 R64, desc[UR18][R64.64] ;  /* 0x0000001240407981 */ /* 0x000ee2000c1e1d00 */
[----:B0-----:R-:W-:-:S05]  /*0b50*/  @P0 IMAD.WIDE.U32 R96, R92, 0x10, R2 ;  /* 0x000000105c600825 */ /* 0x001fca00078e0002 */
[----:B------:R0:W5:Y:S01]  /*0b60*/  @P0 LDG.E.128 R56, desc[UR18][R96.64] ;  /* 0x0000001260380981 */ /* 0x000162000c1e1d00 */
[C---:B--2---:R-:W-:Y:S01]  /*0b70*/  FADD.FTZ R5, -R91.reuse, R68 ;  /* 0x000000445b057221 */ /* 0x044fe20000010100 */
[C---:B------:R-:W-:Y:S01]  /*0b80*/  FADD.FTZ R2, -R91.reuse, R69 ;  /* 0x000000455b027221 */ /* 0x040fe20000010100 */
[C---:B------:R-:W-:Y:S01]  /*0b90*/  FADD.FTZ R3, -R91.reuse, R70 ;  /* 0x000000465b037221 */ /* 0x040fe20000010100 */
[----:B------:R-:W-:Y:S01]  /*0ba0*/  FADD.FTZ R71, -R91, R71 ;  /* 0x000000475b477221 */ /* 0x000fe20000010100 */
[----:B------:R-:W-:Y:S01]  /*0bb0*/  FMUL.FTZ R5, R5, UR25 ;  /* 0x0000001905057c20 */ /* 0x000fe20008410000 */
[----:B------:R-:W-:Y:S01]  /*0bc0*/  FMUL.FTZ R2, R2, UR25 ;  /* 0x0000001902027c20 */ /* 0x000fe20008410000 */
[----:B------:R-:W-:Y:S01]  /*0bd0*/  FMUL.FTZ R3, R3, UR25 ;  /* 0x0000001903037c20 */ /* 0x000fe20008410000 */
[----:B------:R-:W-:Y:S01]  /*0be0*/  FMUL.FTZ R80, R71, UR25 ;  /* 0x0000001947507c20 */ /* 0x000fe20008410000 */
[----:B---3-5:R-:W-:Y:S01]  /*0bf0*/  FMUL.FTZ R0, R20, R64 ;  /* 0x0000004014007220 */ /* 0x028fe20000410000 */
[----:B------:R-:W-:Y:S01]  /*0c00*/  FMUL.FTZ R79, R21, R65 ;  /* 0x00000041154f7220 */ /* 0x000fe20000410000 */
[----:B------:R-:W-:Y:S01]  /*0c10*/  FADD.FTZ R40, R40, R64 ;  /* 0x0000004028287221 */ /* 0x000fe20000010000 */
[----:B------:R-:W-:Y:S01]  /*0c20*/  FFMA.FTZ R32, R64, R5, R32 ;  /* 0x0000000540207223 */ /* 0x000fe20000010020 */
[----:B------:R-:W-:Y:S01]  /*0c30*/  FADD.FTZ R94, R94, R0 ;  /* 0x000000005e5e7221 */ /* 0x000fe20000010000 */
[----:B------:R-:W-:Y:S01]  /*0c40*/  FFMA.FTZ R93, R5, R0, R93 ;  /* 0x00000000055d7223 */ /* 0x000fe2000001005d */
[----:B------:R-:W-:Y:S01]  /*0c50*/  FADD.FTZ R41, R41, R65 ;  /* 0x0000004129297221 */ /* 0x000fe20000010000 */
[----:B------:R-:W-:Y:S01]  /*0c60*/  FFMA.FTZ R33, R65, R2, R33 ;  /* 0x0000000241217223 */ /* 0x000fe20000010021 */
[----:B------:R-:W-:Y:S01]  /*0c70*/  FMUL.FTZ R82, R22, R66 ;  /* 0x0000004216527220 */ /* 0x000fe20000410000 */
[----:B------:R-:W-:Y:S01]  /*0c80*/  FADD.FTZ R65, R94, R79 ;  /* 0x0000004f5e417221 */ /* 0x000fe20000010000 */
[----:B------:R-:W-:Y:S01]  /*0c90*/  FFMA.FTZ R64, R2, R79, R93 ;  /* 0x0000004f02407223 */ /* 0x000fe2000001005d */
[----:B------:R-:W-:Y:S01]  /*0ca0*/  FMUL.FTZ R85, R23, R67 ;  /* 0x0000004317557220 */ /* 0x000fe20000410000 */
[----:B------:R-:W-:Y:S01]  /*0cb0*/  FADD.FTZ R42, R42, R66 ;  /* 0x000000422a2a7221 */ /* 0x000fe20000010000 */
[----:B------:R-:W-:Y:S01]  /*0cc0*/  FADD.FTZ R94, R65, R82 ;  /* 0x00000052415e7221 */ /* 0x000fe20000010000 */
[----:B------:R-:W-:Y:S01]  /*0cd0*/  FFMA.FTZ R93, R3, R82, R64 ;  /* 0x00000052035d7223 */ /* 0x000fe20000010040 */
[----:B------:R-:W-:Y:S01]  /*0ce0*/  FFMA.FTZ R34, R66, R3, R34 ;  /* 0x0000000342227223 */ /* 0x000fe20000010022 */
[----:B------:R-:W-:Y:S01]  /*0cf0*/  FADD.FTZ R43, R43, R67 ;  /* 0x000000432b2b7221 */ /* 0x000fe20000010000 */
[----:B------:R-:W-:Y:S01]  /*0d00*/  FFMA.FTZ R35, R67, R80, R35 ;  /* 0x0000005043237223 */ /* 0x000fe20000010023 */
[----:B------:R-:W-:Y:S01]  /*0d10*/  FADD.FTZ R94, R94, R85 ;  /* 0x000000555e5e7221 */ /* 0x000fe20000010000 */
[----:B0-----:R-:W-:-:S07]  /*0d20*/  FFMA.FTZ R93, R80, R85, R93 ;  /* 0x00000055505d7223 */ /* 0x001fce000001005d */
.L_x_3250:
[----:B------:R-:W-:Y:S05]  /*0d30*/  BSYNC.RECONVERGENT B0 ;  /* 0x0000000000007941 */ /* 0x000fea0003800200 */
.L_x_3249:
        /* <DEDUP_REMOVED lines=32> */
.L_x_3252:
[----:B------:R-:W-:Y:S05]  /*0f40*/  BSYNC.RECONVERGENT B0 ;  /* 0x0000000000007941 */ /* 0x000fea0003800200 */
.L_x_3251:
        /* <DEDUP_REMOVED lines=54> */
.L_x_3257:
        /* <DEDUP_REMOVED lines=17> */
.L_x_3256:
        /* <DEDUP_REMOVED lines=22> */
.L_x_3259:
        /* <DEDUP_REMOVED lines=21> */
.L_x_3255:
        /* <DEDUP_REMOVED lines=23> */
.L_x_3261:
        /* <DEDUP_REMOVED lines=17> */
.L_x_3260:
        /* <DEDUP_REMOVED lines=22> */
.L_x_3262:
        /* <DEDUP_REMOVED lines=20> */
.L_x_3258:
[----:B------:R-:W-:-:S04]  /*1b90*/  ISETP.NE.U32.AND P0, PT, RZ, UR4, PT ;  /* 0x00000004ff007c0c */ /* 0x000fc8000bf05070 */
[----:B------:R-:W-:-:S13]  /*1ba0*/  ISETP.NE.AND.EX P0, PT, RZ, UR5, PT, P0 ;  /* 0x00000005ff007c0c */ /* 0x000fda000bf05300 */
[----:B------:R-:W0:Y:S02]  /*1bb0*/  @P0 LDC.64 R70, c[0x0][0x478] ;  /* 0x00011e00ff460b82 */ /* 0x000e240000000a00 */
[----:B0-----:R-:W-:-:S06]  /*1bc0*/  @P0 IMAD.WIDE.U32 R92, R6, 0x10, R70 ;  /* 0x00000010065c0825 */ /* 0x001fcc00078e0046 */
[----:B------:R-:W0:Y:S01]  /*1bd0*/  LDC.64 R70, c[0x0][0x468] ;  /* 0x00011a00ff467b82 */ /* 0x000e220000000a00 */
[----:B------:R1:W-:Y:S01]  /*1be0*/  @P0 STG.E.128 desc[UR18][R92.64], R28 ;  /* 0x0000001c5c000986 */ /* 0x0003e2000c101d12 */
[----:B------:R-:W-:-:S04]  /*1bf0*/  ISETP.NE.U32.AND P0, PT, RZ, UR7, PT ;  /* 0x00000007ff007c0c */ /* 0x000fc8000bf05070 */
[----:B------:R-:W-:-:S13]  /*1c00*/  ISETP.NE.AND.EX P0, PT, RZ, UR8, PT, P0 ;  /* 0x00000008ff007c0c */ /* 0x000fda000bf05300 */
[----:B------:R-:W2:Y:S01]  /*1c10*/  @P0 LDC.64 R94, c[0x0][0x470] ;  /* 0x00011c00ff5e0b82 */ /* 0x000ea20000000a00 */
[----:B0-----:R-:W-:-:S05]  /*1c20*/  IMAD.WIDE.U32 R70, R6, 0x10, R70 ;  /* 0x0000001006467825 */ /* 0x001fca00078e0046 */
[----:B------:R1:W-:Y:S01]  /*1c30*/  STG.E.128 desc[UR18][R70.64], R64 ;  /* 0x0000004046007986 */ /* 0x0003e2000c101d12 */
[C---:B--2---:R-:W-:Y:S01]  /*1c40*/  @P0 IMAD.WIDE.U32 R94, R6.reuse, 0x10, R94 ;  /* 0x00000010065e0825 */ /* 0x044fe200078e005e */
[----:B------:R-:W-:-:S04]  /*1c50*/  IADD3 R6, PT, PT, R6, 0x80, RZ ;  /* 0x0000008006067810 */ /* 0x000fc80007ffe0ff */
[----:B------:R1:W-:Y:S03]  /*1c60*/  @P0 STG.E.128 desc[UR18][R94.64], R60 ;  /* 0x0000003c5e000986 */ /* 0x0003e6000c101d12 */
.L_x_3254:
[----:B------:R-:W-:Y:S05]  /*1c70*/  BSYNC.RECONVERGENT B0 ;  /* 0x0000000000007941 */ /* 0x000fea0003800200 */
.L_x_3253:
        /* <DEDUP_REMOVED lines=34> */
.L_x_3267:
        /* <DEDUP_REMOVED lines=17> */
.L_x_3266:
[----:B-1----:R-:W0:Y:S02]  /*1fb0*/  LDC.64 R64, c[0x0][0x470] ;  /* 0x00011c00ff407b82 */ /* 0x002e240000000a00 */
        /* <DEDUP_REMOVED lines=20> */
.L_x_3269:
        /* <DEDUP_REMOVED lines=13> */
.L_x_3265:
[----:B-1----:R-:W0:Y:S02]  /*21d0*/  LDC.64 R64, c[0x0][0x478] ;  /* 0x00011e00ff407b82 */ /* 0x002e240000000a00 */
        /* <DEDUP_REMOVED lines=28> */
.L_x_3271:
        /* <DEDUP_REMOVED lines=17> */
.L_x_3270:
        /* <DEDUP_REMOVED lines=21> */
.L_x_3272:
        /* <DEDUP_REMOVED lines=12> */
.L_x_3268:
        /* <DEDUP_REMOVED lines=10> */
.L_x_3264:
[----:B------:R-:W-:Y:S05]  /*2760*/  BSYNC.RECONVERGENT B0 ;  /* 0x0000000000007941 */ /* 0x000fea0003800200 */
.L_x_3263:
        /* <DEDUP_REMOVED lines=34> */
.L_x_3277:
        /* <DEDUP_REMOVED lines=17> */
.L_x_3276:
        /* <DEDUP_REMOVED lines=21> */
.L_x_3279:
        /* <DEDUP_REMOVED lines=13> */
.L_x_3275:
[----:B01----:R-:W0:Y:S02]  /*2cc0*/  LDC.64 R64, c[0x0][0x478] ;  /* 0x00011e00ff407b82 */ /* 0x003e240000000a00 */
        /* <DEDUP_REMOVED lines=28> */
.L_x_3281:
        /* <DEDUP_REMOVED lines=17> */
.L_x_3280:
        /* <DEDUP_REMOVED lines=21> */
.L_x_3282:
        /* <DEDUP_REMOVED lines=12> */
.L_x_3278:
[----:B------:R-:W0:Y:S08]  /*31b0*/  @P0 LDC.64 R70, c[0x0][0x478] ;  /* 0x00011e00ff460b82 */ /* 0x000e300000000a00 */
[----:B------:R-:W1:Y:S01]  /*31c0*/  @P5 LDC.64 R94, c[0x0][0x470] ;  /* 0x00011c00ff5e5b82 */ /* 0x000e620000000a00 */
[----:B0-----:R-:W-:-:S07]  /*31d0*/  @P0 IMAD.WIDE.U32 R92, R6, 0x10, R70 ;  /* 0x00000010065c0825 */ /* 0x001fce00078e0046 */
[----:B------:R-:W0:Y:S01]  /*31e0*/  LDC.64 R70, c[0x0][0x468] ;  /* 0x00011a00ff467b82 */ /* 0x000e220000000a00 */
[----:B------:R2:W-:Y:S01]  /*31f0*/  @P0 STG.E.128 desc[UR18][R92.64], R28 ;  /* 0x0000001c5c000986 */ /* 0x0005e2000c101d12 */
[----:B-1----:R-:W-:-:S04]  /*3200*/  @P5 IMAD.WIDE.U32 R94, R6, 0x10, R94 ;  /* 0x00000010065e5825 */ /* 0x002fc800078e005e */
[----:B0-----:R-:W-:-:S05]  /*3210*/  IMAD.WIDE.U32 R70, R6, 0x10, R70 ;  /* 0x0000001006467825 */ /* 0x001fca00078e0046 */
[----:B------:R2:W-:Y:S04]  /*3220*/  STG.E.128 desc[UR18][R70.64], R64 ;  /* 0x0000004046007986 */ /* 0x0005e8000c101d12 */
[----:B------:R2:W-:Y:S02]  /*3230*/  @P5 STG.E.128 desc[UR18][R94.64], R60 ;  /* 0x0000003c5e005986 */ /* 0x0005e4000c101d12 */
.L_x_3274:
[----:B------:R-:W-:Y:S05]  /*3240*/  BSYNC.RECONVERGENT B0 ;  /* 0x0000000000007941 */ /* 0x000fea0003800200 */
.L_x_3273:
[----:B------:R-:W-:Y:S01]  /*3250*/  UPLOP3.LUT UP1, UPT, UPT, UPT, UP1, 0x40, 0x4 ;  /* 0x000000000004789c */ /* 0x000fe20003f2e810 */
[----:B------:R-:W-:Y:S10]  /*3260*/  BRA.U !UP2, `(.L_x_3283) ;  /* 0xffffffd10a647547 */ /* 0x000ff4000b83ffff */
.L_x_3244:
[----:B------:R-:W3:Y:S08]  /*3270*/  S2UR UR4, SR_CTAID.X ;  /* 0x00000000000479c3 */ /* 0x000ef00000002500 */
[----:B------:R-:W4:Y:S08]  /*3280*/  LDC.64 R2, c[0x0][0x440] ;  /* 0x00011000ff027b82 */ /* 0x000f300000000a00 */
[----:B------:R-:W0:Y:S08]  /*3290*/  LDC.64 R4, c[0x0][0x448] ;  /* 0x00011200ff047b82 */ /* 0x000e300000000a00 */
[----:B------:R-:W1:Y:S01]  /*32a0*/  LDC.64 R6, c[0x0][0x440] ;  /* 0x00011000ff067b82 */ /* 0x000e620000000a00 */
[----:B---3--:R-:W-:-:S06]  /*32b0*/  UIMAD UR4, UR4, UR6, URZ ;  /* 0x00000006040472a4 */ /* 0x008fcc000f8e02ff */
[----:B------:R-:W-:Y:S01]  /*32c0*/  MOV R11, UR4 ;  /* 0x00000004000b7c02 */ /* 0x000fe20008000f00 */
[----:B------:R-:W3:Y:S03]  /*32d0*/  LDC.64 R8, c[0x0][0x448] ;  /* 0x00011200ff087b82 */ /* 0x000ee60000000a00 */
[----:B------:R-:W-:-:S05]  /*32e0*/  LEA.HI R11, R11, R68, RZ, 0x1e ;  /* 0x000000440b0b7211 */ /* 0x000fca00078ff0ff */
[----:B----4-:R-:W-:-:S04]  /*32f0*/  @P3 IMAD.WIDE.U32 R2, R11, 0x10, R2 ;  /* 0x000000100b023825 */ /* 0x010fc800078e0002 */
[C---:B0-----:R-:W-:Y:S01]  /*3300*/  @P3 IMAD.WIDE.U32 R4, R11.reuse, 0x10, R4 ;  /* 0x000000100b043825 */ /* 0x041fe200078e0004 */
[----:B------:R-:W-:Y:S01]  /*3310*/  @P3 IADD3 R11, PT, PT, R11, 0x80, RZ ;  /* 0x000000800b0b3810 */ /* 0x000fe20007ffe0ff */
[----:B------:R0:W-:Y:S04]  /*3320*/  @P3 STG.E.128 desc[UR18][R2.64], R36 ;  /* 0x0000002402003986 */ /* 0x0001e8000c101d12 */
[C---:B-1----:R-:W-:Y:S01]  /*3330*/  @P2 IMAD.WIDE.U32 R6, R11.reuse, 0x10, R6 ;  /* 0x000000100b062825 */ /* 0x042fe200078e0006 */
[----:B------:R0:W-:Y:S04]  /*3340*/  @P3 STG.E.128 desc[UR18][R4.64], R24 ;  /* 0x0000001804003986 */ /* 0x0001e8000c101d12 */
[----:B------:R0:W-:Y:S01]  /*3350*/  @P2 STG.E.128 desc[UR18][R6.64], R52 ;  /* 0x0000003406002986 */ /* 0x0001e2000c101d12 */
[----:B---3--:R-:W-:-:S05]  /*3360*/  @P2 IMAD.WIDE.U32 R8, R11, 0x10, R8 ;  /* 0x000000100b082825 */ /* 0x008fca00078e0008 */
        /* <DEDUP_REMOVED lines=10> */
.L_x_3284:
        /* <DEDUP_REMOVED lines=15> */
.L_x_3606:


//--------------------- .text._ZN10layer_norm31ln_parallel_residual_bwd_kernelINS_13Kernel_traitsIfffffjLj1536ELj1ELj1ELj4ELj16ENS_18Kernel_traits_baseILj1536EfffffjLj128EEEEELb0ELb1ELb1EEEvNS_9BwdParamsE --------------------------
	.section	.text._ZN10layer_norm31ln_parallel_residual_bwd_kernelINS_13Kernel_traitsIfffffjLj1536ELj1ELj1ELj4ELj16ENS_18Kernel_traits_baseILj1536EfffffjLj128EEEEELb0ELb1ELb1EEEvNS_9BwdParamsE,"ax",@progbits
	.align	128
        .global         _ZN10layer_norm31ln_parallel_residual_bwd_kernelINS_13Kernel_traitsIfffffjLj1536ELj1ELj1ELj4ELj16ENS_18Kernel_traits_baseILj1536EfffffjLj128EEEEELb0ELb1ELb1EEEvNS_9BwdParamsE
        .type           _ZN10layer_norm31ln_parallel_residual_bwd_kernelINS_13Kernel_traitsIfffffjLj1536ELj1ELj1ELj4ELj16ENS_18Kernel_traits_baseILj1536EfffffjLj128EEEEELb0ELb1ELb1EEEvNS_9BwdParamsE,@function
        .size           _ZN10layer_norm31ln_parallel_residual_bwd_kernelINS_13Kernel_traitsIfffffjLj1536ELj1ELj1ELj4ELj16ENS_18Kernel_traits_baseILj1536EfffffjLj128EEEEELb0ELb1ELb1EEEvNS_9BwdParamsE,(.L_x_3607 - _ZN10layer_norm31ln_parallel_residual_bwd_kernelINS_13Kernel_traitsIfffffjLj1536ELj1ELj1ELj4ELj16ENS_18Kernel_traits_baseILj1536EfffffjLj128EEEEELb0ELb1ELb1EEEvNS_9BwdParamsE)
        .other          _ZN10layer_norm31ln_parallel_residual_bwd_kernelINS_13Kernel_traitsIfffffjLj1536ELj1ELj1ELj4ELj16ENS_18Kernel_traits_baseILj1536EfffffjLj128EEEEELb0ELb1ELb1EEEvNS_9BwdParamsE,@"STO_CUDA_ENTRY STV_DEFAULT"
_ZN10layer_norm31ln_parallel_residual_bwd_kernelINS_13Kernel_traitsIfffffjLj1536ELj1ELj1ELj4ELj16ENS_18Kernel_traits_baseILj1536EfffffjLj128EEEEELb0ELb1ELb1EEEvNS_9BwdParamsE:
.text._ZN10layer_norm31ln_parallel_residual_bwd_kernelINS_13Kernel_traitsIfffffjLj1536ELj1ELj1ELj4ELj16ENS_18Kernel_traits_baseILj1536EfffffjLj128EEEEELb0ELb1ELb1EEEvNS_9BwdParamsE:
        /* <DEDUP_REMOVED lines=31> */
[----:B------:R-:W-:Y:S01]  /*01f0*/  UPLOP3.LUT UP1, UPT, UPT, UPT, UPT, 0x40, 0x4 ;  /* 0x000000000004789c */ /* 0x000fe20003f2e870 */
[----:B------:R-:W4:Y:S01]  /*0200*/  LDCU UR22, c[0x0][0x388] ;  /* 0x00007100ff1677ac */ /* 0x000f220008000800 */
[----:B-1----:R-:W-:Y:S02]  /*0210*/  UISETP.NE.U32.AND UP0, UPT, UR6, URZ, UPT ;  /* 0x000000ff0600728c */ /* 0x002fe4000bf05070 */
[----:B---3--:R-:W-:Y:S01]  /*0220*/  UISETP.NE.AND UP2, UPT, UR5, URZ, UPT ;  /* 0x000000ff0500728c */ /* 0x008fe2000bf45270 */
[----:B0-----:R-:W-:Y:S01]  /*0230*/  IMAD.WIDE.U32 R2, R49, 0x10, R2 ;  /* 0x0000001031027825 */ /* 0x001fe200078e0002 */
[----:B------:R-:W-:Y:S01]  /*0240*/  UISETP.NE.AND.EX UP0, UPT, UR7, URZ, UPT, UP0 ;  /* 0x000000ff0700728c */ /* 0x000fe2000bf05300 */
[----:B------:R-:W-:-:S02]  /*0250*/  CS2R R68, SRZ ;  /* 0x0000000000447805 */ /* 0x000fc4000001ff00 */
[----:B------:R-:W-:Y:S02]  /*0260*/  CS2R R70, SRZ ;  /* 0x0000000000467805 */ /* 0x000fe4000001ff00 */
[----:B------:R-:W-:Y:S01]  /*0270*/  MOV R81, RZ ;  /* 0x000000ff00517202 */ /* 0x000fe20000000f00 */
[----:B--2---:R-:W5:Y:S01]  /*0280*/  LDG.E.128 R20, desc[UR20][R2.64] ;  /* 0x0000001402147981 */ /* 0x004f62000c1e1d00 */
[----:B------:R-:W-:Y:S01]  /*0290*/  PLOP3.LUT P3, PT, PT, PT, UP2, 0x80, 0x8 ;  /* 0x000000000008781c */ /* 0x000fe20003f6f028 */
[----:B------:R-:W0:Y:S01]  /*02a0*/  LDCU.U8 UR28, c[0x0][0x410] ;  /* 0x00008200ff1c77ac */ /* 0x000e220008000000 */
[----:B------:R-:W-:Y:S01]  /*02b0*/  PLOP3.LUT P0, PT, PT, PT, UP0, 0x80, 0x8 ;  /* 0x000000000008781c */ /* 0x000fe20003f0f008 */
[----:B------:R-:W5:Y:S01]  /*02c0*/  LDG.E.128 R16, desc[UR20][R2.64+0x800] ;  /* 0x0008001402107981 */ /* 0x000f62000c1e1d00 */
[----:B------:R-:W1:Y:S03]  /*02d0*/  LDCU UR23, c[0x0][0x400] ;  /* 0x00008000ff1777ac */ /* 0x000e660008000800 */
[----:B------:R2:W5:Y:S01]  /*02e0*/  LDG.E.128 R12, desc[UR20][R2.64+0x1000] ;  /* 0x00100014020c7981 */ /* 0x000562000c1e1d00 */
[----:B------:R-:W3:Y:S01]  /*02f0*/  LDCU.64 UR12, c[0x0][0x470] ;  /* 0x00008e00ff0c77ac */ /* 0x000ee20008000a00 */
[----:B------:R-:W0:Y:S01]  /*0300*/  LDCU.64 UR26, c[0x0][0x438] ;  /* 0x00008700ff1a77ac */ /* 0x000e220008000a00 */
[----:B--2---:R-:W-:Y:S01]  /*0310*/  CS2R R2, SRZ ;  /* 0x0000000000027805 */ /* 0x004fe2000001ff00 */
[----:B------:R-:W2:Y:S01]  /*0320*/  LDCU.64 UR10, c[0x0][0x478] ;  /* 0x00008f00ff0a77ac */ /* 0x000ea20008000a00 */
[----:B------:R-:W0:Y:S01]  /*0330*/  LDCU.128 UR16, c[0x0][0x3c0] ;  /* 0x00007800ff1077ac */ /* 0x000e220008000c00 */
[----:B----4-:R-:W0:Y:S04]  /*0340*/  LDCU.64 UR24, c[0x0][0x380] ;  /* 0x00007000ff1877ac */ /* 0x010e280008000a00 */
.L_x_3312:
[----:B------:R-:W-:Y:S01]  /*0350*/  UIMAD UR5, UR4, UR22, URZ ;  /* 0x00000016040572a4 */ /* 0x000fe2000f8e02ff */
[----:B----4-:R-:W4:Y:S01]  /*0360*/  LDC.64 R52, c[0x0][0x3a8] ;  /* 0x0000ea00ff347b82 */ /* 0x010f220000000a00 */
[----:B0-----:R-:W-:Y:S02]  /*0370*/  UIMAD.WIDE UR14, UR4, 0x4, UR18 ;  /* 0x00000004040e78a5 */ /* 0x001fe4000f8e0212 */
[----:B------:R-:W-:Y:S02]  /*0380*/  USHF.R.S32.HI UR6, URZ, 0x1f, UR5 ;  /* 0x0000001fff067899 */ /* 0x000fe40008011405 */
[----:B------:R-:W-:Y:S02]  /*0390*/  UIMAD.WIDE UR8, UR4, 0x4, UR16 ;  /* 0x00000004040878a5 */ /* 0x000fe4000f8e0210 */
[----:B------:R-:W-:Y:S01]  /*03a0*/  ULEA.HI UR6, UR6, UR5, URZ, 0x2 ;  /* 0x0000000506067291 */ /* 0x000fe2000f8f10ff */
[----:B------:R-:W0:Y:S01]  /*03b0*/  LDC.64 R64, c[0x0][0x428] ;  /* 0x00010a00ff407b82 */ /* 0x000e220000000a00 */
[----:B------:R-:W-:-:S02]  /*03c0*/  MOV R66, UR14 ;  /* 0x0000000e00427c02 */ /* 0x000fc40008000f00 */
[----:B------:R-:W-:Y:S02]  /*03d0*/  MOV R67, UR15 ;  /* 0x0000000f00437c02 */ /* 0x000fe40008000f00 */
[----:B------:R-:W-:Y:S02]  /*03e0*/  MOV R44, UR6 ;  /* 0x00000006002c7c02 */ /* 0x000fe40008000f00 */
[----:B------:R-:W-:Y:S01]  /*03f0*/  MOV R58, UR8 ;  /* 0x00000008003a7c02 */ /* 0x000fe20008000f00 */
[----:B------:R-:W3:Y:S01]  /*0400*/  LDG.E R88, desc[UR20][R66.64] ;  /* 0x0000001442587981 */ /* 0x000ee2000c1e1900 */
[----:B------:R-:W-:Y:S01]  /*0410*/  LEA.HI.SX32 R83, R44, R49, 0x1e ;  /* 0x000000312c537211 */ /* 0x000fe200078ff2ff */
[----:B------:R-:W1:Y:S01]  /*0420*/  @P0 LDC.64 R86, c[0x0][0x438] ;  /* 0x00010e00ff560b82 */ /* 0x000e620000000a00 */
[----:B------:R-:W-:Y:S02]  /*0430*/  MOV R59, UR9 ;  /* 0x00000009003b7c02 */ /* 0x000fe40008000f00 */
[----:B------:R-:W-:-:S02]  /*0440*/  IADD3 R82, PT, PT, R83, 0x80, RZ ;  /* 0x0000008053527810 */ /* 0x000fc40007ffe0ff */
[C---:B------:R-:W-:Y:S01]  /*0450*/  IADD3 R80, PT, PT, R83.reuse, 0x100, RZ ;  /* 0x0000010053507810 */ /* 0x040fe20007ffe0ff */
[C-C-:B----4-:R-:W-:Y:S01]  /*0460*/  IMAD.WIDE.U32 R44, R83.reuse, 0x10, R52.reuse ;  /* 0x00000010532c7825 */ /* 0x150fe200078e0034 */
[----:B------:R-:W4:Y:S01]  /*0470*/  LDG.E R89, desc[UR20][R58.64] ;  /* 0x000000143a597981 */ /* 0x000f22000c1e1900 */
[----:B------:R-:W2:Y:S02]  /*0480*/  @P0 LDC.64 R84, c[0x0][0x438] ;  /* 0x00010e00ff540b82 */ /* 0x000ea40000000a00 */
[--C-:B------:R-:W-:Y:S02]  /*0490*/  IMAD.WIDE.U32 R48, R82, 0x10, R52.reuse ;  /* 0x0000001052307825 */ /* 0x100fe400078e0034 */
[----:B------:R-:W4:Y:S02]  /*04a0*/  LDG.E.128 R44, desc[UR20][R44.64] ;  /* 0x000000142c2c7981 */ /* 0x000f24000c1e1d00 */
[----:B------:R-:W-:Y:S02]  /*04b0*/  IMAD.WIDE.U32 R52, R80, 0x10, R52 ;  /* 0x0000001050347825 */ /* 0x000fe400078e0034 */
[----:B------:R-:W4:Y:S02]  /*04c0*/  LDG.E.128 R48, desc[UR20][R48.64] ;  /* 0x0000001430307981 */ /* 0x000f24000c1e1d00 */
[----:B0-----:R-:W-:-:S02]  /*04d0*/  IMAD.WIDE.U32 R56, R83, 0x10, R64 ;  /* 0x0000001053387825 */ /* 0x001fc400078e0040 */
[----:B------:R-:W4:Y:S04]  /*04e0*/  LDG.E.128 R52, desc[UR20][R52.64] ;  /* 0x0000001434347981 */ /* 0x000f28000c1e1d00 */
[----:B------:R-:W4:Y:S01]  /*04f0*/  LDG.E.128 R56, desc[UR20][R56.64] ;  /* 0x0000001438387981 */ /* 0x000f22000c1e1d00 */
[----:B------:R-:W-:-:S06]  /*0500*/  IMAD.WIDE.U32 R60, R82, 0x10, R64 ;  /* 0x00000010523c7825 */ /* 0x000fcc00078e0040 */
[----:B------:R-:W4:Y:S01]  /*0510*/  LDG.E.128 R60, desc[UR20][R60.64] ;  /* 0x000000143c3c7981 */ /* 0x000f22000c1e1d00 */
[----:B------:R-:W-:-:S06]  /*0520*/  IMAD.WIDE.U32 R64, R80, 0x10, R64 ;  /* 0x0000001050407825 */ /* 0x000fcc00078e0040 */
[----:B------:R-:W4:Y:S01]  /*0530*/  LDG.E.128 R64, desc[UR20][R64.64] ;  /* 0x0000001440407981 */ /* 0x000f22000c1e1d00 */
[----:B-1----:R-:W-:-:S04]  /*0540*/  @P0 IMAD.WIDE.U32 R86, R83, 0x10, R86 ;  /* 0x0000001053560825 */ /* 0x002fc800078e0056 */
[----:B--2---:R-:W-:Y:S01]  /*0550*/  @P0 IMAD.WIDE.U32 R92, R82, 0x10, R84 ;  /* 0x00000010525c0825 */ /* 0x004fe200078e0054 */
[----:B-----5:R0:W5:Y:S04]  /*0560*/  @P0 LDG.E.128 R24, desc[UR20][R86.64] ;  /* 0x0000001456180981 */ /* 0x020168000c1e1d00 */
[----:B------:R-:W5:Y:S01]  /*0570*/  @P0 LDG.E.128 R28, desc[UR20][R92.64] ;  /* 0x000000145c1c0981 */ /* 0x000f62000c1e1d00 */
[----:B------:R-:W-:-:S04]  /*0580*/  ISETP.NE.U32.AND P0, PT, RZ, UR26, PT ;  /* 0x0000001aff007c0c */ /* 0x000fc8000bf05070 */
[----:B------:R-:W-:-:S13]  /*0590*/  ISETP.NE.AND.EX P0, PT, RZ, UR27, PT, P0 ;  /* 0x0000001bff007c0c */ /* 0x000fda000bf05300 */
[----:B------:R-:W1:Y:S02]  /*05a0*/  @P0 LDC.64 R84, c[0x0][0x438] ;  /* 0x00010e00ff540b82 */ /* 0x000e640000000a00 */
[----:B-1----:R-:W-:-:S05]  /*05b0*/  @P0 IMAD.WIDE.U32 R90, R80, 0x10, R84 ;  /* 0x00000010505a0825 */ /* 0x002fca00078e0054 */
[----:B------:R1:W5:Y:S01]  /*05c0*/  @P0 LDG.E.128 R32, desc[UR20][R90.64] ;  /* 0x000000145a200981 */ /* 0x000362000c1e1d00 */
[----:B---3--:R-:W-:Y:S02]  /*05d0*/  R2UR UR9, R88 ;  /* 0x00000000580972ca */ /* 0x008fe400000e0000 */
        /* <DEDUP_REMOVED lines=113> */
.L_x_3287:
[----:B------:R-:W-:Y:S05]  /*0cf0*/  BSYNC.RECONVERGENT B0 ;  /* 0x0000000000007941 */ /* 0x000fea0003800200 */
.L_x_3286:
        /* <DEDUP_REMOVED lines=55> */
.L_x_3290:
        /* <DEDUP_REMOVED lines=17> */
.L_x_3289:
        /* <DEDUP_REMOVED lines=22> */
.L_x_3292:
        /* <DEDUP_REMOVED lines=21> */
.L_x_3288:
        /* <DEDUP_REMOVED lines=23> */
.L_x_3294:
        /* <DEDUP_REMOVED lines=17> */
.L_x_3293:
        /* <DEDUP_REMOVED lines=22> */
.L_x_3295:
        /* <DEDUP_REMOVED lines=20> */
.L_x_3291:
        /* <DEDUP_REMOVED lines=37> */
.L_x_3298:
        /* <DEDUP_REMOVED lines=17> */
.L_x_3297:
        /* <DEDUP_REMOVED lines=18> */
.L_x_3300:
        /* <DEDUP_REMOVED lines=13> */
.L_x_3296:
        /* <DEDUP_REMOVED lines=23> */
.L_x_3302:
        /* <DEDUP_REMOVED lines=17> */
.L_x_3301:
        /* <DEDUP_REMOVED lines=18> */
.L_x_3303:
        /* <DEDUP_REMOVED lines=12> */
.L_x_3299:
        /* <DEDUP_REMOVED lines=32> */
.L_x_3306:
        /* <DEDUP_REMOVED lines=17> */
.L_x_3305:
        /* <DEDUP_REMOVED lines=18> */
.L_x_3308:
        /* <DEDUP_REMOVED lines=13> */
.L_x_3304:
        /* <DEDUP_REMOVED lines=23> */
.L_x_3310:
        /* <DEDUP_REMOVED lines=17> */
.L_x_3309:
        /* <DEDUP_REMOVED lines=18> */
.L_x_3311:
        /* <DEDUP_REMOVED lines=12> */
.L_x_3307:
        /* <DEDUP_REMOVED lines=19> */
[----:B-----5:R-:W-:Y:S02]  /*2d90*/  MOV R24, R7 ;  /* 0x0000000700187202 */ /* 0x020fe40000000f00 */
        /* <DEDUP_REMOVED lines=14> */
.L_x_3285:
        /* <DEDUP_REMOVED lines=15> */
.L_x_3313:
        /* <DEDUP_REMOVED lines=9> */
.L_x_3607:


//--------------------- .text._ZN10layer_norm31ln_parallel_residual_bwd_kernelINS_13Kernel_traitsIfffffjLj1536ELj1ELj1ELj4ELj16ENS_18Kernel_traits_baseILj1536EfffffjLj128EEEEELb1ELb0ELb0EEEvNS_9BwdParamsE --------------------------
	.section	.text._ZN10layer_norm31ln_parallel_residual_bwd_kernelINS_13Kernel_traitsIfffffjLj1536ELj1ELj1ELj4ELj16ENS_18Kernel_traits_baseILj1536EfffffjLj128EEEEELb1ELb0ELb0EEEvNS_9BwdParamsE,"ax",@progbits
	.align	128
        .global         _ZN10layer_norm31ln_parallel_residual_bwd_kernelINS_13Kernel_traitsIfffffjLj1536ELj1ELj1ELj4ELj16ENS_18Kernel_traits_baseILj1536EfffffjLj128EEEEELb1ELb0ELb0EEEvNS_9BwdParamsE
        .type           _ZN10layer_norm31ln_parallel_residual_bwd_kernelINS_13Kernel_traitsIfffffjLj1536ELj1ELj1ELj4ELj16ENS_18Kernel_traits_baseILj1536EfffffjLj128EEEEELb1ELb0ELb0EEEvNS_9BwdParamsE,@function
        .size           _ZN10layer_norm31ln_parallel_residual_bwd_kernelINS_13Kernel_traitsIfffffjLj1536ELj1ELj1ELj4ELj16ENS_18Kernel_traits_baseILj1536EfffffjLj128EEEEELb1ELb0ELb0EEEvNS_9BwdParamsE,(.L_x_3608 - _ZN10layer_norm31ln_parallel_residual_bwd_kernelINS_13Kernel_traitsIfffffjLj1536ELj1ELj1ELj4ELj16ENS_18Kernel_traits_baseILj1536EfffffjLj128EEEEELb1ELb0ELb0EEEvNS_9BwdParamsE)
        .other          _ZN10layer_norm31ln_parallel_residual_bwd_kernelINS_13Kernel_traitsIfffffjLj1536ELj1ELj1ELj4ELj16ENS_18Kernel_traits_baseILj1536EfffffjLj128EEEEELb1ELb0ELb0EEEvNS_9BwdParamsE,@"STO_CUDA_ENTRY STV_DEFAULT"
_ZN10layer_norm31ln_parallel_residual_bwd_kernelINS_13Kernel_traitsIfffffjLj1536ELj1ELj1ELj4ELj16ENS_18Kernel_traits_baseILj1536EfffffjLj128EEEEELb1ELb0ELb0EEEvNS_9BwdParamsE:
.text._ZN10layer_norm31ln_parallel_residual_bwd_kernelINS_13Kernel_traitsIfffffjLj1536ELj1ELj1ELj4ELj16ENS_18Kernel_traits_baseILj1536EfffffjLj128EEEEELb1ELb0ELb0EEEvNS_9BwdParamsE:
        /* <DEDUP_REMOVED lines=12> */
[----:B0-----:R-:W-:-:S05]  /*00c0*/  LOP3.LUT R9, R10, 0x7f, RZ, 0x3c, !PT ;  /* 0x0000007f0a097812 */ /* 0x001fca00078e3cff */
[----:B------:R-:W0:Y:S01]  /*00d0*/  LDC.64 R2, c[0x0][0x3d0] ;  /* 0x0000f400ff027b82 */ /* 0x000e220000000a00 */
[----:B------:R-:W-:Y:S02]  /*00e0*/  MOV R19, R10 ;  /* 0x0000000a00137202 */ /* 0x000fe40000000f00 */
[----:B------:R-:W-:-:S04]  /*00f0*/  LEA.HI.SX32 R9, R0, R9, 0x1e ;  /* 0x0000000900097211 */ /* 0x000fc800078ff2ff */
[C---:B------:R-:W-:Y:S01]  /*0100*/  ISETP.GE.U32.AND P0, PT, R9.reuse, 0x80, PT ;  /* 0x000000800900780c */ /* 0x040fe20003f06070 */
[----:B------:R-:W1:Y:S01]  /*0110*/  LDC.64 R4, c[0x0][0x3d8] ;  /* 0x0000f600ff047b82 */ /* 0x000e620000000a00 */
[C---:B------:R-:W-:Y:S02]  /*0120*/  ISETP.GE.U32.AND P1, PT, R9.reuse, 0x100, PT ;  /* 0x000001000900780c */ /* 0x040fe40003f26070 */
[----:B------:R-:W-:-:S09]  /*0130*/  ISETP.GE.U32.AND P2, PT, R9, 0x180, PT ;  /* 0x000001800900780c */ /* 0x000fd20003f46070 */
[----:B------:R-:W-:-:S05]  /*0140*/  @P0 LOP3.LUT R19, R10, 0x80, RZ, 0xfc, !PT ;  /* 0x000000800a130812 */ /* 0x000fca00078efcff */
[----:B--2---:R-:W-:-:S04]  /*0150*/  @P1 IMAD.WIDE.U32 R6, R19, 0x10, R6 ;  /* 0x0000001013061825 */ /* 0x004fc800078e0006 */
[C---:B----4-:R-:W-:Y:S01]  /*0160*/  @P1 IMAD.WIDE.U32 R12, R19.reuse, 0x10, R12 ;  /* 0x00000010130c1825 */ /* 0x050fe200078e000c */
[----:B------:R-:W-:Y:S01]  /*0170*/  @P1 IADD3 R19, PT, PT, R19, 0x80, RZ ;  /* 0x0000008013131810 */ /* 0x000fe20007ffe0ff */
[----:B---3--:R2:W5:Y:S02]  /*0180*/  @P1 LDG.E.128 R96, desc[UR10][R6.64] ;  /* 0x0000000a06601981 */ /* 0x008564000c1e1d00 */
[----:B0-----:R-:W-:Y:S02]  /*0190*/  @P0 IMAD.WIDE.U32 R2, R10, 0x10, R2 ;  /* 0x000000100a020825 */ /* 0x001fe400078e0002 */
[----:B------:R2:W5:Y:S02]  /*01a0*/  @P1 LDG.E.128 R92, desc[UR10][R12.64] ;  /* 0x0000000a0c5c1981 */ /* 0x000564000c1e1d00 */
[C---:B------:R-:W-:Y:S02]  /*01b0*/  @P2 IMAD.WIDE.U32 R14, R19.reuse, 0x10, R14 ;  /* 0x00000010130e2825 */ /* 0x040fe400078e000e */
[----:B------:R2:W5:Y:S02]  /*01c0*/  @P0 LDG.E.128 R80, desc[UR10][R2.64] ;  /* 0x0000000a02500981 */ /* 0x000564000c1e1d00 */
[----:B-1----:R-:W-:-:S02]  /*01d0*/  @P2 IMAD.WIDE.U32 R16, R19, 0x10, R16 ;  /* 0x0000001013102825 */ /* 0x002fc400078e0010 */
[----:B------:R2:W5:Y:S02]  /*01e0*/  @P2 LDG.E.128 R88, desc[UR10][R14.64] ;  /* 0x0000000a0e582981 */ /* 0x000564000c1e1d00 */
[----:B------:R-:W-:Y:S02]  /*01f0*/  @P0 IMAD.WIDE.U32 R4, R10, 0x10, R4 ;  /* 0x000000100a040825 */ /* 0x000fe400078e0004 */
        /* <DEDUP_REMOVED lines=30> */
[----:B------:R-:W-:Y:S02]  /*03e0*/  MOV R8, UR9 ;  /* 0x0000000900087c02 */ /* 0x000fe40008000f00 */
        /* <DEDUP_REMOVED lines=32> */
.L_x_3353:
[----:B0--34-:R-:W0:Y:S08]  /*05f0*/  LDC.64 R108, c[0x0][0x3c0] ;  /* 0x0000f000ff6c7b82 */ /* 0x019e300000000a00 */
[----:B------:R-:W1:Y:S08]  /*0600*/  LDC.64 R110, c[0x0][0x3c8] ;  /* 0x0000f200ff6e7b82 */ /* 0x000e700000000a00 */
        /* <DEDUP_REMOVED lines=8> */
[----:B------:R-:W-:Y:S02]  /*0690*/  ISETP.GE.U32.AND P2, PT, R9, 0x180, PT ;  /* 0x000001800900780c */ /* 0x000fe40003f46070 */
[----:B------:R-:W-:Y:S02]  /*06a0*/  CS2R R146, SRZ ;  /* 0x0000000000927805 */ /* 0x000fe4000001ff00 */
[----:B------:R-:W-:-:S04]  /*06b0*/  SHF.R.S32.HI R113, RZ, 0x1f, R6 ;  /* 0x0000001fff717819 */ /* 0x000fc80000011406 */
[----:B------:R-:W-:-:S04]  /*06c0*/  LEA.HI R113, R113, R6, RZ, 0x2 ;  /* 0x0000000671717211 */ /* 0x000fc800078f10ff */
[----:B------:R-:W-:-:S04]  /*06d0*/  LEA.HI.SX32 R6, R113, R10, 0x1e ;  /* 0x0000000a71067211 */ /* 0x000fc800078ff2ff */
[----:B------:R-:W-:Y:S02]  /*06e0*/  MOV R149, R6 ;  /* 0x0000000600957202 */ /* 0x000fe40000000f00 */
[----:B---3--:R-:W-:Y:S01]  /*06f0*/  FSEL R140, R108, RZ, !P3 ;  /* 0x000000ff6c8c7208 */ /* 0x008fe20005800000 */
[----:B0-----:R-:W-:Y:S06]  /*0700*/  @!P0 BRA `(.L_x_3316) ;  /* 0x0000000000fc8947 */ /* 0x001fec0003800000 */
[----:B------:R-:W0:Y:S01]  /*0710*/  LDC.64 R116, c[0x0][0x3a8] ;  /* 0x0000ea00ff747b82 */ /* 0x000e220000000a00 */
[----:B----4-:R-:W-:-:S07]  /*0720*/  ISETP.NE.U32.AND P3, PT, RZ, UR14, PT ;  /* 0x0000000eff007c0c */ /* 0x010fce000bf65070 */
[----:B------:R-:W1:Y:S08]  /*0730*/  LDC.64 R108, c[0x0][0x430] ;  /* 0x00010c00ff6c7b82 */ /* 0x000e700000000a00 */
[----:B------:R-:W2:Y:S01]  /*0740*/  LDC.64 R112, c[0x0][0x428] ;  /* 0x00010a00ff707b82 */ /* 0x000ea20000000a00 */
[----:B0-----:R-:W-:-:S07]  /*0750*/  IMAD.WIDE.U32 R116, R6, 0x10, R116 ;  /* 0x0000001006747825 */ /* 0x001fce00078e0074 */
[----:B------:R-:W0:Y:S01]  /*0760*/  LDC.64 R142, c[0x0][0x3b0] ;  /* 0x0000ec00ff8e7b82 */ /* 0x000e220000000a00 */
[----:B------:R-:W3:Y:S01]  /*0770*/  LDG.E.128 R116, desc[UR10][R116.64] ;  /* 0x0000000a74747981 */ /* 0x000ee2000c1e1d00 */
[----:B-1----:R-:W-:-:S06]  /*0780*/  IMAD.WIDE.U32 R108, R6, 0x10, R108 ;  /* 0x00000010066c7825 */ /* 0x002fcc00078e006c */
[----:B------:R-:W4:Y:S01]  /*0790*/  LDG.E.128 R108, desc[UR10][R108.64] ;  /* 0x0000000a6c6c7981 */ /* 0x000f22000c1e1d00 */
[----:B--2---:R-:W-:-:S06]  /*07a0*/  IMAD.WIDE.U32 R112, R6, 0x10, R112 ;  /* 0x0000001006707825 */ /* 0x004fcc00078e0070 */
[----:B------:R-:W2:Y:S01]  /*07b0*/  LDG.E.128 R112, desc[UR10][R112.64] ;  /* 0x0000000a70707981 */ /* 0x000ea2000c1e1d00 */
[----:B0-----:R-:W-:-:S05]  /*07c0*/  IMAD.WIDE.U32 R142, R6, 0x4, R142 ;  /* 0x00000004068e7825 */ /* 0x001fca00078e008e */
[----:B------:R-:W5:Y:S01]  /*07d0*/  LDG.E R4, desc[UR10][R142.64] ;  /* 0x0000000a8e047981 */ /* 0x000f62000c1e1900 */
[----:B------:R-:W-:Y:S02]  /*07e0*/  ISETP.NE.U32.AND P0, PT, RZ, UR18, PT ;  /* 0x00000012ff007c0c */ /* 0x000fe4000bf05070 */
[----:B------:R-:W-:Y:S02]  /*07f0*/  ISETP.NE.AND.EX P3, PT, RZ, UR15, PT, P3 ;  /* 0x0000000fff007c0c */ /* 0x000fe4000bf65330 */
[----:B------:R-:W-:-:S11]  /*0800*/  ISETP.NE.AND.EX P0, PT, RZ, UR19, PT, P0 ;  /* 0x00000013ff007c0c */ /* 0x000fd6000bf05300 */
[----:B------:R-:W0:Y:S08]  /*0810*/  @P3 LDC.64 R124, c[0x0][0x3b8] ;  /* 0x0000ee00ff7c3b82 */ /* 0x000e300000000a00 */
[----:B------:R-:W1:Y:S01]  /*0820*/  @P0 LDC.64 R132, c[0x0][0x438] ;  /* 0x00010e00ff840b82 */ /* 0x000e620000000a00 */
[----:B0-----:R-:W-:-:S05]  /*0830*/  @P3 IMAD.WIDE.U32 R124, R6, 0x4, R124 ;  /* 0x00000004067c3825 */ /* 0x001fca00078e007c */
[----:B------:R-:W5:Y:S01]  /*0840*/  @P3 LDG.E R5, desc[UR10][R124.64] ;  /* 0x0000000a7c053981 */ /* 0x000f62000c1e1900 */
[----:B-1----:R-:W-:-:S05]  /*0850*/  @P0 IMAD.WIDE.U32 R132, R6, 0x10, R132 ;  /* 0x0000001006840825 */ /* 0x002fca00078e0084 */
[----:B------:R0:W5:Y:S01]  /*0860*/  @P0 LDG.E.128 R24, desc[UR10][R132.64] ;  /* 0x0000000a84180981 */ /* 0x000162000c1e1d00 */
[----:B------:R-:W-:Y:S01]  /*0870*/  IADD3 R149, PT, PT, R6, 0x80, RZ ;  /* 0x0000008006957810 */ /* 0x000fe20007ffe0ff */
[C---:B---3--:R-:W-:Y:S01]  /*0880*/  FADD.FTZ R116, -R140.reuse, R116 ;  /* 0x000000748c747221 */ /* 0x048fe20000010100 */
[C---:B------:R-:W-:Y:S01]  /*0890*/  FADD.FTZ R126, -R140.reuse, R117 ;  /* 0x000000758c7e7221 */ /* 0x040fe20000010100 */
[----:B------:R-:W-:Y:S02]  /*08a0*/  FADD.FTZ R144, -R140, R118 ;  /* 0x000000768c907221 */ /* 0x000fe40000010100 */
[C---:B-----5:R-:W-:Y:S01]  /*08b0*/  FMUL.FTZ R3, R7.reuse, R116 ;  /* 0x0000007407037220 */ /* 0x060fe20000410000 */
[----:B------:R-:W-:Y:S01]  /*08c0*/  FMUL.FTZ R126, R7, R126 ;  /* 0x0000007e077e7220 */ /* 0x000fe20000410000 */
[----:B----4-:R-:W-:Y:S01]  /*08d0*/  FMUL.FTZ R117, R76, R108 ;  /* 0x0000006c4c757220 */ /* 0x010fe20000410000 */
[----:B------:R-:W-:Y:S01]  /*08e0*/  FMUL.FTZ R118, R77, R109 ;  /* 0x0000006d4d767220 */ /* 0x000fe20000410000 */
[----:B------:R-:W-:Y:S01]  /*08f0*/  FADD.FTZ R36, R36, R108 ;  /* 0x0000006c24247221 */ /* 0x000fe20000010000 */
[-C--:B------:R-:W-:Y:S01]  /*0900*/  FFMA.FTZ R48, R108, R3.reuse, R48 ;  /* 0x000000036c307223 */ /* 0x080fe20000010030 */
[----:B0-----:R-:W-:Y:S01]  /*0910*/  FMUL.FTZ R133, R78, R110 ;  /* 0x0000006e4e857220 */ /* 0x001fe20000410000 */
[----:B--2---:R-:W-:Y:S01]  /*0920*/  FFMA.FTZ R124, R80, R112, R117 ;  /* 0x00000070507c7223 */ /* 0x004fe20000010075 */
[----:B------:R-:W-:Y:S01]  /*0930*/  FADD.FTZ R60, R60, R112 ;  /* 0x000000703c3c7221 */ /* 0x000fe20000010000 */
[----:B------:R-:W-:Y:S01]  /*0940*/  FFMA.FTZ R72, R112, R3, R72 ;  /* 0x0000000370487223 */ /* 0x000fe20000010048 */
[----:B------:R-:W-:Y:S01]  /*0950*/  FADD.FTZ R61, R61, R113 ;  /* 0x000000713d3d7221 */ /* 0x000fe20000010000 */
[----:B------:R-:W-:Y:S01]  /*0960*/  FFMA.FTZ R125, R81, R113, R118 ;  /* 0x00000071517d7223 */ /* 0x000fe20000010076 */
[----:B------:R-:W-:Y:S01]  /*0970*/  FFMA.FTZ R73, R113, R126, R73 ;  /* 0x0000007e71497223 */ /* 0x000fe20000010049 */
[----:B------:R-:W-:Y:S01]  /*0980*/  FMUL.FTZ R112, R79, R111 ;  /* 0x0000006f4f707220 */ /* 0x000fe20000410000 */
[----:B------:R-:W-:Y:S01]  /*0990*/  FADD.FTZ R108, RZ, R124 ;  /* 0x0000007cff6c7221 */ /* 0x000fe20000010000 */
[----:B------:R-:W-:Y:S01]  /*09a0*/  FFMA.FTZ R113, R3, R124, RZ ;  /* 0x0000007c03717223 */ /* 0x000fe200000100ff */
[----:B------:R-:W-:Y:S01]  /*09b0*/  FADD.FTZ R146, -R140, R119 ;  /* 0x000000778c927221 */ /* 0x000fe20000010100 */
[----:B------:R-:W-:Y:S01]  /*09c0*/  FFMA.FTZ R141, R83, R115, R112 ;  /* 0x00000073538d7223 */ /* 0x000fe20000010070 */
[----:B------:R-:W-:Y:S01]  /*09d0*/  FMUL.FTZ R135, R7, R144 ;  /* 0x0000009007877220 */ /* 0x000fe20000410000 */
        /* <DEDUP_REMOVED lines=18> */
.L_x_3316:
[----:B----4-:R-:W-:Y:S05]  /*0b00*/  BSYNC.RECONVERGENT B0 ;  /* 0x0000000000007941 */ /* 0x010fea0003800200 */
.L_x_3315:
[----:B------:R-:W-:Y:S04]  /*0b10*/  BSSY.RECONVERGENT B0, `(.L_x_3317) ;  /* 0x0000041000007945 */ /* 0x000fe80003800200 */
[----:B------:R-:W-:Y:S05]  /*0b20*/  @!P1 BRA `(.L_x_3318) ;  /* 0x0000000000fc9947 */ /* 0x000fea0003800000 */
[----:B------:R-:W0:Y:S01]  /*0b30*/  LDC.64 R108, c[0x0][0x3a8] ;  /* 0x0000ea00ff6c7b82 */ /* 0x000e220000000a00 */
[----:B------:R-:W-:Y:S02]  /*0b40*/  ISETP.NE.U32.AND P3, PT, RZ, UR14, PT ;  /* 0x0000000eff007c0c */ /* 0x000fe4000bf65070 */
[----:B------:R-:W-:-:S05]  /*0b50*/  ISETP.NE.U32.AND P0, PT, RZ, UR18, PT ;  /* 0x00000012ff007c0c */ /* 0x000fca000bf05070 */
[----:B------:R-:W1:Y:S08]  /*0b60*/  LDC.64 R112, c[0x0][0x430] ;  /* 0x00010c00ff707b82 */ /* 0x000e700000000a00 */
[----:B------:R-:W2:Y:S01]  /*0b70*/  LDC.64 R116, c[0x0][0x428] ;  /* 0x00010a00ff747b82 */ /* 0x000ea20000000a00 */
[----:B------:R-:W-:Y:S01]  /*0b80*/  ISETP.NE.AND.EX P3, PT, RZ, UR15, PT, P3 ;  /* 0x0000000fff007c0c */ /* 0x000fe2000bf65330 */
[----:B0-----:R-:W-:-:S06]  /*0b90*/  IMAD.WIDE.U32 R108, R149, 0x10, R108 ;  /* 0x00000010956c7825 */ /* 0x001fcc00078e006c */
[----:B------:R-:W0:Y:S01]  /*0ba0*/  LDC.64 R144, c[0x0][0x3b0] ;  /* 0x0000ec00ff907b82 */ /* 0x000e220000000a00 */
[----:B------:R-:W3:Y:S01]  /*0bb0*/  LDG.E.128 R108, desc[UR10][R108.64] ;  /* 0x0000000a6c6c7981 */ /* 0x000ee2000c1e1d00 */
[----:B-1----:R-:W-:-:S06]  /*0bc0*/  IMAD.WIDE.U32 R112, R149, 0x10, R112 ;  /* 0x0000001095707825 */ /* 0x002fcc00078e0070 */
[----:B------:R-:W1:Y:S01]  /*0bd0*/  @P3 LDC.64 R142, c[0x0][0x3b8] ;  /* 0x0000ee00ff8e3b82 */ /* 0x000e620000000a00 */
[----:B------:R-:W4:Y:S01]  /*0be0*/  LDG.E.128 R112, desc[UR10][R112.64] ;  /* 0x0000000a70707981 */ /* 0x000f22000c1e1d00 */
[----:B--2---:R-:W-:-:S06]  /*0bf0*/  IMAD.WIDE.U32 R116, R149, 0x10, R116 ;  /* 0x0000001095747825 */ /* 0x004fcc00078e0074 */
[----:B------:R-:W2:Y:S01]  /*0c00*/  LDG.E.128 R116, desc[UR10][R116.64] ;  /* 0x0000000a74747981 */ /* 0x000ea2000c1e1d00 */
[----:B0-----:R-:W-:-:S05]  /*0c10*/  IMAD.WIDE.U32 R144, R149, 0x4, R144 ;  /* 0x0000000495907825 */ /* 0x001fca00078e0090 */
[----:B------:R-:W5:Y:S01]  /*0c20*/  LDG.E R0, desc[UR10][R144.64] ;  /* 0x0000000a90007981 */ /* 0x000f62000c1e1900 */
[----:B-1----:R-:W-:-:S05]  /*0c30*/  @P3 IMAD.WIDE.U32 R142, R149, 0x4, R142 ;  /* 0x00000004958e3825 */ /* 0x002fca00078e008e */
[----:B------:R-:W5:Y:S01]  /*0c40*/  @P3 LDG.E R2, desc[UR10][R142.64] ;  /* 0x0000000a8e023981 */ /* 0x000f62000c1e1900 */
[----:B------:R-:W-:-:S13]  /*0c50*/  ISETP.NE.AND.EX P0, PT, RZ, UR19, PT, P0 ;  /* 0x00000013ff007c0c */ /* 0x000fda000bf05300 */
[----:B------:R-:W0:Y:S02]  /*0c60*/  @P0 LDC.64 R136, c[0x0][0x438] ;  /* 0x00010e00ff880b82 */ /* 0x000e240000000a00 */
[----:B0-----:R-:W-:-:S05]  /*0c70*/  @P0 IMAD.WIDE.U32 R136, R149, 0x10, R136 ;  /* 0x0000001095880825 */ /* 0x001fca00078e0088 */
[----:B------:R0:W5:Y:S01]  /*0c80*/  @P0 LDG.E.128 R20, desc[UR10][R136.64] ;  /* 0x0000000a88140981 */ /* 0x000162000c1e1d00 */
[----:B------:R-:W-:Y:S01]  /*0c90*/  IADD3 R149, PT, PT, R149, 0x80, RZ ;  /* 0x0000008095957810 */ /* 0x000fe20007ffe0ff */
[C---:B---3--:R-:W-:Y:S01]  /*0ca0*/  FADD.FTZ R108, -R140.reuse, R108 ;  /* 0x0000006c8c6c7221 */ /* 0x048fe20000010100 */
[----:B------:R-:W-:-:S03]  /*0cb0*/  FADD.FTZ R128, -R140, R109 ;  /* 0x0000006d8c807221 */ /* 0x000fc60000010100 */
[----:B-----5:R-:W-:Y:S01]  /*0cc0*/  FMUL.FTZ R121, R7, R108 ;  /* 0x0000006c07797220 */ /* 0x020fe20000410000 */
[----:B----4-:R-:W-:Y:S01]  /*0cd0*/  FMUL.FTZ R109, R92, R112 ;  /* 0x000000705c6d7220 */ /* 0x010fe20000410000 */
[----:B------:R-:W-:Y:S01]  /*0ce0*/  FMUL.FTZ R108, R93, R113 ;  /* 0x000000715d6c7220 */ /* 0x000fe20000410000 */
[----:B------:R-:W-:Y:S02]  /*0cf0*/  FADD.FTZ R110, -R140, R110 ;  /* 0x0000006e8c6e7221 */ /* 0x000fe40000010100 */
[----:B--2---:R-:W-:Y:S01]  /*0d00*/  FFMA.FTZ R122, R96, R116, R109 ;  /* 0x00000074607a7223 */ /* 0x004fe2000001006d */
[----:B------:R-:W-:Y:S01]  /*0d10*/  FMUL.FTZ R109, R94, R114 ;  /* 0x000000725e6d7220 */ /* 0x000fe20000410000 */
[----:B------:R-:W-:Y:S01]  /*0d20*/  FFMA.FTZ R131, R97, R117, R108 ;  /* 0x0000007561837223 */ /* 0x000fe2000001006c */
[----:B------:R-:W-:Y:S01]  /*0d30*/  FMUL.FTZ R128, R7, R128 ;  /* 0x0000008007807220 */ /* 0x000fe20000410000 */
[----:B------:R-:W-:Y:S01]  /*0d40*/  FADD.FTZ R108, R147, R122 ;  /* 0x0000007a936c7221 */ /* 0x000fe20000010000 */
[----:B------:R-:W-:Y:S01]  /*0d50*/  FFMA.FTZ R134, R98, R118, R109 ;  /* 0x0000007662867223 */ /* 0x000fe2000001006d */
[----:B------:R-:W-:Y:S01]  /*0d60*/  FFMA.FTZ R109, R121, R122, R146 ;  /* 0x0000007a796d7223 */ /* 0x000fe20000010092 */
[----:B------:R-:W-:Y:S01]  /*0d70*/  FADD.FTZ R138, -R140, R111 ;  /* 0x0000006f8c8a7221 */ /* 0x000fe20000010100 */
[----:B------:R-:W-:Y:S01]  /*0d80*/  FADD.FTZ R111, R108, R131 ;  /* 0x000000836c6f7221 */ /* 0x000fe20000010000 */
[----:B0-----:R-:W-:Y:S01]  /*0d90*/  FMUL.FTZ R137, R7, R110 ;  /* 0x0000006e07897220 */ /* 0x001fe20000410000 */
[----:B------:R-:W-:Y:S01]  /*0da0*/  FMUL.FTZ R136, R95, R115 ;  /* 0x000000735f887220 */ /* 0x000fe20000410000 */
[----:B------:R-:W-:Y:S01]  /*0db0*/  FFMA.FTZ R108, R128, R131, R109 ;  /* 0x00000083806c7223 */ /* 0x000fe2000001006d */
[----:B------:R-:W-:Y:S01]  /*0dc0*/  FMUL.FTZ R138, R7, R138 ;  /* 0x0000008a078a7220 */ /* 0x000fe20000410000 */
[----:B------:R-:W-:Y:S01]  /*0dd0*/  FADD.FTZ R111, R111, R134 ;  /* 0x000000866f6f7221 */ /* 0x000fe20000010000 */
[----:B------:R-:W-:Y:S01]  /*0de0*/  FFMA.FTZ R136, R99, R119, R136 ;  /* 0x0000007763887223 */ /* 0x000fe20000010088 */
        /* <DEDUP_REMOVED lines=19> */
.L_x_3318:
[----:B------:R-:W-:Y:S05]  /*0f20*/  BSYNC.RECONVERGENT B0 ;  /* 0x0000000000007941 */ /* 0x000fea0003800200 */
.L_x_3317:
        /* <DEDUP_REMOVED lines=8> */
[----:B------:R-:W-:Y:S01]  /*0fb0*/  ISETP.NE.AND.EX P0, PT, RZ, UR19, PT, P0 ;  /* 0x00000013ff007c0c */ /* 0x000fe2000bf05300 */
[----:B0-----:R-:W-:-:S06]  /*0fc0*/  IMAD.WIDE.U32 R116, R149, 0x10, R116 ;  /* 0x0000001095747825 */ /* 0x001fcc00078e0074 */
[----:B------:R-:W0:Y:S01]  /*0fd0*/  LDC.64 R144, c[0x0][0x3b0] ;  /* 0x0000ec00ff907b82 */ /* 0x000e220000000a00 */
[----:B------:R-:W3:Y:S01]  /*0fe0*/  LDG.E.128 R116, desc[UR10][R116.64] ;  /* 0x0000000a74747981 */ /* 0x000ee2000c1e1d00 */
[----:B-1----:R-:W-:-:S06]  /*0ff0*/  IMAD.WIDE.U32 R108, R149, 0x10, R108 ;  /* 0x00000010956c7825 */ /* 0x002fcc00078e006c */
[----:B------:R-:W1:Y:S01]  /*1000*/  @P3 LDC.64 R142, c[0x0][0x3b8] ;  /* 0x0000ee00ff8e3b82 */ /* 0x000e620000000a00 */
[----:B------:R-:W4:Y:S07]  /*1010*/  LDG.E.128 R108, desc[UR10][R108.64] ;  /* 0x0000000a6c6c7981 */ /* 0x000f2e000c1e1d00 */
[----:B------:R-:W1:Y:S01]  /*1020*/  @P0 LDC.64 R14, c[0x0][0x438] ;  /* 0x00010e00ff0e0b82 */ /* 0x000e620000000a00 */
[----:B--2---:R-:W-:-:S06]  /*1030*/  IMAD.WIDE.U32 R112, R149, 0x10, R112 ;  /* 0x0000001095707825 */ /* 0x004fcc00078e0070 */
[----:B------:R-:W2:Y:S01]  /*1040*/  LDG.E.128 R112, desc[UR10][R112.64] ;  /* 0x0000000a70707981 */ /* 0x000ea2000c1e1d00 */
[----:B0-----:R-:W-:-:S05]  /*1050*/  IMAD.WIDE.U32 R144, R149, 0x4, R144 ;  /* 0x0000000495907825 */ /* 0x001fca00078e0090 */
[----:B------:R0:W5:Y:S01]  /*1060*/  LDG.E R12, desc[UR10][R144.64] ;  /* 0x0000000a900c7981 */ /* 0x000162000c1e1900 */
[----:B-1----:R-:W-:-:S05]  /*1070*/  @P3 IMAD.WIDE.U32 R142, R149, 0x4, R142 ;  /* 0x00000004958e3825 */ /* 0x002fca00078e008e */
[----:B------:R0:W5:Y:S01]  /*1080*/  @P3 LDG.E R13, desc[UR10][R142.64] ;  /* 0x0000000a8e0d3981 */ /* 0x000162000c1e1900 */
[----:B------:R-:W-:-:S05]  /*1090*/  @P0 IMAD.WIDE.U32 R148, R149, 0x10, R14 ;  /* 0x0000001095940825 */ /* 0x000fca00078e000e */
[----:B------:R0:W5:Y:S01]  /*10a0*/  @P0 LDG.E.128 R16, desc[UR10][R148.64] ;  /* 0x0000000a94100981 */ /* 0x000162000c1e1d00 */
        /* <DEDUP_REMOVED lines=39> */
[----:B0-----:R-:W-:-:S07]  /*1320*/  FFMA.FTZ R146, R130, R139, R109 ;  /* 0x0000008b82927223 */ /* 0x001fce000001006d */
.L_x_3320:
[----:B------:R-:W-:Y:S05]  /*1330*/  BSYNC.RECONVERGENT B0 ;  /* 0x0000000000007941 */ /* 0x000fea0003800200 */
.L_x_3319:
        /* <DEDUP_REMOVED lines=32> */
.L_x_3322:
[----:B------:R-:W-:Y:S05]  /*1540*/  BSYNC.RECONVERGENT B0 ;  /* 0x0000000000007941 */ /* 0x000fea0003800200 */
.L_x_3321:
        /* <DEDUP_REMOVED lines=48> */
[C---:B-----5:R-:W-:Y:S01]  /*1850*/  FMUL.FTZ R108, R7.reuse, R108 ;  /* 0x0000006c076c7220 */ /* 0x060fe20000410000 */
        /* <DEDUP_REMOVED lines=16> */
.L_x_3327:
        /* <DEDUP_REMOVED lines=11> */
[----:B------:R-:W-:Y:S01]  /*1a10*/  FMUL.FTZ R102, R7, R110 ;  /* 0x0000006e07667220 */ /* 0x000fe20000410000 */
        /* <DEDUP_REMOVED lines=13> */
.L_x_3326:
        /* <DEDUP_REMOVED lines=11> */
[C---:B------:R-:W-:Y:S01]  /*1ba0*/  LOP3.LUT P5, RZ, R4.reuse, 0xff, RZ, 0xc0, !PT ;  /* 0x000000ff04ff7812 */ /* 0x040fe200078ac0ff */
        /* <DEDUP_REMOVED lines=18> */
.L_x_3329:
        /* <DEDUP_REMOVED lines=25> */
.L_x_3325:
        /* <DEDUP_REMOVED lines=15> */
[----:B------:R-:W-:Y:S01]  /*1f50*/  FADD.FTZ R110, R133, -R108 ;  /* 0x8000006c856e7221 */ /* 0x000fe20000010000 */
        /* <DEDUP_REMOVED lines=8> */
[C---:B------:R-:W-:Y:S01]  /*1fe0*/  SEL R108, R104.reuse, RZ, P4 ;  /* 0x000000ff686c7207 */ /* 0x040fe20002000000 */
[----:B------:R-:W-:Y:S01]  /*1ff0*/  FMUL.FTZ R112, R7, R112 ;  /* 0x0000007007707220 */ /* 0x000fe20000410000 */
[----:B------:R-:W-:Y:S02]  /*2000*/  SEL R104, R104, RZ, P5 ;  /* 0x000000ff68687207 */ /* 0x000fe40002800000 */
[----:B------:R-:W-:Y:S01]  /*2010*/  LOP3.LUT P4, RZ, R4, 0xff00, RZ, 0xc0, !PT ;  /* 0x0000ff0004ff7812 */ /* 0x000fe2000788c0ff */
[----:B------:R-:W-:Y:S01]  /*2020*/  FMUL.FTZ R112, R112, UR16 ;  /* 0x0000001070707c20 */ /* 0x000fe20008410000 */
[----:B------:R-:W-:Y:S02]  /*2030*/  LOP3.LUT P5, RZ, R5, 0xff00, RZ, 0xc0, !PT ;  /* 0x0000ff0005ff7812 */ /* 0x000fe400078ac0ff */
[C---:B------:R-:W-:Y:S02]  /*2040*/  SEL R109, R106.reuse, RZ, P4 ;  /* 0x000000ff6a6d7207 */ /* 0x040fe40002000000 */
[----:B------:R-:W-:-:S02]  /*2050*/  SEL R105, R106, RZ, P5 ;  /* 0x000000ff6a697207 */ /* 0x000fc40002800000 */
[C---:B------:R-:W-:Y:S02]  /*2060*/  LOP3.LUT P4, RZ, R4.reuse, 0xff0000, RZ, 0xc0, !PT ;  /* 0x00ff000004ff7812 */ /* 0x040fe4000788c0ff */
        /* <DEDUP_REMOVED lines=8> */
.L_x_3331:
        /* <DEDUP_REMOVED lines=33> */
.L_x_3330:
        /* <DEDUP_REMOVED lines=28> */
[C---:B------:R-:W-:Y:S02]  /*24c0*/  LOP3.LUT P5, RZ, R4.reuse, 0xff0000, RZ, 0xc0, !PT ;  /* 0x00ff000004ff7812 */ /* 0x040fe400078ac0ff */
        /* <DEDUP_REMOVED lines=9> */
.L_x_3332:
        /* <DEDUP_REMOVED lines=31> */
[----:B------:R-:W-:-:S09]  /*2750*/  SEL R107, R107, RZ, P4 ;  /* 0x000000ff6b6b7207 */ /* 0x000fd20002000000 */
.L_x_3328:
        /* <DEDUP_REMOVED lines=14> */
.L_x_3324:
[----:B------:R-:W-:Y:S05]  /*2840*/  BSYNC.RECONVERGENT B0 ;  /* 0x0000000000007941 */ /* 0x000fea0003800200 */
.L_x_3323:
        /* <DEDUP_REMOVED lines=23> */
[----:B------:R-:W-:Y:S01]  /*29c0*/  FMUL.FTZ R105, R101, UR16 ;  /* 0x0000001065697c20 */ /* 0x000fe20008410000 */
[----:B------:R-:W-:Y:S01]  /*29d0*/  FFMA.FTZ R103, R138, R119, R140 ;  /* 0x000000778a677223 */ /* 0x000fe2000001008c */
[----:B------:R-:W-:-:S02]  /*29e0*/  FMUL.FTZ R106, R102, UR16 ;  /* 0x00000010666a7c20 */ /* 0x000fc40008410000 */
[----:B------:R-:W-:Y:S01]  /*29f0*/  SEL R108, R104, RZ, P6 ;  /* 0x000000ff686c7207 */ /* 0x000fe20003000000 */
[----:B------:R-:W-:Y:S01]  /*2a00*/  FADD.FTZ R112, R136, -R103 ;  /* 0x8000006788707221 */ /* 0x000fe20000010000 */
[----:B------:R-:W-:-:S03]  /*2a10*/  LOP3.LUT P6, RZ, R2, 0xff, RZ, 0xc0, !PT ;  /* 0x000000ff02ff7812 */ /* 0x000fc600078cc0ff */
[----:B------:R-:W-:Y:S01]  /*2a20*/  FFMA.FTZ R103, R7, R112, R23 ;  /* 0x0000007007677223 */ /* 0x000fe20000010017 */
[----:B------:R-:W-:Y:S02]  /*2a30*/  SEL R104, R104, RZ, P6 ;  /* 0x000000ff68687207 */ /* 0x000fe40003000000 */
[----:B------:R-:W-:Y:S01]  /*2a40*/  LOP3.LUT P6, RZ, R0, 0xff00, RZ, 0xc0, !PT ;  /* 0x0000ff0000ff7812 */ /* 0x000fe200078cc0ff */
[----:B------:R-:W-:-:S03]  /*2a50*/  FMUL.FTZ R107, R103, UR16 ;  /* 0x00000010676b7c20 */ /* 0x000fc60008410000 */
        /* <DEDUP_REMOVED lines=12> */
.L_x_3337:
        /* <DEDUP_REMOVED lines=25> */
[----:B------:R-:W-:-:S03]  /*2cb0*/  ISETP.GE.U32.AND P6, PT, R0, 0x1000000, PT ;  /* 0x010000000000780c */ /* 0x000fc60003fc6070 */
[----:B------:R-:W-:-:S04]  /*2cc0*/  FADD.FTZ R112, R136, -R107 ;  /* 0x8000006b88707221 */ /* 0x000fc80000010000 */
[----:B------:R-:W-:-:S04]  /*2cd0*/  FFMA.FTZ R112, R7, R112, R23 ;  /* 0x0000007007707223 */ /* 0x000fc80000010017 */
[----:B------:R-:W-:-:S05]  /*2ce0*/  FMUL.FTZ R112, R112, UR16 ;  /* 0x0000001070707c20 */ /* 0x000fca0008410000 */
[----:B------:R-:W-:Y:S02]  /*2cf0*/  SEL R111, R112, RZ, P6 ;  /* 0x000000ff706f7207 */ /* 0x000fe40003000000 */
[----:B------:R-:W-:-:S04]  /*2d00*/  ISETP.GE.U32.AND P6, PT, R2, 0x1000000, PT ;  /* 0x010000000200780c */ /* 0x000fc80003fc6070 */
[----:B------:R-:W-:Y:S01]  /*2d10*/  SEL R107, R112, RZ, P6 ;  /* 0x000000ff706b7207 */ /* 0x000fe20003000000 */
[----:B------:R-:W-:Y:S08]  /*2d20*/  BRA `(.L_x_3338) ;  /* 0x0000000800d07947 */ /* 0x000ff00003800000 */
.L_x_3336:
[----:B0-----:R-:W0:Y:S02]  /*2d30*/  LDC.64 R104, c[0x0][0x478] ;  /* 0x00011e00ff687b82 */ /* 0x001e240000000a00 */
[----:B0-----:R-:W-:-:S04]  /*2d40*/  ISETP.NE.U32.AND P5, PT, R104, RZ, PT ;  /* 0x000000ff6800720c */ /* 0x001fc80003fa5070 */
[----:B------:R-:W-:-:S13]  /*2d50*/  ISETP.NE.AND.EX P5, PT, R105, RZ, PT, P5 ;  /* 0x000000ff6900720c */ /* 0x000fda0003fa5350 */
[----:B------:R-:W-:Y:S05]  /*2d60*/  @!P5 BRA `(.L_x_3339) ;  /* 0x000000000084d947 */ /* 0x000fea0003800000 */
[-CC-:B------:R-:W-:Y:S01]  /*2d70*/  FFMA.FTZ R101, R121, R119.reuse, R140.reuse ;  /* 0x0000007779657223 */ /* 0x180fe2000001008c */
[-CC-:B------:R-:W-:Y:S01]  /*2d80*/  FFMA.FTZ R102, R128, R119.reuse, R140.reuse ;  /* 0x0000007780667223 */ /* 0x180fe2000001008c */
[----:B------:R-:W-:Y:S01]  /*2d90*/  LOP3.LUT P6, RZ, R0, 0xff, RZ, 0xc0, !PT ;  /* 0x000000ff00ff7812 */ /* 0x000fe200078cc0ff */
[----:B------:R-:W-:Y:S01]  /*2da0*/  FFMA.FTZ R103, R137, R119, R140 ;  /* 0x0000007789677223 */ /* 0x000fe2000001008c */
[----:B------:R-:W-:Y:S01]  /*2db0*/  FADD.FTZ R100, R122, -R101 ;  /* 0x800000657a647221 */ /* 0x000fe20000010000 */
[----:B------:R-:W-:-:S03]  /*2dc0*/  FADD.FTZ R102, R131, -R102 ;  /* 0x8000006683667221 */ /* 0x000fc60000010000 */
[C---:B-----5:R-:W-:Y:S01]  /*2dd0*/  FMUL.FTZ R100, R7.reuse, R100 ;  /* 0x0000006407647220 */ /* 0x060fe20000410000 */
[----:B------:R-:W-:Y:S01]  /*2de0*/  FMUL.FTZ R101, R7, R102 ;  /* 0x0000006607657220 */ /* 0x000fe20000410000 */
[----:B------:R-:W-:Y:S01]  /*2df0*/  FADD.FTZ R102, R134, -R103 ;  /* 0x8000006786667221 */ /* 0x000fe20000010000 */
[----:B------:R-:W-:Y:S01]  /*2e00*/  FFMA.FTZ R103, R138, R119, R140 ;  /* 0x000000778a677223 */ /* 0x000fe2000001008c */
[----:B------:R-:W-:Y:S01]  /*2e10*/  FMUL.FTZ R104, R100, UR16 ;  /* 0x0000001064687c20 */ /* 0x000fe20008410000 */
[----:B------:R-:W-:Y:S01]  /*2e20*/  FMUL.FTZ R105, R101, UR16 ;  /* 0x0000001065697c20 */ /* 0x000fe20008410000 */
[C---:B------:R-:W-:Y:S01]  /*2e30*/  FMUL.FTZ R102, R7.reuse, R102 ;  /* 0x0000006607667220 */ /* 0x040fe20000410000 */
[----:B------:R-:W-:Y:S02]  /*2e40*/  FADD.FTZ R112, R136, -R103 ;  /* 0x8000006788707221 */ /* 0x000fe40000010000 */
[----:B------:R-:W-:Y:S01]  /*2e50*/  SEL R108, R104, RZ, P6 ;  /* 0x000000ff686c7207 */ /* 0x000fe20003000000 */
[----:B------:R-:W-:Y:S01]  /*2e60*/  FMUL.FTZ R106, R102, UR16 ;  /* 0x00000010666a7c20 */ /* 0x000fe20008410000 */
[----:B------:R-:W-:Y:S01]  /*2e70*/  LOP3.LUT P6, RZ, R2, 0xff, RZ, 0xc0, !PT ;  /* 0x000000ff02ff7812 */ /* 0x000fe200078cc0ff */
[----:B------:R-:W-:-:S03]  /*2e80*/  FMUL.FTZ R103, R7, R112 ;  /* 0x0000007007677220 */ /* 0x000fc60000410000 */
        /* <DEDUP_REMOVED lines=15> */
.L_x_3339:
[-CC-:B------:R-:W-:Y:S01]  /*2f80*/  FFMA.FTZ R105, R121, R119.reuse, R140.reuse ;  /* 0x0000007779697223 */ /* 0x180fe2000001008c */
[-CC-:B------:R-:W-:Y:S01]  /*2f90*/  FFMA.FTZ R106, R128, R119.reuse, R140.reuse ;  /* 0x00000077806a7223 */ /* 0x180fe2000001008c */
[----:B------:R-:W-:Y:S01]  /*2fa0*/  LOP3.LUT P6, RZ, R0, 0xff, RZ, 0xc0, !PT ;  /* 0x000000ff00ff7812 */ /* 0x000fe200078cc0ff */
[----:B------:R-:W-:Y:S01]  /*2fb0*/  FFMA.FTZ R107, R137, R119, R140 ;  /* 0x00000077896b7223 */ /* 0x000fe2000001008c */
[----:B------:R-:W-:Y:S01]  /*2fc0*/  FADD.FTZ R104, R122, -R105 ;  /* 0x800000697a687221 */ /* 0x000fe20000010000 */
[----:B------:R-:W-:-:S03]  /*2fd0*/  FADD.FTZ R106, R131, -R106 ;  /* 0x8000006a836a7221 */ /* 0x000fc60000010000 */
[C---:B-----5:R-:W-:Y:S01]  /*2fe0*/  FMUL.FTZ R104, R7.reuse, R104 ;  /* 0x0000006807687220 */ /* 0x060fe20000410000 */
[----:B------:R-:W-:-:S03]  /*2ff0*/  FMUL.FTZ R106, R7, R106 ;  /* 0x0000006a076a7220 */ /* 0x000fc60000410000 */
[----:B------:R-:W-:Y:S01]  /*3000*/  FMUL.FTZ R104, R104, UR16 ;  /* 0x0000001068687c20 */ /* 0x000fe20008410000 */
[----:B------:R-:W-:-:S04]  /*3010*/  FMUL.FTZ R106, R106, UR16 ;  /* 0x000000106a6a7c20 */ /* 0x000fc80008410000 */
[----:B------:R-:W-:Y:S02]  /*3020*/  SEL R108, R104, RZ, P6 ;  /* 0x000000ff686c7207 */ /* 0x000fe40003000000 */
[----:B------:R-:W-:-:S04]  /*3030*/  LOP3.LUT P6, RZ, R2, 0xff, RZ, 0xc0, !PT ;  /* 0x000000ff02ff7812 */ /* 0x000fc800078cc0ff */
[----:B------:R-:W-:Y:S02]  /*3040*/  SEL R104, R104, RZ, P6 ;  /* 0x000000ff68687207 */ /* 0x000fe40003000000 */
[----:B------:R-:W-:-:S04]  /*3050*/  LOP3.LUT P6, RZ, R0, 0xff00, RZ, 0xc0, !PT ;  /* 0x0000ff0000ff7812 */ /* 0x000fc800078cc0ff */
[----:B------:R-:W-:Y:S02]  /*3060*/  SEL R109, R106, RZ, P6 ;  /* 0x000000ff6a6d7207 */ /* 0x000fe40003000000 */
[----:B------:R-:W-:-:S04]  /*3070*/  LOP3.LUT P6, RZ, R2, 0xff00, RZ, 0xc0, !PT ;  /* 0x0000ff0002ff7812 */ /* 0x000fc800078cc0ff */
[----:B------:R-:W-:Y:S01]  /*3080*/  SEL R105, R106, RZ, P6 ;  /* 0x000000ff6a697207 */ /* 0x000fe20003000000 */
[----:B------:R-:W-:Y:S01]  /*3090*/  FADD.FTZ R106, R134, -R107 ;  /* 0x8000006b866a7221 */ /* 0x000fe20000010000 */
[----:B------:R-:W-:Y:S01]  /*30a0*/  FFMA.FTZ R107, R138, R119, R140 ;  /* 0x000000778a6b7223 */ /* 0x000fe2000001008c */
[----:B------:R-:W-:Y:S02]  /*30b0*/  LOP3.LUT P6, RZ, R0, 0xff0000, RZ, 0xc0, !PT ;  /* 0x00ff000000ff7812 */ /* 0x000fe400078cc0ff */
[----:B------:R-:W-:Y:S01]  /*30c0*/  FMUL.FTZ R106, R7, R106 ;  /* 0x0000006a076a7220 */ /* 0x000fe20000410000 */
[----:B------:R-:W-:-:S03]  /*30d0*/  FADD.FTZ R112, R136, -R107 ;  /* 0x8000006b88707221 */ /* 0x000fc60000010000 */
[----:B------:R-:W-:Y:S01]  /*30e0*/  FMUL.FTZ R106, R106, UR16 ;  /* 0x000000106a6a7c20 */ /* 0x000fe20008410000 */
[----:B------:R-:W-:-:S04]  /*30f0*/  FMUL.FTZ R112, R7, R112 ;  /* 0x0000007007707220 */ /* 0x000fc80000410000 */
[----:B------:R-:W-:Y:S01]  /*3100*/  SEL R110, R106, RZ, P6 ;  /* 0x000000ff6a6e7207 */ /* 0x000fe20003000000 */
[----:B------:R-:W-:Y:S01]  /*3110*/  FMUL.FTZ R112, R112, UR16 ;  /* 0x0000001070707c20 */ /* 0x000fe20008410000 */
[----:B------:R-:W-:-:S04]  /*3120*/  LOP3.LUT P6, RZ, R2, 0xff0000, RZ, 0xc0, !PT ;  /* 0x00ff000002ff7812 */ /* 0x000fc800078cc0ff */
[----:B------:R-:W-:Y:S02]  /*3130*/  SEL R106, R106, RZ, P6 ;  /* 0x000000ff6a6a7207 */ /* 0x000fe40003000000 */
[----:B------:R-:W-:-:S04]  /*3140*/  ISETP.GE.U32.AND P6, PT, R0, 0x1000000, PT ;  /* 0x010000000000780c */ /* 0x000fc80003fc6070 */
[----:B------:R-:W-:Y:S02]  /*3150*/  SEL R111, R112, RZ, P6 ;  /* 0x000000ff706f7207 */ /* 0x000fe40003000000 */
[----:B------:R-:W-:-:S04]  /*3160*/  ISETP.GE.U32.AND P6, PT, R2, 0x1000000, PT ;  /* 0x010000000200780c */ /* 0x000fc80003fc6070 */
[----:B------:R-:W-:Y:S01]  /*3170*/  SEL R107, R112, RZ, P6 ;  /* 0x000000ff706b7207 */ /* 0x000fe20003000000 */
[----:B------:R-:W-:Y:S08]  /*3180*/  BRA `(.L_x_3338) ;  /* 0x0000000400b87947 */ /* 0x000ff00003800000 */
.L_x_3335:
        /* <DEDUP_REMOVED lines=9> */
[----:B------:R-:W-:Y:S01]  /*3220*/  FFMA.FTZ R103, R137, R119, R140 ;  /* 0x0000007789677223 */ /* 0x000fe2000001008c */
[----:B------:R-:W-:Y:S01]  /*3230*/  LOP3.LUT P6, RZ, R0, 0xff, RZ, 0xc0, !PT ;  /* 0x000000ff00ff7812 */ /* 0x000fe200078cc0ff */
[----:B------:R-:W-:Y:S01]  /*3240*/  FADD.FTZ R101, R122, -R101 ;  /* 0x800000657a657221 */ /* 0x000fe20000010000 */
[----:B------:R-:W-:Y:S01]  /*3250*/  FADD.FTZ R102, R131, -R102 ;  /* 0x8000006683667221 */ /* 0x000fe20000010000 */
[----:B------:R-:W-:Y:S02]  /*3260*/  FADD.FTZ R103, R134, -R103 ;  /* 0x8000006786677221 */ /* 0x000fe40000010000 */
        /* <DEDUP_REMOVED lines=8> */
[----:B------:R-:W-:Y:S02]  /*32f0*/  SEL R108, R108, RZ, P6 ;  /* 0x000000ff6c6c7207 */ /* 0x000fe40003000000 */
[----:B------:R-:W-:Y:S01]  /*3300*/  LOP3.LUT P6, RZ, R0, 0xff00, RZ, 0xc0, !PT ;  /* 0x0000ff0000ff7812 */ /* 0x000fe200078cc0ff */
[----:B------:R-:W-:-:S03]  /*3310*/  FFMA.FTZ R103, R7, R112, R23 ;  /* 0x0000007007677223 */ /* 0x000fc60000010017 */
[----:B------:R-:W-:Y:S01]  /*3320*/  SEL R109, R109, RZ, P6 ;  /* 0x000000ff6d6d7207 */ /* 0x000fe20003000000 */
[----:B------:R-:W-:Y:S01]  /*3330*/  FMUL.FTZ R111, R103, UR16 ;  /* 0x00000010676f7c20 */ /* 0x000fe20008410000 */
[----:B------:R-:W-:-:S04]  /*3340*/  LOP3.LUT P6, RZ, R0, 0xff0000, RZ, 0xc0, !PT ;  /* 0x00ff000000ff7812 */ /* 0x000fc800078cc0ff */
[----:B------:R-:W-:Y:S02]  /*3350*/  SEL R110, R110, RZ, P6 ;  /* 0x000000ff6e6e7207 */ /* 0x000fe40003000000 */
[----:B------:R-:W-:-:S04]  /*3360*/  ISETP.GE.U32.AND P6, PT, R0, 0x1000000, PT ;  /* 0x010000000000780c */ /* 0x000fc80003fc6070 */
[----:B------:R-:W-:Y:S01]  /*3370*/  SEL R111, R111, RZ, P6 ;  /* 0x000000ff6f6f7207 */ /* 0x000fe20003000000 */
[----:B------:R-:W-:Y:S08]  /*3380*/  BRA `(.L_x_3338) ;  /* 0x0000000400387947 */ /* 0x000ff00003800000 */
.L_x_3341:
        /* <DEDUP_REMOVED lines=9> */
[----:B------:R-:W-:-:S02]  /*3420*/  FFMA.FTZ R111, R7, R111, R22 ;  /* 0x0000006f076f7223 */ /* 0x000fc40000010016 */
[----:B------:R-:W-:Y:S01]  /*3430*/  FMUL.FTZ R109, R109, UR16 ;  /* 0x000000106d6d7c20 */ /* 0x000fe20008410000 */
[----:B------:R-:W-:Y:S01]  /*3440*/  FMUL.FTZ R110, R110, UR16 ;  /* 0x000000106e6e7c20 */ /* 0x000fe20008410000 */
[----:B------:R-:W-:-:S03]  /*3450*/  FMUL.FTZ R111, R111, UR16 ;  /* 0x000000106f6f7c20 */ /* 0x000fc60008410000 */
        /* <DEDUP_REMOVED lines=10> */
[----:B------:R-:W-:Y:S01]  /*3500*/  SEL R111, R112, RZ, P6 ;  /* 0x000000ff706f7207 */ /* 0x000fe20003000000 */
[----:B------:R-:W-:Y:S06]  /*3510*/  BRA `(.L_x_3338) ;  /* 0x0000000000d47947 */ /* 0x000fec0003800000 */
.L_x_3340:
        /* <DEDUP_REMOVED lines=26> */
[----:B------:R-:W-:-:S04]  /*36c0*/  ISETP.GE.U32.AND P6, PT, R0, 0x1000000, PT ;  /* 0x010000000000780c */ /* 0x000fc80003fc6070 */
[----:B------:R-:W-:Y:S01]  /*36d0*/  SEL R111, R111, RZ, P6 ;  /* 0x000000ff6f6f7207 */ /* 0x000fe20003000000 */
[----:B------:R-:W-:Y:S08]  /*36e0*/  BRA `(.L_x_3338) ;  /* 0x0000000000607947 */ /* 0x000ff00003800000 */
.L_x_3342:
        /* <DEDUP_REMOVED lines=22> */
[----:B------:R-:W-:-:S04]  /*3850*/  ISETP.GE.U32.AND P6, PT, R0, 0x1000000, PT ;  /* 0x010000000000780c */ /* 0x000fc80003fc6070 */
[----:B------:R-:W-:-:S09]  /*3860*/  SEL R111, R112, RZ, P6 ;  /* 0x000000ff706f7207 */ /* 0x000fd20003000000 */
.L_x_3338:
        /* <DEDUP_REMOVED lines=10> */
.L_x_3334:
[----:B------:R-:W-:Y:S05]  /*3910*/  BSYNC.RECONVERGENT B0 ;  /* 0x0000000000007941 */ /* 0x000fea0003800200 */
.L_x_3333:
        /* <DEDUP_REMOVED lines=12> */
[-CC-:B0--3--:R-:W-:Y:S01]  /*39e0*/  FFMA.FTZ R101, R15, R119.reuse, R140.reuse ;  /* 0x000000770f657223 */ /* 0x189fe2000001008c */
[----:B------:R-:W-:Y:S01]  /*39f0*/  FFMA.FTZ R102, R120, R119, R140 ;  /* 0x0000007778667223 */ /* 0x000fe2000001008c */
[----:B------:R-:W-:Y:S02]  /*3a00*/  LOP3.LUT P6, RZ, R12, 0xff, RZ, 0xc0, !PT ;  /* 0x000000ff0cff7812 */ /* 0x000fe400078cc0ff */
[----:B------:R-:W-:Y:S01]  /*3a10*/  FADD.FTZ R101, R14, -R101 ;  /* 0x800000650e657221 */ /* 0x000fe20000010000 */
[----:B------:R-:W-:-:S03]  /*3a20*/  FADD.FTZ R102, R123, -R102 ;  /* 0x800000667b667221 */ /* 0x000fc60000010000 */
[C---:B-----5:R-:W-:Y:S01]  /*3a30*/  FFMA.FTZ R100, R7.reuse, R101, R16 ;  /* 0x0000006507647223 */ /* 0x060fe20000010010 */
[----:B------:R-:W-:Y:S01]  /*3a40*/  FFMA.FTZ R101, R7, R102, R17 ;  /* 0x0000006607657223 */ /* 0x000fe20000010011 */
[-CC-:B------:R-:W-:Y:S01]  /*3a50*/  FFMA.FTZ R102, R129, R119.reuse, R140.reuse ;  /* 0x0000007781667223 */ /* 0x180fe2000001008c */
[----:B------:R-:W-:Y:S01]  /*3a60*/  FFMA.FTZ R140, R130, R119, R140 ;  /* 0x00000077828c7223 */ /* 0x000fe2000001008c */
[----:B------:R-:W-:Y:S01]  /*3a70*/  FMUL.FTZ R104, R100, UR16 ;  /* 0x0000001064687c20 */ /* 0x000fe20008410000 */
[----:B------:R-:W-:Y:S01]  /*3a80*/  FMUL.FTZ R105, R101, UR16 ;  /* 0x0000001065697c20 */ /* 0x000fe20008410000 */
[----:B------:R-:W-:Y:S01]  /*3a90*/  FADD.FTZ R102, R127, -R102 ;  /* 0x800000667f667221 */ /* 0x000fe20000010000 */
[----:B------:R-:W-:Y:S02]  /*3aa0*/  FADD.FTZ R140, R139, -R140 ;  /* 0x8000008c8b8c7221 */ /* 0x000fe40000010000 */
[----:B------:R-:W-:Y:S01]  /*3ab0*/  SEL R108, R104, RZ, P6 ;  /* 0x000000ff686c7207 */ /* 0x000fe20003000000 */
[----:B------:R-:W-:Y:S01]  /*3ac0*/  FFMA.FTZ R102, R7, R102, R18 ;  /* 0x0000006607667223 */ /* 0x000fe20000010012 */
[----:B------:R-:W-:Y:S01]  /*3ad0*/  LOP3.LUT P6, RZ, R13, 0xff, RZ, 0xc0, !PT ;  /* 0x000000ff0dff7812 */ /* 0x000fe200078cc0ff */
[----:B------:R-:W-:-:S02]  /*3ae0*/  FFMA.FTZ R103, R7, R140, R19 ;  /* 0x0000008c07677223 */ /* 0x000fc40000010013 */
        /* <DEDUP_REMOVED lines=16> */
.L_x_3347:
[-CC-:B0--3--:R-:W-:Y:S01]  /*3bf0*/  FFMA.FTZ R105, R15, R119.reuse, R140.reuse ;  /* 0x000000770f697223 */ /* 0x189fe2000001008c */
[----:B------:R-:W-:Y:S01]  /*3c00*/  FFMA.FTZ R106, R120, R119, R140 ;  /* 0x00000077786a7223 */ /* 0x000fe2000001008c */
[----:B------:R-:W-:Y:S02]  /*3c10*/  LOP3.LUT P6, RZ, R12, 0xff, RZ, 0xc0, !PT ;  /* 0x000000ff0cff7812 */ /* 0x000fe400078cc0ff */
[----:B------:R-:W-:Y:S01]  /*3c20*/  FADD.FTZ R105, R14, -R105 ;  /* 0x800000690e697221 */ /* 0x000fe20000010000 */
[----:B------:R-:W-:-:S03]  /*3c30*/  FADD.FTZ R106, R123, -R106 ;  /* 0x8000006a7b6a7221 */ /* 0x000fc60000010000 */
[C---:B-----5:R-:W-:Y:S01]  /*3c40*/  FFMA.FTZ R105, R7.reuse, R105, R16 ;  /* 0x0000006907697223 */ /* 0x060fe20000010010 */
[----:B------:R-:W-:-:S03]  /*3c50*/  FFMA.FTZ R106, R7, R106, R17 ;  /* 0x0000006a076a7223 */ /* 0x000fc60000010011 */
        /* <DEDUP_REMOVED lines=26> */
.L_x_3346:
[----:B0--3--:R-:W0:Y:S02]  /*3e00*/  LDC.64 R104, c[0x0][0x478] ;  /* 0x00011e00ff687b82 */ /* 0x009e240000000a00 */
[----:B0-----:R-:W-:-:S04]  /*3e10*/  ISETP.NE.U32.AND P5, PT, R104, RZ, PT ;  /* 0x000000ff6800720c */ /* 0x001fc80003fa5070 */
[----:B------:R-:W-:-:S13]  /*3e20*/  ISETP.NE.AND.EX P5, PT, R105, RZ, PT, P5 ;  /* 0x000000ff6900720c */ /* 0x000fda0003fa5350 */
[----:B------:R-:W-:Y:S05]  /*3e30*/  @!P5 BRA `(.L_x_3349) ;  /* 0x000000000084d947 */ /* 0x000fea0003800000 */
[-CC-:B------:R-:W-:Y:S01]  /*3e40*/  FFMA.FTZ R101, R15, R119.reuse, R140.reuse ;  /* 0x000000770f657223 */ /* 0x180fe2000001008c */
[----:B------:R-:W-:Y:S01]  /*3e50*/  FFMA.FTZ R102, R120, R119, R140 ;  /* 0x0000007778667223 */ /* 0x000fe2000001008c */
[----:B------:R-:W-:Y:S02]  /*3e60*/  LOP3.LUT P6, RZ, R12, 0xff, RZ, 0xc0, !PT ;  /* 0x000000ff0cff7812 */ /* 0x000fe400078cc0ff */
[----:B------:R-:W-:Y:S01]  /*3e70*/  FADD.FTZ R100, R14, -R101 ;  /* 0x800000650e647221 */ /* 0x000fe20000010000 */
[----:B------:R-:W-:-:S03]  /*3e80*/  FADD.FTZ R102, R123, -R102 ;  /* 0x800000667b667221 */ /* 0x000fc60000010000 */
[C---:B-----5:R-:W-:Y:S01]  /*3e90*/  FMUL.FTZ R100, R7.reuse, R100 ;  /* 0x0000006407647220 */ /* 0x060fe20000410000 */
[----:B------:R-:W-:Y:S01]  /*3ea0*/  FMUL.FTZ R101, R7, R102 ;  /* 0x0000006607657220 */ /* 0x000fe20000410000 */
[-CC-:B------:R-:W-:Y:S01]  /*3eb0*/  FFMA.FTZ R102, R129, R119.reuse, R140.reuse ;  /* 0x0000007781667223 */ /* 0x180fe2000001008c */
[----:B------:R-:W-:Y:S01]  /*3ec0*/  FFMA.FTZ R140, R130, R119, R140 ;  /* 0x00000077828c7223 */ /* 0x000fe2000001008c */
[----:B------:R-:W-:Y:S01]  /*3ed0*/  FMUL.FTZ R104, R100, UR16 ;  /* 0x0000001064687c20 */ /* 0x000fe20008410000 */
[----:B------:R-:W-:Y:S01]  /*3ee0*/  FMUL.FTZ R105, R101, UR16 ;  /* 0x0000001065697c20 */ /* 0x000fe20008410000 */
        /* <DEDUP_REMOVED lines=22> */
.L_x_3349:
[-CC-:B------:R-:W-:Y:S01]  /*4050*/  FFMA.FTZ R105, R15, R119.reuse, R140.reuse ;  /* 0x000000770f697223 */ /* 0x180fe2000001008c */
[----:B------:R-:W-:Y:S01]  /*4060*/  FFMA.FTZ R106, R120, R119, R140 ;  /* 0x00000077786a7223 */ /* 0x000fe2000001008c */
[----:B------:R-:W-:Y:S02]  /*4070*/  LOP3.LUT P6, RZ, R12, 0xff, RZ, 0xc0, !PT ;  /* 0x000000ff0cff7812 */ /* 0x000fe400078cc0ff */
        /* <DEDUP_REMOVED lines=30> */
.L_x_3345:
[----:B------:R-:W-:-:S04]  /*4260*/  UISETP.NE.U32.AND UP0, UPT, UR18, URZ, UPT ;  /* 0x000000ff1200728c */ /* 0x000fc8000bf05070 */
[----:B------:R-:W-:-:S09]  /*4270*/  UISETP.NE.AND.EX UP0, UPT, UR19, URZ, UPT, UP0 ;  /* 0x000000ff1300728c */ /* 0x000fd2000bf05300 */
[----:B------:R-:W-:Y:S05]  /*4280*/  BRA.U !UP0, `(.L_x_3350) ;  /* 0x0000000108d87547 */ /* 0x000fea000b800000 */
        /* <DEDUP_REMOVED lines=18> */
[C---:B------:R-:W-:Y:S01]  /*43b0*/  FFMA.FTZ R102, R7.reuse, R102, R18 ;  /* 0x0000006607667223 */ /* 0x040fe20000010012 */
[----:B------:R-:W-:Y:S01]  /*43c0*/  LOP3.LUT P6, RZ, R12, 0xff00, RZ, 0xc0, !PT ;  /* 0x0000ff000cff7812 */ /* 0x000fe200078cc0ff */
[----:B------:R-:W-:-:S02]  /*43d0*/  FFMA.FTZ R103, R7, R140, R19 ;  /* 0x0000008c07677223 */ /* 0x000fc40000010013 */
[----:B------:R-:W-:Y:S01]  /*43e0*/  FMUL.FTZ R110, R102, UR16 ;  /* 0x00000010666e7c20 */ /* 0x000fe20008410000 */
[----:B------:R-:W-:Y:S01]  /*43f0*/  SEL R109, R109, RZ, P6 ;  /* 0x000000ff6d6d7207 */ /* 0x000fe20003000000 */
[----:B------:R-:W-:Y:S01]  /*4400*/  FMUL.FTZ R111, R103, UR16 ;  /* 0x00000010676f7c20 */ /* 0x000fe20008410000 */
[----:B------:R-:W-:-:S04]  /*4410*/  LOP3.LUT P6, RZ, R12, 0xff0000, RZ, 0xc0, !PT ;  /* 0x00ff00000cff7812 */ /* 0x000fc800078cc0ff */
[----:B------:R-:W-:Y:S02]  /*4420*/  SEL R110, R110, RZ, P6 ;  /* 0x000000ff6e6e7207 */ /* 0x000fe40003000000 */
[----:B------:R-:W-:-:S04]  /*4430*/  ISETP.GE.U32.AND P6, PT, R12, 0x1000000, PT ;  /* 0x010000000c00780c */ /* 0x000fc80003fc6070 */
[----:B------:R-:W-:Y:S01]  /*4440*/  SEL R111, R111, RZ, P6 ;  /* 0x000000ff6f6f7207 */ /* 0x000fe20003000000 */
[----:B------:R-:W-:Y:S08]  /*4450*/  BRA `(.L_x_3348) ;  /* 0x0000000400387947 */ /* 0x000ff00003800000 */
.L_x_3351:
        /* <DEDUP_REMOVED lines=22> */
[----:B------:R-:W-:-:S04]  /*45c0*/  LOP3.LUT P6, RZ, R12, 0xff0000, RZ, 0xc0, !PT ;  /* 0x00ff00000cff7812 */ /* 0x000fc800078cc0ff */
[----:B------:R-:W-:Y:S01]  /*45d0*/  SEL R110, R140, RZ, P6 ;  /* 0x000000ff8c6e7207 */ /* 0x000fe20003000000 */
[----:B------:R-:W-:Y:S08]  /*45e0*/  BRA `(.L_x_3348) ;  /* 0x0000000000d47947 */ /* 0x000ff00003800000 */
.L_x_3350:
        /* <DEDUP_REMOVED lines=18> */
[C---:B------:R-:W-:Y:S01]  /*4710*/  FMUL.FTZ R102, R7.reuse, R102 ;  /* 0x0000006607667220 */ /* 0x040fe20000410000 */
[----:B------:R-:W-:Y:S01]  /*4720*/  LOP3.LUT P6, RZ, R12, 0xff00, RZ, 0xc0, !PT ;  /* 0x0000ff000cff7812 */ /* 0x000fe200078cc0ff */
[----:B------:R-:W-:-:S02]  /*4730*/  FMUL.FTZ R103, R7, R140 ;  /* 0x0000008c07677220 */ /* 0x000fc40000410000 */
        /* <DEDUP_REMOVED lines=8> */
.L_x_3352:
[-CC-:B------:R-:W-:Y:S01]  /*47c0*/  FFMA.FTZ R108, R130, R119.reuse, R140.reuse ;  /* 0x00000077826c7223 */ /* 0x180fe2000001008c */
[----:B------:R-:W-:Y:S01]  /*47d0*/  ISETP.GE.U32.AND P6, PT, R12, 0x1000000, PT ;  /* 0x010000000c00780c */ /* 0x000fe20003fc6070 */
[-CC-:B------:R-:W-:Y:S01]  /*47e0*/  FFMA.FTZ R109, R15, R119.reuse, R140.reuse ;  /* 0x000000770f6d7223 */ /* 0x180fe2000001008c */
[-C--:B------:R-:W-:Y:S01]  /*47f0*/  FFMA.FTZ R110, R120, R119.reuse, R140 ;  /* 0x00000077786e7223 */ /* 0x080fe2000001008c */
[----:B------:R-:W-:Y:S01]  /*4800*/  FADD.FTZ R108, R139, -R108 ;  /* 0x8000006c8b6c7221 */ /* 0x000fe20000010000 */
[----:B------:R-:W-:Y:S02]  /*4810*/  FFMA.FTZ R140, R129, R119, R140 ;  /* 0x00000077818c7223 */ /* 0x000fe4000001008c */
[----:B------:R-:W-:Y:S01]  /*4820*/  FADD.FTZ R110, R123, -R110 ;  /* 0x8000006e7b6e7221 */ /* 0x000fe20000010000 */
[----:B-----5:R-:W-:Y:S01]  /*4830*/  FMUL.FTZ R108, R7, R108 ;  /* 0x0000006c076c7220 */ /* 0x020fe20000410000 */
[----:B------:R-:W-:Y:S02]  /*4840*/  FADD.FTZ R140, R127, -R140 ;  /* 0x8000008c7f8c7221 */ /* 0x000fe40000010000 */
[C---:B------:R-:W-:Y:S01]  /*4850*/  FMUL.FTZ R110, R7.reuse, R110 ;  /* 0x0000006e076e7220 */ /* 0x040fe20000410000 */
[----:B------:R-:W-:Y:S01]  /*4860*/  FMUL.FTZ R108, R108, UR16 ;  /* 0x000000106c6c7c20 */ /* 0x000fe20008410000 */
[----:B------:R-:W-:-:S02]  /*4870*/  FMUL.FTZ R140, R7, R140 ;  /* 0x0000008c078c7220 */ /* 0x000fc40000410000 */
[----:B------:R-:W-:Y:S02]  /*4880*/  FMUL.FTZ R110, R110, UR16 ;  /* 0x000000106e6e7c20 */ /* 0x000fe40008410000 */
[----:B------:R-:W-:Y:S01]  /*4890*/  SEL R111, R108, RZ, P6 ;  /* 0x000000ff6c6f7207 */ /* 0x000fe20003000000 */
[----:B------:R-:W-:Y:S01]  /*48a0*/  FADD.FTZ R108, R14, -R109 ;  /* 0x8000006d0e6c7221 */ /* 0x000fe20000010000 */
[----:B------:R-:W-:Y:S01]  /*48b0*/  LOP3.LUT P6, RZ, R12, 0xff, RZ, 0xc0, !PT ;  /* 0x000000ff0cff7812 */ /* 0x000fe200078cc0ff */
[----:B------:R-:W-:Y:S02]  /*48c0*/  FMUL.FTZ R140, R140, UR16 ;  /* 0x000000108c8c7c20 */ /* 0x000fe40008410000 */
[----:B------:R-:W-:-:S04]  /*48d0*/  FMUL.FTZ R108, R7, R108 ;  /* 0x0000006c076c7220 */ /* 0x000fc80000410000 */
[----:B------:R-:W-:-:S05]  /*48e0*/  FMUL.FTZ R108, R108, UR16 ;  /* 0x000000106c6c7c20 */ /* 0x000fca0008410000 */
[----:B------:R-:W-:Y:S02]  /*48f0*/  SEL R108, R108, RZ, P6 ;  /* 0x000000ff6c6c7207 */ /* 0x000fe40003000000 */
[----:B------:R-:W-:-:S04]  /*4900*/  LOP3.LUT P6, RZ, R12, 0xff00, RZ, 0xc0, !PT ;  /* 0x0000ff000cff7812 */ /* 0x000fc800078cc0ff */
[----:B------:R-:W-:Y:S02]  /*4910*/  SEL R109, R110, RZ, P6 ;  /* 0x000000ff6e6d7207 */ /* 0x000fe40003000000 */
[----:B------:R-:W-:-:S04]  /*4920*/  LOP3.LUT P6, RZ, R12, 0xff0000, RZ, 0xc0, !PT ;  /* 0x00ff00000cff7812 */ /* 0x000fc800078cc0ff */
[----:B------:R-:W-:-:S09]  /*4930*/  SEL R110, R140, RZ, P6 ;  /* 0x000000ff8c6e7207 */ /* 0x000fd20003000000 */
.L_x_3348:
        /* <DEDUP_REMOVED lines=9> */
.L_x_3344:
[----:B------:R-:W-:Y:S05]  /*49d0*/  BSYNC.RECONVERGENT B0 ;  /* 0x0000000000007941 */ /* 0x000fea0003800200 */
.L_x_3343:
[----:B------:R-:W-:Y:S01]  /*49e0*/  ISETP.NE.AND P4, PT, R118, RZ, PT ;  /* 0x000000ff7600720c */ /* 0x000fe20003f85270 */
[----:B------:R-:W-:-:S12]  /*49f0*/  UPLOP3.LUT UP1, UPT, UPT, UPT, UP1, 0x40, 0x4 ;  /* 0x000000000004789c */ /* 0x000fd80003f2e810 */
[----:B------:R-:W-:Y:S05]  /*4a00*/  @!P4 BRA `(.L_x_3353) ;  /* 0xffffffb800f8c947 */ /* 0x000fea000383ffff */
.L_x_3314:
[----:B------:R-:W-:Y:S01]  /*4a10*/  IMAD R11, R11, UR9, RZ ;  /* 0x000000090b0b7c24 */ /* 0x000fe2000f8e02ff */
[----:B------:R-:W-:Y:S04]  /*4a20*/  BSSY.RECONVERGENT B0, `(.L_x_3354) ;  /* 0x0000010000007945 */ /* 0x000fe80003800200 */
[----:B------:R-:W-:Y:S01]  /*4a30*/  LEA.HI R11, R11, R10, RZ, 0x1e ;  /* 0x0000000a0b0b7211 */ /* 0x000fe200078ff0ff */
[----:B------:R-:W-:Y:S06]  /*4a40*/  @!P0 BRA `(.L_x_3355) ;  /* 0x0000000000348947 */ /* 0x000fec0003800000 */
[----:B------:R-:W1:Y:S08]  /*4a50*/  LDC.64 R2, c[0x0][0x440] ;  /* 0x00011000ff027b82 */ /* 0x000e700000000a00 */
[----:B------:R-:W2:Y:S08]  /*4a60*/  LDC.64 R4, c[0x0][0x448] ;  /* 0x00011200ff047b82 */ /* 0x000eb00000000a00 */
[----:B-----5:R-:W0:Y:S08]  /*4a70*/  LDC.64 R6, c[0x0][0x450] ;  /* 0x00011400ff067b82 */ /* 0x020e300000000a00 */
        /* <DEDUP_REMOVED lines=10> */
.L_x_3355:
[----:B------:R-:W-:Y:S05]  /*4b20*/  BSYNC.RECONVERGENT B0 ;  /* 0x0000000000007941 */ /* 0x000fea0003800200 */
.L_x_3354:
[----:B------:R-:W-:Y:S04]  /*4b30*/  BSSY.RECONVERGENT B0, `(.L_x_3356) ;  /* 0x000000f000007945 */ /* 0x000fe80003800200 */
[----:B------:R-:W-:Y:S05]  /*4b40*/  @!P1 BRA `(.L_x_3357) ;  /* 0x0000000000349947 */ /* 0x000fea0003800000 */
[----:B-1----:R-:W1:Y:S08]  /*4b50*/  LDC.64 R2, c[0x0][0x440] ;  /* 0x00011000ff027b82 */ /* 0x002e700000000a00 */
        /* <DEDUP_REMOVED lines=12> */
.L_x_3357:
[----:B------:R-:W-:Y:S05]  /*4c20*/  BSYNC.RECONVERGENT B0 ;  /* 0x0000000000007941 */ /* 0x000fea0003800200 */
.L_x_3356:
[----:B------:R-:W-:Y:S05]  /*4c30*/  @!P2 EXIT ;  /* 0x000000000000a94d */ /* 0x000fea0003800000 */
[----:B-1----:R-:W1:Y:S08]  /*4c40*/  LDC.64 R2, c[0x0][0x440] ;  /* 0x00011000ff027b82 */ /* 0x002e700000000a00 */
[----:B------:R-:W2:Y:S08]  /*4c50*/  LDC.64 R4, c[0x0][0x448] ;  /* 0x00011200ff047b82 */ /* 0x000eb00000000a00 */
[----:B-----5:R-:W0:Y:S08]  /*4c60*/  LDC.64 R6, c[0x0][0x450] ;  /* 0x00011400ff067b82 */ /* 0x020e300000000a00 */
        /* <DEDUP_REMOVED lines=10> */
.L_x_3358:
        /* <DEDUP_REMOVED lines=15> */
.L_x_3608:


//--------------------- .text._ZN10layer_norm31ln_parallel_residual_bwd_kernelINS_13Kernel_traitsIfffffjLj1536ELj1ELj1ELj4ELj16ENS_18Kernel_traits_baseILj1536EfffffjLj128EEEEELb1ELb0ELb1EEEvNS_9BwdParamsE --------------------------
	.section	.text._ZN10layer_norm31ln_parallel_residual_bwd_kernelINS_13Kernel_traitsIfffffjLj1536ELj1ELj1ELj4ELj16ENS_18Kernel_traits_baseILj1536EfffffjLj128EEEEELb1ELb0ELb1EEEvNS_9BwdParamsE,"ax",@progbits
	.align	128
        .global         _ZN10layer_norm31ln_parallel_residual_bwd_kernelINS_13Kernel_traitsIfffffjLj1536ELj1ELj1ELj4ELj16ENS_18Kernel_traits_baseILj1536EfffffjLj128EEEEELb1ELb0ELb1EEEvNS_9BwdParamsE
        .type           _ZN10layer_norm31ln_parallel_residual_bwd_kernelINS_13Kernel_traitsIfffffjLj1536ELj1ELj1ELj4ELj16ENS_18Kernel_traits_baseILj1536EfffffjLj128EEEEELb1ELb0ELb1EEEvNS_9BwdParamsE,@function
        .size           _ZN10layer_norm31ln_parallel_residual_bwd_kernelINS_13Kernel_traitsIfffffjLj1536ELj1ELj1ELj4ELj16ENS_18Kernel_traits_baseILj1536EfffffjLj128EEEEELb1ELb0ELb1EEEvNS_9BwdParamsE,(.L_x_3609 - _ZN10layer_norm31ln_parallel_residual_bwd_kernelINS_13Kernel_traitsIfffffjLj1536ELj1ELj1ELj4ELj16ENS_18Kernel_traits_baseILj1536EfffffjLj128EEEEELb1ELb0ELb1EEEvNS_9BwdParamsE)
        .other          _ZN10layer_norm31ln_parallel_residual_bwd_kernelINS_13Kernel_traitsIfffffjLj1536ELj1ELj1ELj4ELj16ENS_18Kernel_traits_baseILj1536EfffffjLj128EEEEELb1ELb0ELb1EEEvNS_9BwdParamsE,@"STO_CUDA_ENTRY STV_DEFAULT"
_ZN10layer_norm31ln_parallel_residual_bwd_kernelINS_13Kernel_traitsIfffffjLj1536ELj1ELj1ELj4ELj16ENS_18Kernel_traits_baseILj1536EfffffjLj128EEEEELb1ELb0ELb1EEEvNS_9BwdParamsE:
.text._ZN10layer_norm31ln_parallel_residual_bwd_kernelINS_13Kernel_traitsIfffffjLj1536ELj1ELj1ELj4ELj16ENS_18Kernel_traits_baseILj1536EfffffjLj128EEEEELb1ELb0ELb1EEEvNS_9BwdParamsE:
        /* <DEDUP_REMOVED lines=38> */
[----:B------:R-:W-:-:S02]  /*0260*/  SHF.R.U32.HI R135, RZ, 0x5, R105 ;  /* 0x00000005ff877819 */ /* 0x000fc40000011669 */
[----:B------:R-:W-:Y:S02]  /*0270*/  CS2R R22, SRZ ;  /* 0x0000000000167805 */ /* 0x000fe4000001ff00 */
[----:B------:R-:W-:Y:S02]  /*0280*/  CS2R R20, SRZ ;  /* 0x0000000000147805 */ /* 0x000fe4000001ff00 */
[----:B------:R-:W-:Y:S02]  /*0290*/  CS2R R18, SRZ ;  /* 0x0000000000127805 */ /* 0x000fe4000001ff00 */
[----:B------:R-:W-:Y:S02]  /*02a0*/  CS2R R16, SRZ ;  /* 0x0000000000107805 */ /* 0x000fe4000001ff00 */
[----:B------:R-:W-:Y:S02]  /*02b0*/  CS2R R114, SRZ ;  /* 0x0000000000727805 */ /* 0x000fe4000001ff00 */
[----:B------:R-:W-:Y:S01]  /*02c0*/  CS2R R118, SRZ ;  /* 0x0000000000767805 */ /* 0x000fe2000001ff00 */
[----:B--2---:R-:W-:Y:S01]  /*02d0*/  UISETP.NE.U32.AND UP0, UPT, UR4, URZ, UPT ;  /* 0x000000ff0400728c */ /* 0x004fe2000bf05070 */
[----:B------:R-:W-:-:S02]  /*02e0*/  CS2R R122, SRZ ;  /* 0x00000000007a7805 */ /* 0x000fc4000001ff00 */
[----:B------:R-:W-:Y:S02]  /*02f0*/  CS2R R126, SRZ ;  /* 0x00000000007e7805 */ /* 0x000fe4000001ff00 */
[----:B------:R-:W-:Y:S01]  /*0300*/  CS2R R14, SRZ ;  /* 0x00000000000e7805 */ /* 0x000fe2000001ff00 */
[----:B------:R-:W-:Y:S01]  /*0310*/  UISETP.NE.AND.EX UP0, UPT, UR5, URZ, UPT, UP0 ;  /* 0x000000ff0500728c */ /* 0x000fe2000bf05300 */
[----:B-1----:R-:W-:Y:S01]  /*0320*/  IMAD.WIDE.U32 R2, R105, 0x10, R2 ;  /* 0x0000001069027825 */ /* 0x002fe200078e0002 */
[----:B---3--:R-:W-:Y:S01]  /*0330*/  UISETP.NE.AND UP1, UPT, UR10, URZ, UPT ;  /* 0x000000ff0a00728c */ /* 0x008fe2000bf25270 */
[----:B------:R-:W-:Y:S02]  /*0340*/  CS2R R12, SRZ ;  /* 0x00000000000c7805 */ /* 0x000fe4000001ff00 */
[----:B------:R-:W-:Y:S02]  /*0350*/  CS2R R10, SRZ ;  /* 0x00000000000a7805 */ /* 0x000fe4000001ff00 */
[----:B------:R-:W-:Y:S01]  /*0360*/  CS2R R8, SRZ ;  /* 0x0000000000087805 */ /* 0x000fe2000001ff00 */
[----:B0-----:R-:W5:Y:S01]  /*0370*/  LDG.E.128 R44, desc[UR8][R2.64] ;  /* 0x00000008022c7981 */ /* 0x001f62000c1e1d00 */
[----:B------:R-:W-:-:S02]  /*0380*/  CS2R R6, SRZ ;  /* 0x0000000000067805 */ /* 0x000fc4000001ff00 */
[----:B------:R-:W-:Y:S01]  /*0390*/  MOV R0, RZ ;  /* 0x000000ff00007202 */ /* 0x000fe20000000f00 */
[----:B----4-:R-:W-:Y:S01]  /*03a0*/  IMAD.WIDE.U32 R4, R105, 0x10, R4 ;  /* 0x0000001069047825 */ /* 0x010fe200078e0004 */
[----:B------:R-:W5:Y:S01]  /*03b0*/  LDG.E.128 R40, desc[UR8][R2.64+0x800] ;  /* 0x0008000802287981 */ /* 0x000f62000c1e1d00 */
[----:B------:R-:W-:Y:S02]  /*03c0*/  CS2R R116, SRZ ;  /* 0x0000000000747805 */ /* 0x000fe4000001ff00 */
[----:B------:R-:W-:Y:S02]  /*03d0*/  CS2R R120, SRZ ;  /* 0x0000000000787805 */ /* 0x000fe4000001ff00 */
[----:B------:R-:W-:Y:S01]  /*03e0*/  CS2R R124, SRZ ;  /* 0x00000000007c7805 */ /* 0x000fe2000001ff00 */
[----:B------:R0:W5:Y:S01]  /*03f0*/  LDG.E.128 R36, desc[UR8][R2.64+0x1000] ;  /* 0x0010000802247981 */ /* 0x000162000c1e1d00 */
[----:B------:R-:W-:Y:S02]  /*0400*/  CS2R R106, SRZ ;  /* 0x00000000006a7805 */ /* 0x000fe4000001ff00 */
[----:B------:R-:W-:-:S02]  /*0410*/  CS2R R108, SRZ ;  /* 0x00000000006c7805 */ /* 0x000fc4000001ff00 */
[----:B------:R-:W-:Y:S01]  /*0420*/  CS2R R110, SRZ ;  /* 0x00000000006e7805 */ /* 0x000fe2000001ff00 */
[----:B------:R-:W5:Y:S01]  /*0430*/  LDG.E.128 R32, desc[UR8][R4.64] ;  /* 0x0000000804207981 */ /* 0x000f62000c1e1d00 */
[----:B------:R-:W-:Y:S02]  /*0440*/  CS2R R112, SRZ ;  /* 0x0000000000707805 */ /* 0x000fe4000001ff00 */
[----:B------:R-:W-:Y:S01]  /*0450*/  PLOP3.LUT P4, PT, PT, PT, UP1, 0x80, 0x8 ;  /* 0x000000000008781c */ /* 0x000fe20003f8f018 */
[----:B------:R-:W1:Y:S01]  /*0460*/  LDCU UR6, c[0x0][0x408] ;  /* 0x00008100ff0677ac */ /* 0x000e620008000800 */
[----:B------:R-:W5:Y:S01]  /*0470*/  LDG.E.128 R28, desc[UR8][R4.64+0x800] ;  /* 0x00080008041c7981 */ /* 0x000f62000c1e1d00 */
[----:B------:R-:W-:Y:S02]  /*0480*/  PLOP3.LUT P2, PT, PT, PT, UP0, 0x80, 0x8 ;  /* 0x000000000008781c */ /* 0x000fe40003f4f008 */
[----:B0-----:R-:W-:Y:S02]  /*0490*/  CS2R R2, SRZ ;  /* 0x0000000000027805 */ /* 0x001fe4000001ff00 */
[----:B------:R-:W-:Y:S01]  /*04a0*/  MOV R134, RZ ;  /* 0x000000ff00867202 */ /* 0x000fe20000000f00 */
[----:B------:R0:W5:Y:S01]  /*04b0*/  LDG.E.128 R24, desc[UR8][R4.64+0x1000] ;  /* 0x0010000804187981 */ /* 0x000162000c1e1d00 */
[----:B------:R-:W-:Y:S01]  /*04c0*/  MOV R133, UR7 ;  /* 0x0000000700857c02 */ /* 0x000fe20008000f00 */
[----:B------:R-:W2:Y:S01]  /*04d0*/  LDCU UR11, c[0x0][0x388] ;  /* 0x00007100ff0b77ac */ /* 0x000ea20008000800 */
[----:B------:R-:W3:Y:S01]  /*04e0*/  LDCU UR14, c[0x0][0x400] ;  /* 0x00008000ff0e77ac */ /* 0x000ee20008000800 */
[----:B0-----:R-:W-:Y:S01]  /*04f0*/  CS2R R4, SRZ ;  /* 0x0000000000047805 */ /* 0x001fe2000001ff00 */
[----:B------:R-:W0:Y:S01]  /*0500*/  LDCU.64 UR4, c[0x0][0x478] ;  /* 0x00008f00ff0477ac */ /* 0x000e220008000a00 */
[----:B-1----:R-:W4:Y:S05]  /*0510*/  LDCU.64 UR12, c[0x0][0x470] ;  /* 0x00008e00ff0c77ac */ /* 0x002f2a0008000a00 */
.L_x_3384:
[----:B------:R-:W1:Y:S01]  /*0520*/  LDC.64 R78, c[0x0][0x3c0] ;  /* 0x0000f000ff4e7b82 */ /* 0x000e620000000a00 */
[----:B0-2---:R-:W-:-:S05]  /*0530*/  IMAD R68, R133, UR11, RZ ;  /* 0x0000000b85447c24 */ /* 0x005fca000f8e02ff */
[----:B------:R-:W-:Y:S02]  /*0540*/  SHF.R.S32.HI R69, RZ, 0x1f, R68 ;  /* 0x0000001fff457819 */ /* 0x000fe40000011444 */
[----:B------:R-:W2:Y:S02]  /*0550*/  LDC.64 R76, c[0x0][0x3a8] ;  /* 0x0000ea00ff4c7b82 */ /* 0x000ea40000000a00 */
[----:B------:R-:W-:-:S04]  /*0560*/  LEA.HI R138, R69, R68, RZ, 0x2 ;  /* 0x00000044458a7211 */ /* 0x000fc800078f10ff */
[----:B------:R-:W-:Y:S02]  /*0570*/  LEA.HI.SX32 R138, R138, R105, 0x1e ;  /* 0x000000698a8a7211 */ /* 0x000fe400078ff2ff */
[----:B------:R-:W3:Y:S08]  /*0580*/  LDC.64 R96, c[0x0][0x430] ;  /* 0x00010c00ff607b82 */ /* 0x000ef00000000a00 */
[----:B------:R-:W0:Y:S08]  /*0590*/  LDC.64 R86, c[0x0][0x3c8] ;  /* 0x0000f200ff567b82 */ /* 0x000e300000000a00 */
[----:B------:R-:W0:Y:S01]  /*05a0*/  LDC.64 R100, c[0x0][0x428] ;  /* 0x00010a00ff647b82 */ /* 0x000e220000000a00 */
[C---:B------:R-:W-:Y:S01]  /*05b0*/  IADD3 R136, PT, PT, R138.reuse, 0x80, RZ ;  /* 0x000000808a887810 */ /* 0x040fe20007ffe0ff */
[----:B-1----:R-:W-:Y:S01]  /*05c0*/  IMAD.WIDE R78, R133, 0x4, R78 ;  /* 0x00000004854e7825 */ /* 0x002fe200078e024e */
[----:B------:R-:W-:-:S03]  /*05d0*/  IADD3 R132, PT, PT, R138, 0x100, RZ ;  /* 0x000001008a847810 */ /* 0x000fc60007ffe0ff */
[--C-:B--2---:R-:W-:Y:S01]  /*05e0*/  IMAD.WIDE.U32 R68, R138, 0x10, R76.reuse ;  /* 0x000000108a447825 */ /* 0x104fe200078e004c */
[----:B------:R-:W2:Y:S01]  /*05f0*/  LDG.E R139, desc[UR8][R78.64] ;  /* 0x000000084e8b7981 */ /* 0x000ea2000c1e1900 */
[----:B----4-:R-:W-:Y:S01]  /*0600*/  ISETP.NE.U32.AND P1, PT, RZ, UR12, PT ;  /* 0x0000000cff007c0c */ /* 0x010fe2000bf25070 */
[----:B------:R-:W1:Y:S01]  /*0610*/  LDC.64 R146, c[0x0][0x3b0] ;  /* 0x0000ec00ff927b82 */ /* 0x000e620000000a00 */
[--C-:B------:R-:W-:Y:S02]  /*0620*/  IMAD.WIDE.U32 R72, R136, 0x10, R76.reuse ;  /* 0x0000001088487825 */ /* 0x100fe400078e004c */
[----:B------:R-:W4:Y:S02]  /*0630*/  LDG.E.128 R68, desc[UR8][R68.64] ;  /* 0x0000000844447981 */ /* 0x000f24000c1e1d00 */
[----:B------:R-:W-:Y:S02]  /*0640*/  IMAD.WIDE.U32 R76, R132, 0x10, R76 ;  /* 0x00000010844c7825 */ /* 0x000fe400078e004c */
[----:B------:R-:W4:Y:S01]  /*0650*/  LDG.E.128 R72, desc[UR8][R72.64] ;  /* 0x0000000848487981 */ /* 0x000f22000c1e1d00 */
[----:B------:R-:W1:Y:S01]  /*0660*/  @P2 LDC.64 R148, c[0x0][0x438] ;  /* 0x00010e00ff942b82 */ /* 0x000e620000000a00 */
[----:B---3--:R-:W-:-:S02]  /*0670*/  IMAD.WIDE.U32 R80, R138, 0x10, R96 ;  /* 0x000000108a507825 */ /* 0x008fc400078e0060 */
[----:B------:R-:W3:Y:S02]  /*0680*/  LDG.E.128 R76, desc[UR8][R76.64] ;  /* 0x000000084c4c7981 */ /* 0x000ee4000c1e1d00 */
[----:B0-----:R-:W-:Y:S02]  /*0690*/  IMAD.WIDE R86, R133, 0x4, R86 ;  /* 0x0000000485567825 */ /* 0x001fe400078e0256 */
[----:B------:R-:W3:Y:S01]  /*06a0*/  LDG.E.128 R80, desc[UR8][R80.64] ;  /* 0x0000000850507981 */ /* 0x000ee2000c1e1d00 */
[----:B------:R-:W0:Y:S01]  /*06b0*/  @P2 LDC.64 R144, c[0x0][0x438] ;  /* 0x00010e00ff902b82 */ /* 0x000e220000000a00 */
[----:B------:R-:W-:Y:S02]  /*06c0*/  IMAD.WIDE.U32 R84, R138, 0x10, R100 ;  /* 0x000000108a547825 */ /* 0x000fe400078e0064 */
[----:B------:R-:W3:Y:S02]  /*06d0*/  LDG.E R137, desc[UR8][R86.64] ;  /* 0x0000000856897981 */ /* 0x000ee4000c1e1900 */
[----:B------:R-:W-:-:S04]  /*06e0*/  IMAD.WIDE.U32 R88, R136, 0x10, R96 ;  /* 0x0000001088587825 */ /* 0x000fc800078e0060 */
[----:B------:R-:W-:Y:S02]  /*06f0*/  IMAD.WIDE.U32 R92, R136, 0x10, R100 ;  /* 0x00000010885c7825 */ /* 0x000fe400078e0064 */
[----:B------:R-:W3:Y:S04]  /*0700*/  LDG.E.128 R88, desc[UR8][R88.64] ;  /* 0x0000000858587981 */ /* 0x000ee8000c1e1d00 */
        /* <DEDUP_REMOVED lines=8> */
[----:B------:R-:W0:Y:S01]  /*0790*/  @P1 LDC.64 R140, c[0x0][0x3b8] ;  /* 0x0000ee00ff8c1b82 */ /* 0x000e220000000a00 */
[----:B-1----:R-:W-:-:S04]  /*07a0*/  IMAD.WIDE.U32 R150, R136, 0x4, R146 ;  /* 0x0000000488967825 */ /* 0x002fc800078e0092 */
[----:B------:R-:W-:-:S05]  /*07b0*/  IMAD.WIDE.U32 R152, R138, 0x4, R146 ;  /* 0x000000048a987825 */ /* 0x000fca00078e0092 */
[----:B-----5:R-:W5:Y:S01]  /*07c0*/  LDG.E R155, desc[UR8][R152.64] ;  /* 0x00000008989b7981 */ /* 0x020f62000c1e1900 */
[----:B0-----:R-:W-:-:S05]  /*07d0*/  @P1 IMAD.WIDE.U32 R142, R138, 0x4, R142 ;  /* 0x000000048a8e1825 */ /* 0x001fca00078e008e */
[----:B------:R0:W5:Y:S01]  /*07e0*/  @P1 LDG.E R131, desc[UR8][R142.64] ;  /* 0x000000088e831981 */ /* 0x000162000c1e1900 */
[----:B------:R-:W-:-:S05]  /*07f0*/  @P1 IMAD.WIDE.U32 R140, R136, 0x4, R140 ;  /* 0x00000004888c1825 */ /* 0x000fca00078e008c */
[----:B------:R1:W5:Y:S01]  /*0800*/  @P1 LDG.E R130, desc[UR8][R140.64] ;  /* 0x000000088c821981 */ /* 0x000362000c1e1900 */
[----:B0-----:R-:W0:Y:S08]  /*0810*/  @P2 LDC.64 R142, c[0x0][0x438] ;  /* 0x00010e00ff8e2b82 */ /* 0x001e300000000a00 */
[----:B-1----:R-:W1:Y:S01]  /*0820*/  @P1 LDC.64 R140, c[0x0][0x3b8] ;  /* 0x0000ee00ff8c1b82 */ /* 0x002e620000000a00 */
[----:B------:R-:W-:-:S05]  /*0830*/  @P2 IMAD.WIDE.U32 R148, R138, 0x10, R148 ;  /* 0x000000108a942825 */ /* 0x000fca00078e0094 */
[----:B------:R-:W5:Y:S01]  /*0840*/  @P2 LDG.E.128 R48, desc[UR8][R148.64] ;  /* 0x0000000894302981 */ /* 0x000f62000c1e1d00 */
[----:B------:R-:W-:-:S05]  /*0850*/  @P2 IMAD.WIDE.U32 R144, R136, 0x10, R144 ;  /* 0x0000001088902825 */ /* 0x000fca00078e0090 */
[----:B------:R-:W5:Y:S01]  /*0860*/  @P2 LDG.E.128 R52, desc[UR8][R144.64] ;  /* 0x0000000890342981 */ /* 0x000f62000c1e1d00 */
[----:B0-----:R-:W-:-:S05]  /*0870*/  @P2 IMAD.WIDE.U32 R142, R132, 0x10, R142 ;  /* 0x00000010848e2825 */ /* 0x001fca00078e008e */
[----:B------:R-:W5:Y:S01]  /*0880*/  @P2 LDG.E.128 R56, desc[UR8][R142.64] ;  /* 0x000000088e382981 */ /* 0x000f62000c1e1d00 */
[----:B-1----:R-:W-:-:S05]  /*0890*/  @P1 IMAD.WIDE.U32 R140, R132, 0x4, R140 ;  /* 0x00000004848c1825 */ /* 0x002fca00078e008c */
[----:B------:R-:W5:Y:S01]  /*08a0*/  @P1 LDG.E R129, desc[UR8][R140.64] ;  /* 0x000000088c811981 */ /* 0x000f62000c1e1900 */
[----:B--2---:R-:W-:-:S05]  /*08b0*/  FSEL R139, R139, RZ, !P4 ;  /* 0x000000ff8b8b7208 */ /* 0x004fca0006000000 */
[C---:B----4-:R-:W-:Y:S01]  /*08c0*/  FADD.FTZ R163, -R139.reuse, R68 ;  /* 0x000000448ba37221 */ /* 0x050fe20000010100 */
[C---:B------:R-:W-:Y:S01]  /*08d0*/  FADD.FTZ R158, -R139.reuse, R69 ;  /* 0x000000458b9e7221 */ /* 0x040fe20000010100 */
[C---:B------:R-:W-:Y:S01]  /*08e0*/  FADD.FTZ R70, -R139.reuse, R70 ;  /* 0x000000468b467221 */ /* 0x040fe20000010100 */
[C---:B------:R-:W-:Y:S01]  /*08f0*/  FADD.FTZ R71, -R139.reuse, R71 ;  /* 0x000000478b477221 */ /* 0x040fe20000010100 */
[C---:B------:R-:W-:Y:S01]  /*0900*/  FADD.FTZ R72, -R139.reuse, R72 ;  /* 0x000000488b487221 */ /* 0x040fe20000010100 */
[C---:B------:R-:W-:Y:S01]  /*0910*/  FADD.FTZ R73, -R139.reuse, R73 ;  /* 0x000000498b497221 */ /* 0x040fe20000010100 */
[C---:B------:R-:W-:Y:S01]  /*0920*/  FADD.FTZ R74, -R139.reuse, R74 ;  /* 0x0000004a8b4a7221 */ /* 0x040fe20000010100 */
[C---:B------:R-:W-:Y:S01]  /*0930*/  FADD.FTZ R75, -R139.reuse, R75 ;  /* 0x0000004b8b4b7221 */ /* 0x040fe20000010100 */
[C---:B---3--:R-:W-:Y:S01]  /*0940*/  FADD.FTZ R76, -R139.reuse, R76 ;  /* 0x0000004c8b4c7221 */ /* 0x048fe20000010100 */
[C---:B------:R-:W-:Y:S01]  /*0950*/  FADD.FTZ R77, -R139.reuse, R77 ;  /* 0x0000004d8b4d7221 */ /* 0x040fe20000010100 */
[C---:B------:R-:W-:Y:S01]  /*0960*/  FADD.FTZ R69, -R139.reuse, R78 ;  /* 0x0000004e8b457221 */ /* 0x040fe20000010100 */
[----:B------:R-:W-:Y:S01]  /*0970*/  FADD.FTZ R68, -R139, R79 ;  /* 0x0000004f8b447221 */ /* 0x000fe20000010100 */
[----:B------:R-:W-:Y:S01]  /*0980*/  FMUL.FTZ R139, R32, R80 ;  /* 0x00000050208b7220 */ /* 0x000fe20000410000 */
[----:B------:R-:W-:-:S02]  /*0990*/  IMAD.WIDE.U32 R78, R132, 0x4, R146 ;  /* 0x00000004844e7825 */ /* 0x000fc400078e0092 */
[----:B------:R0:W5:Y:S02]  /*09a0*/  LDG.E R146, desc[UR8][R150.64] ;  /* 0x0000000896927981 */ /* 0x000164000c1e1900 */
[C---:B------:R-:W-:Y:S01]  /*09b0*/  FMUL.FTZ R163, R137.reuse, R163 ;  /* 0x000000a389a37220 */ /* 0x040fe20000410000 */
[C---:B------:R-:W-:Y:S01]  /*09c0*/  FMUL.FTZ R157, R137.reuse, R70 ;  /* 0x00000046899d7220 */ /* 0x040fe20000410000 */
[C---:B------:R-:W-:Y:S01]  /*09d0*/  FMUL.FTZ R156, R137.reuse, R71 ;  /* 0x00000047899c7220 */ /* 0x040fe20000410000 */
[----:B------:R1:W5:Y:S01]  /*09e0*/  LDG.E R78, desc[UR8][R78.64] ;  /* 0x000000084e4e7981 */ /* 0x000362000c1e1900 */
[----:B------:R-:W-:Y:S01]  /*09f0*/  FMUL.FTZ R158, R137, R158 ;  /* 0x0000009e899e7220 */ /* 0x000fe20000410000 */
[----:B0-----:R-:W-:Y:S01]  /*0a00*/  FMUL.FTZ R150, R33, R81 ;  /* 0x0000005121967220 */ /* 0x001fe20000410000 */
[----:B------:R-:W-:Y:S01]  /*0a10*/  FFMA.FTZ R162, R44, R84, R139 ;  /* 0x000000542ca27223 */ /* 0x000fe2000001008b */
[----:B-1----:R-:W-:Y:S02]  /*0a20*/  FMUL.FTZ R79, R34, R82 ;  /* 0x00000052224f7220 */ /* 0x002fe40000410000 */
[----:B------:R-:W-:Y:S01]  /*0a30*/  FFMA.FTZ R159, R45, R85, R150 ;  /* 0x000000552d9f7223 */ /* 0x000fe20000010096 */
[----:B------:R-:W-:Y:S01]  /*0a40*/  FADD.FTZ R70, RZ, R162 ;  /* 0x000000a2ff467221 */ /* 0x000fe20000010000 */
[----:B------:R-:W-:Y:S01]  /*0a50*/  FFMA.FTZ R71, R163, R162, RZ ;  /* 0x000000a2a3477223 */ /* 0x000fe200000100ff */
[----:B------:R-:W-:Y:S01]  /*0a60*/  FMUL.FTZ R151, R137, R73 ;  /* 0x0000004989977220 */ /* 0x000fe20000410000 */
[----:B------:R-:W-:Y:S01]  /*0a70*/  FMUL.FTZ R152, R35, R83 ;  /* 0x0000005323987220 */ /* 0x000fe20000410000 */
[----:B------:R-:W-:Y:S01]  /*0a80*/  FFMA.FTZ R160, R46, R86, R79 ;  /* 0x000000562ea07223 */ /* 0x000fe2000001004f */
[----:B------:R-:W-:Y:S01]  /*0a90*/  FADD.FTZ R73, R159, R70 ;  /* 0x000000469f497221 */ /* 0x000fe20000010000 */
[----:B------:R-:W-:Y:S01]  /*0aa0*/  FFMA.FTZ R70, R158, R159, R71 ;  /* 0x0000009f9e467223 */ /* 0x000fe20000010047 */
[----:B------:R-:W-:Y:S01]  /*0ab0*/  FMUL.FTZ R150, R137, R72 ;  /* 0x0000004889967220 */ /* 0x000fe20000410000 */
[----:B------:R-:W-:Y:S01]  /*0ac0*/  FFMA.FTZ R161, R47, R87, R152 ;  /* 0x000000572fa17223 */ /* 0x000fe20000010098 */
[----:B------:R-:W-:Y:S01]  /*0ad0*/  FMUL.FTZ R153, R28, R88 ;  /* 0x000000581c997220 */ /* 0x000fe20000410000 */
[----:B------:R-:W-:Y:S01]  /*0ae0*/  FADD.FTZ R72, R160, R73 ;  /* 0x00000049a0487221 */ /* 0x000fe20000010000 */
[----:B------:R-:W-:Y:S01]  /*0af0*/  FFMA.FTZ R71, R157, R160, R70 ;  /* 0x000000a09d477223 */ /* 0x000fe20000010046 */
[----:B------:R-:W-:Y:S01]  /*0b00*/  FMUL.FTZ R154, R29, R89 ;  /* 0x000000591d9a7220 */ /* 0x000fe20000410000 */
[----:B------:R-:W-:Y:S01]  /*0b10*/  FFMA.FTZ R153, R40, R92, R153 ;  /* 0x0000005c28997223 */ /* 0x000fe20000010099 */
[----:B------:R-:W-:Y:S01]  /*0b20*/  FADD.FTZ R72, R161, R72 ;  /* 0x00000048a1487221 */ /* 0x000fe20000010000 */
[----:B------:R-:W-:Y:S01]  /*0b30*/  FMUL.FTZ R70, R31, R91 ;  /* 0x0000005b1f467220 */ /* 0x000fe20000410000 */
[----:B------:R-:W-:Y:S01]  /*0b40*/  FFMA.FTZ R73, R156, R161, R71 ;  /* 0x000000a19c497223 */ /* 0x000fe20000010047 */
[----:B------:R-:W-:Y:S01]  /*0b50*/  FFMA.FTZ R154, R41, R93, R154 ;  /* 0x0000005d299a7223 */ /* 0x000fe2000001009a */
[----:B------:R-:W-:Y:S01]  /*0b60*/  FMUL.FTZ R149, R30, R90 ;  /* 0x0000005a1e957220 */ /* 0x000fe20000410000 */
[----:B------:R-:W-:Y:S01]  /*0b70*/  FADD.FTZ R71, R153, R72 ;  /* 0x0000004899477221 */ /* 0x000fe20000010000 */
[----:B------:R-:W-:Y:S01]  /*0b80*/  FFMA.FTZ R147, R43, R95, R70 ;  /* 0x0000005f2b937223 */ /* 0x000fe20000010046 */
[----:B------:R-:W-:Y:S01]  /*0b90*/  FFMA.FTZ R70, R150, R153, R73 ;  /* 0x0000009996467223 */ /* 0x000fe20000010049 */
[----:B------:R-:W-:Y:S01]  /*0ba0*/  FFMA.FTZ R149, R42, R94, R149 ;  /* 0x0000005e2a957223 */ /* 0x000fe20000010095 */
[----:B------:R-:W-:Y:S01]  /*0bb0*/  FADD.FTZ R72, R154, R71 ;  /* 0x000000479a487221 */ /* 0x000fe20000010000 */
[----:B------:R-:W-:Y:S01]  /*0bc0*/  FMUL.FTZ R152, R137, R74 ;  /* 0x0000004a89987220 */ /* 0x000fe20000410000 */
[----:B------:R-:W-:Y:S01]  /*0bd0*/  FFMA.FTZ R71, R151, R154, R70 ;  /* 0x0000009a97477223 */ /* 0x000fe20000010046 */
[----:B------:R-:W-:Y:S01]  /*0be0*/  FMUL.FTZ R143, R24, R96 ;  /* 0x00000060188f7220 */ /* 0x000fe20000410000 */
[----:B------:R-:W-:Y:S01]  /*0bf0*/  FADD.FTZ R72, R149, R72 ;  /* 0x0000004895487221 */ /* 0x000fe20000010000 */
[----:B------:R-:W-:Y:S01]  /*0c00*/  FMUL.FTZ R148, R137, R75 ;  /* 0x0000004b89947220 */ /* 0x000fe20000410000 */
        /* <DEDUP_REMOVED lines=9> */
[C---:B------:R-:W-:Y:S01]  /*0ca0*/  FMUL.FTZ R145, R137.reuse, R69 ;  /* 0x0000004589917220 */ /* 0x040fe20000410000 */
[----:B------:R-:W-:Y:S01]  /*0cb0*/  FMUL.FTZ R142, R137, R77 ;  /* 0x0000004d898e7220 */ /* 0x000fe20000410000 */
[----:B------:R-:W-:Y:S01]  /*0cc0*/  FFMA.FTZ R69, R141, R143, R70 ;  /* 0x0000008f8d457223 */ /* 0x000fe20000010046 */
[----:B------:R-:W-:Y:S01]  /*0cd0*/  FFMA.FTZ R139, R38, R102, R139 ;  /* 0x00000066268b7223 */ /* 0x000fe2000001008b */
        /* <DEDUP_REMOVED lines=24> */
[----:B------:R-:W-:Y:S01]  /*0e60*/  LOP3.LUT P2, RZ, R105, 0x1f, RZ, 0xc0, !PT ;  /* 0x0000001f69ff7812 */ /* 0x000fe2000784c0ff */
[----:B0-----:R-:W-:Y:S01]  /*0e70*/  FADD.FTZ R70, R75, R70 ;  /* 0x000000464b467221 */ /* 0x001fe20000010000 */
[----:B-1----:R-:W-:-:S04]  /*0e80*/  FADD.FTZ R71, R74, R69 ;  /* 0x000000454a477221 */ /* 0x002fc80000010000 */
[----:B------:R-:W0:Y:S04]  /*0e90*/  SHFL.DOWN PT, R69, R70, 0x1, 0x1f ;  /* 0x08201f0046457f89 */ /* 0x000e2800000e0000 */
[----:B------:R-:W1:Y:S01]  /*0ea0*/  SHFL.DOWN PT, R72, R71, 0x1, 0x1f ;  /* 0x08201f0047487f89 */ /* 0x000e6200000e0000 */
[----:B------:R-:W-:Y:S02]  /*0eb0*/  PLOP3.LUT P0, PT, PT, PT, PT, 0x80, 0x8 ;  /* 0x000000000008781c */ /* 0x000fe40003f0f070 */
[----:B------:R-:W-:Y:S02]  /*0ec0*/  MOV R68, 0x400 ;  /* 0x0000040000447802 */ /* 0x000fe40000000f00 */
[----:B------:R-:W-:Y:S02]  /*0ed0*/  @!P2 PLOP3.LUT P0, PT, P3, PT, PT, 0x80, 0x8 ;  /* 0x000000000008a81c */ /* 0x000fe40001f0f070 */
[----:B--2---:R-:W-:-:S04]  /*0ee0*/  LEA R76, R77, R68, 0x18 ;  /* 0x000000444d4c7211 */ /* 0x004fc800078ec0ff */
[----:B------:R-:W-:Y:S01]  /*0ef0*/  IADD3 R77, PT, PT, R76, 0x1820, RZ ;  /* 0x000018204c4d7810 */ /* 0x000fe20007ffe0ff */
[----:B0-----:R-:W-:Y:S01]  /*0f00*/  FADD.FTZ R68, R70, R69 ;  /* 0x0000004546447221 */ /* 0x001fe20000010000 */
[----:B-1----:R-:W-:Y:S02]  /*0f10*/  FADD.FTZ R69, R71, R72 ;  /* 0x0000004847457221 */ /* 0x002fe40000010000 */
[----:B------:R-:W-:-:S03]  /*0f20*/  @!P2 MOV R72, R77 ;  /* 0x0000004d0048a202 */ /* 0x000fc60000000f00 */
[----:B------:R-:W-:-:S04]  /*0f30*/  @!P0 IADD3 R72, PT, PT, R76, 0x1800, RZ ;  /* 0x000018004c488810 */ /* 0x000fc80007ffe0ff */
[----:B------:R-:W-:-:S05]  /*0f40*/  @!P2 LEA R70, R135, R72, 0x3 ;  /* 0x000000488746a211 */ /* 0x000fca00078e18ff */
        /* <DEDUP_REMOVED lines=105> */
.L_x_3362:
        /* <DEDUP_REMOVED lines=25> */
.L_x_3361:
        /* <DEDUP_REMOVED lines=28> */
.L_x_3364:
        /* <DEDUP_REMOVED lines=25> */
.L_x_3360:
        /* <DEDUP_REMOVED lines=40> */
.L_x_3366:
        /* <DEDUP_REMOVED lines=33> */
.L_x_3365:
        /* <DEDUP_REMOVED lines=36> */
.L_x_3367:
        /* <DEDUP_REMOVED lines=32> */
.L_x_3363:
        /* <DEDUP_REMOVED lines=49> */
.L_x_3370:
        /* <DEDUP_REMOVED lines=33> */
.L_x_3369:
        /* <DEDUP_REMOVED lines=34> */
.L_x_3372:
        /* <DEDUP_REMOVED lines=33> */
.L_x_3368:
        /* <DEDUP_REMOVED lines=29> */
.L_x_3374:
        /* <DEDUP_REMOVED lines=25> */
.L_x_3373:
        /* <DEDUP_REMOVED lines=26> */
.L_x_3375:
        /* <DEDUP_REMOVED lines=24> */
.L_x_3371:
        /* <DEDUP_REMOVED lines=44> */
.L_x_3378:
        /* <DEDUP_REMOVED lines=33> */
.L_x_3377:
        /* <DEDUP_REMOVED lines=34> */
.L_x_3380:
        /* <DEDUP_REMOVED lines=33> */
.L_x_3376:
[----:B------:R-:W-:Y:S05]  /*3c60*/  @!P2 BRA `(.L_x_3381) ;  /* 0x0000000000cca947 */ /* 0x000fea0003800000 */
[----:B------:R-:W-:Y:S05]  /*3c70*/  @!P0 BRA `(.L_x_3382) ;  /* 0x0000000000648947 */ /* 0x000fea0003800000 */
[-CC-:B0-----:R-:W-:Y:S01]  /*3c80*/  FFMA.FTZ R60, R141, R85.reuse, R84.reuse ;  /* 0x000000558d3c7223 */ /* 0x181fe20000010054 */
        /* <DEDUP_REMOVED lines=24> */
.L_x_3382:
        /* <DEDUP_REMOVED lines=25> */
.L_x_3381:
        /* <DEDUP_REMOVED lines=26> */
.L_x_3383:
        /* <DEDUP_REMOVED lines=23> */
[----:B------:R-:W-:-:S09]  /*42b0*/  SEL R71, R84, RZ, P6 ;  /* 0x000000ff54477207 */ /* 0x000fd20003000000 */
.L_x_3379:
        /* <DEDUP_REMOVED lines=58> */
.L_x_3359:
        /* <DEDUP_REMOVED lines=24> */
.L_x_3385:
        /* <DEDUP_REMOVED lines=10> */
.L_x_3609:


//--------------------- .text._ZN10layer_norm22ln_bwd_finalize_kernelINS_22Kernel_traits_finalizeILj1536EfffffjLb0ELj1024ELj4ENS_18Kernel_traits_baseILj1536EfffffjLj1024EEEEELb0ELb0EEEvNS_9BwdParamsE --------------------------
	.section	.text._ZN10layer_norm22ln_bwd_finalize_kernelINS_22Kernel_traits_finalizeILj1536EfffffjLb0ELj1024ELj4ENS_18Kernel_traits_baseILj1536EfffffjLj1024EEEEELb0ELb0EEEvNS_9BwdParamsE,"ax",@progbits
	.align	128
        .global         _ZN10layer_norm22ln_bwd_finalize_kernelINS_22Kernel_traits_finalizeILj1536EfffffjLb0ELj1024ELj4ENS_18Kernel_traits_baseILj1536EfffffjLj1024EEEEELb0ELb0EEEvNS_9BwdParamsE
        .type           _ZN10layer_norm22ln_bwd_finalize_kernelINS_22Kernel_traits_finalizeILj1536EfffffjLb0ELj1024ELj4ENS_18Kernel_traits_baseILj1536EfffffjLj1024EEEEELb0ELb0EEEvNS_9BwdParamsE,@function
        .size           _ZN10layer_norm22ln_bwd_finalize_kernelINS_22Kernel_traits_finalizeILj1536EfffffjLb0ELj1024ELj4ENS_18Kernel_traits_baseILj1536EfffffjLj1024EEEEELb0ELb0EEEvNS_9BwdParamsE,(.L_x_3610 - _ZN10layer_norm22ln_bwd_finalize_kernelINS_22Kernel_traits_finalizeILj1536EfffffjLb0ELj1024ELj4ENS_18Kernel_traits_baseILj1536EfffffjLj1024EEEEELb0ELb0EEEvNS_9BwdParamsE)
        .other          _ZN10layer_norm22ln_bwd_finalize_kernelINS_22Kernel_traits_finalizeILj1536EfffffjLb0ELj1024ELj4ENS_18Kernel_traits_baseILj1536EfffffjLj1024EEEEELb0ELb0EEEvNS_9BwdParamsE,@"STO_CUDA_ENTRY STV_DEFAULT"
_ZN10layer_norm22ln_bwd_finalize_kernelINS_22Kernel_traits_finalizeILj1536EfffffjLb0ELj1024ELj4ENS_18Kernel_traits_baseILj1536EfffffjLj1024EEEEELb0ELb0EEEvNS_9BwdParamsE:
.text._ZN10layer_norm22ln_bwd_finalize_kernelINS_22Kernel_traits_finalizeILj1536EfffffjLb0ELj1024ELj4ENS_18Kernel_traits_baseILj1536EfffffjLj1024EEEEELb0ELb0EEEvNS_9BwdParamsE:
        /* <DEDUP_REMOVED lines=82> */
.L_x_3390:
        /* <DEDUP_REMOVED lines=118> */
.L_x_3389:
[----:B------:R-:W-:Y:S05]  /*0c80*/  BSYNC.RECONVERGENT B1 ;  /* 0x0000000000017941 */ /* 0x000fea0003800200 */
.L_x_3388:
        /* <DEDUP_REMOVED lines=75> */
.L_x_3392:
[----:B------:R-:W-:Y:S05]  /*1140*/  BSYNC.RECONVERGENT B1 ;  /* 0x0000000000017941 */ /* 0x000fea0003800200 */
.L_x_3391:
        /* <DEDUP_REMOVED lines=37> */
.L_x_3394:
[----:B------:R-:W-:Y:S05]  /*13a0*/  BSYNC.RECONVERGENT B1 ;  /* 0x0000000000017941 */ /* 0x000fea0003800200 */
.L_x_3393:
[----:B------:R-:W-:Y:S05]  /*13b0*/  @!P1 BRA `(.L_x_3387) ;  /* 0x0000000000409947 */ /* 0x000fea0003800000 */
[----:B------:R-:W0:Y:S01]  /*13c0*/  LDC.64 R6, c[0x0][0x440] ;  /* 0x00011000ff067b82 */ /* 0x000e220000000a00 */
[----:B------:R-:W-:Y:S01]  /*13d0*/  IMAD R59, R2, R56, R59 ;  /* 0x00000038023b7224 */ /* 0x000fe200078e023b */
[----:B------:R-:W-:Y:S02]  /*13e0*/  LOP3.LUT R8, R8, 0x1f, RZ, 0xc0, !PT ;  /* 0x0000001f08087812 */ /* 0x000fe400078ec0ff */
[----:B------:R-:W-:Y:S02]  /*13f0*/  IADD3 R9, PT, PT, -R9, RZ, RZ ;  /* 0x000000ff09097210 */ /* 0x000fe40007ffe1ff */
[----:B------:R-:W-:Y:S02]  /*1400*/  IADD3 R59, PT, PT, R8, R59, RZ ;  /* 0x0000003b083b7210 */ /* 0x000fe40007ffe0ff */
[----:B------:R-:W1:Y:S05]  /*1410*/  LDC.64 R10, c[0x0][0x448] ;  /* 0x00011200ff0a7b82 */ /* 0x000e6a0000000a00 */
.L_x_3395:
        /* <DEDUP_REMOVED lines=10> */
.L_x_3387:
[----:B------:R-:W-:Y:S05]  /*14c0*/  BSYNC.RECONVERGENT B0 ;  /* 0x0000000000007941 */ /* 0x000fea0003800200 */
.L_x_3386:
        /* <DEDUP_REMOVED lines=57> */
.L_x_3396:
        /* <DEDUP_REMOVED lines=10> */
.L_x_3610:


//--------------------- .text._ZN10layer_norm40ln_parallel_residual_bwd_finalize_kernelINS_22Kernel_traits_finalizeILj1536EfffffjLb0ELj1024ELj4ENS_18Kernel_traits_baseILj1536EfffffjLj1024EEEEELb0EEEvNS_9BwdParamsE --------------------------
	.section	.text._ZN10layer_norm40ln_parallel_residual_bwd_finalize_kernelINS_22Kernel_traits_finalizeILj1536EfffffjLb0ELj1024ELj4ENS_18Kernel_traits_baseILj1536EfffffjLj1024EEEEELb0EEEvNS_9BwdParamsE,"ax",@progbits
	.align	128
        .global         _ZN10layer_norm40ln_parallel_residual_bwd_finalize_kernelINS_22Kernel_traits_finalizeILj1536EfffffjLb0ELj1024ELj4ENS_18Kernel_traits_baseILj1536EfffffjLj1024EEEEELb0EEEvNS_9BwdParamsE
        .type           _ZN10layer_norm40ln_parallel_residual_bwd_finalize_kernelINS_22Kernel_traits_finalizeILj1536EfffffjLb0ELj1024ELj4ENS_18Kernel_traits_baseILj1536EfffffjLj1024EEEEELb0EEEvNS_9BwdParamsE,@function
        .size           _ZN10layer_norm40ln_parallel_residual_bwd_finalize_kernelINS_22Kernel_traits_finalizeILj1536EfffffjLb0ELj1024ELj4ENS_18Kernel_traits_baseILj1536EfffffjLj1024EEEEELb0EEEvNS_9BwdParamsE,(.L_x_3611 - _ZN10layer_norm40ln_parallel_residual_bwd_finalize_kernelINS_22Kernel_traits_finalizeILj1536EfffffjLb0ELj1024ELj4ENS_18Kernel_traits_baseILj1536EfffffjLj1024EEEEELb0EEEvNS_9BwdParamsE)
        .other          _ZN10layer_norm40ln_parallel_residual_bwd_finalize_kernelINS_22Kernel_traits_finalizeILj1536EfffffjLb0ELj1024ELj4ENS_18Kernel_traits_baseILj1536EfffffjLj1024EEEEELb0EEEvNS_9BwdParamsE,@"STO_CUDA_ENTRY STV_DEFAULT"
_ZN10layer_norm40ln_parallel_residual_bwd_finalize_kernelINS_22Kernel_traits_finalizeILj1536EfffffjLb0ELj1024ELj4ENS_18Kernel_traits_baseILj1536EfffffjLj1024EEEEELb0EEEvNS_9BwdParamsE:
.text._ZN10layer_norm40ln_parallel_residual_bwd_finalize_kernelINS_22Kernel_traits_finalizeILj1536EfffffjLb0ELj1024ELj4ENS_18Kernel_traits_baseILj1536EfffffjLj1024EEEEELb0EEEvNS_9BwdParamsE:
        /* <DEDUP_REMOVED lines=60> */
.L_x_3401:
        /* <DEDUP_REMOVED lines=112> */
.L_x_3400:
[----:B------:R-:W-:Y:S05]  /*0ac0*/  BSYNC.RECONVERGENT B1 ;  /* 0x0000000000017941 */ /* 0x000fea0003800200 */
.L_x_3399:
        /* <DEDUP_REMOVED lines=65> */
.L_x_3403:
[----:B------:R-:W-:Y:S05]  /*0ee0*/  BSYNC.RECONVERGENT B1 ;  /* 0x0000000000017941 */ /* 0x000fea0003800200 */
.L_x_3402:
        /* <DEDUP_REMOVED lines=36> */
.L_x_3405:
[----:B------:R-:W-:Y:S05]  /*1130*/  BSYNC.RECONVERGENT B1 ;  /* 0x0000000000017941 */ /* 0x000fea0003800200 */
.L_x_3404:
        /* <DEDUP_REMOVED lines=18> */
.L_x_3398:
[----:B------:R-:W-:Y:S05]  /*1260*/  BSYNC.RECONVERGENT B0 ;  /* 0x0000000000007941 */ /* 0x000fea0003800200 */
.L_x_3397:
        /* <DEDUP_REMOVED lines=90> */
.L_x_3406:
        /* <DEDUP_REMOVED lines=15> */
.L_x_3611:


//--------------------- .text._ZN10layer_norm31ln_parallel_residual_bwd_kernelINS_13Kernel_traitsIfffffjLj1536ELj1ELj1ELj4ELj16ENS_18Kernel_traits_baseILj1536EfffffjLj128EEEEELb1ELb1ELb0EEEvNS_9BwdParamsE --------------------------
	.section	.text._ZN10layer_norm31ln_parallel_residual_bwd_kernelINS_13Kernel_traitsIfffffjLj1536ELj1ELj1ELj4ELj16ENS_18Kernel_traits_baseILj1536EfffffjLj128EEEEELb1ELb1ELb0EEEvNS_9BwdParamsE,"ax",@progbits
	.align	128
        .global         _ZN10layer_norm31ln_parallel_residual_bwd_kernelINS_13Kernel_traitsIfffffjLj1536ELj1ELj1ELj4ELj16ENS_18Kernel_traits_baseILj1536EfffffjLj128EEEEELb1ELb1ELb0EEEvNS_9BwdParamsE
        .type           _ZN10layer_norm31ln_parallel_residual_bwd_kernelINS_13Kernel_traitsIfffffjLj1536ELj1ELj1ELj4ELj16ENS_18Kernel_traits_baseILj1536EfffffjLj128EEEEELb1ELb1ELb0EEEvNS_9BwdParamsE,@function
        .size           _ZN10layer_norm31ln_parallel_residual_bwd_kernelINS_13Kernel_traitsIfffffjLj1536ELj1ELj1ELj4ELj16ENS_18Kernel_traits_baseILj1536EfffffjLj128EEEEELb1ELb1ELb0EEEvNS_9BwdParamsE,(.L_x_3612 - _ZN10layer_norm31ln_parallel_residual_bwd_kernelINS_13Kernel_traitsIfffffjLj1536ELj1ELj1ELj4ELj16ENS_18Kernel_traits_baseILj1536EfffffjLj128EEEEELb1ELb1ELb0EEEvNS_9BwdParamsE)
        .other          _ZN10layer_norm31ln_parallel_residual_bwd_kernelINS_13Kernel_traitsIfffffjLj1536ELj1ELj1ELj4ELj16ENS_18Kernel_traits_baseILj1536EfffffjLj128EEEEELb1ELb1ELb0EEEvNS_9BwdParamsE,@"STO_CUDA_ENTRY STV_DEFAULT"
_ZN10layer_norm31ln_parallel_residual_bwd_kernelINS_13Kernel_traitsIfffffjLj1536ELj1ELj1ELj4ELj16ENS_18Kernel_traits_baseILj1536EfffffjLj128EEEEELb1ELb1ELb0EEEvNS_9BwdParamsE:
.text._ZN10layer_norm31ln_parallel_residual_bwd_kernelINS_13Kernel_traitsIfffffjLj1536ELj1ELj1ELj4ELj16ENS_18Kernel_traits_baseILj1536EfffffjLj128EEEEELb1ELb1ELb0EEEvNS_9BwdParamsE:
        /* <DEDUP_REMOVED lines=64> */
.L_x_3446:
[----:B-1----:R-:W-:Y:S02]  /*0400*/  UIMAD.WIDE UR18, UR4, 0x4, UR14 ;  /* 0x00000004041278a5 */ /* 0x002fe4000f8e020e */
[----:B------:R-:W-:-:S04]  /*0410*/  UIMAD.WIDE UR16, UR4, 0x4, UR12 ;  /* 0x00000004041078a5 */ /* 0x000fc8000f8e020c */
[----:B0--3--:R-:W-:Y:S02]  /*0420*/  MOV R74, UR18 ;  /* 0x00000012004a7c02 */ /* 0x009fe40008000f00 */
[----:B------:R-:W-:Y:S02]  /*0430*/  MOV R75, UR19 ;  /* 0x00000013004b7c02 */ /* 0x000fe40008000f00 */
[----:B------:R-:W-:Y:S02]  /*0440*/  MOV R72, UR16 ;  /* 0x0000001000487c02 */ /* 0x000fe40008000f00 */
[----:B------:R-:W-:Y:S01]  /*0450*/  MOV R73, UR17 ;  /* 0x0000001100497c02 */ /* 0x000fe20008000f00 */
[----:B------:R-:W3:Y:S04]  /*0460*/  LDG.E R74, desc[UR20][R74.64] ;  /* 0x000000144a4a7981 */ /* 0x000ee8000c1e1900 */
[----:B------:R-:W4:Y:S01]  /*0470*/  LDG.E R72, desc[UR20][R72.64] ;  /* 0x0000001448487981 */ /* 0x000f22000c1e1900 */
        /* <DEDUP_REMOVED lines=12> */
[----:B---3--:R-:W-:Y:S02]  /*0540*/  R2UR UR16, R74 ;  /* 0x000000004a1072ca */ /* 0x008fe400000e0000 */
[----:B----4-:R-:W-:Y:S01]  /*0550*/  FSEL R97, R72, RZ, P0 ;  /* 0x000000ff48617208 */ /* 0x010fe20000000000 */
        /* <DEDUP_REMOVED lines=17> */
[----:B------:R4:W5:Y:S01]  /*0670*/  @P1 LDG.E R2, desc[UR20][R88.64] ;  /* 0x0000001458021981 */ /* 0x000962000c1e1900 */
[----:B-1----:R-:W-:-:S05]  /*0680*/  @P0 IMAD.WIDE.U32 R90, R4, 0x10, R90 ;  /* 0x00000010045a0825 */ /* 0x002fca00078e005a */
[----:B------:R0:W5:Y:S01]  /*0690*/  @P0 LDG.E.128 R52, desc[UR20][R90.64] ;  /* 0x000000145a340981 */ /* 0x000162000c1e1d00 */
[----:B------:R-:W-:Y:S01]  /*06a0*/  IADD3 R99, PT, PT, R4, 0x80, RZ ;  /* 0x0000008004637810 */ /* 0x000fe20007ffe0ff */
[C---:B---3--:R-:W-:Y:S01]  /*06b0*/  FADD.FTZ R3, -R97.reuse, R72 ;  /* 0x0000004861037221 */ /* 0x048fe20000010100 */
[----:B------:R-:W-:-:S03]  /*06c0*/  FADD.FTZ R73, -R97, R73 ;  /* 0x0000004961497221 */ /* 0x000fc60000010100 */
[----:B------:R-:W-:Y:S01]  /*06d0*/  FMUL.FTZ R3, R3, UR16 ;  /* 0x0000001003037c20 */ /* 0x000fe20008410000 */
[----:B----45:R-:W-:Y:S01]  /*06e0*/  FMUL.FTZ R88, R20, R76 ;  /* 0x0000004c14587220 */ /* 0x030fe20000410000 */
[----:B------:R-:W-:Y:S01]  /*06f0*/  FMUL.FTZ R84, R73, UR16 ;  /* 0x0000001049547c20 */ /* 0x000fe20008410000 */
[----:B0-----:R-:W-:Y:S01]  /*0700*/  FMUL.FTZ R91, R21, R77 ;  /* 0x0000004d155b7220 */ /* 0x001fe20000410000 */
[----:B------:R-:W-:Y:S01]  /*0710*/  FADD.FTZ R74, -R97, R74 ;  /* 0x0000004a614a7221 */ /* 0x000fe20000010100 */
[----:B------:R-:W-:Y:S01]  /*0720*/  FADD.FTZ R72, RZ, R88 ;  /* 0x00000058ff487221 */ /* 0x000fe20000010000 */
[----:B------:R-:W-:Y:S01]  /*0730*/  FFMA.FTZ R73, R3, R88, RZ ;  /* 0x0000005803497223 */ /* 0x000fe200000100ff */
[----:B------:R-:W-:Y:S01]  /*0740*/  FADD.FTZ R92, -R97, R75 ;  /* 0x0000004b615c7221 */ /* 0x000fe20000010100 */
[----:B------:R-:W-:Y:S01]  /*0750*/  FMUL.FTZ R89, R74, UR16 ;  /* 0x000000104a597c20 */ /* 0x000fe20008410000 */
[----:B------:R-:W-:Y:S01]  /*0760*/  FADD.FTZ R75, R72, R91 ;  /* 0x0000005b484b7221 */ /* 0x000fe20000010000 */
[----:B------:R-:W-:Y:S01]  /*0770*/  FMUL.FTZ R100, R22, R78 ;  /* 0x0000004e16647220 */ /* 0x000fe20000410000 */
        /* <DEDUP_REMOVED lines=15> */
.L_x_3409:
[----:B------:R-:W-:Y:S05]  /*0870*/  BSYNC.RECONVERGENT B0 ;  /* 0x0000000000007941 */ /* 0x000fea0003800200 */
.L_x_3408:
        /* <DEDUP_REMOVED lines=19> */
[----:B-1----:R-:W-:-:S05]  /*09b0*/  @P1 IMAD.WIDE.U32 R86, R99, 0x4, R86 ;  /* 0x0000000463561825 */ /* 0x002fca00078e0056 */
[----:B------:R4:W5:Y:S01]  /*09c0*/  @P1 LDG.E R7, desc[UR20][R86.64] ;  /* 0x0000001456071981 */ /* 0x000962000c1e1900 */
[----:B------:R-:W-:Y:S01]  /*09d0*/  IADD3 R99, PT, PT, R99, 0x80, RZ ;  /* 0x0000008063637810 */ /* 0x000fe20007ffe0ff */
[C---:B---3--:R-:W-:Y:S01]  /*09e0*/  FADD.FTZ R11, -R97.reuse, R76 ;  /* 0x0000004c610b7221 */ /* 0x048fe20000010100 */
[----:B------:R-:W-:-:S03]  /*09f0*/  FADD.FTZ R14, -R97, R77 ;  /* 0x0000004d610e7221 */ /* 0x000fc60000010100 */
[----:B------:R-:W-:Y:S01]  /*0a00*/  FMUL.FTZ R11, R11, UR16 ;  /* 0x000000100b0b7c20 */ /* 0x000fe20008410000 */
[----:B------:R-:W-:Y:S01]  /*0a10*/  FMUL.FTZ R14, R14, UR16 ;  /* 0x000000100e0e7c20 */ /* 0x000fe20008410000 */
[----:B----45:R-:W-:Y:S01]  /*0a20*/  FMUL.FTZ R86, R16, R72 ;  /* 0x0000004810567220 */ /* 0x030fe20000410000 */
[----:B------:R-:W-:Y:S01]  /*0a30*/  FADD.FTZ R44, R44, R72 ;  /* 0x000000482c2c7221 */ /* 0x000fe20000010000 */
[----:B------:R-:W-:Y:S01]  /*0a40*/  FFMA.FTZ R32, R72, R11, R32 ;  /* 0x0000000b48207223 */ /* 0x000fe20000010020 */
[----:B------:R-:W-:Y:S01]  /*0a50*/  FADD.FTZ R78, -R97, R78 ;  /* 0x0000004e614e7221 */ /* 0x000fe20000010100 */
[----:B------:R-:W-:Y:S01]  /*0a60*/  FADD.FTZ R45, R45, R73 ;  /* 0x000000492d2d7221 */ /* 0x000fe20000010000 */
[----:B------:R-:W-:Y:S01]  /*0a70*/  FFMA.FTZ R33, R73, R14, R33 ;  /* 0x0000000e49217223 */ /* 0x000fe20000010021 */
[----:B------:R-:W-:Y:S01]  /*0a80*/  FMUL.FTZ R87, R17, R73 ;  /* 0x0000004911577220 */ /* 0x000fe20000410000 */
[----:B------:R-:W-:Y:S01]  /*0a90*/  FADD.FTZ R72, R101, R86 ;  /* 0x0000005665487221 */ /* 0x000fe20000010000 */
[----:B------:R-:W-:Y:S01]  /*0aa0*/  FFMA.FTZ R73, R11, R86, R106 ;  /* 0x000000560b497223 */ /* 0x000fe2000001006a */
[----:B------:R-:W-:Y:S01]  /*0ab0*/  FMUL.FTZ R85, R78, UR16 ;  /* 0x000000104e557c20 */ /* 0x000fe20008410000 */
[----:B------:R-:W-:Y:S01]  /*0ac0*/  FADD.FTZ R79, -R97, R79 ;  /* 0x0000004f614f7221 */ /* 0x000fe20000010100 */
[----:B------:R-:W-:Y:S01]  /*0ad0*/  FADD.FTZ R77, R72, R87 ;  /* 0x00000057484d7221 */ /* 0x000fe20000010000 */
[----:B------:R-:W-:Y:S01]  /*0ae0*/  FMUL.FTZ R94, R18, R74 ;  /* 0x0000004a125e7220 */ /* 0x000fe20000410000 */
        /* <DEDUP_REMOVED lines=11> */
.L_x_3411:
[----:B------:R-:W-:Y:S05]  /*0ba0*/  BSYNC.RECONVERGENT B0 ;  /* 0x0000000000007941 */ /* 0x000fea0003800200 */
.L_x_3410:
        /* <DEDUP_REMOVED lines=21> */
[C---:B---3--:R-:W-:Y:S01]  /*0d00*/  FADD.FTZ R13, -R97.reuse, R72 ;  /* 0x00000048610d7221 */ /* 0x048fe20000010100 */
[----:B------:R-:W-:-:S03]  /*0d10*/  FADD.FTZ R12, -R97, R73 ;  /* 0x00000049610c7221 */ /* 0x000fc60000010100 */
[----:B------:R-:W-:Y:S01]  /*0d20*/  FMUL.FTZ R13, R13, UR16 ;  /* 0x000000100d0d7c20 */ /* 0x000fe20008410000 */
[----:B------:R-:W-:Y:S01]  /*0d30*/  FMUL.FTZ R12, R12, UR16 ;  /* 0x000000100c0c7c20 */ /* 0x000fe20008410000 */
[----:B------:R-:W-:Y:S01]  /*0d40*/  FADD.FTZ R15, -R97, R74 ;  /* 0x0000004a610f7221 */ /* 0x000fe20000010100 */
[----:B----4-:R-:W-:Y:S01]  /*0d50*/  FADD.FTZ R48, R48, R80 ;  /* 0x0000005030307221 */ /* 0x010fe20000010000 */
[----:B------:R-:W-:Y:S01]  /*0d60*/  FFMA.FTZ R36, R80, R13, R36 ;  /* 0x0000000d50247223 */ /* 0x000fe20000010024 */
[----:B-----5:R-:W-:Y:S01]  /*0d70*/  FMUL.FTZ R80, R24, R80 ;  /* 0x0000005018507220 */ /* 0x020fe20000410000 */
[----:B------:R-:W-:Y:S01]  /*0d80*/  FADD.FTZ R49, R49, R81 ;  /* 0x0000005131317221 */ /* 0x000fe20000010000 */
[----:B------:R-:W-:Y:S01]  /*0d90*/  FFMA.FTZ R37, R81, R12, R37 ;  /* 0x0000000c51257223 */ /* 0x000fe20000010025 */
[----:B------:R-:W-:Y:S01]  /*0da0*/  FMUL.FTZ R81, R25, R81 ;  /* 0x0000005119517220 */ /* 0x000fe20000410000 */
[----:B------:R-:W-:Y:S01]  /*0db0*/  FMUL.FTZ R15, R15, UR16 ;  /* 0x000000100f0f7c20 */ /* 0x000fe20008410000 */
[----:B------:R-:W-:Y:S01]  /*0dc0*/  FADD.FTZ R72, R101, R80 ;  /* 0x0000005065487221 */ /* 0x000fe20000010000 */
[----:B------:R-:W-:Y:S01]  /*0dd0*/  FFMA.FTZ R73, R13, R80, R106 ;  /* 0x000000500d497223 */ /* 0x000fe2000001006a */
[----:B------:R-:W-:Y:S01]  /*0de0*/  FADD.FTZ R97, -R97, R75 ;  /* 0x0000004b61617221 */ /* 0x000fe20000010100 */
[----:B------:R-:W-:Y:S01]  /*0df0*/  FADD.FTZ R50, R50, R82 ;  /* 0x0000005232327221 */ /* 0x000fe20000010000 */
[----:B------:R-:W-:Y:S01]  /*0e00*/  FFMA.FTZ R38, R82, R15, R38 ;  /* 0x0000000f52267223 */ /* 0x000fe20000010026 */
[----:B------:R-:W-:Y:S01]  /*0e10*/  FADD.FTZ R75, R72, R81 ;  /* 0x00000051484b7221 */ /* 0x000fe20000010000 */
[----:B------:R-:W-:Y:S01]  /*0e20*/  FMUL.FTZ R82, R26, R82 ;  /* 0x000000521a527220 */ /* 0x000fe20000410000 */
[----:B------:R-:W-:Y:S01]  /*0e30*/  FFMA.FTZ R72, R12, R81, R73 ;  /* 0x000000510c487223 */ /* 0x000fe20000010049 */
[----:B------:R-:W-:Y:S01]  /*0e40*/  FMUL.FTZ R95, R27, R83 ;  /* 0x000000531b5f7220 */ /* 0x000fe20000410000 */
[----:B0-----:R-:W-:Y:S01]  /*0e50*/  FMUL.FTZ R98, R97, UR16 ;  /* 0x0000001061627c20 */ /* 0x001fe20008410000 */
[----:B------:R-:W-:Y:S01]  /*0e60*/  FADD.FTZ R74, R75, R82 ;  /* 0x000000524b4a7221 */ /* 0x000fe20000010000 */
[----:B------:R-:W-:Y:S01]  /*0e70*/  FFMA.FTZ R73, R15, R82, R72 ;  /* 0x000000520f497223 */ /* 0x000fe20000010048 */
[----:B------:R-:W-:Y:S01]  /*0e80*/  FADD.FTZ R51, R51, R83 ;  /* 0x0000005333337221 */ /* 0x000fe20000010000 */
[----:B------:R-:W-:Y:S01]  /*0e90*/  FFMA.FTZ R39, R83, R98, R39 ;  /* 0x0000006253277223 */ /* 0x000fe20000010027 */
[----:B------:R-:W-:Y:S01]  /*0ea0*/  FADD.FTZ R101, R74, R95 ;  /* 0x0000005f4a657221 */ /* 0x000fe20000010000 */
[----:B------:R-:W-:-:S07]  /*0eb0*/  FFMA.FTZ R106, R98, R95, R73 ;  /* 0x0000005f626a7223 */ /* 0x000fce0000010049 */
.L_x_3413:
[----:B------:R-:W-:Y:S05]  /*0ec0*/  BSYNC.RECONVERGENT B0 ;  /* 0x0000000000007941 */ /* 0x000fea0003800200 */
.L_x_3412:
        /* <DEDUP_REMOVED lines=32> */
.L_x_3415:
[----:B------:R-:W-:Y:S05]  /*10d0*/  BSYNC.RECONVERGENT B0 ;  /* 0x0000000000007941 */ /* 0x000fea0003800200 */
.L_x_3414:
        /* <DEDUP_REMOVED lines=55> */
[C---:B------:R-:W-:Y:S01]  /*1450*/  LOP3.LUT P4, RZ, R0.reuse, 0xff00, RZ, 0xc0, !PT ;  /* 0x0000ff0000ff7812 */ /* 0x040fe2000788c0ff */
[----:B------:R-:W-:Y:S01]  /*1460*/  FMUL.FTZ R75, R75, UR28 ;  /* 0x0000001c4b4b7c20 */ /* 0x000fe20008410000 */
[C---:B------:R-:W-:Y:S01]  /*1470*/  LOP3.LUT P5, RZ, R0.reuse, 0xff0000, RZ, 0xc0, !PT ;  /* 0x00ff000000ff7812 */ /* 0x040fe200078ac0ff */
[----:B------:R-:W-:Y:S01]  /*1480*/  FMUL.FTZ R77, R77, UR28 ;  /* 0x0000001c4d4d7c20 */ /* 0x000fe20008410000 */
[----:B------:R-:W-:-:S02]  /*1490*/  ISETP.GE.U32.AND P6, PT, R0, 0x1000000, PT ;  /* 0x010000000000780c */ /* 0x000fc40003fc6070 */
[----:B------:R-:W-:Y:S02]  /*14a0*/  SEL R72, R73, RZ, P0 ;  /* 0x000000ff49487207 */ /* 0x000fe40000000000 */
[----:B------:R-:W-:Y:S02]  /*14b0*/  SEL R73, R74, RZ, P4 ;  /* 0x000000ff4a497207 */ /* 0x000fe40002000000 */
[----:B------:R-:W-:Y:S02]  /*14c0*/  SEL R74, R75, RZ, P5 ;  /* 0x000000ff4b4a7207 */ /* 0x000fe40002800000 */
[----:B------:R-:W-:Y:S01]  /*14d0*/  SEL R75, R77, RZ, P6 ;  /* 0x000000ff4d4b7207 */ /* 0x000fe20003000000 */
[----:B------:R-:W-:Y:S06]  /*14e0*/  BRA `(.L_x_3421) ;  /* 0x0000000c00807947 */ /* 0x000fec0003800000 */
.L_x_3420:
        /* <DEDUP_REMOVED lines=25> */
.L_x_3419:
        /* <DEDUP_REMOVED lines=30> */
.L_x_3422:
        /* <DEDUP_REMOVED lines=25> */
.L_x_3418:
        /* <DEDUP_REMOVED lines=41> */
.L_x_3424:
        /* <DEDUP_REMOVED lines=16> */
[----:B------:R-:W-:Y:S01]  /*1d80*/  LOP3.LUT P6, RZ, R2, 0xff, RZ, 0xc0, !PT ;  /* 0x000000ff02ff7812 */ /* 0x000fe200078cc0ff */
        /* <DEDUP_REMOVED lines=16> */
.L_x_3423:
        /* <DEDUP_REMOVED lines=18> */
[----:B------:R-:W-:Y:S01]  /*1fb0*/  LOP3.LUT P6, RZ, R2, 0xff, RZ, 0xc0, !PT ;  /* 0x000000ff02ff7812 */ /* 0x000fe200078cc0ff */
        /* <DEDUP_REMOVED lines=19> */
.L_x_3425:
        /* <DEDUP_REMOVED lines=32> */
.L_x_3421:
        /* <DEDUP_REMOVED lines=14> */
.L_x_3417:
[----:B------:R-:W-:Y:S05]  /*23d0*/  BSYNC.RECONVERGENT B0 ;  /* 0x0000000000007941 */ /* 0x000fea0003800200 */
.L_x_3416:
        /* <DEDUP_REMOVED lines=14> */
[----:B------:R-:W-:Y:S01]  /*24c0*/  LOP3.LUT P5, RZ, R8, 0xff, RZ, 0xc0, !PT ;  /* 0x000000ff08ff7812 */ /* 0x000fe200078ac0ff */
        /* <DEDUP_REMOVED lines=29> */
.L_x_3430:
[--C-:B0-----:R-:W-:Y:S01]  /*26a0*/  FFMA.FTZ R69, R11, UR9, R83.reuse ;  /* 0x000000090b457c23 */ /* 0x101fe20008010053 */
        /* <DEDUP_REMOVED lines=22> */
[C---:B------:R-:W-:Y:S02]  /*2810*/  SEL R73, R70.reuse, RZ, P6 ;  /* 0x000000ff46497207 */ /* 0x040fe40003000000 */
        /* <DEDUP_REMOVED lines=9> */
.L_x_3429:
        /* <DEDUP_REMOVED lines=36> */
.L_x_3432:
        /* <DEDUP_REMOVED lines=33> */
.L_x_3428:
        /* <DEDUP_REMOVED lines=31> */
.L_x_3434:
        /* <DEDUP_REMOVED lines=25> */
.L_x_3433:
        /* <DEDUP_REMOVED lines=28> */
.L_x_3435:
        /* <DEDUP_REMOVED lines=24> */
.L_x_3431:
        /* <DEDUP_REMOVED lines=13> */
.L_x_3427:
[----:B------:R-:W-:Y:S05]  /*3490*/  BSYNC.RECONVERGENT B0 ;  /* 0x0000000000007941 */ /* 0x000fea0003800200 */
.L_x_3426:
        /* <DEDUP_REMOVED lines=28> */
[----:B------:R-:W-:Y:S01]  /*3660*/  SEL R72, R68, RZ, P5 ;  /* 0x000000ff44487207 */ /* 0x000fe20002800000 */
[----:B------:R-:W-:Y:S01]  /*3670*/  FFMA.FTZ R67, R74, UR16, R63 ;  /* 0x000000104a437c23 */ /* 0x000fe2000801003f */
[----:B------:R-:W-:-:S02]  /*3680*/  LOP3.LUT P5, RZ, R10, 0xff00, RZ, 0xc0, !PT ;  /* 0x0000ff000aff7812 */ /* 0x000fc400078ac0ff */
[----:B------:R-:W-:Y:S01]  /*3690*/  SEL R68, R68, RZ, P4 ;  /* 0x000000ff44447207 */ /* 0x000fe20002000000 */
[----:B------:R-:W-:Y:S01]  /*36a0*/  FMUL.FTZ R71, R67, UR28 ;  /* 0x0000001c43477c20 */ /* 0x000fe20008410000 */
[----:B------:R-:W-:Y:S02]  /*36b0*/  LOP3.LUT P4, RZ, R9, 0xff0000, RZ, 0xc0, !PT ;  /* 0x00ff000009ff7812 */ /* 0x000fe4000788c0ff */
[C---:B------:R-:W-:Y:S02]  /*36c0*/  SEL R73, R69.reuse, RZ, P6 ;  /* 0x000000ff45497207 */ /* 0x040fe40003000000 */
[----:B------:R-:W-:Y:S02]  /*36d0*/  SEL R69, R69, RZ, P5 ;  /* 0x000000ff45457207 */ /* 0x000fe40002800000 */
[----:B------:R-:W-:Y:S02]  /*36e0*/  ISETP.GE.U32.AND P5, PT, R9, 0x1000000, PT ;  /* 0x010000000900780c */ /* 0x000fe40003fa6070 */
[----:B------:R-:W-:-:S02]  /*36f0*/  SEL R74, R70, RZ, P4 ;  /* 0x000000ff464a7207 */ /* 0x000fc40002000000 */
[C---:B------:R-:W-:Y:S02]  /*3700*/  LOP3.LUT P6, RZ, R10.reuse, 0xff0000, RZ, 0xc0, !PT ;  /* 0x00ff00000aff7812 */ /* 0x040fe400078cc0ff */
[----:B------:R-:W-:Y:S02]  /*3710*/  ISETP.GE.U32.AND P4, PT, R10, 0x1000000, PT ;  /* 0x010000000a00780c */ /* 0x000fe40003f86070 */
[C---:B------:R-:W-:Y:S02]  /*3720*/  SEL R75, R71.reuse, RZ, P5 ;  /* 0x000000ff474b7207 */ /* 0x040fe40002800000 */
[----:B------:R-:W-:Y:S02]  /*3730*/  SEL R70, R70, RZ, P6 ;  /* 0x000000ff46467207 */ /* 0x000fe40003000000 */
[----:B------:R-:W-:Y:S01]  /*3740*/  SEL R71, R71, RZ, P4 ;  /* 0x000000ff47477207 */ /* 0x000fe20002000000 */
[----:B------:R-:W-:Y:S06]  /*3750*/  BRA `(.L_x_3441) ;  /* 0x0000000c00487947 */ /* 0x000fec0003800000 */
.L_x_3440:
        /* <DEDUP_REMOVED lines=15> */
[----:B------:R-:W-:Y:S01]  /*3850*/  FMUL.FTZ R83, R83, UR28 ;  /* 0x0000001c53537c20 */ /* 0x000fe20008410000 */
[----:B------:R-:W-:Y:S01]  /*3860*/  LOP3.LUT P6, RZ, R9, 0xff00, RZ, 0xc0, !PT ;  /* 0x0000ff0009ff7812 */ /* 0x000fe200078cc0ff */
[----:B------:R-:W-:Y:S01]  /*3870*/  FFMA.FTZ R71, R74, UR16, R63 ;  /* 0x000000104a477c23 */ /* 0x000fe2000801003f */
[----:B------:R-:W-:-:S02]  /*3880*/  SEL R72, R69, RZ, P5 ;  /* 0x000000ff45487207 */ /* 0x000fc40002800000 */
[----:B------:R-:W-:Y:S01]  /*3890*/  LOP3.LUT P5, RZ, R10, 0xff00, RZ, 0xc0, !PT ;  /* 0x0000ff000aff7812 */ /* 0x000fe200078ac0ff */
[----:B------:R-:W-:Y:S01]  /*38a0*/  FMUL.FTZ R71, R71, UR28 ;  /* 0x0000001c47477c20 */ /* 0x000fe20008410000 */
[----:B------:R-:W-:Y:S02]  /*38b0*/  SEL R68, R69, RZ, P4 ;  /* 0x000000ff45447207 */ /* 0x000fe40002000000 */
[C---:B------:R-:W-:Y:S02]  /*38c0*/  LOP3.LUT P4, RZ, R9.reuse, 0xff0000, RZ, 0xc0, !PT ;  /* 0x00ff000009ff7812 */ /* 0x040fe4000788c0ff */
[C---:B------:R-:W-:Y:S02]  /*38d0*/  SEL R69, R70.reuse, RZ, P5 ;  /* 0x000000ff46457207 */ /* 0x040fe40002800000 */
[----:B------:R-:W-:Y:S02]  /*38e0*/  SEL R73, R70, RZ, P6 ;  /* 0x000000ff46497207 */ /* 0x000fe40003000000 */
[----:B------:R-:W-:-:S02]  /*38f0*/  ISETP.GE.U32.AND P5, PT, R9, 0x1000000, PT ;  /* 0x010000000900780c */ /* 0x000fc40003fa6070 */
[----:B------:R-:W-:Y:S02]  /*3900*/  SEL R74, R83, RZ, P4 ;  /* 0x000000ff534a7207 */ /* 0x000fe40002000000 */
[C---:B------:R-:W-:Y:S02]  /*3910*/  LOP3.LUT P6, RZ, R10.reuse, 0xff0000, RZ, 0xc0, !PT ;  /* 0x00ff00000aff7812 */ /* 0x040fe400078cc0ff */
[----:B------:R-:W-:Y:S02]  /*3920*/  ISETP.GE.U32.AND P4, PT, R10, 0x1000000, PT ;  /* 0x010000000a00780c */ /* 0x000fe40003f86070 */
[----:B------:R-:W-:Y:S02]  /*3930*/  SEL R75, R71, RZ, P5 ;  /* 0x000000ff474b7207 */ /* 0x000fe40002800000 */
[----:B------:R-:W-:Y:S02]  /*3940*/  SEL R70, R83, RZ, P6 ;  /* 0x000000ff53467207 */ /* 0x000fe40003000000 */
[----:B------:R-:W-:Y:S01]  /*3950*/  SEL R71, R71, RZ, P4 ;  /* 0x000000ff47477207 */ /* 0x000fe20002000000 */
[----:B------:R-:W-:Y:S06]  /*3960*/  BRA `(.L_x_3441) ;  /* 0x0000000800c47947 */ /* 0x000fec0003800000 */
.L_x_3439:
        /* <DEDUP_REMOVED lines=20> */
[----:B------:R-:W-:Y:S01]  /*3ab0*/  SEL R72, R68, RZ, P5 ;  /* 0x000000ff44487207 */ /* 0x000fe20002800000 */
[----:B------:R-:W-:Y:S01]  /*3ac0*/  FMUL.FTZ R67, R67, UR16 ;  /* 0x0000001043437c20 */ /* 0x000fe20008410000 */
        /* <DEDUP_REMOVED lines=14> */
.L_x_3442:
        /* <DEDUP_REMOVED lines=15> */
[----:B------:R-:W-:Y:S01]  /*3ca0*/  FMUL.FTZ R83, R83, UR28 ;  /* 0x0000001c53537c20 */ /* 0x000fe20008410000 */
[----:B------:R-:W-:Y:S01]  /*3cb0*/  LOP3.LUT P6, RZ, R9, 0xff00, RZ, 0xc0, !PT ;  /* 0x0000ff0009ff7812 */ /* 0x000fe200078cc0ff */
[----:B------:R-:W-:Y:S01]  /*3cc0*/  FMUL.FTZ R71, R74, UR16 ;  /* 0x000000104a477c20 */ /* 0x000fe20008410000 */
        /* <DEDUP_REMOVED lines=15> */
.L_x_3438:
        /* <DEDUP_REMOVED lines=31> */
.L_x_3444:
[--C-:B01----:R-:W-:Y:S01]  /*3fb0*/  FFMA.FTZ R72, R98, UR9, R83.reuse ;  /* 0x0000000962487c23 */ /* 0x103fe20008010053 */
[--C-:B------:R-:W-:Y:S01]  /*3fc0*/  FFMA.FTZ R73, R13, UR9, R83.reuse ;  /* 0x000000090d497c23 */ /* 0x100fe20008010053 */
[----:B------:R-:W-:Y:S02]  /*3fd0*/  ISETP.GE.U32.AND P6, PT, R9, 0x1000000, PT ;  /* 0x010000000900780c */ /* 0x000fe40003fc6070 */
[----:B------:R-:W-:Y:S01]  /*3fe0*/  FADD.FTZ R74, R95, -R72 ;  /* 0x800000485f4a7221 */ /* 0x000fe20000010000 */
[--C-:B------:R-:W-:Y:S01]  /*3ff0*/  FFMA.FTZ R72, R12, UR9, R83.reuse ;  /* 0x000000090c487c23 */ /* 0x100fe20008010053 */
[----:B------:R-:W-:Y:S01]  /*4000*/  FFMA.FTZ R83, R15, UR9, R83 ;  /* 0x000000090f537c23 */ /* 0x000fe20008010053 */
[----:B------:R-:W-:Y:S01]  /*4010*/  FADD.FTZ R73, R80, -R73 ;  /* 0x8000004950497221 */ /* 0x000fe20000010000 */
[----:B------:R-:W-:Y:S01]  /*4020*/  FFMA.FTZ R74, R74, UR16, R63 ;  /* 0x000000104a4a7c23 */ /* 0x000fe2000801003f */
[----:B------:R-:W-:Y:S01]  /*4030*/  FADD.FTZ R72, R81, -R72 ;  /* 0x8000004851487221 */ /* 0x000fe20000010000 */
[----:B------:R-:W-:Y:S01]  /*4040*/  FADD.FTZ R83, R82, -R83 ;  /* 0x8000005352537221 */ /* 0x000fe20000010000 */
[----:B------:R-:W-:Y:S01]  /*4050*/  FFMA.FTZ R73, R73, UR16, R60 ;  /* 0x0000001049497c23 */ /* 0x000fe2000801003c */
[----:B------:R-:W-:Y:S01]  /*4060*/  FMUL.FTZ R74, R74, UR28 ;  /* 0x0000001c4a4a7c20 */ /* 0x000fe20008410000 */
[----:B------:R-:W-:Y:S01]  /*4070*/  FFMA.FTZ R72, R72, UR16, R61 ;  /* 0x0000001048487c23 */ /* 0x000fe2000801003d */
[----:B------:R-:W-:Y:S01]  /*4080*/  FFMA.FTZ R83, R83, UR16, R62 ;  /* 0x0000001053537c23 */ /* 0x000fe2000801003e */
[----:B------:R-:W-:Y:S01]  /*4090*/  FMUL.FTZ R73, R73, UR28 ;  /* 0x0000001c49497c20 */ /* 0x000fe20008410000 */
[----:B------:R-:W-:-:S02]  /*40a0*/  LOP3.LUT P4, RZ, R9, 0xff, RZ, 0xc0, !PT ;  /* 0x000000ff09ff7812 */ /* 0x000fc4000788c0ff */
[----:B------:R-:W-:Y:S01]  /*40b0*/  SEL R75, R74, RZ, P6 ;  /* 0x000000ff4a4b7207 */ /* 0x000fe20003000000 */
[----:B------:R-:W-:Y:S01]  /*40c0*/  FMUL.FTZ R74, R72, UR28 ;  /* 0x0000001c484a7c20 */ /* 0x000fe20008410000 */
[----:B------:R-:W-:Y:S01]  /*40d0*/  LOP3.LUT P5, RZ, R9, 0xff00, RZ, 0xc0, !PT ;  /* 0x0000ff0009ff7812 */ /* 0x000fe200078ac0ff */
[----:B------:R-:W-:Y:S01]  /*40e0*/  FMUL.FTZ R83, R83, UR28 ;  /* 0x0000001c53537c20 */ /* 0x000fe20008410000 */
[----:B------:R-:W-:Y:S02]  /*40f0*/  LOP3.LUT P6, RZ, R9, 0xff0000, RZ, 0xc0, !PT ;  /* 0x00ff000009ff7812 */ /* 0x000fe400078cc0ff */
[----:B------:R-:W-:Y:S02]  /*4100*/  SEL R72, R73, RZ, P4 ;  /* 0x000000ff49487207 */ /* 0x000fe40002000000 */
[----:B------:R-:W-:Y:S02]  /*4110*/  SEL R73, R74, RZ, P5 ;  /* 0x000000ff4a497207 */ /* 0x000fe40002800000 */
[----:B------:R-:W-:Y:S01]  /*4120*/  SEL R74, R83, RZ, P6 ;  /* 0x000000ff534a7207 */ /* 0x000fe20003000000 */
[----:B------:R-:W-:Y:S06]  /*4130*/  BRA `(.L_x_3441) ;  /* 0x0000000000d07947 */ /* 0x000fec0003800000 */
.L_x_3443:
        /* <DEDUP_REMOVED lines=28> */
.L_x_3445:
[--C-:B01----:R-:W-:Y:S01]  /*4300*/  FFMA.FTZ R72, R98, UR9, R83.reuse ;  /* 0x0000000962487c23 */ /* 0x103fe20008010053 */
[--C-:B------:R-:W-:Y:S01]  /*4310*/  FFMA.FTZ R73, R13, UR9, R83.reuse ;  /* 0x000000090d497c23 */ /* 0x100fe20008010053 */
[----:B------:R-:W-:Y:S02]  /*4320*/  ISETP.GE.U32.AND P6, PT, R9, 0x1000000, PT ;  /* 0x010000000900780c */ /* 0x000fe40003fc6070 */
[----:B------:R-:W-:Y:S01]  /*4330*/  FADD.FTZ R74, R95, -R72 ;  /* 0x800000485f4a7221 */ /* 0x000fe20000010000 */
[--C-:B------:R-:W-:Y:S01]  /*4340*/  FFMA.FTZ R72, R12, UR9, R83.reuse ;  /* 0x000000090c487c23 */ /* 0x100fe20008010053 */
[----:B------:R-:W-:Y:S01]  /*4350*/  FFMA.FTZ R83, R15, UR9, R83 ;  /* 0x000000090f537c23 */ /* 0x000fe20008010053 */
[----:B------:R-:W-:Y:S01]  /*4360*/  FADD.FTZ R73, R80, -R73 ;  /* 0x8000004950497221 */ /* 0x000fe20000010000 */
[----:B------:R-:W-:Y:S01]  /*4370*/  FMUL.FTZ R74, R74, UR16 ;  /* 0x000000104a4a7c20 */ /* 0x000fe20008410000 */
[----:B------:R-:W-:Y:S01]  /*4380*/  FADD.FTZ R72, R81, -R72 ;  /* 0x8000004851487221 */ /* 0x000fe20000010000 */
[----:B------:R-:W-:Y:S01]  /*4390*/  FADD.FTZ R83, R82, -R83 ;  /* 0x8000005352537221 */ /* 0x000fe20000010000 */
[----:B------:R-:W-:Y:S01]  /*43a0*/  FMUL.FTZ R73, R73, UR16 ;  /* 0x0000001049497c20 */ /* 0x000fe20008410000 */
        /* <DEDUP_REMOVED lines=12> */
[----:B------:R-:W-:-:S07]  /*4470*/  SEL R74, R83, RZ, P6 ;  /* 0x000000ff534a7207 */ /* 0x000fce0003000000 */
.L_x_3441:
        /* <DEDUP_REMOVED lines=12> */
.L_x_3437:
[----:B------:R-:W-:Y:S05]  /*4540*/  BSYNC.RECONVERGENT B0 ;  /* 0x0000000000007941 */ /* 0x000fea0003800200 */
.L_x_3436:
[----:B------:R-:W-:Y:S01]  /*4550*/  UPLOP3.LUT UP1, UPT, UPT, UPT, UP1, 0x40, 0x4 ;  /* 0x000000000004789c */ /* 0x000fe20003f2e810 */
[----:B------:R-:W-:Y:S10]  /*4560*/  BRA.U !UP3, `(.L_x_3446) ;  /* 0xffffffbd0ba47547 */ /* 0x000ff4000b83ffff */
.L_x_3407:
[----:B------:R-:W2:Y:S01]  /*4570*/  LDC.64 R2, c[0x0][0x440] ;  /* 0x00011000ff027b82 */ /* 0x000ea20000000a00 */
        /* <DEDUP_REMOVED lines=24> */
.L_x_3447:
        /* <DEDUP_REMOVED lines=16> */
.L_x_3612:


//--------------------- .text._ZN10layer_norm22ln_bwd_finalize_kernelINS_22Kernel_traits_finalizeILj1536EfffffjLb0ELj1024ELj4ENS_18Kernel_traits_baseILj1536EfffffjLj1024EEEEELb0ELb1EEEvNS_9BwdParamsE --------------------------
	.section	.text._ZN10layer_norm22ln_bwd_finalize_kernelINS_22Kernel_traits_finalizeILj1536EfffffjLb0ELj1024ELj4ENS_18Kernel_traits_baseILj1536EfffffjLj1024EEEEELb0ELb1EEEvNS_9BwdParamsE,"ax",@progbits
	.align	128
        .global         _ZN10layer_norm22ln_bwd_finalize_kernelINS_22Kernel_traits_finalizeILj1536EfffffjLb0ELj1024ELj4ENS_18Kernel_traits_baseILj1536EfffffjLj1024EEEEELb0ELb1EEEvNS_9BwdParamsE
        .type           _ZN10layer_norm22ln_bwd_finalize_kernelINS_22Kernel_traits_finalizeILj1536EfffffjLb0ELj1024ELj4ENS_18Kernel_traits_baseILj1536EfffffjLj1024EEEEELb0ELb1EEEvNS_9BwdParamsE,@function
        .size           _ZN10layer_norm22ln_bwd_finalize_kernelINS_22Kernel_traits_finalizeILj1536EfffffjLb0ELj1024ELj4ENS_18Kernel_traits_baseILj1536EfffffjLj1024EEEEELb0ELb1EEEvNS_9BwdParamsE,(.L_x_3613 - _ZN10layer_norm22ln_bwd_finalize_kernelINS_22Kernel_traits_finalizeILj1536EfffffjLb0ELj1024ELj4ENS_18Kernel_traits_baseILj1536EfffffjLj1024EEEEELb0ELb1EEEvNS_9BwdParamsE)
        .other          _ZN10layer_norm22ln_bwd_finalize_kernelINS_22Kernel_traits_finalizeILj1536EfffffjLb0ELj1024ELj4ENS_18Kernel_traits_baseILj1536EfffffjLj1024EEEEELb0ELb1EEEvNS_9BwdParamsE,@"STO_CUDA_ENTRY STV_DEFAULT"
_ZN10layer_norm22ln_bwd_finalize_kernelINS_22Kernel_traits_finalizeILj1536EfffffjLb0ELj1024ELj4ENS_18Kernel_traits_baseILj1536EfffffjLj1024EEEEELb0ELb1EEEvNS_9BwdParamsE:
.text._ZN10layer_norm22ln_bwd_finalize_kernelINS_22Kernel_traits_finalizeILj1536EfffffjLb0ELj1024ELj4ENS_18Kernel_traits_baseILj1536EfffffjLj1024EEEEELb0ELb1EEEvNS_9BwdParamsE:
        /* <DEDUP_REMOVED lines=81> */
.L_x_3452:
        /* <DEDUP_REMOVED lines=118> */
.L_x_3451:
[----:B------:R-:W-:Y:S05]  /*0c70*/  BSYNC.RECONVERGENT B1 ;  /* 0x0000000000017941 */ /* 0x000fea0003800200 */
.L_x_3450:
        /* <DEDUP_REMOVED lines=77> */
.L_x_3454:
[----:B------:R-:W-:Y:S05]  /*1150*/  BSYNC.RECONVERGENT B1 ;  /* 0x0000000000017941 */ /* 0x000fea0003800200 */
.L_x_3453:
        /* <DEDUP_REMOVED lines=38> */
.L_x_3456:
[----:B------:R-:W-:Y:S05]  /*13c0*/  BSYNC.RECONVERGENT B1 ;  /* 0x0000000000017941 */ /* 0x000fea0003800200 */
.L_x_3455:
        /* <DEDUP_REMOVED lines=8> */
.L_x_3457:
        /* <DEDUP_REMOVED lines=10> */
.L_x_3449:
[----:B------:R-:W-:Y:S05]  /*14f0*/  BSYNC.RECONVERGENT B0 ;  /* 0x0000000000007941 */ /* 0x000fea0003800200 */
.L_x_3448:
        /* <DEDUP_REMOVED lines=55> */
.L_x_3458:
        /* <DEDUP_REMOVED lines=9> */
.L_x_3613:


//--------------------- .text._ZN10layer_norm40ln_parallel_residual_bwd_finalize_kernelINS_22Kernel_traits_finalizeILj1536EfffffjLb0ELj1024ELj4ENS_18Kernel_traits_baseILj1536EfffffjLj1024EEEEELb1EEEvNS_9BwdParamsE --------------------------
	.section	.text._ZN10layer_norm40ln_parallel_residual_bwd_finalize_kernelINS_22Kernel_traits_finalizeILj1536EfffffjLb0ELj1024ELj4ENS_18Kernel_traits_baseILj1536EfffffjLj1024EEEEELb1EEEvNS_9BwdParamsE,"ax",@progbits
	.align	128
        .global         _ZN10layer_norm40ln_parallel_residual_bwd_finalize_kernelINS_22Kernel_traits_finalizeILj1536EfffffjLb0ELj1024ELj4ENS_18Kernel_traits_baseILj1536EfffffjLj1024EEEEELb1EEEvNS_9BwdParamsE
        .type           _ZN10layer_norm40ln_parallel_residual_bwd_finalize_kernelINS_22Kernel_traits_finalizeILj1536EfffffjLb0ELj1024ELj4ENS_18Kernel_traits_baseILj1536EfffffjLj1024EEEEELb1EEEvNS_9BwdParamsE,@function
        .size           _ZN10layer_norm40ln_parallel_residual_bwd_finalize_kernelINS_22Kernel_traits_finalizeILj1536EfffffjLb0ELj1024ELj4ENS_18Kernel_traits_baseILj1536EfffffjLj1024EEEEELb1EEEvNS_9BwdParamsE,(.L_x_3614 - _ZN10layer_norm40ln_parallel_residual_bwd_finalize_kernelINS_22Kernel_traits_finalizeILj1536EfffffjLb0ELj1024ELj4ENS_18Kernel_traits_baseILj1536EfffffjLj1024EEEEELb1EEEvNS_9BwdParamsE)
        .other          _ZN10layer_norm40ln_parallel_residual_bwd_finalize_kernelINS_22Kernel_traits_finalizeILj1536EfffffjLb0ELj1024ELj4ENS_18Kernel_traits_baseILj1536EfffffjLj1024EEEEELb1EEEvNS_9BwdParamsE,@"STO_CUDA_ENTRY STV_DEFAULT"
_ZN10layer_norm40ln_parallel_residual_bwd_finalize_kernelINS_22Kernel_traits_finalizeILj1536EfffffjLb0ELj1024ELj4ENS_18Kernel_traits_baseILj1536EfffffjLj1024EEEEELb1EEEvNS_9BwdParamsE:
.text._ZN10layer_norm40ln_parallel_residual_bwd_finalize_kernelINS_22Kernel_traits_finalizeILj1536EfffffjLb0ELj1024ELj4ENS_18Kernel_traits_baseILj1536EfffffjLj1024EEEEELb1EEEvNS_9BwdParamsE:
        /* <DEDUP_REMOVED lines=60> */
.L_x_3463:
        /* <DEDUP_REMOVED lines=112> */
.L_x_3462:
[----:B------:R-:W-:Y:S05]  /*0ac0*/  BSYNC.RECONVERGENT B1 ;  /* 0x0000000000017941 */ /* 0x000fea0003800200 */
.L_x_3461:
        /* <DEDUP_REMOVED lines=66> */
.L_x_3465:
[----:B------:R-:W-:Y:S05]  /*0ef0*/  BSYNC.RECONVERGENT B1 ;  /* 0x0000000000017941 */ /* 0x000fea0003800200 */
.L_x_3464:
        /* <DEDUP_REMOVED lines=37> */
.L_x_3467:
[----:B------:R-:W-:Y:S05]  /*1150*/  BSYNC.RECONVERGENT B1 ;  /* 0x0000000000017941 */ /* 0x000fea0003800200 */
.L_x_3466:
        /* <DEDUP_REMOVED lines=19> */
.L_x_3460:
[----:B------:R-:W-:Y:S05]  /*1290*/  BSYNC.RECONVERGENT B0 ;  /* 0x0000000000007941 */ /* 0x000fea0003800200 */
.L_x_3459:
        /* <DEDUP_REMOVED lines=88> */
.L_x_3468:
        /* <DEDUP_REMOVED lines=14> */
.L_x_3614:


//--------------------- .text._ZN10layer_norm31ln_parallel_residual_bwd_kernelINS_13Kernel_traitsIfffffjLj1536ELj1ELj1ELj4ELj16ENS_18Kernel_traits_baseILj1536EfffffjLj128EEEEELb1ELb1ELb1EEEvNS_9BwdParamsE --------------------------
	.section	.text._ZN10layer_norm31ln_parallel_residual_bwd_kernelINS_13Kernel_traitsIfffffjLj1536ELj1ELj1ELj4ELj16ENS_18Kernel_traits_baseILj1536EfffffjLj128EEEEELb1ELb1ELb1EEEvNS_9BwdParamsE,"ax",@progbits
	.align	128
        .global         _ZN10layer_norm31ln_parallel_residual_bwd_kernelINS_13Kernel_traitsIfffffjLj1536ELj1ELj1ELj4ELj16ENS_18Kernel_traits_baseILj1536EfffffjLj128EEEEELb1ELb1ELb1EEEvNS_9BwdParamsE
        .type           _ZN10layer_norm31ln_parallel_residual_bwd_kernelINS_13Kernel_traitsIfffffjLj1536ELj1ELj1ELj4ELj16ENS_18Kernel_traits_baseILj1536EfffffjLj128EEEEELb1ELb1ELb1EEEvNS_9BwdParamsE,@function
        .size           _ZN10layer_norm31ln_parallel_residual_bwd_kernelINS_13Kernel_traitsIfffffjLj1536ELj1ELj1ELj4ELj16ENS_18Kernel_traits_baseILj1536EfffffjLj128EEEEELb1ELb1ELb1EEEvNS_9BwdParamsE,(.L_x_3615 - _ZN10layer_norm31ln_parallel_residual_bwd_kernelINS_13Kernel_traitsIfffffjLj1536ELj1ELj1ELj4ELj16ENS_18Kernel_traits_baseILj1536EfffffjLj128EEEEELb1ELb1ELb1EEEvNS_9BwdParamsE)
        .other          _ZN10layer_norm31ln_parallel_residual_bwd_kernelINS_13Kernel_traitsIfffffjLj1536ELj1ELj1ELj4ELj16ENS_18Kernel_traits_baseILj1536EfffffjLj128EEEEELb1ELb1ELb1EEEvNS_9BwdParamsE,@"STO_CUDA_ENTRY STV_DEFAULT"
_ZN10layer_norm31ln_parallel_residual_bwd_kernelINS_13Kernel_traitsIfffffjLj1536ELj1ELj1ELj4ELj16ENS_18Kernel_traits_baseILj1536EfffffjLj128EEEEELb1ELb1ELb1EEEvNS_9BwdParamsE:
.text._ZN10layer_norm31ln_parallel_residual_bwd_kernelINS_13Kernel_traitsIfffffjLj1536ELj1ELj1ELj4ELj16ENS_18Kernel_traits_baseILj1536EfffffjLj128EEEEELb1ELb1ELb1EEEvNS_9BwdParamsE:
        /* <DEDUP_REMOVED lines=23> */
[----:B------:R-:W-:Y:S02]  /*0170*/  PLOP3.LUT P3, PT, PT, PT, PT, 0x8, 0x80 ;  /* 0x000000000080781c */ /* 0x000fe40003f6e170 */
[----:B------:R-:W-:Y:S02]  /*0180*/  CS2R R12, SRZ ;  /* 0x00000000000c7805 */ /* 0x000fe4000001ff00 */
[----:B------:R-:W-:Y:S02]  /*0190*/  SHF.R.U32.HI R3, RZ, 0x5, R2 ;  /* 0x00000005ff037819 */ /* 0x000fe40000011602 */
[----:B------:R-:W-:-:S02]  /*01a0*/  CS2R R18, SRZ ;  /* 0x0000000000127805 */ /* 0x000fc4000001ff00 */
[----:B------:R-:W-:Y:S02]  /*01b0*/  CS2R R14, SRZ ;  /* 0x00000000000e7805 */ /* 0x000fe4000001ff00 */
[----:B------:R-:W-:Y:S02]  /*01c0*/  CS2R R16, SRZ ;  /* 0x0000000000107805 */ /* 0x000fe4000001ff00 */
[----:B------:R-:W-:Y:S02]  /*01d0*/  CS2R R76, SRZ ;  /* 0x00000000004c7805 */ /* 0x000fe4000001ff00 */
[----:B------:R-:W-:Y:S02]  /*01e0*/  CS2R R78, SRZ ;  /* 0x00000000004e7805 */ /* 0x000fe4000001ff00 */
[----:B------:R-:W-:Y:S02]  /*01f0*/  CS2R R80, SRZ ;  /* 0x0000000000507805 */ /* 0x000fe4000001ff00 */
[----:B------:R-:W-:-:S02]  /*0200*/  CS2R R6, SRZ ;  /* 0x0000000000067805 */ /* 0x000fc4000001ff00 */
[----:B------:R-:W-:Y:S01]  /*0210*/  MOV R104, RZ ;  /* 0x000000ff00687202 */ /* 0x000fe20000000f00 */
[----:B------:R-:W4:Y:S01]  /*0220*/  LDCU UR8, c[0x0][0x408] ;  /* 0x00008100ff0877ac */ /* 0x000f220008000800 */
[----:B-1----:R-:W-:Y:S01]  /*0230*/  UISETP.NE.U32.AND UP0, UPT, UR4, URZ, UPT ;  /* 0x000000ff0400728c */ /* 0x002fe2000bf05070 */
[----:B0-----:R-:W-:Y:S01]  /*0240*/  IMAD.WIDE.U32 R4, R2, 0x10, R4 ;  /* 0x0000001002047825 */ /* 0x001fe200078e0004 */
[----:B---3--:R-:W-:Y:S02]  /*0250*/  UISETP.NE.AND UP1, UPT, UR24, URZ, UPT ;  /* 0x000000ff1800728c */ /* 0x008fe4000bf25270 */
[----:B------:R-:W-:Y:S01]  /*0260*/  UISETP.NE.AND.EX UP0, UPT, UR5, URZ, UPT, UP0 ;  /* 0x000000ff0500728c */ /* 0x000fe2000bf05300 */
[----:B------:R-:W-:Y:S01]  /*0270*/  CS2R R8, SRZ ;  /* 0x0000000000087805 */ /* 0x000fe2000001ff00 */
[----:B--2---:R-:W5:Y:S01]  /*0280*/  LDG.E.128 R28, desc[UR22][R4.64] ;  /* 0x00000016041c7981 */ /* 0x004f62000c1e1d00 */
[----:B------:R-:W-:Y:S02]  /*0290*/  CS2R R10, SRZ ;  /* 0x00000000000a7805 */ /* 0x000fe4000001ff00 */
[----:B------:R-:W-:Y:S01]  /*02a0*/  PLOP3.LUT P4, PT, PT, PT, UP1, 0x80, 0x8 ;  /* 0x000000000008781c */ /* 0x000fe20003f8f018 */
[----:B------:R-:W0:Y:S01]  /*02b0*/  LDCU UR25, c[0x0][0x388] ;  /* 0x00007100ff1977ac */ /* 0x000e220008000800 */
[----:B------:R-:W5:Y:S01]  /*02c0*/  LDG.E.128 R24, desc[UR22][R4.64+0x800] ;  /* 0x0008001604187981 */ /* 0x000f62000c1e1d00 */
[----:B------:R-:W-:Y:S01]  /*02d0*/  PLOP3.LUT P2, PT, PT, PT, UP0, 0x80, 0x8 ;  /* 0x000000000008781c */ /* 0x000fe20003f4f008 */
[----:B------:R-:W1:Y:S02]  /*02e0*/  LDCU UR30, c[0x0][0x400] ;  /* 0x00008000ff1e77ac */ /* 0x000e640008000800 */
[----:B------:R2:W5:Y:S01]  /*02f0*/  LDG.E.128 R20, desc[UR22][R4.64+0x1000] ;  /* 0x0010001604147981 */ /* 0x000562000c1e1d00 */
[----:B------:R-:W3:Y:S01]  /*0300*/  LDCU.64 UR14, c[0x0][0x478] ;  /* 0x00008f00ff0e77ac */ /* 0x000ee20008000a00 */
[----:B------:R-:W0:Y:S01]  /*0310*/  LDCU.64 UR12, c[0x0][0x438] ;  /* 0x00008700ff0c77ac */ /* 0x000e220008000a00 */
[----:B--2---:R-:W-:Y:S01]  /*0320*/  CS2R R4, SRZ ;  /* 0x0000000000047805 */ /* 0x004fe2000001ff00 */
[----:B------:R-:W2:Y:S01]  /*0330*/  LDCU.128 UR16, c[0x0][0x3c0] ;  /* 0x00007800ff1077ac */ /* 0x000ea20008000c00 */
[----:B------:R-:W0:Y:S01]  /*0340*/  LDCU.64 UR26, c[0x0][0x380] ;  /* 0x00007000ff1a77ac */ /* 0x000e220008000a00 */
[----:B------:R-:W0:Y:S01]  /*0350*/  LDCU.64 UR28, c[0x0][0x470] ;  /* 0x00008e00ff1c77ac */ /* 0x000e220008000a00 */
[----:B----4-:R-:W-:-:S05]  /*0360*/  UMOV UR4, UR7 ;  /* 0x0000000700047c82 */ /* 0x010fca0008000000 */
.L_x_3494:
[----:B0-----:R-:W-:Y:S01]  /*0370*/  UIMAD UR5, UR4, UR25, URZ ;  /* 0x00000019040572a4 */ /* 0x001fe2000f8e02ff */
[----:B----4-:R-:W0:Y:S01]  /*0380*/  LDC.64 R60, c[0x0][0x3a8] ;  /* 0x0000ea00ff3c7b82 */ /* 0x010e220000000a00 */
[----:B--2---:R-:W-:Y:S02]  /*0390*/  UIMAD.WIDE UR20, UR4, 0x4, UR18 ;  /* 0x00000004041478a5 */ /* 0x004fe4000f8e0212 */
        /* <DEDUP_REMOVED lines=8> */
[----:B------:R-:W4:Y:S01]  /*0420*/  LDG.E R108, desc[UR22][R108.64] ;  /* 0x000000166c6c7981 */ /* 0x000f22000c1e1900 */
[----:B------:R-:W-:Y:S01]  /*0430*/  LEA.HI.SX32 R107, R107, R2, 0x1e ;  /* 0x000000026b6b7211 */ /* 0x000fe200078ff2ff */
[----:B------:R-:W1:Y:S01]  /*0440*/  LDC.64 R82, c[0x0][0x3b0] ;  /* 0x0000ec00ff527b82 */ /* 0x000e620000000a00 */
[----:B------:R-:W-:Y:S02]  /*0450*/  MOV R67, UR11 ;  /* 0x0000000b00437c02 */ /* 0x000fe40008000f00 */
[----:B------:R-:W-:-:S02]  /*0460*/  IADD3 R105, PT, PT, R107, 0x80, RZ ;  /* 0x000000806b697810 */ /* 0x000fc40007ffe0ff */
[C---:B------:R-:W-:Y:S01]  /*0470*/  IADD3 R101, PT, PT, R107.reuse, 0x100, RZ ;  /* 0x000001006b657810 */ /* 0x040fe20007ffe0ff */
[--C-:B0-----:R-:W-:Y:S01]  /*0480*/  IMAD.WIDE.U32 R52, R107, 0x10, R60.reuse ;  /* 0x000000106b347825 */ /* 0x101fe200078e003c */
[----:B------:R-:W3:Y:S01]  /*0490*/  LDG.E R106, desc[UR22][R66.64] ;  /* 0x00000016426a7981 */ /* 0x000ee2000c1e1900 */
[----:B------:R-:W-:Y:S01]  /*04a0*/  ISETP.NE.U32.AND P1, PT, RZ, UR28, PT ;  /* 0x0000001cff007c0c */ /* 0x000fe2000bf25070 */
[----:B------:R-:W0:Y:S01]  /*04b0*/  @P2 LDC.64 R90, c[0x0][0x438] ;  /* 0x00010e00ff5a2b82 */ /* 0x000e220000000a00 */
[--C-:B------:R-:W-:Y:S02]  /*04c0*/  IMAD.WIDE.U32 R56, R105, 0x10, R60.reuse ;  /* 0x0000001069387825 */ /* 0x100fe400078e003c */
[----:B------:R-:W3:Y:S02]  /*04d0*/  LDG.E.128 R52, desc[UR22][R52.64] ;  /* 0x0000001634347981 */ /* 0x000ee4000c1e1d00 */
[----:B------:R-:W-:Y:S02]  /*04e0*/  IMAD.WIDE.U32 R60, R101, 0x10, R60 ;  /* 0x00000010653c7825 */ /* 0x000fe400078e003c */
[----:B------:R-:W3:Y:S01]  /*04f0*/  LDG.E.128 R56, desc[UR22][R56.64] ;  /* 0x0000001638387981 */ /* 0x000ee2000c1e1d00 */
[----:B------:R-:W0:Y:S01]  /*0500*/  @P2 LDC.64 R92, c[0x0][0x438] ;  /* 0x00010e00ff5c2b82 */ /* 0x000e220000000a00 */
[----:B--2---:R-:W-:-:S02]  /*0510*/  IMAD.WIDE.U32 R64, R107, 0x10, R72 ;  /* 0x000000106b407825 */ /* 0x004fc400078e0048 */
[----:B------:R-:W2:Y:S04]  /*0520*/  LDG.E.128 R60, desc[UR22][R60.64] ;  /* 0x000000163c3c7981 */ /* 0x000ea8000c1e1d00 */
[----:B------:R-:W2:Y:S01]  /*0530*/  LDG.E.128 R64, desc[UR22][R64.64] ;  /* 0x0000001640407981 */ /* 0x000ea2000c1e1d00 */
[--C-:B------:R-:W-:Y:S01]  /*0540*/  IMAD.WIDE.U32 R68, R105, 0x10, R72.reuse ;  /* 0x0000001069447825 */ /* 0x100fe200078e0048 */
[----:B------:R-:W0:Y:S05]  /*0550*/  @P2 LDC.64 R88, c[0x0][0x438] ;  /* 0x00010e00ff582b82 */ /* 0x000e2a0000000a00 */
[----:B------:R-:W2:Y:S01]  /*0560*/  LDG.E.128 R68, desc[UR22][R68.64] ;  /* 0x0000001644447981 */ /* 0x000ea2000c1e1d00 */
[----:B------:R-:W-:-:S06]  /*0570*/  IMAD.WIDE.U32 R72, R101, 0x10, R72 ;  /* 0x0000001065487825 */ /* 0x000fcc00078e0048 */
[----:B------:R-:W2:Y:S01]  /*0580*/  LDG.E.128 R72, desc[UR22][R72.64] ;  /* 0x0000001648487981 */ /* 0x000ea2000c1e1d00 */
[----:B------:R-:W-:-:S13]  /*0590*/  ISETP.NE.AND.EX P1, PT, RZ, UR29, PT, P1 ;  /* 0x0000001dff007c0c */ /* 0x000fda000bf25310 */
[----:B------:R-:W0:Y:S08]  /*05a0*/  @P1 LDC.64 R84, c[0x0][0x3b8] ;  /* 0x0000ee00ff541b82 */ /* 0x000e300000000a00 */
[----:B------:R-:W0:Y:S01]  /*05b0*/  @P1 LDC.64 R86, c[0x0][0x3b8] ;  /* 0x0000ee00ff561b82 */ /* 0x000e220000000a00 */
[----:B-1----:R-:W-:-:S06]  /*05c0*/  IMAD.WIDE.U32 R98, R105, 0x4, R82 ;  /* 0x0000000469627825 */ /* 0x002fcc00078e0052 */
[----:B-----5:R-:W5:Y:S01]  /*05d0*/  LDG.E R98, desc[UR22][R98.64] ;  /* 0x0000001662627981 */ /* 0x020f62000c1e1900 */
[----:B------:R-:W1:Y:S01]  /*05e0*/  @P1 LDC.64 R94, c[0x0][0x3b8] ;  /* 0x0000ee00ff5e1b82 */ /* 0x000e620000000a00 */
[----:B0-----:R-:W-:-:S05]  /*05f0*/  @P1 IMAD.WIDE.U32 R84, R105, 0x4, R84 ;  /* 0x0000000469541825 */ /* 0x001fca00078e0054 */
[----:B------:R2:W5:Y:S01]  /*0600*/  @P1 LDG.E R100, desc[UR22][R84.64] ;  /* 0x0000001654641981 */ /* 0x000562000c1e1900 */
[----:B------:R-:W-:-:S05]  /*0610*/  @P1 IMAD.WIDE.U32 R86, R101, 0x4, R86 ;  /* 0x0000000465561825 */ /* 0x000fca00078e0056 */
[----:B------:R0:W5:Y:S01]  /*0620*/  @P1 LDG.E R102, desc[UR22][R86.64] ;  /* 0x0000001656661981 */ /* 0x000162000c1e1900 */
[----:B------:R-:W-:-:S04]  /*0630*/  @P2 IMAD.WIDE.U32 R90, R105, 0x10, R90 ;  /* 0x00000010695a2825 */ /* 0x000fc800078e005a */
[----:B------:R-:W-:Y:S01]  /*0640*/  @P2 IMAD.WIDE.U32 R92, R101, 0x10, R92 ;  /* 0x00000010655c2825 */ /* 0x000fe200078e005c */
[----:B------:R0:W5:Y:S03]  /*0650*/  @P2 LDG.E.128 R36, desc[UR22][R90.64] ;  /* 0x000000165a242981 */ /* 0x000166000c1e1d00 */
[C---:B-1----:R-:W-:Y:S01]  /*0660*/  @P1 IMAD.WIDE.U32 R94, R107.reuse, 0x4, R94 ;  /* 0x000000046b5e1825 */ /* 0x042fe200078e005e */
[----:B------:R1:W5:Y:S04]  /*0670*/  @P2 LDG.E.128 R40, desc[UR22][R92.64] ;  /* 0x000000165c282981 */ /* 0x000368000c1e1d00 */
[----:B------:R1:W5:Y:S01]  /*0680*/  @P1 LDG.E R0, desc[UR22][R94.64] ;  /* 0x000000165e001981 */ /* 0x000362000c1e1900 */
[----:B------:R-:W-:-:S04]  /*0690*/  IMAD.WIDE.U32 R96, R107, 0x4, R82 ;  /* 0x000000046b607825 */ /* 0x000fc800078e0052 */
[----:B------:R-:W-:Y:S02]  /*06a0*/  IMAD.WIDE.U32 R82, R101, 0x4, R82 ;  /* 0x0000000465527825 */ /* 0x000fe400078e0052 */
[----:B------:R1:W5:Y:S04]  /*06b0*/  LDG.E R96, desc[UR22][R96.64] ;  /* 0x0000001660607981 */ /* 0x000368000c1e1900 */
[----:B------:R1:W5:Y:S01]  /*06c0*/  LDG.E R82, desc[UR22][R82.64] ;  /* 0x0000001652527981 */ /* 0x000362000c1e1900 */
[----:B------:R-:W-:-:S05]  /*06d0*/  @P2 IMAD.WIDE.U32 R88, R107, 0x10, R88 ;  /* 0x000000106b582825 */ /* 0x000fca00078e0058 */
[----:B------:R1:W5:Y:S01]  /*06e0*/  @P2 LDG.E.128 R32, desc[UR22][R88.64] ;  /* 0x0000001658202981 */ /* 0x000362000c1e1d00 */
[----:B------:R-:W-:Y:S02]  /*06f0*/  LOP3.LUT P2, RZ, R2, 0x1f, RZ, 0xc0, !PT ;  /* 0x0000001f02ff7812 */ /* 0x000fe4000784c0ff */
[----:B----4-:R-:W-:Y:S02]  /*0700*/  R2UR UR11, R108 ;  /* 0x000000006c0b72ca */ /* 0x010fe400000e0000 */
[----:B---3--:R-:W-:-:S05]  /*0710*/  FSEL R106, R106, RZ, !P4 ;  /* 0x000000ff6a6a7208 */ /* 0x008fca0006000000 */
[C---:B------:R-:W-:Y:S01]  /*0720*/  FADD.FTZ R52, -R106.reuse, R52 ;  /* 0x000000346a347221 */ /* 0x040fe20000010100 */
[C---:B------:R-:W-:Y:S01]  /*0730*/  FADD.FTZ R53, -R106.reuse, R53 ;  /* 0x000000356a357221 */ /* 0x040fe20000010100 */
[C---:B------:R-:W-:Y:S01]  /*0740*/  FADD.FTZ R54, -R106.reuse, R54 ;  /* 0x000000366a367221 */ /* 0x040fe20000010100 */
[C---:B--2---:R-:W-:Y:S01]  /*0750*/  FADD.FTZ R84, -R106.reuse, R60 ;  /* 0x0000003c6a547221 */ /* 0x044fe20000010100 */
[----:B0-----:R-:W-:Y:S02]  /*0760*/  FADD.FTZ R86, -R106, R61 ;  /* 0x0000003d6a567221 */ /* 0x001fe40000010100 */
        /* <DEDUP_REMOVED lines=18> */
[----:B-1----:R-:W-:Y:S01]  /*0890*/  FMUL.FTZ R92, R56, UR11 ;  /* 0x0000000b385c7c20 */ /* 0x002fe20008410000 */
[----:B------:R-:W-:Y:S01]  /*08a0*/  FADD.FTZ R52, R52, R111 ;  /* 0x0000006f34347221 */ /* 0x000fe20000010000 */
[----:B------:R-:W-:Y:S01]  /*08b0*/  FFMA.FTZ R53, R114, R111, R53 ;  /* 0x0000006f72357223 */ /* 0x000fe20000010035 */
[----:B------:R-:W-:Y:S01]  /*08c0*/  FADD.FTZ R58, -R106, R58 ;  /* 0x0000003a6a3a7221 */ /* 0x000fe20000010100 */
[----:B------:R-:W-:Y:S01]  /*08d0*/  FMUL.FTZ R93, R25, R69 ;  /* 0x00000045195d7220 */ /* 0x000fe20000410000 */
[----:B------:R-:W-:Y:S01]  /*08e0*/  FMUL.FTZ R94, R57, UR11 ;  /* 0x0000000b395e7c20 */ /* 0x000fe20008410000 */
        /* <DEDUP_REMOVED lines=144> */
.L_x_3472:
        /* <DEDUP_REMOVED lines=25> */
.L_x_3471:
        /* <DEDUP_REMOVED lines=30> */
.L_x_3474:
        /* <DEDUP_REMOVED lines=25> */
.L_x_3470:
        /* <DEDUP_REMOVED lines=43> */
.L_x_3476:
        /* <DEDUP_REMOVED lines=33> */
.L_x_3475:
        /* <DEDUP_REMOVED lines=38> */
.L_x_3477:
        /* <DEDUP_REMOVED lines=32> */
.L_x_3473:
        /* <DEDUP_REMOVED lines=49> */
.L_x_3480:
        /* <DEDUP_REMOVED lines=33> */
.L_x_3479:
        /* <DEDUP_REMOVED lines=34> */
.L_x_3482:
        /* <DEDUP_REMOVED lines=33> */
.L_x_3478:
        /* <DEDUP_REMOVED lines=29> */
.L_x_3484:
        /* <DEDUP_REMOVED lines=25> */
.L_x_3483:
        /* <DEDUP_REMOVED lines=26> */
.L_x_3485:
        /* <DEDUP_REMOVED lines=24> */
.L_x_3481:
        /* <DEDUP_REMOVED lines=44> */
.L_x_3488:
        /* <DEDUP_REMOVED lines=33> */
.L_x_3487:
        /* <DEDUP_REMOVED lines=34> */
.L_x_3490:
        /* <DEDUP_REMOVED lines=33> */
.L_x_3486:
        /* <DEDUP_REMOVED lines=27> */
.L_x_3492:
        /* <DEDUP_REMOVED lines=25> */
.L_x_3491:
        /* <DEDUP_REMOVED lines=26> */
.L_x_3493:
        /* <DEDUP_REMOVED lines=24> */
.L_x_3489:
        /* <DEDUP_REMOVED lines=34> */
.L_x_3469:
        /* <DEDUP_REMOVED lines=14> */
.L_x_3495:
        /* <DEDUP_REMOVED lines=12> */
.L_x_3615:


//--------------------- .nv.shared._ZN10layer_norm31ln_parallel_residual_bwd_kernelINS_13Kernel_traitsI13__nv_bfloat16S2_S2_S2_fjLj1536ELj1ELj1ELj4ELj8ENS_18Kernel_traits_baseILj1536ES2_S2_S2_S2_fjLj128EEEEELb0ELb0ELb0EEEvNS_9BwdParamsE --------------------------
	.section	.nv.shared._ZN10layer_norm31ln_parallel_residual_bwd_kernelINS_13Kernel_traitsI13__nv_bfloat16S2_S2_S2_fjLj1536ELj1ELj1ELj4ELj8ENS_18Kernel_traits_baseILj1536ES2_S2_S2_S2_fjLj128EEEEELb0ELb0ELb0EEEvNS_9BwdParamsE,"aw",@nobits
	.sectionflags	@""
	.align	16
	.zero		1024


//--------------------- .nv.shared.reserved.0     --------------------------
	.section	.nv.shared.reserved.0,"aw",@nobits
	.weak		__nv_reservedSMEM_offset_0_alias
	.size		__nv_reservedSMEM_offset_0_alias, 0, 64
	.other		__nv_reservedSMEM_offset_0_alias,@"STO_CUDA_RESERVED_SHARED STV_DEFAULT"
__nv_reservedSMEM_offset_0_alias:
	.zero		0
	.zero		64


//--------------------- .nv.shared._ZN10layer_norm31ln_parallel_residual_bwd_kernelINS_13Kernel_traitsI13__nv_bfloat16S2_S2_S2_fjLj1536ELj1ELj1ELj4ELj8ENS_18Kernel_traits_baseILj1536ES2_S2_S2_S2_fjLj128EEEEELb0ELb0ELb1EEEvNS_9BwdParamsE --------------------------
	.section	.nv.shared._ZN10layer_norm31ln_parallel_residual_bwd_kernelINS_13Kernel_traitsI13__nv_bfloat16S2_S2_S2_fjLj1536ELj1ELj1ELj4ELj8ENS_18Kernel_traits_baseILj1536ES2_S2_S2_S2_fjLj128EEEEELb0ELb0ELb1EEEvNS_9BwdParamsE,"aw",@nobits
	.sectionflags	@""
	.align	16
	.zero		1024


//--------------------- .nv.shared._ZN10layer_norm31ln_parallel_residual_bwd_kernelINS_13Kernel_traitsI13__nv_bfloat16S2_S2_S2_fjLj1536ELj1ELj1ELj4ELj8ENS_18Kernel_traits_baseILj1536ES2_S2_S2_S2_fjLj128EEEEELb0ELb1ELb0EEEvNS_9BwdParamsE --------------------------
	.section	.nv.shared._ZN10layer_norm31ln_parallel_residual_bwd_kernelINS_13Kernel_traitsI13__nv_bfloat16S2_S2_S2_fjLj1536ELj1ELj1ELj4ELj8ENS_18Kernel_traits_baseILj1536ES2_S2_S2_S2_fjLj128EEEEELb0ELb1ELb0EEEvNS_9BwdParamsE,"aw",@nobits
	.sectionflags	@""
	.align	16
	.zero		1024


//--------------------- .nv.shared._ZN10layer_norm31ln_parallel_residual_bwd_kernelINS_13Kernel_traitsI13__nv_bfloat16S2_S2_S2_fjLj1536ELj1ELj1ELj4ELj8ENS_18Kernel_traits_baseILj1536ES2_S2_S2_S2_fjLj128EEEEELb0ELb1ELb1EEEvNS_9BwdParamsE --------------------------
	.section	.nv.shared._ZN10layer_norm31ln_parallel_residual_bwd_kernelINS_13Kernel_traitsI13__nv_bfloat16S2_S2_S2_fjLj1536ELj1ELj1ELj4ELj8ENS_18Kernel_traits_baseILj1536ES2_S2_S2_S2_fjLj128EEEEELb0ELb1ELb1EEEvNS_9BwdParamsE,"aw",@nobits
	.sectionflags	@""
	.align	16
	.zero		1024


//--------------------- .nv.shared._ZN10layer_norm31ln_parallel_residual_bwd_kernelINS_13Kernel_traitsI13__nv_bfloat16S2_S2_S2_fjLj1536ELj1ELj1ELj4ELj8ENS_18Kernel_traits_baseILj1536ES2_S2_S2_S2_fjLj128EEEEELb1ELb0ELb0EEEvNS_9BwdParamsE --------------------------
	.section	.nv.shared._ZN10layer_norm31ln_parallel_residual_bwd_kernelINS_13Kernel_traitsI13__nv_bfloat16S2_S2_S2_fjLj1536ELj1ELj1ELj4ELj8ENS_18Kernel_traits_baseILj1536ES2_S2_S2_S2_fjLj128EEEEELb1ELb0ELb0EEEvNS_9BwdParamsE,"aw",@nobits
	.sectionflags	@""
	.align	16
	.zero		1024


//--------------------- .nv.shared._ZN10layer_norm31ln_parallel_residual_bwd_kernelINS_13Kernel_traitsI13__nv_bfloat16S2_S2_S2_fjLj1536ELj1ELj1ELj4ELj8ENS_18Kernel_traits_baseILj1536ES2_S2_S2_S2_fjLj128EEEEELb1ELb0ELb1EEEvNS_9BwdParamsE --------------------------
	.section	.nv.shared._ZN10layer_norm31ln_parallel_residual_bwd_kernelINS_13Kernel_traitsI13__nv_bfloat16S2_S2_S2_fjLj1536ELj1ELj1ELj4ELj8ENS_18Kernel_traits_baseILj1536ES2_S2_S2_S2_fjLj128EEEEELb1ELb0ELb1EEEvNS_9BwdParamsE,"aw",@nobits
	.sectionflags	@""
	.align	16
	.zero		1024


//--------------------- .nv.shared._ZN10layer_norm22ln_bwd_finalize_kernelINS_22Kernel_traits_finalizeILj1536E13__nv_bfloat16S2_S2_S2_fjLb0ELj1024ELj4ENS_18Kernel_traits_baseILj1536ES2_S2_S2_S2_fjLj1024EEEEELb0ELb0EEEvNS_9BwdParamsE --------------------------
	.section	.nv.shared._ZN10layer_norm22ln_bwd_finalize_kernelINS_22Kernel_traits_finalizeILj1536E13__nv_bfloat16S2_S2_S2_fjLb0ELj1024ELj4ENS_18Kernel_traits_baseILj1536ES2_S2_S2_S2_fjLj1024EEEEELb0ELb0EEEvNS_9BwdParamsE,"aw",@nobits
	.sectionflags	@""
	.align	16
.nv.shared._ZN10layer_norm22ln_bwd_finalize_kernelINS_22Kernel_traits_finalizeILj1536E13__nv_bfloat16S2_S2_S2_fjLb0ELj1024ELj4ENS_18Kernel_traits_baseILj1536ES2_S2_S2_S2_fjLj1024EEEEELb0ELb0EEEvNS_9BwdParamsE:
	.zero		9472


//--------------------- .nv.shared._ZN10layer_norm40ln_parallel_residual_bwd_finalize_kernelINS_22Kernel_traits_finalizeILj1536E13__nv_bfloat16S2_S2_S2_fjLb0ELj1024ELj4ENS_18Kernel_traits_baseILj1536ES2_S2_S2_S2_fjLj1024EEEEELb0EEEvNS_9BwdParamsE --------------------------
	.section	.nv.shared._ZN10layer_norm40ln_parallel_residual_bwd_finalize_kernelINS_22Kernel_traits_finalizeILj1536E13__nv_bfloat16S2_S2_S2_fjLb0ELj1024ELj4ENS_18Kernel_traits_baseILj1536ES2_S2_S2_S2_fjLj1024EEEEELb0EEEvNS_9BwdParamsE,"aw",@nobits
	.sectionflags	@""
	.align	16
.nv.shared._ZN10layer_norm40ln_parallel_residual_bwd_finalize_kernelINS_22Kernel_traits_finalizeILj1536E13__nv_bfloat16S2_S2_S2_fjLb0ELj1024ELj4ENS_18Kernel_traits_baseILj1536ES2_S2_S2_S2_fjLj1024EEEEELb0EEEvNS_9BwdParamsE:
	.zero		17920


//--------------------- .nv.shared._ZN10layer_norm31ln_parallel_residual_bwd_kernelINS_13Kernel_traitsI13__nv_bfloat16S2_S2_S2_fjLj1536ELj1ELj1ELj4ELj8ENS_18Kernel_traits_baseILj1536ES2_S2_S2_S2_fjLj128EEEEELb1ELb1ELb0EEEvNS_9BwdParamsE --------------------------
	.section	.nv.shared._ZN10layer_norm31ln_parallel_residual_bwd_kernelINS_13Kernel_traitsI13__nv_bfloat16S2_S2_S2_fjLj1536ELj1ELj1ELj4ELj8ENS_18Kernel_traits_baseILj1536ES2_S2_S2_S2_fjLj128EEEEELb1ELb1ELb0EEEvNS_9BwdParamsE,"aw",@nobits
	.sectionflags	@""
	.align	16
	.zero		1024


//--------------------- .nv.shared._ZN10layer_norm22ln_bwd_finalize_kernelINS_22Kernel_traits_finalizeILj1536E13__nv_bfloat16S2_S2_S2_fjLb0ELj1024ELj4ENS_18Kernel_traits_baseILj1536ES2_S2_S2_S2_fjLj1024EEEEELb0ELb1EEEvNS_9BwdParamsE --------------------------
	.section	.nv.shared._ZN10layer_norm22ln_bwd_finalize_kernelINS_22Kernel_traits_finalizeILj1536E13__nv_bfloat16S2_S2_S2_fjLb0ELj1024ELj4ENS_18Kernel_traits_baseILj1536ES2_S2_S2_S2_fjLj1024EEEEELb0ELb1EEEvNS_9BwdParamsE,"aw",@nobits
	.sectionflags	@""
	.align	16
.nv.shared._ZN10layer_norm22ln_bwd_finalize_kernelINS_22Kernel_traits_finalizeILj1536E13__nv_bfloat16S2_S2_S2_fjLb0ELj1024ELj4ENS_18Kernel_traits_baseILj1536ES2_S2_S2_S2_fjLj1024EEEEELb0ELb1EEEvNS_9BwdParamsE:
	.zero		9472


//--------------------- .nv.shared._ZN10layer_norm40ln_parallel_residual_bwd_finalize_kernelINS_22Kernel_traits_finalizeILj1536E13__nv_bfloat16S2_S2_S2_fjLb0ELj1024ELj4ENS_18Kernel_traits_baseILj1536ES2_S2_S2_S2_fjLj1024EEEEELb1EEEvNS_9BwdParamsE --------------------------
	.section	.nv.shared._ZN10layer_norm40ln_parallel_residual_bwd_finalize_kernelINS_22Kernel_traits_finalizeILj1536E13__nv_bfloat16S2_S2_S2_fjLb0ELj1024ELj4ENS_18Kernel_traits_baseILj1536ES2_S2_S2_S2_fjLj1024EEEEELb1EEEvNS_9BwdParamsE,"aw",@nobits
	.sectionflags	@""
	.align	16
.nv.shared._ZN10layer_norm40ln_parallel_residual_bwd_finalize_kernelINS_22Kernel_traits_finalizeILj1536E13__nv_bfloat16S2_S2_S2_fjLb0ELj1024ELj4ENS_18Kernel_traits_baseILj1536ES2_S2_S2_S2_fjLj1024EEEEELb1EEEvNS_9BwdParamsE:
	.zero		17920


//--------------------- .nv.shared._ZN10layer_norm31ln_parallel_residual_bwd_kernelINS_13Kernel_traitsI13__nv_bfloat16S2_S2_S2_fjLj1536ELj1ELj1ELj4ELj8ENS_18Kernel_traits_baseILj1536ES2_S2_S2_S2_fjLj128EEEEELb1ELb1ELb1EEEvNS_9BwdParamsE --------------------------
	.section	.nv.shared._ZN10layer_norm31ln_parallel_residual_bwd_kernelINS_13Kernel_traitsI13__nv_bfloat16S2_S2_S2_fjLj1536ELj1ELj1ELj4ELj8ENS_18Kernel_traits_baseILj1536ES2_S2_S2_S2_fjLj128EEEEELb1ELb1ELb1EEEvNS_9BwdParamsE,"aw",@nobits
	.sectionflags	@""
	.align	16
	.zero		1024


//--------------------- .nv.shared._ZN10layer_norm31ln_parallel_residual_bwd_kernelINS_13Kernel_traitsI6__halfS2_S2_S2_fjLj1536ELj1ELj1ELj4ELj8ENS_18Kernel_traits_baseILj1536ES2_S2_S2_S2_fjLj128EEEEELb0ELb0ELb0EEEvNS_9BwdParamsE --------------------------
	.section	.nv.shared._ZN10layer_norm31ln_parallel_residual_bwd_kernelINS_13Kernel_traitsI6__halfS2_S2_S2_fjLj1536ELj1ELj1ELj4ELj8ENS_18Kernel_traits_baseILj1536ES2_S2_S2_S2_fjLj128EEEEELb0ELb0ELb0EEEvNS_9BwdParamsE,"aw",@nobits
	.sectionflags	@""
	.align	16
	.zero		1024


//--------------------- .nv.shared._ZN10layer_norm31ln_parallel_residual_bwd_kernelINS_13Kernel_traitsI6__halfS2_S2_S2_fjLj1536ELj1ELj1ELj4ELj8ENS_18Kernel_traits_baseILj1536ES2_S2_S2_S2_fjLj128EEEEELb0ELb0ELb1EEEvNS_9BwdParamsE --------------------------
	.section	.nv.shared._ZN10layer_norm31ln_parallel_residual_bwd_kernelINS_13Kernel_traitsI6__halfS2_S2_S2_fjLj1536ELj1ELj1ELj4ELj8ENS_18Kernel_traits_baseILj1536ES2_S2_S2_S2_fjLj128EEEEELb0ELb0ELb1EEEvNS_9BwdParamsE,"aw",@nobits
	.sectionflags	@""
	.align	16
	.zero		1024


//--------------------- .nv.shared._ZN10layer_norm31ln_parallel_residual_bwd_kernelINS_13Kernel_traitsI6__halfS2_S2_S2_fjLj1536ELj1ELj1ELj4ELj8ENS_18Kernel_traits_baseILj1536ES2_S2_S2_S2_fjLj128EEEEELb0ELb1ELb0EEEvNS_9BwdParamsE --------------------------
	.section	.nv.shared._ZN10layer_norm31ln_parallel_residual_bwd_kernelINS_13Kernel_traitsI6__halfS2_S2_S2_fjLj1536ELj1ELj1ELj4ELj8ENS_18Kernel_traits_baseILj1536ES2_S2_S2_S2_fjLj128EEEEELb0ELb1ELb0EEEvNS_9BwdParamsE,"aw",@nobits
	.sectionflags	@""
	.align	16
	.zero		1024


//--------------------- .nv.shared._ZN10layer_norm31ln_parallel_residual_bwd_kernelINS_13Kernel_traitsI6__halfS2_S2_S2_fjLj1536ELj1ELj1ELj4ELj8ENS_18Kernel_traits_baseILj1536ES2_S2_S2_S2_fjLj128EEEEELb0ELb1ELb1EEEvNS_9BwdParamsE --------------------------
	.section	.nv.shared._ZN10layer_norm31ln_parallel_residual_bwd_kernelINS_13Kernel_traitsI6__halfS2_S2_S2_fjLj1536ELj1ELj1ELj4ELj8ENS_18Kernel_traits_baseILj1536ES2_S2_S2_S2_fjLj128EEEEELb0ELb1ELb1EEEvNS_9BwdParamsE,"aw",@nobits
	.sectionflags	@""
	.align	16
	.zero		1024


//--------------------- .nv.shared._ZN10layer_norm31ln_parallel_residual_bwd_kernelINS_13Kernel_traitsI6__halfS2_S2_S2_fjLj1536ELj1ELj1ELj4ELj8ENS_18Kernel_traits_baseILj1536ES2_S2_S2_S2_fjLj128EEEEELb1ELb0ELb0EEEvNS_9BwdParamsE --------------------------
	.section	.nv.shared._ZN10layer_norm31ln_parallel_residual_bwd_kernelINS_13Kernel_traitsI6__halfS2_S2_S2_fjLj1536ELj1ELj1ELj4ELj8ENS_18Kernel_traits_baseILj1536ES2_S2_S2_S2_fjLj128EEEEELb1ELb0ELb0EEEvNS_9BwdParamsE,"aw",@nobits
	.sectionflags	@""
	.align	16
	.zero		1024


//--------------------- .nv.shared._ZN10layer_norm31ln_parallel_residual_bwd_kernelINS_13Kernel_traitsI6__halfS2_S2_S2_fjLj1536ELj1ELj1ELj4ELj8ENS_18Kernel_traits_baseILj1536ES2_S2_S2_S2_fjLj128EEEEELb1ELb0ELb1EEEvNS_9BwdParamsE --------------------------
	.section	.nv.shared._ZN10layer_norm31ln_parallel_residual_bwd_kernelINS_13Kernel_traitsI6__halfS2_S2_S2_fjLj1536ELj1ELj1ELj4ELj8ENS_18Kernel_traits_baseILj1536ES2_S2_S2_S2_fjLj128EEEEELb1ELb0ELb1EEEvNS_9BwdParamsE,"aw",@nobits
	.sectionflags	@""
	.align	16
	.zero		1024


//--------------------- .nv.shared._ZN10layer_norm22ln_bwd_finalize_kernelINS_22Kernel_traits_finalizeILj1536E6__halfS2_S2_S2_fjLb0ELj1024ELj4ENS_18Kernel_traits_baseILj1536ES2_S2_S2_S2_fjLj1024EEEEELb0ELb0EEEvNS_9BwdParamsE --------------------------
	.section	.nv.shared._ZN10layer_norm22ln_bwd_finalize_kernelINS_22Kernel_traits_finalizeILj1536E6__halfS2_S2_S2_fjLb0ELj1024ELj4ENS_18Kernel_traits_baseILj1536ES2_S2_S2_S2_fjLj1024EEEEELb0ELb0EEEvNS_9BwdParamsE,"aw",@nobits
	.sectionflags	@""
	.align	16
.nv.shared._ZN10layer_norm22ln_bwd_finalize_kernelINS_22Kernel_traits_finalizeILj1536E6__halfS2_S2_S2_fjLb0ELj1024ELj4ENS_18Kernel_traits_baseILj1536ES2_S2_S2_S2_fjLj1024EEEEELb0ELb0EEEvNS_9BwdParamsE:
	.zero		9472


//--------------------- .nv.shared._ZN10layer_norm40ln_parallel_residual_bwd_finalize_kernelINS_22Kernel_traits_finalizeILj1536E6__halfS2_S2_S2_fjLb0ELj1024ELj4ENS_18Kernel_traits_baseILj1536ES2_S2_S2_S2_fjLj1024EEEEELb0EEEvNS_9BwdParamsE --------------------------
	.section	.nv.shared._ZN10layer_norm40ln_parallel_residual_bwd_finalize_kernelINS_22Kernel_traits_finalizeILj1536E6__halfS2_S2_S2_fjLb0ELj1024ELj4ENS_18Kernel_traits_baseILj1536ES2_S2_S2_S2_fjLj1024EEEEELb0EEEvNS_9BwdParamsE,"aw",@nobits
	.sectionflags	@""
	.align	16
.nv.shared._ZN10layer_norm40ln_parallel_residual_bwd_finalize_kernelINS_22Kernel_traits_finalizeILj1536E6__halfS2_S2_S2_fjLb0ELj1024ELj4ENS_18Kernel_traits_baseILj1536ES2_S2_S2_S2_fjLj1024EEEEELb0EEEvNS_9BwdParamsE:
	.zero		17920


//--------------------- .nv.shared._ZN10layer_norm31ln_parallel_residual_bwd_kernelINS_13Kernel_traitsI6__halfS2_S2_S2_fjLj1536ELj1ELj1ELj4ELj8ENS_18Kernel_traits_baseILj1536ES2_S2_S2_S2_fjLj128EEEEELb1ELb1ELb0EEEvNS_9BwdParamsE --------------------------
	.section	.nv.shared._ZN10layer_norm31ln_parallel_residual_bwd_kernelINS_13Kernel_traitsI6__halfS2_S2_S2_fjLj1536ELj1ELj1ELj4ELj8ENS_18Kernel_traits_baseILj1536ES2_S2_S2_S2_fjLj128EEEEELb1ELb1ELb0EEEvNS_9BwdParamsE,"aw",@nobits
	.sectionflags	@""
	.align	16
	.zero		1024


//--------------------- .nv.shared._ZN10layer_norm22ln_bwd_finalize_kernelINS_22Kernel_traits_finalizeILj1536E6__halfS2_S2_S2_fjLb0ELj1024ELj4ENS_18Kernel_traits_baseILj1536ES2_S2_S2_S2_fjLj1024EEEEELb0ELb1EEEvNS_9BwdParamsE --------------------------
	.section	.nv.shared._ZN10layer_norm22ln_bwd_finalize_kernelINS_22Kernel_traits_finalizeILj1536E6__halfS2_S2_S2_fjLb0ELj1024ELj4ENS_18Kernel_traits_baseILj1536ES2_S2_S2_S2_fjLj1024EEEEELb0ELb1EEEvNS_9BwdParamsE,"aw",@nobits
	.sectionflags	@""
	.align	16
.nv.shared._ZN10layer_norm22ln_bwd_finalize_kernelINS_22Kernel_traits_finalizeILj1536E6__halfS2_S2_S2_fjLb0ELj1024ELj4ENS_18Kernel_traits_baseILj1536ES2_S2_S2_S2_fjLj1024EEEEELb0ELb1EEEvNS_9BwdParamsE:
	.zero		9472


//--------------------- .nv.shared._ZN10layer_norm40ln_parallel_residual_bwd_finalize_kernelINS_22Kernel_traits_finalizeILj1536E6__halfS2_S2_S2_fjLb0ELj1024ELj4ENS_18Kernel_traits_baseILj1536ES2_S2_S2_S2_fjLj1024EEEEELb1EEEvNS_9BwdParamsE --------------------------
	.section	.nv.shared._ZN10layer_norm40ln_parallel_residual_bwd_finalize_kernelINS_22Kernel_traits_finalizeILj1536E6__halfS2_S2_S2_fjLb0ELj1024ELj4ENS_18Kernel_traits_baseILj1536ES2_S2_S2_S2_fjLj1024EEEEELb1EEEvNS_9BwdParamsE,"aw",@nobits
	.sectionflags	@""
	.align	16
.nv.shared._ZN10layer_norm40ln_parallel_residual_bwd_finalize_kernelINS_22Kernel_traits_finalizeILj1536E6__halfS2_S2_S2_fjLb0ELj1024ELj4ENS_18Kernel_traits_baseILj1536ES2_S2_S2_S2_fjLj1024EEEEELb1EEEvNS_9BwdParamsE:
	.zero		17920


//--------------------- .nv.shared._ZN10layer_norm31ln_parallel_residual_bwd_kernelINS_13Kernel_traitsI6__halfS2_S2_S2_fjLj1536ELj1ELj1ELj4ELj8ENS_18Kernel_traits_baseILj1536ES2_S2_S2_S2_fjLj128EEEEELb1ELb1ELb1EEEvNS_9BwdParamsE --------------------------
	.section	.nv.shared._ZN10layer_norm31ln_parallel_residual_bwd_kernelINS_13Kernel_traitsI6__halfS2_S2_S2_fjLj1536ELj1ELj1ELj4ELj8ENS_18Kernel_traits_baseILj1536ES2_S2_S2_S2_fjLj128EEEEELb1ELb1ELb1EEEvNS_9BwdParamsE,"aw",@nobits
	.sectionflags	@""
	.align	16
	.zero		1024


//--------------------- .nv.shared._ZN10layer_norm31ln_parallel_residual_bwd_kernelINS_13Kernel_traitsIf13__nv_bfloat16S2_S2_fjLj1536ELj1ELj1ELj4ELj8ENS_18Kernel_traits_baseILj1536EfS2_S2_S2_fjLj128EEEEELb0ELb0ELb0EEEvNS_9BwdParamsE --------------------------
	.section	.nv.shared._ZN10layer_norm31ln_parallel_residual_bwd_kernelINS_13Kernel_traitsIf13__nv_bfloat16S2_S2_fjLj1536ELj1ELj1ELj4ELj8ENS_18Kernel_traits_baseILj1536EfS2_S2_S2_fjLj128EEEEELb0ELb0ELb0EEEvNS_9BwdParamsE,"aw",@nobits
	.sectionflags	@""
	.align	16
	.zero		1024


//--------------------- .nv.shared._ZN10layer_norm31ln_parallel_residual_bwd_kernelINS_13Kernel_traitsIf13__nv_bfloat16S2_S2_fjLj1536ELj1ELj1ELj4ELj8ENS_18Kernel_traits_baseILj1536EfS2_S2_S2_fjLj128EEEEELb0ELb0ELb1EEEvNS_9BwdParamsE --------------------------
	.section	.nv.shared._ZN10layer_norm31ln_parallel_residual_bwd_kernelINS_13Kernel_traitsIf13__nv_bfloat16S2_S2_fjLj1536ELj1ELj1ELj4ELj8ENS_18Kernel_traits_baseILj1536EfS2_S2_S2_fjLj128EEEEELb0ELb0ELb1EEEvNS_9BwdParamsE,"aw",@nobits
	.sectionflags	@""
	.align	16
	.zero		1024


//--------------------- .nv.shared._ZN10layer_norm31ln_parallel_residual_bwd_kernelINS_13Kernel_traitsIf13__nv_bfloat16S2_S2_fjLj1536ELj1ELj1ELj4ELj8ENS_18Kernel_traits_baseILj1536EfS2_S2_S2_fjLj128EEEEELb0ELb1ELb0EEEvNS_9BwdParamsE --------------------------
	.section	.nv.shared._ZN10layer_norm31ln_parallel_residual_bwd_kernelINS_13Kernel_traitsIf13__nv_bfloat16S2_S2_fjLj1536ELj1ELj1ELj4ELj8ENS_18Kernel_traits_baseILj1536EfS2_S2_S2_fjLj128EEEEELb0ELb1ELb0EEEvNS_9BwdParamsE,"aw",@nobits
	.sectionflags	@""
	.align	16
	.zero		1024


//--------------------- .nv.shared._ZN10layer_norm31ln_parallel_residual_bwd_kernelINS_13Kernel_traitsIf13__nv_bfloat16S2_S2_fjLj1536ELj1ELj1ELj4ELj8ENS_18Kernel_traits_baseILj1536EfS2_S2_S2_fjLj128EEEEELb0ELb1ELb1EEEvNS_9BwdParamsE --------------------------
	.section	.nv.shared._ZN10layer_norm31ln_parallel_residual_bwd_kernelINS_13Kernel_traitsIf13__nv_bfloat16S2_S2_fjLj1536ELj1ELj1ELj4ELj8ENS_18Kernel_traits_baseILj1536EfS2_S2_S2_fjLj128EEEEELb0ELb1ELb1EEEvNS_9BwdParamsE,"aw",@nobits
	.sectionflags	@""
	.align	16
	.zero		1024


//--------------------- .nv.shared._ZN10layer_norm31ln_parallel_residual_bwd_kernelINS_13Kernel_traitsIf13__nv_bfloat16S2_S2_fjLj1536ELj1ELj1ELj4ELj8ENS_18Kernel_traits_baseILj1536EfS2_S2_S2_fjLj128EEEEELb1ELb0ELb0EEEvNS_9BwdParamsE --------------------------
	.section	.nv.shared._ZN10layer_norm31ln_parallel_residual_bwd_kernelINS_13Kernel_traitsIf13__nv_bfloat16S2_S2_fjLj1536ELj1ELj1ELj4ELj8ENS_18Kernel_traits_baseILj1536EfS2_S2_S2_fjLj128EEEEELb1ELb0ELb0EEEvNS_9BwdParamsE,"aw",@nobits
	.sectionflags	@""
	.align	16
	.zero		1024


//--------------------- .nv.shared._ZN10layer_norm31ln_parallel_residual_bwd_kernelINS_13Kernel_traitsIf13__nv_bfloat16S2_S2_fjLj1536ELj1ELj1ELj4ELj8ENS_18Kernel_traits_baseILj1536EfS2_S2_S2_fjLj128EEEEELb1ELb0ELb1EEEvNS_9BwdParamsE --------------------------
	.section	.nv.shared._ZN10layer_norm31ln_parallel_residual_bwd_kernelINS_13Kernel_traitsIf13__nv_bfloat16S2_S2_fjLj1536ELj1ELj1ELj4ELj8ENS_18Kernel_traits_baseILj1536EfS2_S2_S2_fjLj128EEEEELb1ELb0ELb1EEEvNS_9BwdParamsE,"aw",@nobits
	.sectionflags	@""
	.align	16
	.zero		1024


//--------------------- .nv.shared._ZN10layer_norm22ln_bwd_finalize_kernelINS_22Kernel_traits_finalizeILj1536Ef13__nv_bfloat16S2_S2_fjLb0ELj1024ELj4ENS_18Kernel_traits_baseILj1536EfS2_S2_S2_fjLj1024EEEEELb0ELb0EEEvNS_9BwdParamsE --------------------------
	.section	.nv.shared._ZN10layer_norm22ln_bwd_finalize_kernelINS_22Kernel_traits_finalizeILj1536Ef13__nv_bfloat16S2_S2_fjLb0ELj1024ELj4ENS_18Kernel_traits_baseILj1536EfS2_S2_S2_fjLj1024EEEEELb0ELb0EEEvNS_9BwdParamsE,"aw",@nobits
	.sectionflags	@""
	.align	16
.nv.shared._ZN10layer_norm22ln_bwd_finalize_kernelINS_22Kernel_traits_finalizeILj1536Ef13__nv_bfloat16S2_S2_fjLb0ELj1024ELj4ENS_18Kernel_traits_baseILj1536EfS2_S2_S2_fjLj1024EEEEELb0ELb0EEEvNS_9BwdParamsE:
	.zero		9472


//--------------------- .nv.shared._ZN10layer_norm40ln_parallel_residual_bwd_finalize_kernelINS_22Kernel_traits_finalizeILj1536Ef13__nv_bfloat16S2_S2_fjLb0ELj1024ELj4ENS_18Kernel_traits_baseILj1536EfS2_S2_S2_fjLj1024EEEEELb0EEEvNS_9BwdParamsE --------------------------
	.section	.nv.shared._ZN10layer_norm40ln_parallel_residual_bwd_finalize_kernelINS_22Kernel_traits_finalizeILj1536Ef13__nv_bfloat16S2_S2_fjLb0ELj1024ELj4ENS_18Kernel_traits_baseILj1536EfS2_S2_S2_fjLj1024EEEEELb0EEEvNS_9BwdParamsE,"aw",@nobits
	.sectionflags	@""
	.align	16
.nv.shared._ZN10layer_norm40ln_parallel_residual_bwd_finalize_kernelINS_22Kernel_traits_finalizeILj1536Ef13__nv_bfloat16S2_S2_fjLb0ELj1024ELj4ENS_18Kernel_traits_baseILj1536EfS2_S2_S2_fjLj1024EEEEELb0EEEvNS_9BwdParamsE:
	.zero		17920


//--------------------- .nv.shared._ZN10layer_norm31ln_parallel_residual_bwd_kernelINS_13Kernel_traitsIf13__nv_bfloat16S2_S2_fjLj1536ELj1ELj1ELj4ELj8ENS_18Kernel_traits_baseILj1536EfS2_S2_S2_fjLj128EEEEELb1ELb1ELb0EEEvNS_9BwdParamsE --------------------------
	.section	.nv.shared._ZN10layer_norm31ln_parallel_residual_bwd_kernelINS_13Kernel_traitsIf13__nv_bfloat16S2_S2_fjLj1536ELj1ELj1ELj4ELj8ENS_18Kernel_traits_baseILj1536EfS2_S2_S2_fjLj128EEEEELb1ELb1ELb0EEEvNS_9BwdParamsE,"aw",@nobits
	.sectionflags	@""
	.align	16
	.zero		1024


//--------------------- .nv.shared._ZN10layer_norm22ln_bwd_finalize_kernelINS_22Kernel_traits_finalizeILj1536Ef13__nv_bfloat16S2_S2_fjLb0ELj1024ELj4ENS_18Kernel_traits_baseILj1536EfS2_S2_S2_fjLj1024EEEEELb0ELb1EEEvNS_9BwdParamsE --------------------------
	.section	.nv.shared._ZN10layer_norm22ln_bwd_finalize_kernelINS_22Kernel_traits_finalizeILj1536Ef13__nv_bfloat16S2_S2_fjLb0ELj1024ELj4ENS_18Kernel_traits_baseILj1536EfS2_S2_S2_fjLj1024EEEEELb0ELb1EEEvNS_9BwdParamsE,"aw",@nobits
	.sectionflags	@""
	.align	16
.nv.shared._ZN10layer_norm22ln_bwd_finalize_kernelINS_22Kernel_traits_finalizeILj1536Ef13__nv_bfloat16S2_S2_fjLb0ELj1024ELj4ENS_18Kernel_traits_baseILj1536EfS2_S2_S2_fjLj1024EEEEELb0ELb1EEEvNS_9BwdParamsE:
	.zero		9472


//--------------------- .nv.shared._ZN10layer_norm40ln_parallel_residual_bwd_finalize_kernelINS_22Kernel_traits_finalizeILj1536Ef13__nv_bfloat16S2_S2_fjLb0ELj1024ELj4ENS_18Kernel_traits_baseILj1536EfS2_S2_S2_fjLj1024EEEEELb1EEEvNS_9BwdParamsE --------------------------
	.section	.nv.shared._ZN10layer_norm40ln_parallel_residual_bwd_finalize_kernelINS_22Kernel_traits_finalizeILj1536Ef13__nv_bfloat16S2_S2_fjLb0ELj1024ELj4ENS_18Kernel_traits_baseILj1536EfS2_S2_S2_fjLj1024EEEEELb1EEEvNS_9BwdParamsE,"aw",@nobits
	.sectionflags	@""
	.align	16
.nv.shared._ZN10layer_norm40ln_parallel_residual_bwd_finalize_kernelINS_22Kernel_traits_finalizeILj1536Ef13__nv_bfloat16S2_S2_fjLb0ELj1024ELj4ENS_18Kernel_traits_baseILj1536EfS2_S2_S2_fjLj1024EEEEELb1EEEvNS_9BwdParamsE:
	.zero		17920


//--------------------- .nv.shared._ZN10layer_norm31ln_parallel_residual_bwd_kernelINS_13Kernel_traitsIf13__nv_bfloat16S2_S2_fjLj1536ELj1ELj1ELj4ELj8ENS_18Kernel_traits_baseILj1536EfS2_S2_S2_fjLj128EEEEELb1ELb1ELb1EEEvNS_9BwdParamsE --------------------------
	.section	.nv.shared._ZN10layer_norm31ln_parallel_residual_bwd_kernelINS_13Kernel_traitsIf13__nv_bfloat16S2_S2_fjLj1536ELj1ELj1ELj4ELj8ENS_18Kernel_traits_baseILj1536EfS2_S2_S2_fjLj128EEEEELb1ELb1ELb1EEEvNS_9BwdParamsE,"aw",@nobits
	.sectionflags	@""
	.align	16
	.zero		1024


//--------------------- .nv.shared._ZN10layer_norm31ln_parallel_residual_bwd_kernelINS_13Kernel_traitsI13__nv_bfloat16S2_fS2_fjLj1536ELj1ELj1ELj4ELj8ENS_18Kernel_traits_baseILj1536ES2_S2_fS2_fjLj128EEEEELb0ELb0ELb0EEEvNS_9BwdParamsE --------------------------
	.section	.nv.shared._ZN10layer_norm31ln_parallel_residual_bwd_kernelINS_13Kernel_traitsI13__nv_bfloat16S2_fS2_fjLj1536ELj1ELj1ELj4ELj8ENS_18Kernel_traits_baseILj1536ES2_S2_fS2_fjLj128EEEEELb0ELb0ELb0EEEvNS_9BwdParamsE,"aw",@nobits
	.sectionflags	@""
	.align	16
	.zero		1024


//--------------------- .nv.shared._ZN10layer_norm31ln_parallel_residual_bwd_kernelINS_13Kernel_traitsI13__nv_bfloat16S2_fS2_fjLj1536ELj1ELj1ELj4ELj8ENS_18Kernel_traits_baseILj1536ES2_S2_fS2_fjLj128EEEEELb0ELb0ELb1EEEvNS_9BwdParamsE --------------------------
	.section	.nv.shared._ZN10layer_norm31ln_parallel_residual_bwd_kernelINS_13Kernel_traitsI13__nv_bfloat16S2_fS2_fjLj1536ELj1ELj1ELj4ELj8ENS_18Kernel_traits_baseILj1536ES2_S2_fS2_fjLj128EEEEELb0ELb0ELb1EEEvNS_9BwdParamsE,"aw",@nobits
	.sectionflags	@""
	.align	16
	.zero		1024


//--------------------- .nv.shared._ZN10layer_norm31ln_parallel_residual_bwd_kernelINS_13Kernel_traitsI13__nv_bfloat16S2_fS2_fjLj1536ELj1ELj1ELj4ELj8ENS_18Kernel_traits_baseILj1536ES2_S2_fS2_fjLj128EEEEELb0ELb1ELb0EEEvNS_9BwdParamsE --------------------------
	.section	.nv.shared._ZN10layer_norm31ln_parallel_residual_bwd_kernelINS_13Kernel_traitsI13__nv_bfloat16S2_fS2_fjLj1536ELj1ELj1ELj4ELj8ENS_18Kernel_traits_baseILj1536ES2_S2_fS2_fjLj128EEEEELb0ELb1ELb0EEEvNS_9BwdParamsE,"aw",@nobits
	.sectionflags	@""
	.align	16
	.zero		1024


//--------------------- .nv.shared._ZN10layer_norm31ln_parallel_residual_bwd_kernelINS_13Kernel_traitsI13__nv_bfloat16S2_fS2_fjLj1536ELj1ELj1ELj4ELj8ENS_18Kernel_traits_baseILj1536ES2_S2_fS2_fjLj128EEEEELb0ELb1ELb1EEEvNS_9BwdParamsE --------------------------
	.section	.nv.shared._ZN10layer_norm31ln_parallel_residual_bwd_kernelINS_13Kernel_traitsI13__nv_bfloat16S2_fS2_fjLj1536ELj1ELj1ELj4ELj8ENS_18Kernel_traits_baseILj1536ES2_S2_fS2_fjLj128EEEEELb0ELb1ELb1EEEvNS_9BwdParamsE,"aw",@nobits
	.sectionflags	@""
	.align	16
	.zero		1024


//--------------------- .nv.shared._ZN10layer_norm31ln_parallel_residual_bwd_kernelINS_13Kernel_traitsI13__nv_bfloat16S2_fS2_fjLj1536ELj1ELj1ELj4ELj8ENS_18Kernel_traits_baseILj1536ES2_S2_fS2_fjLj128EEEEELb1ELb0ELb0EEEvNS_9BwdParamsE --------------------------
	.section	.nv.shared._ZN10layer_norm31ln_parallel_residual_bwd_kernelINS_13Kernel_traitsI13__nv_bfloat16S2_fS2_fjLj1536ELj1ELj1ELj4ELj8ENS_18Kernel_traits_baseILj1536ES2_S2_fS2_fjLj128EEEEELb1ELb0ELb0EEEvNS_9BwdParamsE,"aw",@nobits
	.sectionflags	@""
	.align	16
	.zero		1024


//--------------------- .nv.shared._ZN10layer_norm31ln_parallel_residual_bwd_kernelINS_13Kernel_traitsI13__nv_bfloat16S2_fS2_fjLj1536ELj1ELj1ELj4ELj8ENS_18Kernel_traits_baseILj1536ES2_S2_fS2_fjLj128EEEEELb1ELb0ELb1EEEvNS_9BwdParamsE --------------------------
	.section	.nv.shared._ZN10layer_norm31ln_parallel_residual_bwd_kernelINS_13Kernel_traitsI13__nv_bfloat16S2_fS2_fjLj1536ELj1ELj1ELj4ELj8ENS_18Kernel_traits_baseILj1536ES2_S2_fS2_fjLj128EEEEELb1ELb0ELb1EEEvNS_9BwdParamsE,"aw",@nobits
	.sectionflags	@""
	.align	16
	.zero		1024


//--------------------- .nv.shared._ZN10layer_norm22ln_bwd_finalize_kernelINS_22Kernel_traits_finalizeILj1536E13__nv_bfloat16S2_fS2_fjLb0ELj1024ELj4ENS_18Kernel_traits_baseILj1536ES2_S2_fS2_fjLj1024EEEEELb0ELb0EEEvNS_9BwdParamsE --------------------------
	.section	.nv.shared._ZN10layer_norm22ln_bwd_finalize_kernelINS_22Kernel_traits_finalizeILj1536E13__nv_bfloat16S2_fS2_fjLb0ELj1024ELj4ENS_18Kernel_traits_baseILj1536ES2_S2_fS2_fjLj1024EEEEELb0ELb0EEEvNS_9BwdParamsE,"aw",@nobits
	.sectionflags	@""
	.align	16
.nv.shared._ZN10layer_norm22ln_bwd_finalize_kernelINS_22Kernel_traits_finalizeILj1536E13__nv_bfloat16S2_fS2_fjLb0ELj1024ELj4ENS_18Kernel_traits_baseILj1536ES2_S2_fS2_fjLj1024EEEEELb0ELb0EEEvNS_9BwdParamsE:
	.zero		9472


//--------------------- .nv.shared._ZN10layer_norm40ln_parallel_residual_bwd_finalize_kernelINS_22Kernel_traits_finalizeILj1536E13__nv_bfloat16S2_fS2_fjLb0ELj1024ELj4ENS_18Kernel_traits_baseILj1536ES2_S2_fS2_fjLj1024EEEEELb0EEEvNS_9BwdParamsE --------------------------
	.section	.nv.shared._ZN10layer_norm40ln_parallel_residual_bwd_finalize_kernelINS_22Kernel_traits_finalizeILj1536E13__nv_bfloat16S2_fS2_fjLb0ELj1024ELj4ENS_18Kernel_traits_baseILj1536ES2_S2_fS2_fjLj1024EEEEELb0EEEvNS_9BwdParamsE,"aw",@nobits
	.sectionflags	@""
	.align	16
.nv.shared._ZN10layer_norm40ln_parallel_residual_bwd_finalize_kernelINS_22Kernel_traits_finalizeILj1536E13__nv_bfloat16S2_fS2_fjLb0ELj1024ELj4ENS_18Kernel_traits_baseILj1536ES2_S2_fS2_fjLj1024EEEEELb0EEEvNS_9BwdParamsE:
	.zero		17920


//--------------------- .nv.shared._ZN10layer_norm31ln_parallel_residual_bwd_kernelINS_13Kernel_traitsI13__nv_bfloat16S2_fS2_fjLj1536ELj1ELj1ELj4ELj8ENS_18Kernel_traits_baseILj1536ES2_S2_fS2_fjLj128EEEEELb1ELb1ELb0EEEvNS_9BwdParamsE --------------------------
	.section	.nv.shared._ZN10layer_norm31ln_parallel_residual_bwd_kernelINS_13Kernel_traitsI13__nv_bfloat16S2_fS2_fjLj1536ELj1ELj1ELj4ELj8ENS_18Kernel_traits_baseILj1536ES2_S2_fS2_fjLj128EEEEELb1ELb1ELb0EEEvNS_9BwdParamsE,"aw",@nobits
	.sectionflags	@""
	.align	16
	.zero		1024


//--------------------- .nv.shared._ZN10layer_norm22ln_bwd_finalize_kernelINS_22Kernel_traits_finalizeILj1536E13__nv_bfloat16S2_fS2_fjLb0ELj1024ELj4ENS_18Kernel_traits_baseILj1536ES2_S2_fS2_fjLj1024EEEEELb0ELb1EEEvNS_9BwdParamsE --------------------------
	.section	.nv.shared._ZN10layer_norm22ln_bwd_finalize_kernelINS_22Kernel_traits_finalizeILj1536E13__nv_bfloat16S2_fS2_fjLb0ELj1024ELj4ENS_18Kernel_traits_baseILj1536ES2_S2_fS2_fjLj1024EEEEELb0ELb1EEEvNS_9BwdParamsE,"aw",@nobits
	.sectionflags	@""
	.align	16
.nv.shared._ZN10layer_norm22ln_bwd_finalize_kernelINS_22Kernel_traits_finalizeILj1536E13__nv_bfloat16S2_fS2_fjLb0ELj1024ELj4ENS_18Kernel_traits_baseILj1536ES2_S2_fS2_fjLj1024EEEEELb0ELb1EEEvNS_9BwdParamsE:
	.zero		9472


//--------------------- .nv.shared._ZN10layer_norm40ln_parallel_residual_bwd_finalize_kernelINS_22Kernel_traits_finalizeILj1536E13__nv_bfloat16S2_fS2_fjLb0ELj1024ELj4ENS_18Kernel_traits_baseILj1536ES2_S2_fS2_fjLj1024EEEEELb1EEEvNS_9BwdParamsE --------------------------
	.section	.nv.shared._ZN10layer_norm40ln_parallel_residual_bwd_finalize_kernelINS_22Kernel_traits_finalizeILj1536E13__nv_bfloat16S2_fS2_fjLb0ELj1024ELj4ENS_18Kernel_traits_baseILj1536ES2_S2_fS2_fjLj1024EEEEELb1EEEvNS_9BwdParamsE,"aw",@nobits
	.sectionflags	@""
	.align	16
.nv.shared._ZN10layer_norm40ln_parallel_residual_bwd_finalize_kernelINS_22Kernel_traits_finalizeILj1536E13__nv_bfloat16S2_fS2_fjLb0ELj1024ELj4ENS_18Kernel_traits_baseILj1536ES2_S2_fS2_fjLj1024EEEEELb1EEEvNS_9BwdParamsE:
	.zero		17920


//--------------------- .nv.shared._ZN10layer_norm31ln_parallel_residual_bwd_kernelINS_13Kernel_traitsI13__nv_bfloat16S2_fS2_fjLj1536ELj1ELj1ELj4ELj8ENS_18Kernel_traits_baseILj1536ES2_S2_fS2_fjLj128EEEEELb1ELb1ELb1EEEvNS_9BwdParamsE --------------------------
	.section	.nv.shared._ZN10layer_norm31ln_parallel_residual_bwd_kernelINS_13Kernel_traitsI13__nv_bfloat16S2_fS2_fjLj1536ELj1ELj1ELj4ELj8ENS_18Kernel_traits_baseILj1536ES2_S2_fS2_fjLj128EEEEELb1ELb1ELb1EEEvNS_9BwdParamsE,"aw",@nobits
	.sectionflags	@""
	.align	16
	.zero		1024


//--------------------- .nv.shared._ZN10layer_norm31ln_parallel_residual_bwd_kernelINS_13Kernel_traitsIf13__nv_bfloat16fS2_fjLj1536ELj1ELj1ELj4ELj8ENS_18Kernel_traits_baseILj1536EfS2_fS2_fjLj128EEEEELb0ELb0ELb0EEEvNS_9BwdParamsE --------------------------
	.section	.nv.shared._ZN10layer_norm31ln_parallel_residual_bwd_kernelINS_13Kernel_traitsIf13__nv_bfloat16fS2_fjLj1536ELj1ELj1ELj4ELj8ENS_18Kernel_traits_baseILj1536EfS2_fS2_fjLj128EEEEELb0ELb0ELb0EEEvNS_9BwdParamsE,"aw",@nobits
	.sectionflags	@""
	.align	16
	.zero		1024


//--------------------- .nv.shared._ZN10layer_norm31ln_parallel_residual_bwd_kernelINS_13Kernel_traitsIf13__nv_bfloat16fS2_fjLj1536ELj1ELj1ELj4ELj8ENS_18Kernel_traits_baseILj1536EfS2_fS2_fjLj128EEEEELb0ELb0ELb1EEEvNS_9BwdParamsE --------------------------
	.section	.nv.shared._ZN10layer_norm31ln_parallel_residual_bwd_kernelINS_13Kernel_traitsIf13__nv_bfloat16fS2_fjLj1536ELj1ELj1ELj4ELj8ENS_18Kernel_traits_baseILj1536EfS2_fS2_fjLj128EEEEELb0ELb0ELb1EEEvNS_9BwdParamsE,"aw",@nobits
	.sectionflags	@""
	.align	16
	.zero		1024


//--------------------- .nv.shared._ZN10layer_norm31ln_parallel_residual_bwd_kernelINS_13Kernel_traitsIf13__nv_bfloat16fS2_fjLj1536ELj1ELj1ELj4ELj8ENS_18Kernel_traits_baseILj1536EfS2_fS2_fjLj128EEEEELb0ELb1ELb0EEEvNS_9BwdParamsE --------------------------
	.section	.nv.shared._ZN10layer_norm31ln_parallel_residual_bwd_kernelINS_13Kernel_traitsIf13__nv_bfloat16fS2_fjLj1536ELj1ELj1ELj4ELj8ENS_18Kernel_traits_baseILj1536EfS2_fS2_fjLj128EEEEELb0ELb1ELb0EEEvNS_9BwdParamsE,"aw",@nobits
	.sectionflags	@""
	.align	16
	.zero		1024


//--------------------- .nv.shared._ZN10layer_norm31ln_parallel_residual_bwd_kernelINS_13Kernel_traitsIf13__nv_bfloat16fS2_fjLj1536ELj1ELj1ELj4ELj8ENS_18Kernel_traits_baseILj1536EfS2_fS2_fjLj128EEEEELb0ELb1ELb1EEEvNS_9BwdParamsE --------------------------
	.section	.nv.shared._ZN10layer_norm31ln_parallel_residual_bwd_kernelINS_13Kernel_traitsIf13__nv_bfloat16fS2_fjLj1536ELj1ELj1ELj4ELj8ENS_18Kernel_traits_baseILj1536EfS2_fS2_fjLj128EEEEELb0ELb1ELb1EEEvNS_9BwdParamsE,"aw",@nobits
	.sectionflags	@""
	.align	16
	.zero		1024


//--------------------- .nv.shared._ZN10layer_norm31ln_parallel_residual_bwd_kernelINS_13Kernel_traitsIf13__nv_bfloat16fS2_fjLj1536ELj1ELj1ELj4ELj8ENS_18Kernel_traits_baseILj1536EfS2_fS2_fjLj128EEEEELb1ELb0ELb0EEEvNS_9BwdParamsE --------------------------
	.section	.nv.shared._ZN10layer_norm31ln_parallel_residual_bwd_kernelINS_13Kernel_traitsIf13__nv_bfloat16fS2_fjLj1536ELj1ELj1ELj4ELj8ENS_18Kernel_traits_baseILj1536EfS2_fS2_fjLj128EEEEELb1ELb0ELb0EEEvNS_9BwdParamsE,"aw",@nobits
	.sectionflags	@""
	.align	16
	.zero		1024


//--------------------- .nv.shared._ZN10layer_norm31ln_parallel_residual_bwd_kernelINS_13Kernel_traitsIf13__nv_bfloat16fS2_fjLj1536ELj1ELj1ELj4ELj8ENS_18Kernel_traits_baseILj1536EfS2_fS2_fjLj128EEEEELb1ELb0ELb1EEEvNS_9BwdParamsE --------------------------
	.section	.nv.shared._ZN10layer_norm31ln_parallel_residual_bwd_kernelINS_13Kernel_traitsIf13__nv_bfloat16fS2_fjLj1536ELj1ELj1ELj4ELj8ENS_18Kernel_traits_baseILj1536EfS2_fS2_fjLj128EEEEELb1ELb0ELb1EEEvNS_9BwdParamsE,"aw",@nobits
	.sectionflags	@""
	.align	16
	.zero		1024


//--------------------- .nv.shared._ZN10layer_norm22ln_bwd_finalize_kernelINS_22Kernel_traits_finalizeILj1536Ef13__nv_bfloat16fS2_fjLb0ELj1024ELj4ENS_18Kernel_traits_baseILj1536EfS2_fS2_fjLj1024EEEEELb0ELb0EEEvNS_9BwdParamsE --------------------------
	.section	.nv.shared._ZN10layer_norm22ln_bwd_finalize_kernelINS_22Kernel_traits_finalizeILj1536Ef13__nv_bfloat16fS2_fjLb0ELj1024ELj4ENS_18Kernel_traits_baseILj1536EfS2_fS2_fjLj1024EEEEELb0ELb0EEEvNS_9BwdParamsE,"aw",@nobits
	.sectionflags	@""
	.align	16
.nv.shared._ZN10layer_norm22ln_bwd_finalize_kernelINS_22Kernel_traits_finalizeILj1536Ef13__nv_bfloat16fS2_fjLb0ELj1024ELj4ENS_18Kernel_traits_baseILj1536EfS2_fS2_fjLj1024EEEEELb0ELb0EEEvNS_9BwdParamsE:
	.zero		9472


//--------------------- .nv.shared._ZN10layer_norm40ln_parallel_residual_bwd_finalize_kernelINS_22Kernel_traits_finalizeILj1536Ef13__nv_bfloat16fS2_fjLb0ELj1024ELj4ENS_18Kernel_traits_baseILj1536EfS2_fS2_fjLj1024EEEEELb0EEEvNS_9BwdParamsE --------------------------
	.section	.nv.shared._ZN10layer_norm40ln_parallel_residual_bwd_finalize_kernelINS_22Kernel_traits_finalizeILj1536Ef13__nv_bfloat16fS2_fjLb0ELj1024ELj4ENS_18Kernel_traits_baseILj1536EfS2_fS2_fjLj1024EEEEELb0EEEvNS_9BwdParamsE,"aw",@nobits
	.sectionflags	@""
	.align	16
.nv.shared._ZN10layer_norm40ln_parallel_residual_bwd_finalize_kernelINS_22Kernel_traits_finalizeILj1536Ef13__nv_bfloat16fS2_fjLb0ELj1024ELj4ENS_18Kernel_traits_baseILj1536EfS2_fS2_fjLj1024EEEEELb0EEEvNS_9BwdParamsE:
	.zero		17920


//--------------------- .nv.shared._ZN10layer_norm31ln_parallel_residual_bwd_kernelINS_13Kernel_traitsIf13__nv_bfloat16fS2_fjLj1536ELj1ELj1ELj4ELj8ENS_18Kernel_traits_baseILj1536EfS2_fS2_fjLj128EEEEELb1ELb1ELb0EEEvNS_9BwdParamsE --------------------------
	.section	.nv.shared._ZN10layer_norm31ln_parallel_residual_bwd_kernelINS_13Kernel_traitsIf13__nv_bfloat16fS2_fjLj1536ELj1ELj1ELj4ELj8ENS_18Kernel_traits_baseILj1536EfS2_fS2_fjLj128EEEEELb1ELb1ELb0EEEvNS_9BwdParamsE,"aw",@nobits
	.sectionflags	@""
	.align	16
	.zero		1024


//--------------------- .nv.shared._ZN10layer_norm22ln_bwd_finalize_kernelINS_22Kernel_traits_finalizeILj1536Ef13__nv_bfloat16fS2_fjLb0ELj1024ELj4ENS_18Kernel_traits_baseILj1536EfS2_fS2_fjLj1024EEEEELb0ELb1EEEvNS_9BwdParamsE --------------------------
	.section	.nv.shared._ZN10layer_norm22ln_bwd_finalize_kernelINS_22Kernel_traits_finalizeILj1536Ef13__nv_bfloat16fS2_fjLb0ELj1024ELj4ENS_18Kernel_traits_baseILj1536EfS2_fS2_fjLj1024EEEEELb0ELb1EEEvNS_9BwdParamsE,"aw",@nobits
	.sectionflags	@""
	.align	16
.nv.shared._ZN10layer_norm22ln_bwd_finalize_kernelINS_22Kernel_traits_finalizeILj1536Ef13__nv_bfloat16fS2_fjLb0ELj1024ELj4ENS_18Kernel_traits_baseILj1536EfS2_fS2_fjLj1024EEEEELb0ELb1EEEvNS_9BwdParamsE:
	.zero		9472


//--------------------- .nv.shared._ZN10layer_norm40ln_parallel_residual_bwd_finalize_kernelINS_22Kernel_traits_finalizeILj1536Ef13__nv_bfloat16fS2_fjLb0ELj1024ELj4ENS_18Kernel_traits_baseILj1536EfS2_fS2_fjLj1024EEEEELb1EEEvNS_9BwdParamsE --------------------------
	.section	.nv.shared._ZN10layer_norm40ln_parallel_residual_bwd_finalize_kernelINS_22Kernel_traits_finalizeILj1536Ef13__nv_bfloat16fS2_fjLb0ELj1024ELj4ENS_18Kernel_traits_baseILj1536EfS2_fS2_fjLj1024EEEEELb1EEEvNS_9BwdParamsE,"aw",@nobits
	.sectionflags	@""
	.align	16
.nv.shared._ZN10layer_norm40ln_parallel_residual_bwd_finalize_kernelINS_22Kernel_traits_finalizeILj1536Ef13__nv_bfloat16fS2_fjLb0ELj1024ELj4ENS_18Kernel_traits_baseILj1536EfS2_fS2_fjLj1024EEEEELb1EEEvNS_9BwdParamsE:
	.zero		17920


//--------------------- .nv.shared._ZN10layer_norm31ln_parallel_residual_bwd_kernelINS_13Kernel_traitsIf13__nv_bfloat16fS2_fjLj1536ELj1ELj1ELj4ELj8ENS_18Kernel_traits_baseILj1536EfS2_fS2_fjLj128EEEEELb1ELb1ELb1EEEvNS_9BwdParamsE --------------------------
	.section	.nv.shared._ZN10layer_norm31ln_parallel_residual_bwd_kernelINS_13Kernel_traitsIf13__nv_bfloat16fS2_fjLj1536ELj1ELj1ELj4ELj8ENS_18Kernel_traits_baseILj1536EfS2_fS2_fjLj128EEEEELb1ELb1ELb1EEEvNS_9BwdParamsE,"aw",@nobits
	.sectionflags	@""
	.align	16
	.zero		1024


//--------------------- .nv.shared._ZN10layer_norm31ln_parallel_residual_bwd_kernelINS_13Kernel_traitsIf6__halfS2_S2_fjLj1536ELj1ELj1ELj4ELj8ENS_18Kernel_traits_baseILj1536EfS2_S2_S2_fjLj128EEEEELb0ELb0ELb0EEEvNS_9BwdParamsE --------------------------
	.section	.nv.shared._ZN10layer_norm31ln_parallel_residual_bwd_kernelINS_13Kernel_traitsIf6__halfS2_S2_fjLj1536ELj1ELj1ELj4ELj8ENS_18Kernel_traits_baseILj1536EfS2_S2_S2_fjLj128EEEEELb0ELb0ELb0EEEvNS_9BwdParamsE,"aw",@nobits
	.sectionflags	@""
	.align	16
	.zero		1024


//--------------------- .nv.shared._ZN10layer_norm31ln_parallel_residual_bwd_kernelINS_13Kernel_traitsIf6__halfS2_S2_fjLj1536ELj1ELj1ELj4ELj8ENS_18Kernel_traits_baseILj1536EfS2_S2_S2_fjLj128EEEEELb0ELb0ELb1EEEvNS_9BwdParamsE --------------------------
	.section	.nv.shared._ZN10layer_norm31ln_parallel_residual_bwd_kernelINS_13Kernel_traitsIf6__halfS2_S2_fjLj1536ELj1ELj1ELj4ELj8ENS_18Kernel_traits_baseILj1536EfS2_S2_S2_fjLj128EEEEELb0ELb0ELb1EEEvNS_9BwdParamsE,"aw",@nobits
	.sectionflags	@""
	.align	16
	.zero		1024


//--------------------- .nv.shared._ZN10layer_norm31ln_parallel_residual_bwd_kernelINS_13Kernel_traitsIf6__halfS2_S2_fjLj1536ELj1ELj1ELj4ELj8ENS_18Kernel_traits_baseILj1536EfS2_S2_S2_fjLj128EEEEELb0ELb1ELb0EEEvNS_9BwdParamsE --------------------------
	.section	.nv.shared._ZN10layer_norm31ln_parallel_residual_bwd_kernelINS_13Kernel_traitsIf6__halfS2_S2_fjLj1536ELj1ELj1ELj4ELj8ENS_18Kernel_traits_baseILj1536EfS2_S2_S2_fjLj128EEEEELb0ELb1ELb0EEEvNS_9BwdParamsE,"aw",@nobits
	.sectionflags	@""
	.align	16
	.zero		1024


//--------------------- .nv.shared._ZN10layer_norm31ln_parallel_residual_bwd_kernelINS_13Kernel_traitsIf6__halfS2_S2_fjLj1536ELj1ELj1ELj4ELj8ENS_18Kernel_traits_baseILj1536EfS2_S2_S2_fjLj128EEEEELb0ELb1ELb1EEEvNS_9BwdParamsE --------------------------
	.section	.nv.shared._ZN10layer_norm31ln_parallel_residual_bwd_kernelINS_13Kernel_traitsIf6__halfS2_S2_fjLj1536ELj1ELj1ELj4ELj8ENS_18Kernel_traits_baseILj1536EfS2_S2_S2_fjLj128EEEEELb0ELb1ELb1EEEvNS_9BwdParamsE,"aw",@nobits
	.sectionflags	@""
	.align	16
	.zero		1024


//--------------------- .nv.shared._ZN10layer_norm31ln_parallel_residual_bwd_kernelINS_13Kernel_traitsIf6__halfS2_S2_fjLj1536ELj1ELj1ELj4ELj8ENS_18Kernel_traits_baseILj1536EfS2_S2_S2_fjLj128EEEEELb1ELb0ELb0EEEvNS_9BwdParamsE --------------------------
	.section	.nv.shared._ZN10layer_norm31ln_parallel_residual_bwd_kernelINS_13Kernel_traitsIf6__halfS2_S2_fjLj1536ELj1ELj1ELj4ELj8ENS_18Kernel_traits_baseILj1536EfS2_S2_S2_fjLj128EEEEELb1ELb0ELb0EEEvNS_9BwdParamsE,"aw",@nobits
	.sectionflags	@""
	.align	16
	.zero		1024


//--------------------- .nv.shared._ZN10layer_norm31ln_parallel_residual_bwd_kernelINS_13Kernel_traitsIf6__halfS2_S2_fjLj1536ELj1ELj1ELj4ELj8ENS_18Kernel_traits_baseILj1536EfS2_S2_S2_fjLj128EEEEELb1ELb0ELb1EEEvNS_9BwdParamsE --------------------------
	.section	.nv.shared._ZN10layer_norm31ln_parallel_residual_bwd_kernelINS_13Kernel_traitsIf6__halfS2_S2_fjLj1536ELj1ELj1ELj4ELj8ENS_18Kernel_traits_baseILj1536EfS2_S2_S2_fjLj128EEEEELb1ELb0ELb1EEEvNS_9BwdParamsE,"aw",@nobits
	.sectionflags	@""
	.align	16
	.zero		1024


//--------------------- .nv.shared._ZN10layer_norm22ln_bwd_finalize_kernelINS_22Kernel_traits_finalizeILj1536Ef6__halfS2_S2_fjLb0ELj1024ELj4ENS_18Kernel_traits_baseILj1536EfS2_S2_S2_fjLj1024EEEEELb0ELb0EEEvNS_9BwdParamsE --------------------------
	.section	.nv.shared._ZN10layer_norm22ln_bwd_finalize_kernelINS_22Kernel_traits_finalizeILj1536Ef6__halfS2_S2_fjLb0ELj1024ELj4ENS_18Kernel_traits_baseILj1536EfS2_S2_S2_fjLj1024EEEEELb0ELb0EEEvNS_9BwdParamsE,"aw",@nobits
	.sectionflags	@""
	.align	16
.nv.shared._ZN10layer_norm22ln_bwd_finalize_kernelINS_22Kernel_traits_finalizeILj1536Ef6__halfS2_S2_fjLb0ELj1024ELj4ENS_18Kernel_traits_baseILj1536EfS2_S2_S2_fjLj1024EEEEELb0ELb0EEEvNS_9BwdParamsE:
	.zero		9472


//--------------------- .nv.shared._ZN10layer_norm40ln_parallel_residual_bwd_finalize_kernelINS_22Kernel_traits_finalizeILj1536Ef6__halfS2_S2_fjLb0ELj1024ELj4ENS_18Kernel_traits_baseILj1536EfS2_S2_S2_fjLj1024EEEEELb0EEEvNS_9BwdParamsE --------------------------
	.section	.nv.shared._ZN10layer_norm40ln_parallel_residual_bwd_finalize_kernelINS_22Kernel_traits_finalizeILj1536Ef6__halfS2_S2_fjLb0ELj1024ELj4ENS_18Kernel_traits_baseILj1536EfS2_S2_S2_fjLj1024EEEEELb0EEEvNS_9BwdParamsE,"aw",@nobits
	.sectionflags	@""
	.align	16
.nv.shared._ZN10layer_norm40ln_parallel_residual_bwd_finalize_kernelINS_22Kernel_traits_finalizeILj1536Ef6__halfS2_S2_fjLb0ELj1024ELj4ENS_18Kernel_traits_baseILj1536EfS2_S2_S2_fjLj1024EEEEELb0EEEvNS_9BwdParamsE:
	.zero		17920


//--------------------- .nv.shared._ZN10layer_norm31ln_parallel_residual_bwd_kernelINS_13Kernel_traitsIf6__halfS2_S2_fjLj1536ELj1ELj1ELj4ELj8ENS_18Kernel_traits_baseILj1536EfS2_S2_S2_fjLj128EEEEELb1ELb1ELb0EEEvNS_9BwdParamsE --------------------------
	.section	.nv.shared._ZN10layer_norm31ln_parallel_residual_bwd_kernelINS_13Kernel_traitsIf6__halfS2_S2_fjLj1536ELj1ELj1ELj4ELj8ENS_18Kernel_traits_baseILj1536EfS2_S2_S2_fjLj128EEEEELb1ELb1ELb0EEEvNS_9BwdParamsE,"aw",@nobits
	.sectionflags	@""
	.align	16
	.zero		1024


//--------------------- .nv.shared._ZN10layer_norm22ln_bwd_finalize_kernelINS_22Kernel_traits_finalizeILj1536Ef6__halfS2_S2_fjLb0ELj1024ELj4ENS_18Kernel_traits_baseILj1536EfS2_S2_S2_fjLj1024EEEEELb0ELb1EEEvNS_9BwdParamsE --------------------------
	.section	.nv.shared._ZN10layer_norm22ln_bwd_finalize_kernelINS_22Kernel_traits_finalizeILj1536Ef6__halfS2_S2_fjLb0ELj1024ELj4ENS_18Kernel_traits_baseILj1536EfS2_S2_S2_fjLj1024EEEEELb0ELb1EEEvNS_9BwdParamsE,"aw",@nobits
	.sectionflags	@""
	.align	16
.nv.shared._ZN10layer_norm22ln_bwd_finalize_kernelINS_22Kernel_traits_finalizeILj1536Ef6__halfS2_S2_fjLb0ELj1024ELj4ENS_18Kernel_traits_baseILj1536EfS2_S2_S2_fjLj1024EEEEELb0ELb1EEEvNS_9BwdParamsE:
	.zero		9472


//--------------------- .nv.shared._ZN10layer_norm40ln_parallel_residual_bwd_finalize_kernelINS_22Kernel_traits_finalizeILj1536Ef6__halfS2_S2_fjLb0ELj1024ELj4ENS_18Kernel_traits_baseILj1536EfS2_S2_S2_fjLj1024EEEEELb1EEEvNS_9BwdParamsE --------------------------
	.section	.nv.shared._ZN10layer_norm40ln_parallel_residual_bwd_finalize_kernelINS_22Kernel_traits_finalizeILj1536Ef6__halfS2_S2_fjLb0ELj1024ELj4ENS_18Kernel_traits_baseILj1536EfS2_S2_S2_fjLj1024EEEEELb1EEEvNS_9BwdParamsE,"aw",@nobits
	.sectionflags	@""
	.align	16
.nv.shared._ZN10layer_norm40ln_parallel_residual_bwd_finalize_kernelINS_22Kernel_traits_finalizeILj1536Ef6__halfS2_S2_fjLb0ELj1024ELj4ENS_18Kernel_traits_baseILj1536EfS2_S2_S2_fjLj1024EEEEELb1EEEvNS_9BwdParamsE:
	.zero		17920


//--------------------- .nv.shared._ZN10layer_norm31ln_parallel_residual_bwd_kernelINS_13Kernel_traitsIf6__halfS2_S2_fjLj1536ELj1ELj1ELj4ELj8ENS_18Kernel_traits_baseILj1536EfS2_S2_S2_fjLj128EEEEELb1ELb1ELb1EEEvNS_9BwdParamsE --------------------------
	.section	.nv.shared._ZN10layer_norm31ln_parallel_residual_bwd_kernelINS_13Kernel_traitsIf6__halfS2_S2_fjLj1536ELj1ELj1ELj4ELj8ENS_18Kernel_traits_baseILj1536EfS2_S2_S2_fjLj128EEEEELb1ELb1ELb1EEEvNS_9BwdParamsE,"aw",@nobits
	.sectionflags	@""
	.align	16
	.zero		1024


//--------------------- .nv.shared._ZN10layer_norm31ln_parallel_residual_bwd_kernelINS_13Kernel_traitsI6__halfS2_fS2_fjLj1536ELj1ELj1ELj4ELj8ENS_18Kernel_traits_baseILj1536ES2_S2_fS2_fjLj128EEEEELb0ELb0ELb0EEEvNS_9BwdParamsE --------------------------
	.section	.nv.shared._ZN10layer_norm31ln_parallel_residual_bwd_kernelINS_13Kernel_traitsI6__halfS2_fS2_fjLj1536ELj1ELj1ELj4ELj8ENS_18Kernel_traits_baseILj1536ES2_S2_fS2_fjLj128EEEEELb0ELb0ELb0EEEvNS_9BwdParamsE,"aw",@nobits
	.sectionflags	@""
	.align	16
	.zero		1024


//--------------------- .nv.shared._ZN10layer_norm31ln_parallel_residual_bwd_kernelINS_13Kernel_traitsI6__halfS2_fS2_fjLj1536ELj1ELj1ELj4ELj8ENS_18Kernel_traits_baseILj1536ES2_S2_fS2_fjLj128EEEEELb0ELb0ELb1EEEvNS_9BwdParamsE --------------------------
	.section	.nv.shared._ZN10layer_norm31ln_parallel_residual_bwd_kernelINS_13Kernel_traitsI6__halfS2_fS2_fjLj1536ELj1ELj1ELj4ELj8ENS_18Kernel_traits_baseILj1536ES2_S2_fS2_fjLj128EEEEELb0ELb0ELb1EEEvNS_9BwdParamsE,"aw",@nobits
	.sectionflags	@""
	.align	16
	.zero		1024


//--------------------- .nv.shared._ZN10layer_norm31ln_parallel_residual_bwd_kernelINS_13Kernel_traitsI6__halfS2_fS2_fjLj1536ELj1ELj1ELj4ELj8ENS_18Kernel_traits_baseILj1536ES2_S2_fS2_fjLj128EEEEELb0ELb1ELb0EEEvNS_9BwdParamsE --------------------------
	.section	.nv.shared._ZN10layer_norm31ln_parallel_residual_bwd_kernelINS_13Kernel_traitsI6__halfS2_fS2_fjLj1536ELj1ELj1ELj4ELj8ENS_18Kernel_traits_baseILj1536ES2_S2_fS2_fjLj128EEEEELb0ELb1ELb0EEEvNS_9BwdParamsE,"aw",@nobits
	.sectionflags	@""
	.align	16
	.zero		1024


//--------------------- .nv.shared._ZN10layer_norm31ln_parallel_residual_bwd_kernelINS_13Kernel_traitsI6__halfS2_fS2_fjLj1536ELj1ELj1ELj4ELj8ENS_18Kernel_traits_baseILj1536ES2_S2_fS2_fjLj128EEEEELb0ELb1ELb1EEEvNS_9BwdParamsE --------------------------
	.section	.nv.shared._ZN10layer_norm31ln_parallel_residual_bwd_kernelINS_13Kernel_traitsI6__halfS2_fS2_fjLj1536ELj1ELj1ELj4ELj8ENS_18Kernel_traits_baseILj1536ES2_S2_fS2_fjLj128EEEEELb0ELb1ELb1EEEvNS_9BwdParamsE,"aw",@nobits
	.sectionflags	@""
	.align	16
	.zero		1024


//--------------------- .nv.shared._ZN10layer_norm31ln_parallel_residual_bwd_kernelINS_13Kernel_traitsI6__halfS2_fS2_fjLj1536ELj1ELj1ELj4ELj8ENS_18Kernel_traits_baseILj1536ES2_S2_fS2_fjLj128EEEEELb1ELb0ELb0EEEvNS_9BwdParamsE --------------------------
	.section	.nv.shared._ZN10layer_norm31ln_parallel_residual_bwd_kernelINS_13Kernel_traitsI6__halfS2_fS2_fjLj1536ELj1ELj1ELj4ELj8ENS_18Kernel_traits_baseILj1536ES2_S2_fS2_fjLj128EEEEELb1ELb0ELb0EEEvNS_9BwdParamsE,"aw",@nobits
	.sectionflags	@""
	.align	16
	.zero		1024


//--------------------- .nv.shared._ZN10layer_norm31ln_parallel_residual_bwd_kernelINS_13Kernel_traitsI6__halfS2_fS2_fjLj1536ELj1ELj1ELj4ELj8ENS_18Kernel_traits_baseILj1536ES2_S2_fS2_fjLj128EEEEELb1ELb0ELb1EEEvNS_9BwdParamsE --------------------------
	.section	.nv.shared._ZN10layer_norm31ln_parallel_residual_bwd_kernelINS_13Kernel_traitsI6__halfS2_fS2_fjLj1536ELj1ELj1ELj4ELj8ENS_18Kernel_traits_baseILj1536ES2_S2_fS2_fjLj128EEEEELb1ELb0ELb1EEEvNS_9BwdParamsE,"aw",@nobits
	.sectionflags	@""
	.align	16
	.zero		1024


//--------------------- .nv.shared._ZN10layer_norm22ln_bwd_finalize_kernelINS_22Kernel_traits_finalizeILj1536E6__halfS2_fS2_fjLb0ELj1024ELj4ENS_18Kernel_traits_baseILj1536ES2_S2_fS2_fjLj1024EEEEELb0ELb0EEEvNS_9BwdParamsE --------------------------
	.section	.nv.shared._ZN10layer_norm22ln_bwd_finalize_kernelINS_22Kernel_traits_finalizeILj1536E6__halfS2_fS2_fjLb0ELj1024ELj4ENS_18Kernel_traits_baseILj1536ES2_S2_fS2_fjLj1024EEEEELb0ELb0EEEvNS_9BwdParamsE,"aw",@nobits
	.sectionflags	@""
	.align	16
.nv.shared._ZN10layer_norm22ln_bwd_finalize_kernelINS_22Kernel_traits_finalizeILj1536E6__halfS2_fS2_fjLb0ELj1024ELj4ENS_18Kernel_traits_baseILj1536ES2_S2_fS2_fjLj1024EEEEELb0ELb0EEEvNS_9BwdParamsE:
	.zero		9472


//--------------------- .nv.shared._ZN10layer_norm40ln_parallel_residual_bwd_finalize_kernelINS_22Kernel_traits_finalizeILj1536E6__halfS2_fS2_fjLb0ELj1024ELj4ENS_18Kernel_traits_baseILj1536ES2_S2_fS2_fjLj1024EEEEELb0EEEvNS_9BwdParamsE --------------------------
	.section	.nv.shared._ZN10layer_norm40ln_parallel_residual_bwd_finalize_kernelINS_22Kernel_traits_finalizeILj1536E6__halfS2_fS2_fjLb0ELj1024ELj4ENS_18Kernel_traits_baseILj1536ES2_S2_fS2_fjLj1024EEEEELb0EEEvNS_9BwdParamsE,"aw",@nobits
	.sectionflags	@""
	.align	16
.nv.shared._ZN10layer_norm40ln_parallel_residual_bwd_finalize_kernelINS_22Kernel_traits_finalizeILj1536E6__halfS2_fS2_fjLb0ELj1024ELj4ENS_18Kernel_traits_baseILj1536ES2_S2_fS2_fjLj1024EEEEELb0EEEvNS_9BwdParamsE:
	.zero		17920


//--------------------- .nv.shared._ZN10layer_norm31ln_parallel_residual_bwd_kernelINS_13Kernel_traitsI6__halfS2_fS2_fjLj1536ELj1ELj1ELj4ELj8ENS_18Kernel_traits_baseILj1536ES2_S2_fS2_fjLj128EEEEELb1ELb1ELb0EEEvNS_9BwdParamsE --------------------------
	.section	.nv.shared._ZN10layer_norm31ln_parallel_residual_bwd_kernelINS_13Kernel_traitsI6__halfS2_fS2_fjLj1536ELj1ELj1ELj4ELj8ENS_18Kernel_traits_baseILj1536ES2_S2_fS2_fjLj128EEEEELb1ELb1ELb0EEEvNS_9BwdParamsE,"aw",@nobits
	.sectionflags	@""
	.align	16
	.zero		1024


//--------------------- .nv.shared._ZN10layer_norm22ln_bwd_finalize_kernelINS_22Kernel_traits_finalizeILj1536E6__halfS2_fS2_fjLb0ELj1024ELj4ENS_18Kernel_traits_baseILj1536ES2_S2_fS2_fjLj1024EEEEELb0ELb1EEEvNS_9BwdParamsE --------------------------
	.section	.nv.shared._ZN10layer_norm22ln_bwd_finalize_kernelINS_22Kernel_traits_finalizeILj1536E6__halfS2_fS2_fjLb0ELj1024ELj4ENS_18Kernel_traits_baseILj1536ES2_S2_fS2_fjLj1024EEEEELb0ELb1EEEvNS_9BwdParamsE,"aw",@nobits
	.sectionflags	@""
	.align	16
.nv.shared._ZN10layer_norm22ln_bwd_finalize_kernelINS_22Kernel_traits_finalizeILj1536E6__halfS2_fS2_fjLb0ELj1024ELj4ENS_18Kernel_traits_baseILj1536ES2_S2_fS2_fjLj1024EEEEELb0ELb1EEEvNS_9BwdParamsE:
	.zero		9472


//--------------------- .nv.shared._ZN10layer_norm40ln_parallel_residual_bwd_finalize_kernelINS_22Kernel_traits_finalizeILj1536E6__halfS2_fS2_fjLb0ELj1024ELj4ENS_18Kernel_traits_baseILj1536ES2_S2_fS2_fjLj1024EEEEELb1EEEvNS_9BwdParamsE --------------------------
	.section	.nv.shared._ZN10layer_norm40ln_parallel_residual_bwd_finalize_kernelINS_22Kernel_traits_finalizeILj1536E6__halfS2_fS2_fjLb0ELj1024ELj4ENS_18Kernel_traits_baseILj1536ES2_S2_fS2_fjLj1024EEEEELb1EEEvNS_9BwdParamsE,"aw",@nobits
	.sectionflags	@""
	.align	16
.nv.shared._ZN10layer_norm40ln_parallel_residual_bwd_finalize_kernelINS_22Kernel_traits_finalizeILj1536E6__halfS2_fS2_fjLb0ELj1024ELj4ENS_18Kernel_traits_baseILj1536ES2_S2_fS2_fjLj1024EEEEELb1EEEvNS_9BwdParamsE:
	.zero		17920


//--------------------- .nv.shared._ZN10layer_norm31ln_parallel_residual_bwd_kernelINS_13Kernel_traitsI6__halfS2_fS2_fjLj1536ELj1ELj1ELj4ELj8ENS_18Kernel_traits_baseILj1536ES2_S2_fS2_fjLj128EEEEELb1ELb1ELb1EEEvNS_9BwdParamsE --------------------------
	.section	.nv.shared._ZN10layer_norm31ln_parallel_residual_bwd_kernelINS_13Kernel_traitsI6__halfS2_fS2_fjLj1536ELj1ELj1ELj4ELj8ENS_18Kernel_traits_baseILj1536ES2_S2_fS2_fjLj128EEEEELb1ELb1ELb1EEEvNS_9BwdParamsE,"aw",@nobits
	.sectionflags	@""
	.align	16
	.zero		1024


//--------------------- .nv.shared._ZN10layer_norm31ln_parallel_residual_bwd_kernelINS_13Kernel_traitsIf6__halffS2_fjLj1536ELj1ELj1ELj4ELj8ENS_18Kernel_traits_baseILj1536EfS2_fS2_fjLj128EEEEELb0ELb0ELb0EEEvNS_9BwdParamsE --------------------------
	.section	.nv.shared._ZN10layer_norm31ln_parallel_residual_bwd_kernelINS_13Kernel_traitsIf6__halffS2_fjLj1536ELj1ELj1ELj4ELj8ENS_18Kernel_traits_baseILj1536EfS2_fS2_fjLj128EEEEELb0ELb0ELb0EEEvNS_9BwdParamsE,"aw",@nobits
	.sectionflags	@""
	.align	16
	.zero		1024


//--------------------- .nv.shared._ZN10layer_norm31ln_parallel_residual_bwd_kernelINS_13Kernel_traitsIf6__halffS2_fjLj1536ELj1ELj1ELj4ELj8ENS_18Kernel_traits_baseILj1536EfS2_fS2_fjLj128EEEEELb0ELb0ELb1EEEvNS_9BwdParamsE --------------------------
	.section	.nv.shared._ZN10layer_norm31ln_parallel_residual_bwd_kernelINS_13Kernel_traitsIf6__halffS2_fjLj1536ELj1ELj1ELj4ELj8ENS_18Kernel_traits_baseILj1536EfS2_fS2_fjLj128EEEEELb0ELb0ELb1EEEvNS_9BwdParamsE,"aw",@nobits
	.sectionflags	@""
	.align	16
	.zero		1024


//--------------------- .nv.shared._ZN10layer_norm31ln_parallel_residual_bwd_kernelINS_13Kernel_traitsIf6__halffS2_fjLj1536ELj1ELj1ELj4ELj8ENS_18Kernel_traits_baseILj1536EfS2_fS2_fjLj128EEEEELb0ELb1ELb0EEEvNS_9BwdParamsE --------------------------
	.section	.nv.shared._ZN10layer_norm31ln_parallel_residual_bwd_kernelINS_13Kernel_traitsIf6__halffS2_fjLj1536ELj1ELj1ELj4ELj8ENS_18Kernel_traits_baseILj1536EfS2_fS2_fjLj128EEEEELb0ELb1ELb0EEEvNS_9BwdParamsE,"aw",@nobits
	.sectionflags	@""
	.align	16
	.zero		1024


//--------------------- .nv.shared._ZN10layer_norm31ln_parallel_residual_bwd_kernelINS_13Kernel_traitsIf6__halffS2_fjLj1536ELj1ELj1ELj4ELj8ENS_18Kernel_traits_baseILj1536EfS2_fS2_fjLj128EEEEELb0ELb1ELb1EEEvNS_9BwdParamsE --------------------------
	.section	.nv.shared._ZN10layer_norm31ln_parallel_residual_bwd_kernelINS_13Kernel_traitsIf6__halffS2_fjLj1536ELj1ELj1ELj4ELj8ENS_18Kernel_traits_baseILj1536EfS2_fS2_fjLj128EEEEELb0ELb1ELb1EEEvNS_9BwdParamsE,"aw",@nobits
	.sectionflags	@""
	.align	16
	.zero		1024


//--------------------- .nv.shared._ZN10layer_norm31ln_parallel_residual_bwd_kernelINS_13Kernel_traitsIf6__halffS2_fjLj1536ELj1ELj1ELj4ELj8ENS_18Kernel_traits_baseILj1536EfS2_fS2_fjLj128EEEEELb1ELb0ELb0EEEvNS_9BwdParamsE --------------------------
	.section	.nv.shared._ZN10layer_norm31ln_parallel_residual_bwd_kernelINS_13Kernel_traitsIf6__halffS2_fjLj1536ELj1ELj1ELj4ELj8ENS_18Kernel_traits_baseILj1536EfS2_fS2_fjLj128EEEEELb1ELb0ELb0EEEvNS_9BwdParamsE,"aw",@nobits
	.sectionflags	@""
	.align	16
	.zero		1024


//--------------------- .nv.shared._ZN10layer_norm31ln_parallel_residual_bwd_kernelINS_13Kernel_traitsIf6__halffS2_fjLj1536ELj1ELj1ELj4ELj8ENS_18Kernel_traits_baseILj1536EfS2_fS2_fjLj128EEEEELb1ELb0ELb1EEEvNS_9BwdParamsE --------------------------
	.section	.nv.shared._ZN10layer_norm31ln_parallel_residual_bwd_kernelINS_13Kernel_traitsIf6__halffS2_fjLj1536ELj1ELj1ELj4ELj8ENS_18Kernel_traits_baseILj1536EfS2_fS2_fjLj128EEEEELb1ELb0ELb1EEEvNS_9BwdParamsE,"aw",@nobits
	.sectionflags	@""
	.align	16
	.zero		1024


//--------------------- .nv.shared._ZN10layer_norm22ln_bwd_finalize_kernelINS_22Kernel_traits_finalizeILj1536Ef6__halffS2_fjLb0ELj1024ELj4ENS_18Kernel_traits_baseILj1536EfS2_fS2_fjLj1024EEEEELb0ELb0EEEvNS_9BwdParamsE --------------------------
	.section	.nv.shared._ZN10layer_norm22ln_bwd_finalize_kernelINS_22Kernel_traits_finalizeILj1536Ef6__halffS2_fjLb0ELj1024ELj4ENS_18Kernel_traits_baseILj1536EfS2_fS2_fjLj1024EEEEELb0ELb0EEEvNS_9BwdParamsE,"aw",@nobits
	.sectionflags	@""
	.align	16
.nv.shared._ZN10layer_norm22ln_bwd_finalize_kernelINS_22Kernel_traits_finalizeILj1536Ef6__halffS2_fjLb0ELj1024ELj4ENS_18Kernel_traits_baseILj1536EfS2_fS2_fjLj1024EEEEELb0ELb0EEEvNS_9BwdParamsE:
	.zero		9472


//--------------------- .nv.shared._ZN10layer_norm40ln_parallel_residual_bwd_finalize_kernelINS_22Kernel_traits_finalizeILj1536Ef6__halffS2_fjLb0ELj1024ELj4ENS_18Kernel_traits_baseILj1536EfS2_fS2_fjLj1024EEEEELb0EEEvNS_9BwdParamsE --------------------------
	.section	.nv.shared._ZN10layer_norm40ln_parallel_residual_bwd_finalize_kernelINS_22Kernel_traits_finalizeILj1536Ef6__halffS2_fjLb0ELj1024ELj4ENS_18Kernel_traits_baseILj1536EfS2_fS2_fjLj1024EEEEELb0EEEvNS_9BwdParamsE,"aw",@nobits
	.sectionflags	@""
	.align	16
.nv.shared._ZN10layer_norm40ln_parallel_residual_bwd_finalize_kernelINS_22Kernel_traits_finalizeILj1536Ef6__halffS2_fjLb0ELj1024ELj4ENS_18Kernel_traits_baseILj1536EfS2_fS2_fjLj1024EEEEELb0EEEvNS_9BwdParamsE:
	.zero		17920


//--------------------- .nv.shared._ZN10layer_norm31ln_parallel_residual_bwd_kernelINS_13Kernel_traitsIf6__halffS2_fjLj1536ELj1ELj1ELj4ELj8ENS_18Kernel_traits_baseILj1536EfS2_fS2_fjLj128EEEEELb1ELb1ELb0EEEvNS_9BwdParamsE --------------------------
	.section	.nv.shared._ZN10layer_norm31ln_parallel_residual_bwd_kernelINS_13Kernel_traitsIf6__halffS2_fjLj1536ELj1ELj1ELj4ELj8ENS_18Kernel_traits_baseILj1536EfS2_fS2_fjLj128EEEEELb1ELb1ELb0EEEvNS_9BwdParamsE,"aw",@nobits
	.sectionflags	@""
	.align	16
	.zero		1024


//--------------------- .nv.shared._ZN10layer_norm22ln_bwd_finalize_kernelINS_22Kernel_traits_finalizeILj1536Ef6__halffS2_fjLb0ELj1024ELj4ENS_18Kernel_traits_baseILj1536EfS2_fS2_fjLj1024EEEEELb0ELb1EEEvNS_9BwdParamsE --------------------------
	.section	.nv.shared._ZN10layer_norm22ln_bwd_finalize_kernelINS_22Kernel_traits_finalizeILj1536Ef6__halffS2_fjLb0ELj1024ELj4ENS_18Kernel_traits_baseILj1536EfS2_fS2_fjLj1024EEEEELb0ELb1EEEvNS_9BwdParamsE,"aw",@nobits
	.sectionflags	@""
	.align	16
.nv.shared._ZN10layer_norm22ln_bwd_finalize_kernelINS_22Kernel_traits_finalizeILj1536Ef6__halffS2_fjLb0ELj1024ELj4ENS_18Kernel_traits_baseILj1536EfS2_fS2_fjLj1024EEEEELb0ELb1EEEvNS_9BwdParamsE:
	.zero		9472


//--------------------- .nv.shared._ZN10layer_norm40ln_parallel_residual_bwd_finalize_kernelINS_22Kernel_traits_finalizeILj1536Ef6__halffS2_fjLb0ELj1024ELj4ENS_18Kernel_traits_baseILj1536EfS2_fS2_fjLj1024EEEEELb1EEEvNS_9BwdParamsE --------------------------
	.section	.nv.shared._ZN10layer_norm40ln_parallel_residual_bwd_finalize_kernelINS_22Kernel_traits_finalizeILj1536Ef6__halffS2_fjLb0ELj1024ELj4ENS_18Kernel_traits_baseILj1536EfS2_fS2_fjLj1024EEEEELb1EEEvNS_9BwdParamsE,"aw",@nobits
	.sectionflags	@""
	.align	16
.nv.shared._ZN10layer_norm40ln_parallel_residual_bwd_finalize_kernelINS_22Kernel_traits_finalizeILj1536Ef6__halffS2_fjLb0ELj1024ELj4ENS_18Kernel_traits_baseILj1536EfS2_fS2_fjLj1024EEEEELb1EEEvNS_9BwdParamsE:
	.zero		17920


//--------------------- .nv.shared._ZN10layer_norm31ln_parallel_residual_bwd_kernelINS_13Kernel_traitsIf6__halffS2_fjLj1536ELj1ELj1ELj4ELj8ENS_18Kernel_traits_baseILj1536EfS2_fS2_fjLj128EEEEELb1ELb1ELb1EEEvNS_9BwdParamsE --------------------------
	.section	.nv.shared._ZN10layer_norm31ln_parallel_residual_bwd_kernelINS_13Kernel_traitsIf6__halffS2_fjLj1536ELj1ELj1ELj4ELj8ENS_18Kernel_traits_baseILj1536EfS2_fS2_fjLj128EEEEELb1ELb1ELb1EEEvNS_9BwdParamsE,"aw",@nobits
	.sectionflags	@""
	.align	16
	.zero		1024


//--------------------- .nv.shared._ZN10layer_norm31ln_parallel_residual_bwd_kernelINS_13Kernel_traitsI6__halfffffjLj1536ELj1ELj1ELj4ELj16ENS_18Kernel_traits_baseILj1536ES2_ffffjLj128EEEEELb0ELb0ELb0EEEvNS_9BwdParamsE --------------------------
	.section	.nv.shared._ZN10layer_norm31ln_parallel_residual_bwd_kernelINS_13Kernel_traitsI6__halfffffjLj1536ELj1ELj1ELj4ELj16ENS_18Kernel_traits_baseILj1536ES2_ffffjLj128EEEEELb0ELb0ELb0EEEvNS_9BwdParamsE,"aw",@nobits
	.sectionflags	@""
	.align	16
	.zero		1024


//--------------------- .nv.shared._ZN10layer_norm31ln_parallel_residual_bwd_kernelINS_13Kernel_traitsI6__halfffffjLj1536ELj1ELj1ELj4ELj16ENS_18Kernel_traits_baseILj1536ES2_ffffjLj128EEEEELb0ELb0ELb1EEEvNS_9BwdParamsE --------------------------
	.section	.nv.shared._ZN10layer_norm31ln_parallel_residual_bwd_kernelINS_13Kernel_traitsI6__halfffffjLj1536ELj1ELj1ELj4ELj16ENS_18Kernel_traits_baseILj1536ES2_ffffjLj128EEEEELb0ELb0ELb1EEEvNS_9BwdParamsE,"aw",@nobits
	.sectionflags	@""
	.align	16
	.zero		1024


//--------------------- .nv.shared._ZN10layer_norm31ln_parallel_residual_bwd_kernelINS_13Kernel_traitsI6__halfffffjLj1536ELj1ELj1ELj4ELj16ENS_18Kernel_traits_baseILj1536ES2_ffffjLj128EEEEELb0ELb1ELb0EEEvNS_9BwdParamsE --------------------------
	.section	.nv.shared._ZN10layer_norm31ln_parallel_residual_bwd_kernelINS_13Kernel_traitsI6__halfffffjLj1536ELj1ELj1ELj4ELj16ENS_18Kernel_traits_baseILj1536ES2_ffffjLj128EEEEELb0ELb1ELb0EEEvNS_9BwdParamsE,"aw",@nobits
	.sectionflags	@""
	.align	16
	.zero		1024


//--------------------- .nv.shared._ZN10layer_norm31ln_parallel_residual_bwd_kernelINS_13Kernel_traitsI6__halfffffjLj1536ELj1ELj1ELj4ELj16ENS_18Kernel_traits_baseILj1536ES2_ffffjLj128EEEEELb0ELb1ELb1EEEvNS_9BwdParamsE --------------------------
	.section	.nv.shared._ZN10layer_norm31ln_parallel_residual_bwd_kernelINS_13Kernel_traitsI6__halfffffjLj1536ELj1ELj1ELj4ELj16ENS_18Kernel_traits_baseILj1536ES2_ffffjLj128EEEEELb0ELb1ELb1EEEvNS_9BwdParamsE,"aw",@nobits
	.sectionflags	@""
	.align	16
	.zero		1024


//--------------------- .nv.shared._ZN10layer_norm31ln_parallel_residual_bwd_kernelINS_13Kernel_traitsI6__halfffffjLj1536ELj1ELj1ELj4ELj16ENS_18Kernel_traits_baseILj1536ES2_ffffjLj128EEEEELb1ELb0ELb0EEEvNS_9BwdParamsE --------------------------
	.section	.nv.shared._ZN10layer_norm31ln_parallel_residual_bwd_kernelINS_13Kernel_traitsI6__halfffffjLj1536ELj1ELj1ELj4ELj16ENS_18Kernel_traits_baseILj1536ES2_ffffjLj128EEEEELb1ELb0ELb0EEEvNS_9BwdParamsE,"aw",@nobits
	.sectionflags	@""
	.align	16
	.zero		1024


//--------------------- .nv.shared._ZN10layer_norm31ln_parallel_residual_bwd_kernelINS_13Kernel_traitsI6__halfffffjLj1536ELj1ELj1ELj4ELj16ENS_18Kernel_traits_baseILj1536ES2_ffffjLj128EEEEELb1ELb0ELb1EEEvNS_9BwdParamsE --------------------------
	.section	.nv.shared._ZN10layer_norm31ln_parallel_residual_bwd_kernelINS_13Kernel_traitsI6__halfffffjLj1536ELj1ELj1ELj4ELj16ENS_18Kernel_traits_baseILj1536ES2_ffffjLj128EEEEELb1ELb0ELb1EEEvNS_9BwdParamsE,"aw",@nobits
	.sectionflags	@""
	.align	16
	.zero		1024


//--------------------- .nv.shared._ZN10layer_norm22ln_bwd_finalize_kernelINS_22Kernel_traits_finalizeILj1536E6__halfffffjLb0ELj1024ELj4ENS_18Kernel_traits_baseILj1536ES2_ffffjLj1024EEEEELb0ELb0EEEvNS_9BwdParamsE --------------------------
	.section	.nv.shared._ZN10layer_norm22ln_bwd_finalize_kernelINS_22Kernel_traits_finalizeILj1536E6__halfffffjLb0ELj1024ELj4ENS_18Kernel_traits_baseILj1536ES2_ffffjLj1024EEEEELb0ELb0EEEvNS_9BwdParamsE,"aw",@nobits
	.sectionflags	@""
	.align	16
.nv.shared._ZN10layer_norm22ln_bwd_finalize_kernelINS_22Kernel_traits_finalizeILj1536E6__halfffffjLb0ELj1024ELj4ENS_18Kernel_traits_baseILj1536ES2_ffffjLj1024EEEEELb0ELb0EEEvNS_9BwdParamsE:
	.zero		9472


//--------------------- .nv.shared._ZN10layer_norm40ln_parallel_residual_bwd_finalize_kernelINS_22Kernel_traits_finalizeILj1536E6__halfffffjLb0ELj1024ELj4ENS_18Kernel_traits_baseILj1536ES2_ffffjLj1024EEEEELb0EEEvNS_9BwdParamsE --------------------------
	.section	.nv.shared._ZN10layer_norm40ln_parallel_residual_bwd_finalize_kernelINS_22Kernel_traits_finalizeILj1536E6__halfffffjLb0ELj1024ELj4ENS_18Kernel_traits_baseILj1536ES2_ffffjLj1024EEEEELb0EEEvNS_9BwdParamsE,"aw",@nobits
	.sectionflags	@""
	.align	16
.nv.shared._ZN10layer_norm40ln_parallel_residual_bwd_finalize_kernelINS_22Kernel_traits_finalizeILj1536E6__halfffffjLb0ELj1024ELj4ENS_18Kernel_traits_baseILj1536ES2_ffffjLj1024EEEEELb0EEEvNS_9BwdParamsE:
	.zero		17920


//--------------------- .nv.shared._ZN10layer_norm31ln_parallel_residual_bwd_kernelINS_13Kernel_traitsI6__halfffffjLj1536ELj1ELj1ELj4ELj16ENS_18Kernel_traits_baseILj1536ES2_ffffjLj128EEEEELb1ELb1ELb0EEEvNS_9BwdParamsE --------------------------
	.section	.nv.shared._ZN10layer_norm31ln_parallel_residual_bwd_kernelINS_13Kernel_traitsI6__halfffffjLj1536ELj1ELj1ELj4ELj16ENS_18Kernel_traits_baseILj1536ES2_ffffjLj128EEEEELb1ELb1ELb0EEEvNS_9BwdParamsE,"aw",@nobits
	.sectionflags	@""
	.align	16
	.zero		1024


//--------------------- .nv.shared._ZN10layer_norm22ln_bwd_finalize_kernelINS_22Kernel_traits_finalizeILj1536E6__halfffffjLb0ELj1024ELj4ENS_18Kernel_traits_baseILj1536ES2_ffffjLj1024EEEEELb0ELb1EEEvNS_9BwdParamsE --------------------------
	.section	.nv.shared._ZN10layer_norm22ln_bwd_finalize_kernelINS_22Kernel_traits_finalizeILj1536E6__halfffffjLb0ELj1024ELj4ENS_18Kernel_traits_baseILj1536ES2_ffffjLj1024EEEEELb0ELb1EEEvNS_9BwdParamsE,"aw",@nobits
	.sectionflags	@""
	.align	16
.nv.shared._ZN10layer_norm22ln_bwd_finalize_kernelINS_22Kernel_traits_finalizeILj1536E6__halfffffjLb0ELj1024ELj4ENS_18Kernel_traits_baseILj1536ES2_ffffjLj1024EEEEELb0ELb1EEEvNS_9BwdParamsE:
	.zero		9472


//--------------------- .nv.shared._ZN10layer_norm40ln_parallel_residual_bwd_finalize_kernelINS_22Kernel_traits_finalizeILj1536E6__halfffffjLb0ELj1024ELj4ENS_18Kernel_traits_baseILj1536ES2_ffffjLj1024EEEEELb1EEEvNS_9BwdParamsE --------------------------
	.section	.nv.shared._ZN10layer_norm40ln_parallel_residual_bwd_finalize_kernelINS_22Kernel_traits_finalizeILj1536E6__halfffffjLb0ELj1024ELj4ENS_18Kernel_traits_baseILj1536ES2_ffffjLj1024EEEEELb1EEEvNS_9BwdParamsE,"aw",@nobits
	.sectionflags	@""
	.align	16
.nv.shared._ZN10layer_norm40ln_parallel_residual_bwd_finalize_kernelINS_22Kernel_traits_finalizeILj1536E6__halfffffjLb0ELj1024ELj4ENS_18Kernel_traits_baseILj1536ES2_ffffjLj1024EEEEELb1EEEvNS_9BwdParamsE:
	.zero		17920


//--------------------- .nv.shared._ZN10layer_norm31ln_parallel_residual_bwd_kernelINS_13Kernel_traitsI6__halfffffjLj1536ELj1ELj1ELj4ELj16ENS_18Kernel_traits_baseILj1536ES2_ffffjLj128EEEEELb1ELb1ELb1EEEvNS_9BwdParamsE --------------------------
	.section	.nv.shared._ZN10layer_norm31ln_parallel_residual_bwd_kernelINS_13Kernel_traitsI6__halfffffjLj1536ELj1ELj1ELj4ELj16ENS_18Kernel_traits_baseILj1536ES2_ffffjLj128EEEEELb1ELb1ELb1EEEvNS_9BwdParamsE,"aw",@nobits
	.sectionflags	@""
	.align	16
	.zero		1024


//--------------------- .nv.shared._ZN10layer_norm31ln_parallel_residual_bwd_kernelINS_13Kernel_traitsIfffffjLj1536ELj1ELj1ELj4ELj16ENS_18Kernel_traits_baseILj1536EfffffjLj128EEEEELb0ELb0ELb0EEEvNS_9BwdParamsE --------------------------
	.section	.nv.shared._ZN10layer_norm31ln_parallel_residual_bwd_kernelINS_13Kernel_traitsIfffffjLj1536ELj1ELj1ELj4ELj16ENS_18Kernel_traits_baseILj1536EfffffjLj128EEEEELb0ELb0ELb0EEEvNS_9BwdParamsE,"aw",@nobits
	.sectionflags	@""
	.align	16
	.zero		1024


//--------------------- .nv.shared._ZN10layer_norm31ln_parallel_residual_bwd_kernelINS_13Kernel_traitsIfffffjLj1536ELj1ELj1ELj4ELj16ENS_18Kernel_traits_baseILj1536EfffffjLj128EEEEELb0ELb0ELb1EEEvNS_9BwdParamsE --------------------------
	.section	.nv.shared._ZN10layer_norm31ln_parallel_residual_bwd_kernelINS_13Kernel_traitsIfffffjLj1536ELj1ELj1ELj4ELj16ENS_18Kernel_traits_baseILj1536EfffffjLj128EEEEELb0ELb0ELb1EEEvNS_9BwdParamsE,"aw",@nobits
	.sectionflags	@""
	.align	16
	.zero		1024


//--------------------- .nv.shared._ZN10layer_norm31ln_parallel_residual_bwd_kernelINS_13Kernel_traitsIfffffjLj1536ELj1ELj1ELj4ELj16ENS_18Kernel_traits_baseILj1536EfffffjLj128EEEEELb0ELb1ELb0EEEvNS_9BwdParamsE --------------------------
	.section	.nv.shared._ZN10layer_norm31ln_parallel_residual_bwd_kernelINS_13Kernel_traitsIfffffjLj1536ELj1ELj1ELj4ELj16ENS_18Kernel_traits_baseILj1536EfffffjLj128EEEEELb0ELb1ELb0EEEvNS_9BwdParamsE,"aw",@nobits
	.sectionflags	@""
	.align	16
	.zero		1024


//--------------------- .nv.shared._ZN10layer_norm31ln_parallel_residual_bwd_kernelINS_13Kernel_traitsIfffffjLj1536ELj1ELj1ELj4ELj16ENS_18Kernel_traits_baseILj1536EfffffjLj128EEEEELb0ELb1ELb1EEEvNS_9BwdParamsE --------------------------
	.section	.nv.shared._ZN10layer_norm31ln_parallel_residual_bwd_kernelINS_13Kernel_traitsIfffffjLj1536ELj1ELj1ELj4ELj16ENS_18Kernel_traits_baseILj1536EfffffjLj128EEEEELb0ELb1ELb1EEEvNS_9BwdParamsE,"aw",@nobits
	.sectionflags	@""
	.align	16
	.zero		1024


//--------------------- .nv.shared._ZN10layer_norm31ln_parallel_residual_bwd_kernelINS_13Kernel_traitsIfffffjLj1536ELj1ELj1ELj4ELj16ENS_18Kernel_traits_baseILj1536EfffffjLj128EEEEELb1ELb0ELb0EEEvNS_9BwdParamsE --------------------------
	.section	.nv.shared._ZN10layer_norm31ln_parallel_residual_bwd_kernelINS_13Kernel_traitsIfffffjLj1536ELj1ELj1ELj4ELj16ENS_18Kernel_traits_baseILj1536EfffffjLj128EEEEELb1ELb0ELb0EEEvNS_9BwdParamsE,"aw",@nobits
	.sectionflags	@""
	.align	16
	.zero		1024


//--------------------- .nv.shared._ZN10layer_norm31ln_parallel_residual_bwd_kernelINS_13Kernel_traitsIfffffjLj1536ELj1ELj1ELj4ELj16ENS_18Kernel_traits_baseILj1536EfffffjLj128EEEEELb1ELb0ELb1EEEvNS_9BwdParamsE --------------------------
	.section	.nv.shared._ZN10layer_norm31ln_parallel_residual_bwd_kernelINS_13Kernel_traitsIfffffjLj1536ELj1ELj1ELj4ELj16ENS_18Kernel_traits_baseILj1536EfffffjLj128EEEEELb1ELb0ELb1EEEvNS_9BwdParamsE,"aw",@nobits
	.sectionflags	@""
	.align	16
	.zero		1024


//--------------------- .nv.shared._ZN10layer_norm22ln_bwd_finalize_kernelINS_22Kernel_traits_finalizeILj1536EfffffjLb0ELj1024ELj4ENS_18Kernel_traits_baseILj1536EfffffjLj1024EEEEELb0ELb0EEEvNS_9BwdParamsE --------------------------
	.section	.nv.shared._ZN10layer_norm22ln_bwd_finalize_kernelINS_22Kernel_traits_finalizeILj1536EfffffjLb0ELj1024ELj4ENS_18Kernel_traits_baseILj1536EfffffjLj1024EEEEELb0ELb0EEEvNS_9BwdParamsE,"aw",@nobits
	.sectionflags	@""
	.align	16
.nv.shared._ZN10layer_norm22ln_bwd_finalize_kernelINS_22Kernel_traits_finalizeILj1536EfffffjLb0ELj1024ELj4ENS_18Kernel_traits_baseILj1536EfffffjLj1024EEEEELb0ELb0EEEvNS_9BwdParamsE:
	.zero		9472


//--------------------- .nv.shared._ZN10layer_norm40ln_parallel_residual_bwd_finalize_kernelINS_22Kernel_traits_finalizeILj1536EfffffjLb0ELj1024ELj4ENS_18Kernel_traits_baseILj1536EfffffjLj1024EEEEELb0EEEvNS_9BwdParamsE --------------------------
	.section	.nv.shared._ZN10layer_norm40ln_parallel_residual_bwd_finalize_kernelINS_22Kernel_traits_finalizeILj1536EfffffjLb0ELj1024ELj4ENS_18Kernel_traits_baseILj1536EfffffjLj1024EEEEELb0EEEvNS_9BwdParamsE,"aw",@nobits
	.sectionflags	@""
	.align	16
.nv.shared._ZN10layer_norm40ln_parallel_residual_bwd_finalize_kernelINS_22Kernel_traits_finalizeILj1536EfffffjLb0ELj1024ELj4ENS_18Kernel_traits_baseILj1536EfffffjLj1024EEEEELb0EEEvNS_9BwdParamsE:
	.zero		17920


//--------------------- .nv.shared._ZN10layer_norm31ln_parallel_residual_bwd_kernelINS_13Kernel_traitsIfffffjLj1536ELj1ELj1ELj4ELj16ENS_18Kernel_traits_baseILj1536EfffffjLj128EEEEELb1ELb1ELb0EEEvNS_9BwdParamsE --------------------------
	.section	.nv.shared._ZN10layer_norm31ln_parallel_residual_bwd_kernelINS_13Kernel_traitsIfffffjLj1536ELj1ELj1ELj4ELj16ENS_18Kernel_traits_baseILj1536EfffffjLj128EEEEELb1ELb1ELb0EEEvNS_9BwdParamsE,"aw",@nobits
	.sectionflags	@""
	.align	16
	.zero		1024


//--------------------- .nv.shared._ZN10layer_norm22ln_bwd_finalize_kernelINS_22Kernel_traits_finalizeILj1536EfffffjLb0ELj1024ELj4ENS_18Kernel_traits_baseILj1536EfffffjLj1024EEEEELb0ELb1EEEvNS_9BwdParamsE --------------------------
	.section	.nv.shared._ZN10layer_norm22ln_bwd_finalize_kernelINS_22Kernel_traits_finalizeILj1536EfffffjLb0ELj1024ELj4ENS_18Kernel_traits_baseILj1536EfffffjLj1024EEEEELb0ELb1EEEvNS_9BwdParamsE,"aw",@nobits
	.sectionflags	@""
	.align	16
.nv.shared._ZN10layer_norm22ln_bwd_finalize_kernelINS_22Kernel_traits_finalizeILj1536EfffffjLb0ELj1024ELj4ENS_18Kernel_traits_baseILj1536EfffffjLj1024EEEEELb0ELb1EEEvNS_9BwdParamsE:
	.zero		9472


//--------------------- .nv.shared._ZN10layer_norm40ln_parallel_residual_bwd_finalize_kernelINS_22Kernel_traits_finalizeILj1536EfffffjLb0ELj1024ELj4ENS_18Kernel_traits_baseILj1536EfffffjLj1024EEEEELb1EEEvNS_9BwdParamsE --------------------------
	.section	.nv.shared._ZN10layer_norm40ln_parallel_residual_bwd_finalize_kernelINS_22Kernel_traits_finalizeILj1536EfffffjLb0ELj1024ELj4ENS_18Kernel_traits_baseILj1536EfffffjLj1024EEEEELb1EEEvNS_9BwdParamsE,"aw",@nobits
	.sectionflags	@""
	.align	16
.nv.shared._ZN10layer_norm40ln_parallel_residual_bwd_finalize_kernelINS_22Kernel_traits_finalizeILj1536EfffffjLb0ELj1024ELj4ENS_18Kernel_traits_baseILj1536EfffffjLj1024EEEEELb1EEEvNS_9BwdParamsE:
	.zero		17920


//--------------------- .nv.shared._ZN10layer_norm31ln_parallel_residual_bwd_kernelINS_13Kernel_traitsIfffffjLj1536ELj1ELj1ELj4ELj16ENS_18Kernel_traits_baseILj1536EfffffjLj128EEEEELb1ELb1ELb1EEEvNS_9BwdParamsE --------------------------
	.section	.nv.shared._ZN10layer_norm31ln_parallel_residual_bwd_kernelINS_13Kernel_traitsIfffffjLj1536ELj1ELj1ELj4ELj16ENS_18Kernel_traits_baseILj1536EfffffjLj128EEEEELb1ELb1ELb1EEEvNS_9BwdParamsE,"aw",@nobits
	.sectionflags	@""
	.align	16
	.zero		1024


//--------------------- .nv.constant0._ZN10layer_norm31ln_parallel_residual_bwd_kernelINS_13Kernel_traitsI13__nv_bfloat16S2_S2_S2_fjLj1536ELj1ELj1ELj4ELj8ENS_18Kernel_traits_baseILj1536ES2_S2_S2_S2_fjLj128EEEEELb0ELb0ELb0EEEvNS_9BwdParamsE --------------------------
	.section	.nv.constant0._ZN10layer_norm31ln_parallel_residual_bwd_kernelINS_13Kernel_traitsI13__nv_bfloat16S2_S2_S2_fjLj1536ELj1ELj1ELj4ELj8ENS_18Kernel_traits_baseILj1536ES2_S2_S2_S2_fjLj128EEEEELb0ELb0ELb0EEEvNS_9BwdParamsE,"a",@progbits
	.sectionflags	@""
	.align	4
.nv.constant0._ZN10layer_norm31ln_parallel_residual_bwd_kernelINS_13Kernel_traitsI13__nv_bfloat16S2_S2_S2_fjLj1536ELj1ELj1ELj4ELj8ENS_18Kernel_traits_baseILj1536ES2_S2_S2_S2_fjLj128EEEEELb0ELb0ELb0EEEvNS_9BwdParamsE:
	.zero		1192


//--------------------- .nv.constant0._ZN10layer_norm31ln_parallel_residual_bwd_kernelINS_13Kernel_traitsI13__nv_bfloat16S2_S2_S2_fjLj1536ELj1ELj1ELj4ELj8ENS_18Kernel_traits_baseILj1536ES2_S2_S2_S2_fjLj128EEEEELb0ELb0ELb1EEEvNS_9BwdParamsE --------------------------
	.section	.nv.constant0._ZN10layer_norm31ln_parallel_residual_bwd_kernelINS_13Kernel_traitsI13__nv_bfloat16S2_S2_S2_fjLj1536ELj1ELj1ELj4ELj8ENS_18Kernel_traits_baseILj1536ES2_S2_S2_S2_fjLj128EEEEELb0ELb0ELb1EEEvNS_9BwdParamsE,"a",@progbits
	.sectionflags	@""
	.align	4
.nv.constant0._ZN10layer_norm31ln_parallel_residual_bwd_kernelINS_13Kernel_traitsI13__nv_bfloat16S2_S2_S2_fjLj1536ELj1ELj1ELj4ELj8ENS_18Kernel_traits_baseILj1536ES2_S2_S2_S2_fjLj128EEEEELb0ELb0ELb1EEEvNS_9BwdParamsE:
	.zero		1192


//--------------------- .nv.constant0._ZN10layer_norm31ln_parallel_residual_bwd_kernelINS_13Kernel_traitsI13__nv_bfloat16S2_S2_S2_fjLj1536ELj1ELj1ELj4ELj8ENS_18Kernel_traits_baseILj1536ES2_S2_S2_S2_fjLj128EEEEELb0ELb1ELb0EEEvNS_9BwdParamsE --------------------------
	.section	.nv.constant0._ZN10layer_norm31ln_parallel_residual_bwd_kernelINS_13Kernel_traitsI13__nv_bfloat16S2_S2_S2_fjLj1536ELj1ELj1ELj4ELj8ENS_18Kernel_traits_baseILj1536ES2_S2_S2_S2_fjLj128EEEEELb0ELb1ELb0EEEvNS_9BwdParamsE,"a",@progbits
	.sectionflags	@""
	.align	4
.nv.constant0._ZN10layer_norm31ln_parallel_residual_bwd_kernelINS_13Kernel_traitsI13__nv_bfloat16S2_S2_S2_fjLj1536ELj1ELj1ELj4ELj8ENS_18Kernel_traits_baseILj1536ES2_S2_S2_S2_fjLj128EEEEELb0ELb1ELb0EEEvNS_9BwdParamsE:
	.zero		1192


//--------------------- .nv.constant0._ZN10layer_norm31ln_parallel_residual_bwd_kernelINS_13Kernel_traitsI13__nv_bfloat16S2_S2_S2_fjLj1536ELj1ELj1ELj4ELj8ENS_18Kernel_traits_baseILj1536ES2_S2_S2_S2_fjLj128EEEEELb0ELb1ELb1EEEvNS_9BwdParamsE --------------------------
	.section	.nv.constant0._ZN10layer_norm31ln_parallel_residual_bwd_kernelINS_13Kernel_traitsI13__nv_bfloat16S2_S2_S2_fjLj1536ELj1ELj1ELj4ELj8ENS_18Kernel_traits_baseILj1536ES2_S2_S2_S2_fjLj128EEEEELb0ELb1ELb1EEEvNS_9BwdParamsE,"a",@progbits
	.sectionflags	@""
	.align	4
.nv.constant0._ZN10layer_norm31ln_parallel_residual_bwd_kernelINS_13Kernel_traitsI13__nv_bfloat16S2_S2_S2_fjLj1536ELj1ELj1ELj4ELj8ENS_18Kernel_traits_baseILj1536ES2_S2_S2_S2_fjLj128EEEEELb0ELb1ELb1EEEvNS_9BwdParamsE:
	.zero		1192


//--------------------- .nv.constant0._ZN10layer_norm31ln_parallel_residual_bwd_kernelINS_13Kernel_traitsI13__nv_bfloat16S2_S2_S2_fjLj1536ELj1ELj1ELj4ELj8ENS_18Kernel_traits_baseILj1536ES2_S2_S2_S2_fjLj128EEEEELb1ELb0ELb0EEEvNS_9BwdParamsE --------------------------
	.section	.nv.constant0._ZN10layer_norm31ln_parallel_residual_bwd_kernelINS_13Kernel_traitsI13__nv_bfloat16S2_S2_S2_fjLj1536ELj1ELj1ELj4ELj8ENS_18Kernel_traits_baseILj1536ES2_S2_S2_S2_fjLj128EEEEELb1ELb0ELb0EEEvNS_9BwdParamsE,"a",@progbits
	.sectionflags	@""
	.align	4
.nv.constant0._ZN10layer_norm31ln_parallel_residual_bwd_kernelINS_13Kernel_traitsI13__nv_bfloat16S2_S2_S2_fjLj1536ELj1ELj1ELj4ELj8ENS_18Kernel_traits_baseILj1536ES2_S2_S2_S2_fjLj128EEEEELb1ELb0ELb0EEEvNS_9BwdParamsE:
	.zero		1192


//--------------------- .nv.constant0._ZN10layer_norm31ln_parallel_residual_bwd_kernelINS_13Kernel_traitsI13__nv_bfloat16S2_S2_S2_fjLj1536ELj1ELj1ELj4ELj8ENS_18Kernel_traits_baseILj1536ES2_S2_S2_S2_fjLj128EEEEELb1ELb0ELb1EEEvNS_9BwdParamsE --------------------------
	.section	.nv.constant0._ZN10layer_norm31ln_parallel_residual_bwd_kernelINS_13Kernel_traitsI13__nv_bfloat16S2_S2_S2_fjLj1536ELj1ELj1ELj4ELj8ENS_18Kernel_traits_baseILj1536ES2_S2_S2_S2_fjLj128EEEEELb1ELb0ELb1EEEvNS_9BwdParamsE,"a",@progbits
	.sectionflags	@""
	.align	4
.nv.constant0._ZN10layer_norm31ln_parallel_residual_bwd_kernelINS_13Kernel_traitsI13__nv_bfloat16S2_S2_S2_fjLj1536ELj1ELj1ELj4ELj8ENS_18Kernel_traits_baseILj1536ES2_S2_S2_S2_fjLj128EEEEELb1ELb0ELb1EEEvNS_9BwdParamsE:
	.zero		1192


//--------------------- .nv.constant0._ZN10layer_norm22ln_bwd_finalize_kernelINS_22Kernel_traits_finalizeILj1536E13__nv_bfloat16S2_S2_S2_fjLb0ELj1024ELj4ENS_18Kernel_traits_baseILj1536ES2_S2_S2_S2_fjLj1024EEEEELb0ELb0EEEvNS_9BwdParamsE --------------------------
	.section	.nv.constant0._ZN10layer_norm22ln_bwd_finalize_kernelINS_22Kernel_traits_finalizeILj1536E13__nv_bfloat16S2_S2_S2_fjLb0ELj1024ELj4ENS_18Kernel_traits_baseILj1536ES2_S2_S2_S2_fjLj1024EEEEELb0ELb0EEEvNS_9BwdParamsE,"a",@progbits
	.sectionflags	@""
	.align	4
.nv.constant0._ZN10layer_norm22ln_bwd_finalize_kernelINS_22Kernel_traits_finalizeILj1536E13__nv_bfloat16S2_S2_S2_fjLb0ELj1024ELj4ENS_18Kernel_traits_baseILj1536ES2_S2_S2_S2_fjLj1024EEEEELb0ELb0EEEvNS_9BwdParamsE:
	.zero		1192


//--------------------- .nv.constant0._ZN10layer_norm40ln_parallel_residual_bwd_finalize_kernelINS_22Kernel_traits_finalizeILj1536E13__nv_bfloat16S2_S2_S2_fjLb0ELj1024ELj4ENS_18Kernel_traits_baseILj1536ES2_S2_S2_S2_fjLj1024EEEEELb0EEEvNS_9BwdParamsE --------------------------
	.section	.nv.constant0._ZN10layer_norm40ln_parallel_residual_bwd_finalize_kernelINS_22Kernel_traits_finalizeILj1536E13__nv_bfloat16S2_S2_S2_fjLb0ELj1024ELj4ENS_18Kernel_traits_baseILj1536ES2_S2_S2_S2_fjLj1024EEEEELb0EEEvNS_9BwdParamsE,"a",@progbits
	.sectionflags	@""
	.align	4
.nv.constant0._ZN10layer_norm40ln_parallel_residual_bwd_finalize_kernelINS_22Kernel_traits_finalizeILj1536E13__nv_bfloat16S2_S2_S2_fjLb0ELj1024ELj4ENS_18Kernel_traits_baseILj1536ES2_S2_S2_S2_fjLj1024EEEEELb0EEEvNS_9BwdParamsE:
	.zero		1192


//--------------------- .nv.constant0._ZN10layer_norm31ln_parallel_residual_bwd_kernelINS_13Kernel_traitsI13__nv_bfloat16S2_S2_S2_fjLj1536ELj1ELj1ELj4ELj8ENS_18Kernel_traits_baseILj1536ES2_S2_S2_S2_fjLj128EEEEELb1ELb1ELb0EEEvNS_9BwdParamsE --------------------------
	.section	.nv.constant0._ZN10layer_norm31ln_parallel_residual_bwd_kernelINS_13Kernel_traitsI13__nv_bfloat16S2_S2_S2_fjLj1536ELj1ELj1ELj4ELj8ENS_18Kernel_traits_baseILj1536ES2_S2_S2_S2_fjLj128EEEEELb1ELb1ELb0EEEvNS_9BwdParamsE,"a",@progbits
	.sectionflags	@""
	.align	4
.nv.constant0._ZN10layer_norm31ln_parallel_residual_bwd_kernelINS_13Kernel_traitsI13__nv_bfloat16S2_S2_S2_fjLj1536ELj1ELj1ELj4ELj8ENS_18Kernel_traits_baseILj1536ES2_S2_S2_S2_fjLj128EEEEELb1ELb1ELb0EEEvNS_9BwdParamsE:
	.zero		1192


//--------------------- .nv.constant0._ZN10layer_norm22ln_bwd_finalize_kernelINS_22Kernel_traits_finalizeILj1536E13__nv_bfloat16S2_S2_S2_fjLb0ELj1024ELj4ENS_18Kernel_traits_baseILj1536ES2_S2_S2_S2_fjLj1024EEEEELb0ELb1EEEvNS_9BwdParamsE --------------------------
	.section	.nv.constant0._ZN10layer_norm22ln_bwd_finalize_kernelINS_22Kernel_traits_finalizeILj1536E13__nv_bfloat16S2_S2_S2_fjLb0ELj1024ELj4ENS_18Kernel_traits_baseILj1536ES2_S2_S2_S2_fjLj1024EEEEELb0ELb1EEEvNS_9BwdParamsE,"a",@progbits
	.sectionflags	@""
	.align	4
.nv.constant0._ZN10layer_norm22ln_bwd_finalize_kernelINS_22Kernel_traits_finalizeILj1536E13__nv_bfloat16S2_S2_S2_fjLb0ELj1024ELj4ENS_18Kernel_traits_baseILj1536ES2_S2_S2_S2_fjLj1024EEEEELb0ELb1EEEvNS_9BwdParamsE:
	.zero		1192


//--------------------- .nv.constant0._ZN10layer_norm40ln_parallel_residual_bwd_finalize_kernelINS_22Kernel_traits_finalizeILj1536E13__nv_bfloat16S2_S2_S2_fjLb0ELj1024ELj4ENS_18Kernel_traits_baseILj1536ES2_S2_S2_S2_fjLj1024EEEEELb1EEEvNS_9BwdParamsE --------------------------
	.section	.nv.constant0._ZN10layer_norm40ln_parallel_residual_bwd_finalize_kernelINS_22Kernel_traits_finalizeILj1536E13__nv_bfloat16S2_S2_S2_fjLb0ELj1024ELj4ENS_18Kernel_traits_baseILj1536ES2_S2_S2_S2_fjLj1024EEEEELb1EEEvNS_9BwdParamsE,"a",@progbits
	.sectionflags	@""
	.align	4
.nv.constant0._ZN10layer_norm40ln_parallel_residual_bwd_finalize_kernelINS_22Kernel_traits_finalizeILj1536E13__nv_bfloat16S2_S2_S2_fjLb0ELj1024ELj4ENS_18Kernel_traits_baseILj1536ES2_S2_S2_S2_fjLj1024EEEEELb1EEEvNS_9BwdParamsE:
	.zero		1192


//--------------------- .nv.constant0._ZN10layer_norm31ln_parallel_residual_bwd_kernelINS_13Kernel_traitsI13__nv_bfloat16S2_S2_S2_fjLj1536ELj1ELj1ELj4ELj8ENS_18Kernel_traits_baseILj1536ES2_S2_S2_S2_fjLj128EEEEELb1ELb1ELb1EEEvNS_9BwdParamsE --------------------------
	.section	.nv.constant0._ZN10layer_norm31ln_parallel_residual_bwd_kernelINS_13Kernel_traitsI13__nv_bfloat16S2_S2_S2_fjLj1536ELj1ELj1ELj4ELj8ENS_18Kernel_traits_baseILj1536ES2_S2_S2_S2_fjLj128EEEEELb1ELb1ELb1EEEvNS_9BwdParamsE,"a",@progbits
	.sectionflags	@""
	.align	4
.nv.constant0._ZN10layer_norm31ln_parallel_residual_bwd_kernelINS_13Kernel_traitsI13__nv_bfloat16S2_S2_S2_fjLj1536ELj1ELj1ELj4ELj8ENS_18Kernel_traits_baseILj1536ES2_S2_S2_S2_fjLj128EEEEELb1ELb1ELb1EEEvNS_9BwdParamsE:
	.zero		1192


//--------------------- .nv.constant0._ZN10layer_norm31ln_parallel_residual_bwd_kernelINS_13Kernel_traitsI6__halfS2_S2_S2_fjLj1536ELj1ELj1ELj4ELj8ENS_18Kernel_traits_baseILj1536ES2_S2_S2_S2_fjLj128EEEEELb0ELb0ELb0EEEvNS_9BwdParamsE --------------------------
	.section	.nv.constant0._ZN10layer_norm31ln_parallel_residual_bwd_kernelINS_13Kernel_traitsI6__halfS2_S2_S2_fjLj1536ELj1ELj1ELj4ELj8ENS_18Kernel_traits_baseILj1536ES2_S2_S2_S2_fjLj128EEEEELb0ELb0ELb0EEEvNS_9BwdParamsE,"a",@progbits
	.sectionflags	@""
	.align	4
.nv.constant0._ZN10layer_norm31ln_parallel_residual_bwd_kernelINS_13Kernel_traitsI6__halfS2_S2_S2_fjLj1536ELj1ELj1ELj4ELj8ENS_18Kernel_traits_baseILj1536ES2_S2_S2_S2_fjLj128EEEEELb0ELb0ELb0EEEvNS_9BwdParamsE:
	.zero		1192


//--------------------- .nv.constant0._ZN10layer_norm31ln_parallel_residual_bwd_kernelINS_13Kernel_traitsI6__halfS2_S2_S2_fjLj1536ELj1ELj1ELj4ELj8ENS_18Kernel_traits_baseILj1536ES2_S2_S2_S2_fjLj128EEEEELb0ELb0ELb1EEEvNS_9BwdParamsE --------------------------
	.section	.nv.constant0._ZN10layer_norm31ln_parallel_residual_bwd_kernelINS_13Kernel_traitsI6__halfS2_S2_S2_fjLj1536ELj1ELj1ELj4ELj8ENS_18Kernel_traits_baseILj1536ES2_S2_S2_S2_fjLj128EEEEELb0ELb0ELb1EEEvNS_9BwdParamsE,"a",@progbits
	.sectionflags	@""
	.align	4
.nv.constant0._ZN10layer_norm31ln_parallel_residual_bwd_kernelINS_13Kernel_traitsI6__halfS2_S2_S2_fjLj1536ELj1ELj1ELj4ELj8ENS_18Kernel_traits_baseILj1536ES2_S2_S2_S2_fjLj128EEEEELb0ELb0ELb1EEEvNS_9BwdParamsE:
	.zero		1192


//--------------------- .nv.constant0._ZN10layer_norm31ln_parallel_residual_bwd_kernelINS_13Kernel_traitsI6__halfS2_S2_S2_fjLj1536ELj1ELj1ELj4ELj8ENS_18Kernel_traits_baseILj1536ES2_S2_S2_S2_fjLj128EEEEELb0ELb1ELb0EEEvNS_9BwdParamsE --------------------------
	.section	.nv.constant0._ZN10layer_norm31ln_parallel_residual_bwd_kernelINS_13Kernel_traitsI6__halfS2_S2_S2_fjLj1536ELj1ELj1ELj4ELj8ENS_18Kernel_traits_baseILj1536ES2_S2_S2_S2_fjLj128EEEEELb0ELb1ELb0EEEvNS_9BwdParamsE,"a",@progbits
	.sectionflags	@""
	.align	4
.nv.constant0._ZN10layer_norm31ln_parallel_residual_bwd_kernelINS_13Kernel_traitsI6__halfS2_S2_S2_fjLj1536ELj1ELj1ELj4ELj8ENS_18Kernel_traits_baseILj1536ES2_S2_S2_S2_fjLj128EEEEELb0ELb1ELb0EEEvNS_9BwdParamsE:
	.zero		1192


//--------------------- .nv.constant0._ZN10layer_norm31ln_parallel_residual_bwd_kernelINS_13Kernel_traitsI6__halfS2_S2_S2_fjLj1536ELj1ELj1ELj4ELj8ENS_18Kernel_traits_baseILj1536ES2_S2_S2_S2_fjLj128EEEEELb0ELb1ELb1EEEvNS_9BwdParamsE --------------------------
	.section	.nv.constant0._ZN10layer_norm31ln_parallel_residual_bwd_kernelINS_13Kernel_traitsI6__halfS2_S2_S2_fjLj1536ELj1ELj1ELj4ELj8ENS_18Kernel_traits_baseILj1536ES2_S2_S2_S2_fjLj128EEEEELb0ELb1ELb1EEEvNS_9BwdParamsE,"a",@progbits
	.sectionflags	@""
	.align	4
.nv.constant0._ZN10layer_norm31ln_parallel_residual_bwd_kernelINS_13Kernel_traitsI6__halfS2_S2_S2_fjLj1536ELj1ELj1ELj4ELj8ENS_18Kernel_traits_baseILj1536ES2_S2_S2_S2_fjLj128EEEEELb0ELb1ELb1EEEvNS_9BwdParamsE:
	.zero		1192


//--------------------- .nv.constant0._ZN10layer_norm31ln_parallel_residual_bwd_kernelINS_13Kernel_traitsI6__halfS2_S2_S2_fjLj1536ELj1ELj1ELj4ELj8ENS_18Kernel_traits_baseILj1536ES2_S2_S2_S2_fjLj128EEEEELb1ELb0ELb0EEEvNS_9BwdParamsE --------------------------
	.section	.nv.constant0._ZN10layer_norm31ln_parallel_residual_bwd_kernelINS_13Kernel_traitsI6__halfS2_S2_S2_fjLj1536ELj1ELj1ELj4ELj8ENS_18Kernel_traits_baseILj1536ES2_S2_S2_S2_fjLj128EEEEELb1ELb0ELb0EEEvNS_9BwdParamsE,"a",@progbits
	.sectionflags	@""
	.align	4
.nv.constant0._ZN10layer_norm31ln_parallel_residual_bwd_kernelINS_13Kernel_traitsI6__halfS2_S2_S2_fjLj1536ELj1ELj1ELj4ELj8ENS_18Kernel_traits_baseILj1536ES2_S2_S2_S2_fjLj128EEEEELb1ELb0ELb0EEEvNS_9BwdParamsE:
	.zero		1192


//--------------------- .nv.constant0._ZN10layer_norm31ln_parallel_residual_bwd_kernelINS_13Kernel_traitsI6__halfS2_S2_S2_fjLj1536ELj1ELj1ELj4ELj8ENS_18Kernel_traits_baseILj1536ES2_S2_S2_S2_fjLj128EEEEELb1ELb0ELb1EEEvNS_9BwdParamsE --------------------------
	.section	.nv.constant0._ZN10layer_norm31ln_parallel_residual_bwd_kernelINS_13Kernel_traitsI6__halfS2_S2_S2_fjLj1536ELj1ELj1ELj4ELj8ENS_18Kernel_traits_baseILj1536ES2_S2_S2_S2_fjLj128EEEEELb1ELb0ELb1EEEvNS_9BwdParamsE,"a",@progbits
	.sectionflags	@""
	.align	4
.nv.constant0._ZN10layer_norm31ln_parallel_residual_bwd_kernelINS_13Kernel_traitsI6__halfS2_S2_S2_fjLj1536ELj1ELj1ELj4ELj8ENS_18Kernel_traits_baseILj1536ES2_S2_S2_S2_fjLj128EEEEELb1ELb0ELb1EEEvNS_9BwdParamsE:
	.zero		1192


//--------------------- .nv.constant0._ZN10layer_norm22ln_bwd_finalize_kernelINS_22Kernel_traits_finalizeILj1536E6__halfS2_S2_S2_fjLb0ELj1024ELj4ENS_18Kernel_traits_baseILj1536ES2_S2_S2_S2_fjLj1024EEEEELb0ELb0EEEvNS_9BwdParamsE --------------------------
	.section	.nv.constant0._ZN10layer_norm22ln_bwd_finalize_kernelINS_22Kernel_traits_finalizeILj1536E6__halfS2_S2_S2_fjLb0ELj1024ELj4ENS_18Kernel_traits_baseILj1536ES2_S2_S2_S2_fjLj1024EEEEELb0ELb0EEEvNS_9BwdParamsE,"a",@progbits
	.sectionflags	@""
	.align	4
.nv.constant0._ZN10layer_norm22ln_bwd_finalize_kernelINS_22Kernel_traits_finalizeILj1536E6__halfS2_S2_S2_fjLb0ELj1024ELj4ENS_18Kernel_traits_baseILj1536ES2_S2_S2_S2_fjLj1024EEEEELb0ELb0EEEvNS_9BwdParamsE:
	.zero		1192


//--------------------- .nv.constant0._ZN10layer_norm40ln_parallel_residual_bwd_finalize_kernelINS_22Kernel_traits_finalizeILj1536E6__halfS2_S2_S2_fjLb0ELj1024ELj4ENS_18Kernel_traits_baseILj1536ES2_S2_S2_S2_fjLj1024EEEEELb0EEEvNS_9BwdParamsE --------------------------
	.section	.nv.constant0._ZN10layer_norm40ln_parallel_residual_bwd_finalize_kernelINS_22Kernel_traits_finalizeILj1536E6__halfS2_S2_S2_fjLb0ELj1024ELj4ENS_18Kernel_traits_baseILj1536ES2_S2_S2_S2_fjLj1024EEEEELb0EEEvNS_9BwdParamsE,"a",@progbits
	.sectionflags	@""
	.align	4
.nv.constant0._ZN10layer_norm40ln_parallel_residual_bwd_finalize_kernelINS_22Kernel_traits_finalizeILj1536E6__halfS2_S2_S2_fjLb0ELj1024ELj4ENS_18Kernel_traits_baseILj1536ES2_S2_S2_S2_fjLj1024EEEEELb0EEEvNS_9BwdParamsE:
	.zero		1192


//--------------------- .nv.constant0._ZN10layer_norm31ln_parallel_residual_bwd_kernelINS_13Kernel_traitsI6__halfS2_S2_S2_fjLj1536ELj1ELj1ELj4ELj8ENS_18Kernel_traits_baseILj1536ES2_S2_S2_S2_fjLj128EEEEELb1ELb1ELb0EEEvNS_9BwdParamsE --------------------------
	.section	.nv.constant0._ZN10layer_norm31ln_parallel_residual_bwd_kernelINS_13Kernel_traitsI6__halfS2_S2_S2_fjLj1536ELj1ELj1ELj4ELj8ENS_18Kernel_traits_baseILj1536ES2_S2_S2_S2_fjLj128EEEEELb1ELb1ELb0EEEvNS_9BwdParamsE,"a",@progbits
	.sectionflags	@""
	.align	4
.nv.constant0._ZN10layer_norm31ln_parallel_residual_bwd_kernelINS_13Kernel_traitsI6__halfS2_S2_S2_fjLj1536ELj1ELj1ELj4ELj8ENS_18Kernel_traits_baseILj1536ES2_S2_S2_S2_fjLj128EEEEELb1ELb1ELb0EEEvNS_9BwdParamsE:
	.zero		1192


//--------------------- .nv.constant0._ZN10layer_norm22ln_bwd_finalize_kernelINS_22Kernel_traits_finalizeILj1536E6__halfS2_S2_S2_fjLb0ELj1024ELj4ENS_18Kernel_traits_baseILj1536ES2_S2_S2_S2_fjLj1024EEEEELb0ELb1EEEvNS_9BwdParamsE --------------------------
	.section	.nv.constant0._ZN10layer_norm22ln_bwd_finalize_kernelINS_22Kernel_traits_finalizeILj1536E6__halfS2_S2_S2_fjLb0ELj1024ELj4ENS_18Kernel_traits_baseILj1536ES2_S2_S2_S2_fjLj1024EEEEELb0ELb1EEEvNS_9BwdParamsE,"a",@progbits
	.sectionflags	@""
	.align	4
.nv.constant0._ZN10layer_norm22ln_bwd_finalize_kernelINS_22Kernel_traits_finalizeILj1536E6__halfS2_S2_S2_fjLb0ELj1024ELj4ENS_18Kernel_traits_baseILj1536ES2_S2_S2_S2_fjLj1024EEEEELb0ELb1EEEvNS_9BwdParamsE:
	.zero		1192


//--------------------- .nv.constant0._ZN10layer_norm40ln_parallel_residual_bwd_finalize_kernelINS_22Kernel_traits_finalizeILj1536E6__halfS2_S2_S2_fjLb0ELj1024ELj4ENS_18Kernel_traits_baseILj1536ES2_S2_S2_S2_fjLj1024EEEEELb1EEEvNS_9BwdParamsE --------------------------
	.section	.nv.constant0._ZN10layer_norm40ln_parallel_residual_bwd_finalize_kernelINS_22Kernel_traits_finalizeILj1536E6__halfS2_S2_S2_fjLb0ELj1024ELj4ENS_18Kernel_traits_baseILj1536ES2_S2_S2_S2_fjLj1024EEEEELb1EEEvNS_9BwdParamsE,"a",@progbits
	.sectionflags	@""
	.align	4
.nv.constant0._ZN10layer_norm40ln_parallel_residual_bwd_finalize_kernelINS_22Kernel_traits_finalizeILj1536E6__halfS2_S2_S2_fjLb0ELj1024ELj4ENS_18Kernel_traits_baseILj1536ES2_S2_S2_S2_fjLj1024EEEEELb1EEEvNS_9BwdParamsE:
	.zero		1192


//--------------------- .nv.constant0._ZN10layer_norm31ln_parallel_residual_bwd_kernelINS_13Kernel_traitsI6__halfS2_S2_S2_fjLj1536ELj1ELj1ELj4ELj8ENS_18Kernel_traits_baseILj1536ES2_S2_S2_S2_fjLj128EEEEELb1ELb1ELb1EEEvNS_9BwdParamsE --------------------------
	.section	.nv.constant0._ZN10layer_norm31ln_parallel_residual_bwd_kernelINS_13Kernel_traitsI6__halfS2_S2_S2_fjLj1536ELj1ELj1ELj4ELj8ENS_18Kernel_traits_baseILj1536ES2_S2_S2_S2_fjLj128EEEEELb1ELb1ELb1EEEvNS_9BwdParamsE,"a",@progbits
	.sectionflags	@""
	.align	4
.nv.constant0._ZN10layer_norm31ln_parallel_residual_bwd_kernelINS_13Kernel_traitsI6__halfS2_S2_S2_fjLj1536ELj1ELj1ELj4ELj8ENS_18Kernel_traits_baseILj1536ES2_S2_S2_S2_fjLj128EEEEELb1ELb1ELb1EEEvNS_9BwdParamsE:
	.zero		1192


//--------------------- .nv.constant0._ZN10layer_norm31ln_parallel_residual_bwd_kernelINS_13Kernel_traitsIf13__nv_bfloat16S2_S2_fjLj1536ELj1ELj1ELj4ELj8ENS_18Kernel_traits_baseILj1536EfS2_S2_S2_fjLj128EEEEELb0ELb0ELb0EEEvNS_9BwdParamsE --------------------------
	.section	.nv.constant0._ZN10layer_norm31ln_parallel_residual_bwd_kernelINS_13Kernel_traitsIf13__nv_bfloat16S2_S2_fjLj1536ELj1ELj1ELj4ELj8ENS_18Kernel_traits_baseILj1536EfS2_S2_S2_fjLj128EEEEELb0ELb0ELb0EEEvNS_9BwdParamsE,"a",@progbits
	.sectionflags	@""
	.align	4
.nv.constant0._ZN10layer_norm31ln_parallel_residual_bwd_kernelINS_13Kernel_traitsIf13__nv_bfloat16S2_S2_fjLj1536ELj1ELj1ELj4ELj8ENS_18Kernel_traits_baseILj1536EfS2_S2_S2_fjLj128EEEEELb0ELb0ELb0EEEvNS_9BwdParamsE:
	.zero		1192


//--------------------- .nv.constant0._ZN10layer_norm31ln_parallel_residual_bwd_kernelINS_13Kernel_traitsIf13__nv_bfloat16S2_S2_fjLj1536ELj1ELj1ELj4ELj8ENS_18Kernel_traits_baseILj1536EfS2_S2_S2_fjLj128EEEEELb0ELb0ELb1EEEvNS_9BwdParamsE --------------------------
	.section	.nv.constant0._ZN10layer_norm31ln_parallel_residual_bwd_kernelINS_13Kernel_traitsIf13__nv_bfloat16S2_S2_fjLj1536ELj1ELj1ELj4ELj8ENS_18Kernel_traits_baseILj1536EfS2_S2_S2_fjLj128EEEEELb0ELb0ELb1EEEvNS_9BwdParamsE,"a",@progbits
	.sectionflags	@""
	.align	4
.nv.constant0._ZN10layer_norm31ln_parallel_residual_bwd_kernelINS_13Kernel_traitsIf13__nv_bfloat16S2_S2_fjLj1536ELj1ELj1ELj4ELj8ENS_18Kernel_traits_baseILj1536EfS2_S2_S2_fjLj128EEEEELb0ELb0ELb1EEEvNS_9BwdParamsE:
	.zero		1192


//--------------------- .nv.constant0._ZN10layer_norm31ln_parallel_residual_bwd_kernelINS_13Kernel_traitsIf13__nv_bfloat16S2_S2_fjLj1536ELj1ELj1ELj4ELj8ENS_18Kernel_traits_baseILj1536EfS2_S2_S2_fjLj128EEEEELb0ELb1ELb0EEEvNS_9BwdParamsE --------------------------
	.section	.nv.constant0._ZN10layer_norm31ln_parallel_residual_bwd_kernelINS_13Kernel_traitsIf13__nv_bfloat16S2_S2_fjLj1536ELj1ELj1ELj4ELj8ENS_18Kernel_traits_baseILj1536EfS2_S2_S2_fjLj128EEEEELb0ELb1ELb0EEEvNS_9BwdParamsE,"a",@progbits
	.sectionflags	@""
	.align	4
.nv.constant0._ZN10layer_norm31ln_parallel_residual_bwd_kernelINS_13Kernel_traitsIf13__nv_bfloat16S2_S2_fjLj1536ELj1ELj1ELj4ELj8ENS_18Kernel_traits_baseILj1536EfS2_S2_S2_fjLj128EEEEELb0ELb1ELb0EEEvNS_9BwdParamsE:
	.zero		1192


//--------------------- .nv.constant0._ZN10layer_norm31ln_parallel_residual_bwd_kernelINS_13Kernel_traitsIf13__nv_bfloat16S2_S2_fjLj1536ELj1ELj1ELj4ELj8ENS_18Kernel_traits_baseILj1536EfS2_S2_S2_fjLj128EEEEELb0ELb1ELb1EEEvNS_9BwdParamsE --------------------------
	.section	.nv.constant0._ZN10layer_norm31ln_parallel_residual_bwd_kernelINS_13Kernel_traitsIf13__nv_bfloat16S2_S2_fjLj1536ELj1ELj1ELj4ELj8ENS_18Kernel_traits_baseILj1536EfS2_S2_S2_fjLj128EEEEELb0ELb1ELb1EEEvNS_9BwdParamsE,"a",@progbits
	.sectionflags	@""
	.align	4
.nv.constant0._ZN10layer_norm31ln_parallel_residual_bwd_kernelINS_13Kernel_traitsIf13__nv_bfloat16S2_S2_fjLj1536ELj1ELj1ELj4ELj8ENS_18Kernel_traits_baseILj1536EfS2_S2_S2_fjLj128EEEEELb0ELb1ELb1EEEvNS_9BwdParamsE:
	.zero		1192


//--------------------- .nv.constant0._ZN10layer_norm31ln_parallel_residual_bwd_kernelINS_13Kernel_traitsIf13__nv_bfloat16S2_S2_fjLj1536ELj1ELj1ELj4ELj8ENS_18Kernel_traits_baseILj1536EfS2_S2_S2_fjLj128EEEEELb1ELb0ELb0EEEvNS_9BwdParamsE --------------------------
	.section	.nv.constant0._ZN10layer_norm31ln_parallel_residual_bwd_kernelINS_13Kernel_traitsIf13__nv_bfloat16S2_S2_fjLj1536ELj1ELj1ELj4ELj8ENS_18Kernel_traits_baseILj1536EfS2_S2_S2_fjLj128EEEEELb1ELb0ELb0EEEvNS_9BwdParamsE,"a",@progbits
	.sectionflags	@""
	.align	4
.nv.constant0._ZN10layer_norm31ln_parallel_residual_bwd_kernelINS_13Kernel_traitsIf13__nv_bfloat16S2_S2_fjLj1536ELj1ELj1ELj4ELj8ENS_18Kernel_traits_baseILj1536EfS2_S2_S2_fjLj128EEEEELb1ELb0ELb0EEEvNS_9BwdParamsE:
	.zero		1192


//--------------------- .nv.constant0._ZN10layer_norm31ln_parallel_residual_bwd_kernelINS_13Kernel_traitsIf13__nv_bfloat16S2_S2_fjLj1536ELj1ELj1ELj4ELj8ENS_18Kernel_traits_baseILj1536EfS2_S2_S2_fjLj128EEEEELb1ELb0ELb1EEEvNS_9BwdParamsE --------------------------
	.section	.nv.constant0._ZN10layer_norm31ln_parallel_residual_bwd_kernelINS_13Kernel_traitsIf13__nv_bfloat16S2_S2_fjLj1536ELj1ELj1ELj4ELj8ENS_18Kernel_traits_baseILj1536EfS2_S2_S2_fjLj128EEEEELb1ELb0ELb1EEEvNS_9BwdParamsE,"a",@progbits
	.sectionflags	@""
	.align	4
.nv.constant0._ZN10layer_norm31ln_parallel_residual_bwd_kernelINS_13Kernel_traitsIf13__nv_bfloat16S2_S2_fjLj1536ELj1ELj1ELj4ELj8ENS_18Kernel_traits_baseILj1536EfS2_S2_S2_fjLj128EEEEELb1ELb0ELb1EEEvNS_9BwdParamsE:
	.zero		1192


//--------------------- .nv.constant0._ZN10layer_norm22ln_bwd_finalize_kernelINS_22Kernel_traits_finalizeILj1536Ef13__nv_bfloat16S2_S2_fjLb0ELj1024ELj4ENS_18Kernel_traits_baseILj1536EfS2_S2_S2_fjLj1024EEEEELb0ELb0EEEvNS_9BwdParamsE --------------------------
	.section	.nv.constant0._ZN10layer_norm22ln_bwd_finalize_kernelINS_22Kernel_traits_finalizeILj1536Ef13__nv_bfloat16S2_S2_fjLb0ELj1024ELj4ENS_18Kernel_traits_baseILj1536EfS2_S2_S2_fjLj1024EEEEELb0ELb0EEEvNS_9BwdParamsE,"a",@progbits
	.sectionflags	@""
	.align	4
.nv.constant0._ZN10layer_norm22ln_bwd_finalize_kernelINS_22Kernel_traits_finalizeILj1536Ef13__nv_bfloat16S2_S2_fjLb0ELj1024ELj4ENS_18Kernel_traits_baseILj1536EfS2_S2_S2_fjLj1024EEEEELb0ELb0EEEvNS_9BwdParamsE:
	.zero		1192


//--------------------- .nv.constant0._ZN10layer_norm40ln_parallel_residual_bwd_finalize_kernelINS_22Kernel_traits_finalizeILj1536Ef13__nv_bfloat16S2_S2_fjLb0ELj1024ELj4ENS_18Kernel_traits_baseILj1536EfS2_S2_S2_fjLj1024EEEEELb0EEEvNS_9BwdParamsE --------------------------
	.section	.nv.constant0._ZN10layer_norm40ln_parallel_residual_bwd_finalize_kernelINS_22Kernel_traits_finalizeILj1536Ef13__nv_bfloat16S2_S2_fjLb0ELj1024ELj4ENS_18Kernel_traits_baseILj1536EfS2_S2_S2_fjLj1024EEEEELb0EEEvNS_9BwdParamsE,"a",@progbits
	.sectionflags	@""
	.align	4
.nv.constant0._ZN10layer_norm40ln_parallel_residual_bwd_finalize_kernelINS_22Kernel_traits_finalizeILj1536Ef13__nv_bfloat16S2_S2_fjLb0ELj1024ELj4ENS_18Kernel_traits_baseILj1536EfS2_S2_S2_fjLj1024EEEEELb0EEEvNS_9BwdParamsE:
	.zero		1192


//--------------------- .nv.constant0._ZN10layer_norm31ln_parallel_residual_bwd_kernelINS_13Kernel_traitsIf13__nv_bfloat16S2_S2_fjLj1536ELj1ELj1ELj4ELj8ENS_18Kernel_traits_baseILj1536EfS2_S2_S2_fjLj128EEEEELb1ELb1ELb0EEEvNS_9BwdParamsE --------------------------
	.section	.nv.constant0._ZN10layer_norm31ln_parallel_residual_bwd_kernelINS_13Kernel_traitsIf13__nv_bfloat16S2_S2_fjLj1536ELj1ELj1ELj4ELj8ENS_18Kernel_traits_baseILj1536EfS2_S2_S2_fjLj128EEEEELb1ELb1ELb0EEEvNS_9BwdParamsE,"a",@progbits
	.sectionflags	@""
	.align	4
.nv.constant0._ZN10layer_norm31ln_parallel_residual_bwd_kernelINS_13Kernel_traitsIf13__nv_bfloat16S2_S2_fjLj1536ELj1ELj1ELj4ELj8ENS_18Kernel_traits_baseILj1536EfS2_S2_S2_fjLj128EEEEELb1ELb1ELb0EEEvNS_9BwdParamsE:
	.zero		1192


//--------------------- .nv.constant0._ZN10layer_norm22ln_bwd_finalize_kernelINS_22Kernel_traits_finalizeILj1536Ef13__nv_bfloat16S2_S2_fjLb0ELj1024ELj4ENS_18Kernel_traits_baseILj1536EfS2_S2_S2_fjLj1024EEEEELb0ELb1EEEvNS_9BwdParamsE --------------------------
	.section	.nv.constant0._ZN10layer_norm22ln_bwd_finalize_kernelINS_22Kernel_traits_finalizeILj1536Ef13__nv_bfloat16S2_S2_fjLb0ELj1024ELj4ENS_18Kernel_traits_baseILj1536EfS2_S2_S2_fjLj1024EEEEELb0ELb1EEEvNS_9BwdParamsE,"a",@progbits
	.sectionflags	@""
	.align	4
.nv.constant0._ZN10layer_norm22ln_bwd_finalize_kernelINS_22Kernel_traits_finalizeILj1536Ef13__nv_bfloat16S2_S2_fjLb0ELj1024ELj4ENS_18Kernel_traits_baseILj1536EfS2_S2_S2_fjLj1024EEEEELb0ELb1EEEvNS_9BwdParamsE:
	.zero		1192


//--------------------- .nv.constant0._ZN10layer_norm40ln_parallel_residual_bwd_finalize_kernelINS_22Kernel_traits_finalizeILj1536Ef13__nv_bfloat16S2_S2_fjLb0ELj1024ELj4ENS_18Kernel_traits_baseILj1536EfS2_S2_S2_fjLj1024EEEEELb1EEEvNS_9BwdParamsE --------------------------
	.section	.nv.constant0._ZN10layer_norm40ln_parallel_residual_bwd_finalize_kernelINS_22Kernel_traits_finalizeILj1536Ef13__nv_bfloat16S2_S2_fjLb0ELj1024ELj4ENS_18Kernel_traits_baseILj1536EfS2_S2_S2_fjLj1024EEEEELb1EEEvNS_9BwdParamsE,"a",@progbits
	.sectionflags	@""
	.align	4
.nv.constant0._ZN10layer_norm40ln_parallel_residual_bwd_finalize_kernelINS_22Kernel_traits_finalizeILj1536Ef13__nv_bfloat16S2_S2_fjLb0ELj1024ELj4ENS_18Kernel_traits_baseILj1536EfS2_S2_S2_fjLj1024EEEEELb1EEEvNS_9BwdParamsE:
	.zero		1192


//--------------------- .nv.constant0._ZN10layer_norm31ln_parallel_residual_bwd_kernelINS_13Kernel_traitsIf13__nv_bfloat16S2_S2_fjLj1536ELj1ELj1ELj4ELj8ENS_18Kernel_traits_baseILj1536EfS2_S2_S2_fjLj128EEEEELb1ELb1ELb1EEEvNS_9BwdParamsE --------------------------
	.section	.nv.constant0._ZN10layer_norm31ln_parallel_residual_bwd_kernelINS_13Kernel_traitsIf13__nv_bfloat16S2_S2_fjLj1536ELj1ELj1ELj4ELj8ENS_18Kernel_traits_baseILj1536EfS2_S2_S2_fjLj128EEEEELb1ELb1ELb1EEEvNS_9BwdParamsE,"a",@progbits
	.sectionflags	@""
	.align	4
.nv.constant0._ZN10layer_norm31ln_parallel_residual_bwd_kernelINS_13Kernel_traitsIf13__nv_bfloat16S2_S2_fjLj1536ELj1ELj1ELj4ELj8ENS_18Kernel_traits_baseILj1536EfS2_S2_S2_fjLj128EEEEELb1ELb1ELb1EEEvNS_9BwdParamsE:
	.zero		1192


//--------------------- .nv.constant0._ZN10layer_norm31ln_parallel_residual_bwd_kernelINS_13Kernel_traitsI13__nv_bfloat16S2_fS2_fjLj1536ELj1ELj1ELj4ELj8ENS_18Kernel_traits_baseILj1536ES2_S2_fS2_fjLj128EEEEELb0ELb0ELb0EEEvNS_9BwdParamsE --------------------------
	.section	.nv.constant0._ZN10layer_norm31ln_parallel_residual_bwd_kernelINS_13Kernel_traitsI13__nv_bfloat16S2_fS2_fjLj1536ELj1ELj1ELj4ELj8ENS_18Kernel_traits_baseILj1536ES2_S2_fS2_fjLj128EEEEELb0ELb0ELb0EEEvNS_9BwdParamsE,"a",@progbits
	.sectionflags	@""
	.align	4
.nv.constant0._ZN10layer_norm31ln_parallel_residual_bwd_kernelINS_13Kernel_traitsI13__nv_bfloat16S2_fS2_fjLj1536ELj1ELj1ELj4ELj8ENS_18Kernel_traits_baseILj1536ES2_S2_fS2_fjLj128EEEEELb0ELb0ELb0EEEvNS_9BwdParamsE:
	.zero		1192


//--------------------- .nv.constant0._ZN10layer_norm31ln_parallel_residual_bwd_kernelINS_13Kernel_traitsI13__nv_bfloat16S2_fS2_fjLj1536ELj1ELj1ELj4ELj8ENS_18Kernel_traits_baseILj1536ES2_S2_fS2_fjLj128EEEEELb0ELb0ELb1EEEvNS_9BwdParamsE --------------------------
	.section	.nv.constant0._ZN10layer_norm31ln_parallel_residual_bwd_kernelINS_13Kernel_traitsI13__nv_bfloat16S2_fS2_fjLj1536ELj1ELj1ELj4ELj8ENS_18Kernel_traits_baseILj1536ES2_S2_fS2_fjLj128EEEEELb0ELb0ELb1EEEvNS_9BwdParamsE,"a",@progbits
	.sectionflags	@""
	.align	4
.nv.constant0._ZN10layer_norm31ln_parallel_residual_bwd_kernelINS_13Kernel_traitsI13__nv_bfloat16S2_fS2_fjLj1536ELj1ELj1ELj4ELj8ENS_18Kernel_traits_baseILj1536ES2_S2_fS2_fjLj128EEEEELb0ELb0ELb1EEEvNS_9BwdParamsE:
	.zero		1192


//--------------------- .nv.constant0._ZN10layer_norm31ln_parallel_residual_bwd_kernelINS_13Kernel_traitsI13__nv_bfloat16S2_fS2_fjLj1536ELj1ELj1ELj4ELj8ENS_18Kernel_traits_baseILj1536ES2_S2_fS2_fjLj128EEEEELb0ELb1ELb0EEEvNS_9BwdParamsE --------------------------
	.section	.nv.constant0._ZN10layer_norm31ln_parallel_residual_bwd_kernelINS_13Kernel_traitsI13__nv_bfloat16S2_fS2_fjLj1536ELj1ELj1ELj4ELj8ENS_18Kernel_traits_baseILj1536ES2_S2_fS2_fjLj128EEEEELb0ELb1ELb0EEEvNS_9BwdParamsE,"a",@progbits
	.sectionflags	@""
	.align	4
.nv.constant0._ZN10layer_norm31ln_parallel_residual_bwd_kernelINS_13Kernel_traitsI13__nv_bfloat16S2_fS2_fjLj1536ELj1ELj1ELj4ELj8ENS_18Kernel_traits_baseILj1536ES2_S2_fS2_fjLj128EEEEELb0ELb1ELb0EEEvNS_9BwdParamsE:
	.zero		1192


//--------------------- .nv.constant0._ZN10layer_norm31ln_parallel_residual_bwd_kernelINS_13Kernel_traitsI13__nv_bfloat16S2_fS2_fjLj1536ELj1ELj1ELj4ELj8ENS_18Kernel_traits_baseILj1536ES2_S2_fS2_fjLj128EEEEELb0ELb1ELb1EEEvNS_9BwdParamsE --------------------------
	.section	.nv.constant0._ZN10layer_norm31ln_parallel_residual_bwd_kernelINS_13Kernel_traitsI13__nv_bfloat16S2_fS2_fjLj1536ELj1ELj1ELj4ELj8ENS_18Kernel_traits_baseILj1536ES2_S2_fS2_fjLj128EEEEELb0ELb1ELb1EEEvNS_9BwdParamsE,"a",@progbits
	.sectionflags	@""
	.align	4
.nv.constant0._ZN10layer_norm31ln_parallel_residual_bwd_kernelINS_13Kernel_traitsI13__nv_bfloat16S2_fS2_fjLj1536ELj1ELj1ELj4ELj8ENS_18Kernel_traits_baseILj1536ES2_S2_fS2_fjLj128EEEEELb0ELb1ELb1EEEvNS_9BwdParamsE:
	.zero		1192


//--------------------- .nv.constant0._ZN10layer_norm31ln_parallel_residual_bwd_kernelINS_13Kernel_traitsI13__nv_bfloat16S2_fS2_fjLj1536ELj1ELj1ELj4ELj8ENS_18Kernel_traits_baseILj1536ES2_S2_fS2_fjLj128EEEEELb1ELb0ELb0EEEvNS_9BwdParamsE --------------------------
	.section	.nv.constant0._ZN10layer_norm31ln_parallel_residual_bwd_kernelINS_13Kernel_traitsI13__nv_bfloat16S2_fS2_fjLj1536ELj1ELj1ELj4ELj8ENS_18Kernel_traits_baseILj1536ES2_S2_fS2_fjLj128EEEEELb1ELb0ELb0EEEvNS_9BwdParamsE,"a",@progbits
	.sectionflags	@""
	.align	4
.nv.constant0._ZN10layer_norm31ln_parallel_residual_bwd_kernelINS_13Kernel_traitsI13__nv_bfloat16S2_fS2_fjLj1536ELj1ELj1ELj4ELj8ENS_18Kernel_traits_baseILj1536ES2_S2_fS2_fjLj128EEEEELb1ELb0ELb0EEEvNS_9BwdParamsE:
	.zero		1192


//--------------------- .nv.constant0._ZN10layer_norm31ln_parallel_residual_bwd_kernelINS_13Kernel_traitsI13__nv_bfloat16S2_fS2_fjLj1536ELj1ELj1ELj4ELj8ENS_18Kernel_traits_baseILj1536ES2_S2_fS2_fjLj128EEEEELb1ELb0ELb1EEEvNS_9BwdParamsE --------------------------
	.section	.nv.constant0._ZN10layer_norm31ln_parallel_residual_bwd_kernelINS_13Kernel_traitsI13__nv_bfloat16S2_fS2_fjLj1536ELj1ELj1ELj4ELj8ENS_18Kernel_traits_baseILj1536ES2_S2_fS2_fjLj128EEEEELb1ELb0ELb1EEEvNS_9BwdParamsE,"a",@progbits
	.sectionflags	@""
	.align	4
.nv.constant0._ZN10layer_norm31ln_parallel_residual_bwd_kernelINS_13Kernel_traitsI13__nv_bfloat16S2_fS2_fjLj1536ELj1ELj1ELj4ELj8ENS_18Kernel_traits_baseILj1536ES2_S2_fS2_fjLj128EEEEELb1ELb0ELb1EEEvNS_9BwdParamsE:
	.zero		1192


//--------------------- .nv.constant0._ZN10layer_norm22ln_bwd_finalize_kernelINS_22Kernel_traits_finalizeILj1536E13__nv_bfloat16S2_fS2_fjLb0ELj1024ELj4ENS_18Kernel_traits_baseILj1536ES2_S2_fS2_fjLj1024EEEEELb0ELb0EEEvNS_9BwdParamsE --------------------------
	.section	.nv.constant0._ZN10layer_norm22ln_bwd_finalize_kernelINS_22Kernel_traits_finalizeILj1536E13__nv_bfloat16S2_fS2_fjLb0ELj1024ELj4ENS_18Kernel_traits_baseILj1536ES2_S2_fS2_fjLj1024EEEEELb0ELb0EEEvNS_9BwdParamsE,"a",@progbits
	.sectionflags	@""
	.align	4
.nv.constant0._ZN10layer_norm22ln_bwd_finalize_kernelINS_22Kernel_traits_finalizeILj1536E13__nv_bfloat16S2_fS2_fjLb0ELj1024ELj4ENS_18Kernel_traits_baseILj1536ES2_S2_fS2_fjLj1024EEEEELb0ELb0EEEvNS_9BwdParamsE:
	.zero		1192


//--------------------- .nv.constant0._ZN10layer_norm40ln_parallel_residual_bwd_finalize_kernelINS_22Kernel_traits_finalizeILj1536E13__nv_bfloat16S2_fS2_fjLb0ELj1024ELj4ENS_18Kernel_traits_baseILj1536ES2_S2_fS2_fjLj1024EEEEELb0EEEvNS_9BwdParamsE --------------------------
	.section	.nv.constant0._ZN10layer_norm40ln_parallel_residual_bwd_finalize_kernelINS_22Kernel_traits_finalizeILj1536E13__nv_bfloat16S2_fS2_fjLb0ELj1024ELj4ENS_18Kernel_traits_baseILj1536ES2_S2_fS2_fjLj1024EEEEELb0EEEvNS_9BwdParamsE,"a",@progbits
	.sectionflags	@""
	.align	4
.nv.constant0._ZN10layer_norm40ln_parallel_residual_bwd_finalize_kernelINS_22Kernel_traits_finalizeILj1536E13__nv_bfloat16S2_fS2_fjLb0ELj1024ELj4ENS_18Kernel_traits_baseILj1536ES2_S2_fS2_fjLj1024EEEEELb0EEEvNS_9BwdParamsE:
	.zero		1192


//--------------------- .nv.constant0._ZN10layer_norm31ln_parallel_residual_bwd_kernelINS_13Kernel_traitsI13__nv_bfloat16S2_fS2_fjLj1536ELj1ELj1ELj4ELj8ENS_18Kernel_traits_baseILj1536ES2_S2_fS2_fjLj128EEEEELb1ELb1ELb0EEEvNS_9BwdParamsE --------------------------
	.section	.nv.constant0._ZN10layer_norm31ln_parallel_residual_bwd_kernelINS_13Kernel_traitsI13__nv_bfloat16S2_fS2_fjLj1536ELj1ELj1ELj4ELj8ENS_18Kernel_traits_baseILj1536ES2_S2_fS2_fjLj128EEEEELb1ELb1ELb0EEEvNS_9BwdParamsE,"a",@progbits
	.sectionflags	@""
	.align	4
.nv.constant0._ZN10layer_norm31ln_parallel_residual_bwd_kernelINS_13Kernel_traitsI13__nv_bfloat16S2_fS2_fjLj1536ELj1ELj1ELj4ELj8ENS_18Kernel_traits_baseILj1536ES2_S2_fS2_fjLj128EEEEELb1ELb1ELb0EEEvNS_9BwdParamsE:
	.zero		1192


//--------------------- .nv.constant0._ZN10layer_norm22ln_bwd_finalize_kernelINS_22Kernel_traits_finalizeILj1536E13__nv_bfloat16S2_fS2_fjLb0ELj1024ELj4ENS_18Kernel_traits_baseILj1536ES2_S2_fS2_fjLj1024EEEEELb0ELb1EEEvNS_9BwdParamsE --------------------------
	.section	.nv.constant0._ZN10layer_norm22ln_bwd_finalize_kernelINS_22Kernel_traits_finalizeILj1536E13__nv_bfloat16S2_fS2_fjLb0ELj1024ELj4ENS_18Kernel_traits_baseILj1536ES2_S2_fS2_fjLj1024EEEEELb0ELb1EEEvNS_9BwdParamsE,"a",@progbits
	.sectionflags	@""
	.align	4
.nv.constant0._ZN10layer_norm22ln_bwd_finalize_kernelINS_22Kernel_traits_finalizeILj1536E13__nv_bfloat16S2_fS2_fjLb0ELj1024ELj4ENS_18Kernel_traits_baseILj1536ES2_S2_fS2_fjLj1024EEEEELb0ELb1EEEvNS_9BwdParamsE:
	.zero		1192


//--------------------- .nv.constant0._ZN10layer_norm40ln_parallel_residual_bwd_finalize_kernelINS_22Kernel_traits_finalizeILj1536E13__nv_bfloat16S2_fS2_fjLb0ELj1024ELj4ENS_18Kernel_traits_baseILj1536ES2_S2_fS2_fjLj1024EEEEELb1EEEvNS_9BwdParamsE --------------------------
	.section	.nv.constant0._ZN10layer_norm40ln_parallel_residual_bwd_finalize_kernelINS_22Kernel_traits_finalizeILj1536E13__nv_bfloat16S2_fS2_fjLb0ELj1024ELj4ENS_18Kernel_traits_baseILj1536ES2_S2_fS2_fjLj1024EEEEELb1EEEvNS_9BwdParamsE,"a",@progbits
	.sectionflags	@""
	.align	4
.nv.constant0._ZN10layer_norm40ln_parallel_residual_bwd_finalize_kernelINS_22Kernel_traits_finalizeILj1536E13__nv_bfloat16S2_fS2_fjLb0ELj1024ELj4ENS_18Kernel_traits_baseILj1536ES2_S2_fS2_fjLj1024EEEEELb1EEEvNS_9BwdParamsE:
	.zero		1192


//--------------------- .nv.constant0._ZN10layer_norm31ln_parallel_residual_bwd_kernelINS_13Kernel_traitsI13__nv_bfloat16S2_fS2_fjLj1536ELj1ELj1ELj4ELj8ENS_18Kernel_traits_baseILj1536ES2_S2_fS2_fjLj128EEEEELb1ELb1ELb1EEEvNS_9BwdParamsE --------------------------
	.section	.nv.constant0._ZN10layer_norm31ln_parallel_residual_bwd_kernelINS_13Kernel_traitsI13__nv_bfloat16S2_fS2_fjLj1536ELj1ELj1ELj4ELj8ENS_18Kernel_traits_baseILj1536ES2_S2_fS2_fjLj128EEEEELb1ELb1ELb1EEEvNS_9BwdParamsE,"a",@progbits
	.sectionflags	@""
	.align	4
.nv.constant0._ZN10layer_norm31ln_parallel_residual_bwd_kernelINS_13Kernel_traitsI13__nv_bfloat16S2_fS2_fjLj1536ELj1ELj1ELj4ELj8ENS_18Kernel_traits_baseILj1536ES2_S2_fS2_fjLj128EEEEELb1ELb1ELb1EEEvNS_9BwdParamsE:
	.zero		1192


//--------------------- .nv.constant0._ZN10layer_norm31ln_parallel_residual_bwd_kernelINS_13Kernel_traitsIf13__nv_bfloat16fS2_fjLj1536ELj1ELj1ELj4ELj8ENS_18Kernel_traits_baseILj1536EfS2_fS2_fjLj128EEEEELb0ELb0ELb0EEEvNS_9BwdParamsE --------------------------
	.section	.nv.constant0._ZN10layer_norm31ln_parallel_residual_bwd_kernelINS_13Kernel_traitsIf13__nv_bfloat16fS2_fjLj1536ELj1ELj1ELj4ELj8ENS_18Kernel_traits_baseILj1536EfS2_fS2_fjLj128EEEEELb0ELb0ELb0EEEvNS_9BwdParamsE,"a",@progbits
	.sectionflags	@""
	.align	4
.nv.constant0._ZN10layer_norm31ln_parallel_residual_bwd_kernelINS_13Kernel_traitsIf13__nv_bfloat16fS2_fjLj1536ELj1ELj1ELj4ELj8ENS_18Kernel_traits_baseILj1536EfS2_fS2_fjLj128EEEEELb0ELb0ELb0EEEvNS_9BwdParamsE:
	.zero		1192


//--------------------- .nv.constant0._ZN10layer_norm31ln_parallel_residual_bwd_kernelINS_13Kernel_traitsIf13__nv_bfloat16fS2_fjLj1536ELj1ELj1ELj4ELj8ENS_18Kernel_traits_baseILj1536EfS2_fS2_fjLj128EEEEELb0ELb0ELb1EEEvNS_9BwdParamsE --------------------------
	.section	.nv.constant0._ZN10layer_norm31ln_parallel_residual_bwd_kernelINS_13Kernel_traitsIf13__nv_bfloat16fS2_fjLj1536ELj1ELj1ELj4ELj8ENS_18Kernel_traits_baseILj1536EfS2_fS2_fjLj128EEEEELb0ELb0ELb1EEEvNS_9BwdParamsE,"a",@progbits
	.sectionflags	@""
	.align	4
.nv.constant0._ZN10layer_norm31ln_parallel_residual_bwd_kernelINS_13Kernel_traitsIf13__nv_bfloat16fS2_fjLj1536ELj1ELj1ELj4ELj8ENS_18Kernel_traits_baseILj1536EfS2_fS2_fjLj128EEEEELb0ELb0ELb1EEEvNS_9BwdParamsE:
	.zero		1192


//--------------------- .nv.constant0._ZN10layer_norm31ln_parallel_residual_bwd_kernelINS_13Kernel_traitsIf13__nv_bfloat16fS2_fjLj1536ELj1ELj1ELj4ELj8ENS_18Kernel_traits_baseILj1536EfS2_fS2_fjLj128EEEEELb0ELb1ELb0EEEvNS_9BwdParamsE --------------------------
	.section	.nv.constant0._ZN10layer_norm31ln_parallel_residual_bwd_kernelINS_13Kernel_traitsIf13__nv_bfloat16fS2_fjLj1536ELj1ELj1ELj4ELj8ENS_18Kernel_traits_baseILj1536EfS2_fS2_fjLj128EEEEELb0ELb1ELb0EEEvNS_9BwdParamsE,"a",@progbits
	.sectionflags	@""
	.align	4
.nv.constant0._ZN10layer_norm31ln_parallel_residual_bwd_kernelINS_13Kernel_traitsIf13__nv_bfloat16fS2_fjLj1536ELj1ELj1ELj4ELj8ENS_18Kernel_traits_baseILj1536EfS2_fS2_fjLj128EEEEELb0ELb1ELb0EEEvNS_9BwdParamsE:
	.zero		1192


//--------------------- .nv.constant0._ZN10layer_norm31ln_parallel_residual_bwd_kernelINS_13Kernel_traitsIf13__nv_bfloat16fS2_fjLj1536ELj1ELj1ELj4ELj8ENS_18Kernel_traits_baseILj1536EfS2_fS2_fjLj128EEEEELb0ELb1ELb1EEEvNS_9BwdParamsE --------------------------
	.section	.nv.constant0._ZN10layer_norm31ln_parallel_residual_bwd_kernelINS_13Kernel_traitsIf13__nv_bfloat16fS2_fjLj1536ELj1ELj1ELj4ELj8ENS_18Kernel_traits_baseILj1536EfS2_fS2_fjLj128EEEEELb0ELb1ELb1EEEvNS_9BwdParamsE,"a",@progbits
	.sectionflags	@""
	.align	4
.nv.constant0._ZN10layer_norm31ln_parallel_residual_bwd_kernelINS_13Kernel_traitsIf13__nv_bfloat16fS2_fjLj1536ELj1ELj1ELj4ELj8ENS_18Kernel_traits_baseILj1536EfS2_fS2_fjLj128EEEEELb0ELb1ELb1EEEvNS_9BwdParamsE:
	.zero		1192


//--------------------- .nv.constant0._ZN10layer_norm31ln_parallel_residual_bwd_kernelINS_13Kernel_traitsIf13__nv_bfloat16fS2_fjLj1536ELj1ELj1ELj4ELj8ENS_18Kernel_traits_baseILj1536EfS2_fS2_fjLj128EEEEELb1ELb0ELb0EEEvNS_9BwdParamsE --------------------------
	.section	.nv.constant0._ZN10layer_norm31ln_parallel_residual_bwd_kernelINS_13Kernel_traitsIf13__nv_bfloat16fS2_fjLj1536ELj1ELj1ELj4ELj8ENS_18Kernel_traits_baseILj1536EfS2_fS2_fjLj128EEEEELb1ELb0ELb0EEEvNS_9BwdParamsE,"a",@progbits
	.sectionflags	@""
	.align	4
.nv.constant0._ZN10layer_norm31ln_parallel_residual_bwd_kernelINS_13Kernel_traitsIf13__nv_bfloat16fS2_fjLj1536ELj1ELj1ELj4ELj8ENS_18Kernel_traits_baseILj1536EfS2_fS2_fjLj128EEEEELb1ELb0ELb0EEEvNS_9BwdParamsE:
	.zero		1192


//--------------------- .nv.constant0._ZN10layer_norm31ln_parallel_residual_bwd_kernelINS_13Kernel_traitsIf13__nv_bfloat16fS2_fjLj1536ELj1ELj1ELj4ELj8ENS_18Kernel_traits_baseILj1536EfS2_fS2_fjLj128EEEEELb1ELb0ELb1EEEvNS_9BwdParamsE --------------------------
	.section	.nv.constant0._ZN10layer_norm31ln_parallel_residual_bwd_kernelINS_13Kernel_traitsIf13__nv_bfloat16fS2_fjLj1536ELj1ELj1ELj4ELj8ENS_18Kernel_traits_baseILj1536EfS2_fS2_fjLj128EEEEELb1ELb0ELb1EEEvNS_9BwdParamsE,"a",@progbits
	.sectionflags	@""
	.align	4
.nv.constant0._ZN10layer_norm31ln_parallel_residual_bwd_kernelINS_13Kernel_traitsIf13__nv_bfloat16fS2_fjLj1536ELj1ELj1ELj4ELj8ENS_18Kernel_traits_baseILj1536EfS2_fS2_fjLj128EEEEELb1ELb0ELb1EEEvNS_9BwdParamsE:
	.zero		1192


//--------------------- .nv.constant0._ZN10layer_norm22ln_bwd_finalize_kernelINS_22Kernel_traits_finalizeILj1536Ef13__nv_bfloat16fS2_fjLb0ELj1024ELj4ENS_18Kernel_traits_baseILj1536EfS2_fS2_fjLj1024EEEEELb0ELb0EEEvNS_9BwdParamsE --------------------------
	.section	.nv.constant0._ZN10layer_norm22ln_bwd_finalize_kernelINS_22Kernel_traits_finalizeILj1536Ef13__nv_bfloat16fS2_fjLb0ELj1024ELj4ENS_18Kernel_traits_baseILj1536EfS2_fS2_fjLj1024EEEEELb0ELb0EEEvNS_9BwdParamsE,"a",@progbits
	.sectionflags	@""
	.align	4
.nv.constant0._ZN10layer_norm22ln_bwd_finalize_kernelINS_22Kernel_traits_finalizeILj1536Ef13__nv_bfloat16fS2_fjLb0ELj1024ELj4ENS_18Kernel_traits_baseILj1536EfS2_fS2_fjLj1024EEEEELb0ELb0EEEvNS_9BwdParamsE:
	.zero		1192


//--------------------- .nv.constant0._ZN10layer_norm40ln_parallel_residual_bwd_finalize_kernelINS_22Kernel_traits_finalizeILj1536Ef13__nv_bfloat16fS2_fjLb0ELj1024ELj4ENS_18Kernel_traits_baseILj1536EfS2_fS2_fjLj1024EEEEELb0EEEvNS_9BwdParamsE --------------------------
	.section	.nv.constant0._ZN10layer_norm40ln_parallel_residual_bwd_finalize_kernelINS_22Kernel_traits_finalizeILj1536Ef13__nv_bfloat16fS2_fjLb0ELj1024ELj4ENS_18Kernel_traits_baseILj1536EfS2_fS2_fjLj1024EEEEELb0EEEvNS_9BwdParamsE,"a",@progbits
	.sectionflags	@""
	.align	4
.nv.constant0._ZN10layer_norm40ln_parallel_residual_bwd_finalize_kernelINS_22Kernel_traits_finalizeILj1536Ef13__nv_bfloat16fS2_fjLb0ELj1024ELj4ENS_18Kernel_traits_baseILj1536EfS2_fS2_fjLj1024EEEEELb0EEEvNS_9BwdParamsE:
	.zero		1192


//--------------------- .nv.constant0._ZN10layer_norm31ln_parallel_residual_bwd_kernelINS_13Kernel_traitsIf13__nv_bfloat16fS2_fjLj1536ELj1ELj1ELj4ELj8ENS_18Kernel_traits_baseILj1536EfS2_fS2_fjLj128EEEEELb1ELb1ELb0EEEvNS_9BwdParamsE --------------------------
	.section	.nv.constant0._ZN10layer_norm31ln_parallel_residual_bwd_kernelINS_13Kernel_traitsIf13__nv_bfloat16fS2_fjLj1536ELj1ELj1ELj4ELj8ENS_18Kernel_traits_baseILj1536EfS2_fS2_fjLj128EEEEELb1ELb1ELb0EEEvNS_9BwdParamsE,"a",@progbits
	.sectionflags	@""
	.align	4
.nv.constant0._ZN10layer_norm31ln_parallel_residual_bwd_kernelINS_13Kernel_traitsIf13__nv_bfloat16fS2_fjLj1536ELj1ELj1ELj4ELj8ENS_18Kernel_traits_baseILj1536EfS2_fS2_fjLj128EEEEELb1ELb1ELb0EEEvNS_9BwdParamsE:
	.zero		1192


//--------------------- .nv.constant0._ZN10layer_norm22ln_bwd_finalize_kernelINS_22Kernel_traits_finalizeILj1536Ef13__nv_bfloat16fS2_fjLb0ELj1024ELj4ENS_18Kernel_traits_baseILj1536EfS2_fS2_fjLj1024EEEEELb0ELb1EEEvNS_9BwdParamsE --------------------------
	.section	.nv.constant0._ZN10layer_norm22ln_bwd_finalize_kernelINS_22Kernel_traits_finalizeILj1536Ef13__nv_bfloat16fS2_fjLb0ELj1024ELj4ENS_18Kernel_traits_baseILj1536EfS2_fS2_fjLj1024EEEEELb0ELb1EEEvNS_9BwdParamsE,"a",@progbits
	.sectionflags	@""
	.align	4
.nv.constant0._ZN10layer_norm22ln_bwd_finalize_kernelINS_22Kernel_traits_finalizeILj1536Ef13__nv_bfloat16fS2_fjLb0ELj1024ELj4ENS_18Kernel_traits_baseILj1536EfS2_fS2_fjLj1024EEEEELb0ELb1EEEvNS_9BwdParamsE:
	.zero		1192


//--------------------- .nv.constant0._ZN10layer_norm40ln_parallel_residual_bwd_finalize_kernelINS_22Kernel_traits_finalizeILj1536Ef13__nv_bfloat16fS2_fjLb0ELj1024ELj4ENS_18Kernel_traits_baseILj1536EfS2_fS2_fjLj1024EEEEELb1EEEvNS_9BwdParamsE --------------------------
	.section	.nv.constant0._ZN10layer_norm40ln_parallel_residual_bwd_finalize_kernelINS_22Kernel_traits_finalizeILj1536Ef13__nv_bfloat16fS2_fjLb0ELj1024ELj4ENS_18Kernel_traits_baseILj1536EfS2_fS2_fjLj1024EEEEELb1EEEvNS_9BwdParamsE,"a",@progbits
	.sectionflags	@""
	.align	4
.nv.constant0._ZN10layer_norm40ln_parallel_residual_bwd_finalize_kernelINS_22Kernel_traits_finalizeILj1536Ef13__nv_bfloat16fS2_fjLb0ELj1024ELj4ENS_18Kernel_traits_baseILj1536EfS2_fS2_fjLj1024EEEEELb1EEEvNS_9BwdParamsE:
	.zero		1192


//--------------------- .nv.constant0._ZN10layer_norm31ln_parallel_residual_bwd_kernelINS_13Kernel_traitsIf13__nv_bfloat16fS2_fjLj1536ELj1ELj1ELj4ELj8ENS_18Kernel_traits_baseILj1536EfS2_fS2_fjLj128EEEEELb1ELb1ELb1EEEvNS_9BwdParamsE --------------------------
	.section	.nv.constant0._ZN10layer_norm31ln_parallel_residual_bwd_kernelINS_13Kernel_traitsIf13__nv_bfloat16fS2_fjLj1536ELj1ELj1ELj4ELj8ENS_18Kernel_traits_baseILj1536EfS2_fS2_fjLj128EEEEELb1ELb1ELb1EEEvNS_9BwdParamsE,"a",@progbits
	.sectionflags	@""
	.align	4
.nv.constant0._ZN10layer_norm31ln_parallel_residual_bwd_kernelINS_13Kernel_traitsIf13__nv_bfloat16fS2_fjLj1536ELj1ELj1ELj4ELj8ENS_18Kernel_traits_baseILj1536EfS2_fS2_fjLj128EEEEELb1ELb1ELb1EEEvNS_9BwdParamsE:
	.zero		1192


//--------------------- .nv.constant0._ZN10layer_norm31ln_parallel_residual_bwd_kernelINS_13Kernel_traitsIf6__halfS2_S2_fjLj1536ELj1ELj1ELj4ELj8ENS_18Kernel_traits_baseILj1536EfS2_S2_S2_fjLj128EEEEELb0ELb0ELb0EEEvNS_9BwdParamsE --------------------------
	.section	.nv.constant0._ZN10layer_norm31ln_parallel_residual_bwd_kernelINS_13Kernel_traitsIf6__halfS2_S2_fjLj1536ELj1ELj1ELj4ELj8ENS_18Kernel_traits_baseILj1536EfS2_S2_S2_fjLj128EEEEELb0ELb0ELb0EEEvNS_9BwdParamsE,"a",@progbits
	.sectionflags	@""
	.align	4
.nv.constant0._ZN10layer_norm31ln_parallel_residual_bwd_kernelINS_13Kernel_traitsIf6__halfS2_S2_fjLj1536ELj1ELj1ELj4ELj8ENS_18Kernel_traits_baseILj1536EfS2_S2_S2_fjLj128EEEEELb0ELb0ELb0EEEvNS_9BwdParamsE:
	.zero		1192


//--------------------- .nv.constant0._ZN10layer_norm31ln_parallel_residual_bwd_kernelINS_13Kernel_traitsIf6__halfS2_S2_fjLj1536ELj1ELj1ELj4ELj8ENS_18Kernel_traits_baseILj1536EfS2_S2_S2_fjLj128EEEEELb0ELb0ELb1EEEvNS_9BwdParamsE --------------------------
	.section	.nv.constant0._ZN10layer_norm31ln_parallel_residual_bwd_kernelINS_13Kernel_traitsIf6__halfS2_S2_fjLj1536ELj1ELj1ELj4ELj8ENS_18Kernel_traits_baseILj1536EfS2_S2_S2_fjLj128EEEEELb0ELb0ELb1EEEvNS_9BwdParamsE,"a",@progbits
	.sectionflags	@""
	.align	4
.nv.constant0._ZN10layer_norm31ln_parallel_residual_bwd_kernelINS_13Kernel_traitsIf6__halfS2_S2_fjLj1536ELj1ELj1ELj4ELj8ENS_18Kernel_traits_baseILj1536EfS2_S2_S2_fjLj128EEEEELb0ELb0ELb1EEEvNS_9BwdParamsE:
	.zero		1192


//--------------------- .nv.constant0._ZN10layer_norm31ln_parallel_residual_bwd_kernelINS_13Kernel_traitsIf6__halfS2_S2_fjLj1536ELj1ELj1ELj4ELj8ENS_18Kernel_traits_baseILj1536EfS2_S2_S2_fjLj128EEEEELb0ELb1ELb0EEEvNS_9BwdParamsE --------------------------
	.section	.nv.constant0._ZN10layer_norm31ln_parallel_residual_bwd_kernelINS_13Kernel_traitsIf6__halfS2_S2_fjLj1536ELj1ELj1ELj4ELj8ENS_18Kernel_traits_baseILj1536EfS2_S2_S2_fjLj128EEEEELb0ELb1ELb0EEEvNS_9BwdParamsE,"a",@progbits
	.sectionflags	@""
	.align	4
.nv.constant0._ZN10layer_norm31ln_parallel_residual_bwd_kernelINS_13Kernel_traitsIf6__halfS2_S2_fjLj1536ELj1ELj1ELj4ELj8ENS_18Kernel_traits_baseILj1536EfS2_S2_S2_fjLj128EEEEELb0ELb1ELb0EEEvNS_9BwdParamsE:
	.zero		1192


//--------------------- .nv.constant0._ZN10layer_norm31ln_parallel_residual_bwd_kernelINS_13Kernel_traitsIf6__halfS2_S2_fjLj1536ELj1ELj1ELj4ELj8ENS_18Kernel_traits_baseILj1536EfS2_S2_S2_fjLj128EEEEELb0ELb1ELb1EEEvNS_9BwdParamsE --------------------------
	.section	.nv.constant0._ZN10layer_norm31ln_parallel_residual_bwd_kernelINS_13Kernel_traitsIf6__halfS2_S2_fjLj1536ELj1ELj1ELj4ELj8ENS_18Kernel_traits_baseILj1536EfS2_S2_S2_fjLj128EEEEELb0ELb1ELb1EEEvNS_9BwdParamsE,"a",@progbits
	.sectionflags	@""
	.align	4
.nv.constant0._ZN10layer_norm31ln_parallel_residual_bwd_kernelINS_13Kernel_traitsIf6__halfS2_S2_fjLj1536ELj1ELj1ELj4ELj8ENS_18Kernel_traits_baseILj1536EfS2_S2_S2_fjLj128EEEEELb0ELb1ELb1EEEvNS_9BwdParamsE:
	.zero		1192


//--------------------- .nv.constant0._ZN10layer_norm31ln_parallel_residual_bwd_kernelINS_13Kernel_traitsIf6__halfS2_S2_fjLj1536ELj1ELj1ELj4ELj8ENS_18Kernel_traits_baseILj1536EfS2_S2_S2_fjLj128EEEEELb1ELb0ELb0EEEvNS_9BwdParamsE --------------------------
	.section	.nv.constant0._ZN10layer_norm31ln_parallel_residual_bwd_kernelINS_13Kernel_traitsIf6__halfS2_S2_fjLj1536ELj1ELj1ELj4ELj8ENS_18Kernel_traits_baseILj1536EfS2_S2_S2_fjLj128EEEEELb1ELb0ELb0EEEvNS_9BwdParamsE,"a",@progbits
	.sectionflags	@""
	.align	4
.nv.constant0._ZN10layer_norm31ln_parallel_residual_bwd_kernelINS_13Kernel_traitsIf6__halfS2_S2_fjLj1536ELj1ELj1ELj4ELj8ENS_18Kernel_traits_baseILj1536EfS2_S2_S2_fjLj128EEEEELb1ELb0ELb0EEEvNS_9BwdParamsE:
	.zero		1192


//--------------------- .nv.constant0._ZN10layer_norm31ln_parallel_residual_bwd_kernelINS_13Kernel_traitsIf6__halfS2_S2_fjLj1536ELj1ELj1ELj4ELj8ENS_18Kernel_traits_baseILj1536EfS2_S2_S2_fjLj128EEEEELb1ELb0ELb1EEEvNS_9BwdParamsE --------------------------
	.section	.nv.constant0._ZN10layer_norm31ln_parallel_residual_bwd_kernelINS_13Kernel_traitsIf6__halfS2_S2_fjLj1536ELj1ELj1ELj4ELj8ENS_18Kernel_traits_baseILj1536EfS2_S2_S2_fjLj128EEEEELb1ELb0ELb1EEEvNS_9BwdParamsE,"a",@progbits
	.sectionflags	@""
	.align	4
.nv.constant0._ZN10layer_norm31ln_parallel_residual_bwd_kernelINS_13Kernel_traitsIf6__halfS2_S2_fjLj1536ELj1ELj1ELj4ELj8ENS_18Kernel_traits_baseILj1536EfS2_S2_S2_fjLj128EEEEELb1ELb0ELb1EEEvNS_9BwdParamsE:
	.zero		1192


//--------------------- .nv.constant0._ZN10layer_norm22ln_bwd_finalize_kernelINS_22Kernel_traits_finalizeILj1536Ef6__halfS2_S2_fjLb0ELj1024ELj4ENS_18Kernel_traits_baseILj1536EfS2_S2_S2_fjLj1024EEEEELb0ELb0EEEvNS_9BwdParamsE --------------------------
	.section	.nv.constant0._ZN10layer_norm22ln_bwd_finalize_kernelINS_22Kernel_traits_finalizeILj1536Ef6__halfS2_S2_fjLb0ELj1024ELj4ENS_18Kernel_traits_baseILj1536EfS2_S2_S2_fjLj1024EEEEELb0ELb0EEEvNS_9BwdParamsE,"a",@progbits
	.sectionflags	@""
	.align	4
.nv.constant0._ZN10layer_norm22ln_bwd_finalize_kernelINS_22Kernel_traits_finalizeILj1536Ef6__halfS2_S2_fjLb0ELj1024ELj4ENS_18Kernel_traits_baseILj1536EfS2_S2_S2_fjLj1024EEEEELb0ELb0EEEvNS_9BwdParamsE:
	.zero		1192


//--------------------- .nv.constant0._ZN10layer_norm40ln_parallel_residual_bwd_finalize_kernelINS_22Kernel_traits_finalizeILj1536Ef6__halfS2_S2_fjLb0ELj1024ELj4ENS_18Kernel_traits_baseILj1536EfS2_S2_S2_fjLj1024EEEEELb0EEEvNS_9BwdParamsE --------------------------
	.section	.nv.constant0._ZN10layer_norm40ln_parallel_residual_bwd_finalize_kernelINS_22Kernel_traits_finalizeILj1536Ef6__halfS2_S2_fjLb0ELj1024ELj4ENS_18Kernel_traits_baseILj1536EfS2_S2_S2_fjLj1024EEEEELb0EEEvNS_9BwdParamsE,"a",@progbits
	.sectionflags	@""
	.align	4
.nv.constant0._ZN10layer_norm40ln_parallel_residual_bwd_finalize_kernelINS_22Kernel_traits_finalizeILj1536Ef6__halfS2_S2_fjLb0ELj1024ELj4ENS_18Kernel_traits_baseILj1536EfS2_S2_S2_fjLj1024EEEEELb0EEEvNS_9BwdParamsE:
	.zero		1192


//--------------------- .nv.constant0._ZN10layer_norm31ln_parallel_residual_bwd_kernelINS_13Kernel_traitsIf6__halfS2_S2_fjLj1536ELj1ELj1ELj4ELj8ENS_18Kernel_traits_baseILj1536EfS2_S2_S2_fjLj128EEEEELb1ELb1ELb0EEEvNS_9BwdParamsE --------------------------
	.section	.nv.constant0._ZN10layer_norm31ln_parallel_residual_bwd_kernelINS_13Kernel_traitsIf6__halfS2_S2_fjLj1536ELj1ELj1ELj4ELj8ENS_18Kernel_traits_baseILj1536EfS2_S2_S2_fjLj128EEEEELb1ELb1ELb0EEEvNS_9BwdParamsE,"a",@progbits
	.sectionflags	@""
	.align	4
.nv.constant0._ZN10layer_norm31ln_parallel_residual_bwd_kernelINS_13Kernel_traitsIf6__halfS2_S2_fjLj1536ELj1ELj1ELj4ELj8ENS_18Kernel_traits_baseILj1536EfS2_S2_S2_fjLj128EEEEELb1ELb1ELb0EEEvNS_9BwdParamsE:
	.zero		1192


//--------------------- .nv.constant0._ZN10layer_norm22ln_bwd_finalize_kernelINS_22Kernel_traits_finalizeILj1536Ef6__halfS2_S2_fjLb0ELj1024ELj4ENS_18Kernel_traits_baseILj1536EfS2_S2_S2_fjLj1024EEEEELb0ELb1EEEvNS_9BwdParamsE --------------------------
	.section	.nv.constant0._ZN10layer_norm22ln_bwd_finalize_kernelINS_22Kernel_traits_finalizeILj1536Ef6__halfS2_S2_fjLb0ELj1024ELj4ENS_18Kernel_traits_baseILj1536EfS2_S2_S2_fjLj1024EEEEELb0ELb1EEEvNS_9BwdParamsE,"a",@progbits
	.sectionflags	@""
	.align	4
.nv.constant0._ZN10layer_norm22ln_bwd_finalize_kernelINS_22Kernel_traits_finalizeILj1536Ef6__halfS2_S2_fjLb0ELj1024ELj4ENS_18Kernel_traits_baseILj1536EfS2_S2_S2_fjLj1024EEEEELb0ELb1EEEvNS_9BwdParamsE:
	.zero		1192


//--------------------- .nv.constant0._ZN10layer_norm40ln_parallel_residual_bwd_finalize_kernelINS_22Kernel_traits_finalizeILj1536Ef6__halfS2_S2_fjLb0ELj1024ELj4ENS_18Kernel_traits_baseILj1536EfS2_S2_S2_fjLj1024EEEEELb1EEEvNS_9BwdParamsE --------------------------
	.section	.nv.constant0._ZN10layer_norm40ln_parallel_residual_bwd_finalize_kernelINS_22Kernel_traits_finalizeILj1536Ef6__halfS2_S2_fjLb0ELj1024ELj4ENS_18Kernel_traits_baseILj1536EfS2_S2_S2_fjLj1024EEEEELb1EEEvNS_9BwdParamsE,"a",@progbits
	.sectionflags	@""
	.align	4
.nv.constant0._ZN10layer_norm40ln_parallel_residual_bwd_finalize_kernelINS_22Kernel_traits_finalizeILj1536Ef6__halfS2_S2_fjLb0ELj1024ELj4ENS_18Kernel_traits_baseILj1536EfS2_S2_S2_fjLj1024EEEEELb1EEEvNS_9BwdParamsE:
	.zero		1192


//--------------------- .nv.constant0._ZN10layer_norm31ln_parallel_residual_bwd_kernelINS_13Kernel_traitsIf6__halfS2_S2_fjLj1536ELj1ELj1ELj4ELj8ENS_18Kernel_traits_baseILj1536EfS2_S2_S2_fjLj128EEEEELb1ELb1ELb1EEEvNS_9BwdParamsE --------------------------
	.section	.nv.constant0._ZN10layer_norm31ln_parallel_residual_bwd_kernelINS_13Kernel_traitsIf6__halfS2_S2_fjLj1536ELj1ELj1ELj4ELj8ENS_18Kernel_traits_baseILj1536EfS2_S2_S2_fjLj128EEEEELb1ELb1ELb1EEEvNS_9BwdParamsE,"a",@progbits
	.sectionflags	@""
	.align	4
.nv.constant0._ZN10layer_norm31ln_parallel_residual_bwd_kernelINS_13Kernel_traitsIf6__halfS2_S2_fjLj1536ELj1ELj1ELj4ELj8ENS_18Kernel_traits_baseILj1536EfS2_S2_S2_fjLj128EEEEELb1ELb1ELb1EEEvNS_9BwdParamsE:
	.zero		1192


//--------------------- .nv.constant0._ZN10layer_norm31ln_parallel_residual_bwd_kernelINS_13Kernel_traitsI6__halfS2_fS2_fjLj1536ELj1ELj1ELj4ELj8ENS_18Kernel_traits_baseILj1536ES2_S2_fS2_fjLj128EEEEELb0ELb0ELb0EEEvNS_9BwdParamsE --------------------------
	.section	.nv.constant0._ZN10layer_norm31ln_parallel_residual_bwd_kernelINS_13Kernel_traitsI6__halfS2_fS2_fjLj1536ELj1ELj1ELj4ELj8ENS_18Kernel_traits_baseILj1536ES2_S2_fS2_fjLj128EEEEELb0ELb0ELb0EEEvNS_9BwdParamsE,"a",@progbits
	.sectionflags	@""
	.align	4
.nv.constant0._ZN10layer_norm31ln_parallel_residual_bwd_kernelINS_13Kernel_traitsI6__halfS2_fS2_fjLj1536ELj1ELj1ELj4ELj8ENS_18Kernel_traits_baseILj1536ES2_S2_fS2_fjLj128EEEEELb0ELb0ELb0EEEvNS_9BwdParamsE:
	.zero		1192


//--------------------- .nv.constant0._ZN10layer_norm31ln_parallel_residual_bwd_kernelINS_13Kernel_traitsI6__halfS2_fS2_fjLj1536ELj1ELj1ELj4ELj8ENS_18Kernel_traits_baseILj1536ES2_S2_fS2_fjLj128EEEEELb0ELb0ELb1EEEvNS_9BwdParamsE --------------------------
	.section	.nv.constant0._ZN10layer_norm31ln_parallel_residual_bwd_kernelINS_13Kernel_traitsI6__halfS2_fS2_fjLj1536ELj1ELj1ELj4ELj8ENS_18Kernel_traits_baseILj1536ES2_S2_fS2_fjLj128EEEEELb0ELb0ELb1EEEvNS_9BwdParamsE,"a",@progbits
	.sectionflags	@""
	.align	4
.nv.constant0._ZN10layer_norm31ln_parallel_residual_bwd_kernelINS_13Kernel_traitsI6__halfS2_fS2_fjLj1536ELj1ELj1ELj4ELj8ENS_18Kernel_traits_baseILj1536ES2_S2_fS2_fjLj128EEEEELb0ELb0ELb1EEEvNS_9BwdParamsE:
	.zero		1192


//--------------------- .nv.constant0._ZN10layer_norm31ln_parallel_residual_bwd_kernelINS_13Kernel_traitsI6__halfS2_fS2_fjLj1536ELj1ELj1ELj4ELj8ENS_18Kernel_traits_baseILj1536ES2_S2_fS2_fjLj128EEEEELb0ELb1ELb0EEEvNS_9BwdParamsE --------------------------
	.section	.nv.constant0._ZN10layer_norm31ln_parallel_residual_bwd_kernelINS_13Kernel_traitsI6__halfS2_fS2_fjLj1536ELj1ELj1ELj4ELj8ENS_18Kernel_traits_baseILj1536ES2_S2_fS2_fjLj128EEEEELb0ELb1ELb0EEEvNS_9BwdParamsE,"a",@progbits
	.sectionflags	@""
	.align	4
.nv.constant0._ZN10layer_norm31ln_parallel_residual_bwd_kernelINS_13Kernel_traitsI6__halfS2_fS2_fjLj1536ELj1ELj1ELj4ELj8ENS_18Kernel_traits_baseILj1536ES2_S2_fS2_fjLj128EEEEELb0ELb1ELb0EEEvNS_9BwdParamsE:
	.zero		1192


//--------------------- .nv.constant0._ZN10layer_norm31ln_parallel_residual_bwd_kernelINS_13Kernel_traitsI6__halfS2_fS2_fjLj1536ELj1ELj1ELj4ELj8ENS_18Kernel_traits_baseILj1536ES2_S2_fS2_fjLj128EEEEELb0ELb1ELb1EEEvNS_9BwdParamsE --------------------------
	.section	.nv.constant0._ZN10layer_norm31ln_parallel_residual_bwd_kernelINS_13Kernel_traitsI6__halfS2_fS2_fjLj1536ELj1ELj1ELj4ELj8ENS_18Kernel_traits_baseILj1536ES2_S2_fS2_fjLj128EEEEELb0ELb1ELb1EEEvNS_9BwdParamsE,"a",@progbits
	.sectionflags	@""
	.align	4
.nv.constant0._ZN10layer_norm31ln_parallel_residual_bwd_kernelINS_13Kernel_traitsI6__halfS2_fS2_fjLj1536ELj1ELj1ELj4ELj8ENS_18Kernel_traits_baseILj1536ES2_S2_fS2_fjLj128EEEEELb0ELb1ELb1EEEvNS_9BwdParamsE:
	.zero		1192


//--------------------- .nv.constant0._ZN10layer_norm31ln_parallel_residual_bwd_kernelINS_13Kernel_traitsI6__halfS2_fS2_fjLj1536ELj1ELj1ELj4ELj8ENS_18Kernel_traits_baseILj1536ES2_S2_fS2_fjLj128EEEEELb1ELb0ELb0EEEvNS_9BwdParamsE --------------------------
	.section	.nv.constant0._ZN10layer_norm31ln_parallel_residual_bwd_kernelINS_13Kernel_traitsI6__halfS2_fS2_fjLj1536ELj1ELj1ELj4ELj8ENS_18Kernel_traits_baseILj1536ES2_S2_fS2_fjLj128EEEEELb1ELb0ELb0EEEvNS_9BwdParamsE,"a",@progbits
	.sectionflags	@""
	.align	4
.nv.constant0._ZN10layer_norm31ln_parallel_residual_bwd_kernelINS_13Kernel_traitsI6__halfS2_fS2_fjLj1536ELj1ELj1ELj4ELj8ENS_18Kernel_traits_baseILj1536ES2_S2_fS2_fjLj128EEEEELb1ELb0ELb0EEEvNS_9BwdParamsE:
	.zero		1192


//--------------------- .nv.constant0._ZN10layer_norm31ln_parallel_residual_bwd_kernelINS_13Kernel_traitsI6__halfS2_fS2_fjLj1536ELj1ELj1ELj4ELj8ENS_18Kernel_traits_baseILj1536ES2_S2_fS2_fjLj128EEEEELb1ELb0ELb1EEEvNS_9BwdParamsE --------------------------
	.section	.nv.constant0._ZN10layer_norm31ln_parallel_residual_bwd_kernelINS_13Kernel_traitsI6__halfS2_fS2_fjLj1536ELj1ELj1ELj4ELj8ENS_18Kernel_traits_baseILj1536ES2_S2_fS2_fjLj128EEEEELb1ELb0ELb1EEEvNS_9BwdParamsE,"a",@progbits
	.sectionflags	@""
	.align	4
.nv.constant0._ZN10layer_norm31ln_parallel_residual_bwd_kernelINS_13Kernel_traitsI6__halfS2_fS2_fjLj1536ELj1ELj1ELj4ELj8ENS_18Kernel_traits_baseILj1536ES2_S2_fS2_fjLj128EEEEELb1ELb0ELb1EEEvNS_9BwdParamsE:
	.zero		1192


//--------------------- .nv.constant0._ZN10layer_norm22ln_bwd_finalize_kernelINS_22Kernel_traits_finalizeILj1536E6__halfS2_fS2_fjLb0ELj1024ELj4ENS_18Kernel_traits_baseILj1536ES2_S2_fS2_fjLj1024EEEEELb0ELb0EEEvNS_9BwdParamsE --------------------------
	.section	.nv.constant0._ZN10layer_norm22ln_bwd_finalize_kernelINS_22Kernel_traits_finalizeILj1536E6__halfS2_fS2_fjLb0ELj1024ELj4ENS_18Kernel_traits_baseILj1536ES2_S2_fS2_fjLj1024EEEEELb0ELb0EEEvNS_9BwdParamsE,"a",@progbits
	.sectionflags	@""
	.align	4
.nv.constant0._ZN10layer_norm22ln_bwd_finalize_kernelINS_22Kernel_traits_finalizeILj1536E6__halfS2_fS2_fjLb0ELj1024ELj4ENS_18Kernel_traits_baseILj1536ES2_S2_fS2_fjLj1024EEEEELb0ELb0EEEvNS_9BwdParamsE:
	.zero		1192


//--------------------- .nv.constant0._ZN10layer_norm40ln_parallel_residual_bwd_finalize_kernelINS_22Kernel_traits_finalizeILj1536E6__halfS2_fS2_fjLb0ELj1024ELj4ENS_18Kernel_traits_baseILj1536ES2_S2_fS2_fjLj1024EEEEELb0EEEvNS_9BwdParamsE --------------------------
	.section	.nv.constant0._ZN10layer_norm40ln_parallel_residual_bwd_finalize_kernelINS_22Kernel_traits_finalizeILj1536E6__halfS2_fS2_fjLb0ELj1024ELj4ENS_18Kernel_traits_baseILj1536ES2_S2_fS2_fjLj1024EEEEELb0EEEvNS_9BwdParamsE,"a",@progbits
	.sectionflags	@""
	.align	4
.nv.constant0._ZN10layer_norm40ln_parallel_residual_bwd_finalize_kernelINS_22Kernel_traits_finalizeILj1536E6__halfS2_fS2_fjLb0ELj1024ELj4ENS_18Kernel_traits_baseILj1536ES2_S2_fS2_fjLj1024EEEEELb0EEEvNS_9BwdParamsE:
	.zero		1192


//--------------------- .nv.constant0._ZN10layer_norm31ln_parallel_residual_bwd_kernelINS_13Kernel_traitsI6__halfS2_fS2_fjLj1536ELj1ELj1ELj4ELj8ENS_18Kernel_traits_baseILj1536ES2_S2_fS2_fjLj128EEEEELb1ELb1ELb0EEEvNS_9BwdParamsE --------------------------
	.section	.nv.constant0._ZN10layer_norm31ln_parallel_residual_bwd_kernelINS_13Kernel_traitsI6__halfS2_fS2_fjLj1536ELj1ELj1ELj4ELj8ENS_18Kernel_traits_baseILj1536ES2_S2_fS2_fjLj128EEEEELb1ELb1ELb0EEEvNS_9BwdParamsE,"a",@progbits
	.sectionflags	@""
	.align	4
.nv.constant0._ZN10layer_norm31ln_parallel_residual_bwd_kernelINS_13Kernel_traitsI6__halfS2_fS2_fjLj1536ELj1ELj1ELj4ELj8ENS_18Kernel_traits_baseILj1536ES2_S2_fS2_fjLj128EEEEELb1ELb1ELb0EEEvNS_9BwdParamsE:
	.zero		1192


//--------------------- .nv.constant0._ZN10layer_norm22ln_bwd_finalize_kernelINS_22Kernel_traits_finalizeILj1536E6__halfS2_fS2_fjLb0ELj1024ELj4ENS_18Kernel_traits_baseILj1536ES2_S2_fS2_fjLj1024EEEEELb0ELb1EEEvNS_9BwdParamsE --------------------------
	.section	.nv.constant0._ZN10layer_norm22ln_bwd_finalize_kernelINS_22Kernel_traits_finalizeILj1536E6__halfS2_fS2_fjLb0ELj1024ELj4ENS_18Kernel_traits_baseILj1536ES2_S2_fS2_fjLj1024EEEEELb0ELb1EEEvNS_9BwdParamsE,"a",@progbits
	.sectionflags	@""
	.align	4
.nv.constant0._ZN10layer_norm22ln_bwd_finalize_kernelINS_22Kernel_traits_finalizeILj1536E6__halfS2_fS2_fjLb0ELj1024ELj4ENS_18Kernel_traits_baseILj1536ES2_S2_fS2_fjLj1024EEEEELb0ELb1EEEvNS_9BwdParamsE:
	.zero		1192


//--------------------- .nv.constant0._ZN10layer_norm40ln_parallel_residual_bwd_finalize_kernelINS_22Kernel_traits_finalizeILj1536E6__halfS2_fS2_fjLb0ELj1024ELj4ENS_18Kernel_traits_baseILj1536ES2_S2_fS2_fjLj1024EEEEELb1EEEvNS_9BwdParamsE --------------------------
	.section	.nv.constant0._ZN10layer_norm40ln_parallel_residual_bwd_finalize_kernelINS_22Kernel_traits_finalizeILj1536E6__halfS2_fS2_fjLb0ELj1024ELj4ENS_18Kernel_traits_baseILj1536ES2_S2_fS2_fjLj1024EEEEELb1EEEvNS_9BwdParamsE,"a",@progbits
	.sectionflags	@""
	.align	4
.nv.constant0._ZN10layer_norm40ln_parallel_residual_bwd_finalize_kernelINS_22Kernel_traits_finalizeILj1536E6__halfS2_fS2_fjLb0ELj1024ELj4ENS_18Kernel_traits_baseILj1536ES2_S2_fS2_fjLj1024EEEEELb1EEEvNS_9BwdParamsE:
	.zero		1192


//--------------------- .nv.constant0._ZN10layer_norm31ln_parallel_residual_bwd_kernelINS_13Kernel_traitsI6__halfS2_fS2_fjLj1536ELj1ELj1ELj4ELj8ENS_18Kernel_traits_baseILj1536ES2_S2_fS2_fjLj128EEEEELb1ELb1ELb1EEEvNS_9BwdParamsE --------------------------
	.section	.nv.constant0._ZN10layer_norm31ln_parallel_residual_bwd_kernelINS_13Kernel_traitsI6__halfS2_fS2_fjLj1536ELj1ELj1ELj4ELj8ENS_18Kernel_traits_baseILj1536ES2_S2_fS2_fjLj128EEEEELb1ELb1ELb1EEEvNS_9BwdParamsE,"a",@progbits
	.sectionflags	@""
	.align	4
.nv.constant0._ZN10layer_norm31ln_parallel_residual_bwd_kernelINS_13Kernel_traitsI6__halfS2_fS2_fjLj1536ELj1ELj1ELj4ELj8ENS_18Kernel_traits_baseILj1536ES2_S2_fS2_fjLj128EEEEELb1ELb1ELb1EEEvNS_9BwdParamsE:
	.zero		1192


//--------------------- .nv.constant0._ZN10layer_norm31ln_parallel_residual_bwd_kernelINS_13Kernel_traitsIf6__halffS2_fjLj1536ELj1ELj1ELj4ELj8ENS_18Kernel_traits_baseILj1536EfS2_fS2_fjLj128EEEEELb0ELb0ELb0EEEvNS_9BwdParamsE --------------------------
	.section	.nv.constant0._ZN10layer_norm31ln_parallel_residual_bwd_kernelINS_13Kernel_traitsIf6__halffS2_fjLj1536ELj1ELj1ELj4ELj8ENS_18Kernel_traits_baseILj1536EfS2_fS2_fjLj128EEEEELb0ELb0ELb0EEEvNS_9BwdParamsE,"a",@progbits
	.sectionflags	@""
	.align	4
.nv.constant0._ZN10layer_norm31ln_parallel_residual_bwd_kernelINS_13Kernel_traitsIf6__halffS2_fjLj1536ELj1ELj1ELj4ELj8ENS_18Kernel_traits_baseILj1536EfS2_fS2_fjLj128EEEEELb0ELb0ELb0EEEvNS_9BwdParamsE:
	.zero		1192


//--------------------- .nv.constant0._ZN10layer_norm31ln_parallel_residual_bwd_kernelINS_13Kernel_traitsIf6__halffS2_fjLj1536ELj1ELj1ELj4ELj8ENS_18Kernel_traits_baseILj1536EfS2_fS2_fjLj128EEEEELb0ELb0ELb1EEEvNS_9BwdParamsE --------------------------
	.section	.nv.constant0._ZN10layer_norm31ln_parallel_residual_bwd_kernelINS_13Kernel_traitsIf6__halffS2_fjLj1536ELj1ELj1ELj4ELj8ENS_18Kernel_traits_baseILj1536EfS2_fS2_fjLj128EEEEELb0ELb0ELb1EEEvNS_9BwdParamsE,"a",@progbits
	.sectionflags	@""
	.align	4
.nv.constant0._ZN10layer_norm31ln_parallel_residual_bwd_kernelINS_13Kernel_traitsIf6__halffS2_fjLj1536ELj1ELj1ELj4ELj8ENS_18Kernel_traits_baseILj1536EfS2_fS2_fjLj128EEEEELb0ELb0ELb1EEEvNS_9BwdParamsE:
	.zero		1192


//--------------------- .nv.constant0._ZN10layer_norm31ln_parallel_residual_bwd_kernelINS_13Kernel_traitsIf6__halffS2_fjLj1536ELj1ELj1ELj4ELj8ENS_18Kernel_traits_baseILj1536EfS2_fS2_fjLj128EEEEELb0ELb1ELb0EEEvNS_9BwdParamsE --------------------------
	.section	.nv.constant0._ZN10layer_norm31ln_parallel_residual_bwd_kernelINS_13Kernel_traitsIf6__halffS2_fjLj1536ELj1ELj1ELj4ELj8ENS_18Kernel_traits_baseILj1536EfS2_fS2_fjLj128EEEEELb0ELb1ELb0EEEvNS_9BwdParamsE,"a",@progbits
	.sectionflags	@""
	.align	4
.nv.constant0._ZN10layer_norm31ln_parallel_residual_bwd_kernelINS_13Kernel_traitsIf6__halffS2_fjLj1536ELj1ELj1ELj4ELj8ENS_18Kernel_traits_baseILj1536EfS2_fS2_fjLj128EEEEELb0ELb1ELb0EEEvNS_9BwdParamsE:
	.zero		1192


//--------------------- .nv.constant0._ZN10layer_norm31ln_parallel_residual_bwd_kernelINS_13Kernel_traitsIf6__halffS2_fjLj1536ELj1ELj1ELj4ELj8ENS_18Kernel_traits_baseILj1536EfS2_fS2_fjLj128EEEEELb0ELb1ELb1EEEvNS_9BwdParamsE --------------------------
	.section	.nv.constant0._ZN10layer_norm31ln_parallel_residual_bwd_kernelINS_13Kernel_traitsIf6__halffS2_fjLj1536ELj1ELj1ELj4ELj8ENS_18Kernel_traits_baseILj1536EfS2_fS2_fjLj128EEEEELb0ELb1ELb1EEEvNS_9BwdParamsE,"a",@progbits
	.sectionflags	@""
	.align	4
.nv.constant0._ZN10layer_norm31ln_parallel_residual_bwd_kernelINS_13Kernel_traitsIf6__halffS2_fjLj1536ELj1ELj1ELj4ELj8ENS_18Kernel_traits_baseILj1536EfS2_fS2_fjLj128EEEEELb0ELb1ELb1EEEvNS_9BwdParamsE:
	.zero		1192


//--------------------- .nv.constant0._ZN10layer_norm31ln_parallel_residual_bwd_kernelINS_13Kernel_traitsIf6__halffS2_fjLj1536ELj1ELj1ELj4ELj8ENS_18Kernel_traits_baseILj1536EfS2_fS2_fjLj128EEEEELb1ELb0ELb0EEEvNS_9BwdParamsE --------------------------
	.section	.nv.constant0._ZN10layer_norm31ln_parallel_residual_bwd_kernelINS_13Kernel_traitsIf6__halffS2_fjLj1536ELj1ELj1ELj4ELj8ENS_18Kernel_traits_baseILj1536EfS2_fS2_fjLj128EEEEELb1ELb0ELb0EEEvNS_9BwdParamsE,"a",@progbits
	.sectionflags	@""
	.align	4
.nv.constant0._ZN10layer_norm31ln_parallel_residual_bwd_kernelINS_13Kernel_traitsIf6__halffS2_fjLj1536ELj1ELj1ELj4ELj8ENS_18Kernel_traits_baseILj1536EfS2_fS2_fjLj128EEEEELb1ELb0ELb0EEEvNS_9BwdParamsE:
	.zero		1192


//--------------------- .nv.constant0._ZN10layer_norm31ln_parallel_residual_bwd_kernelINS_13Kernel_traitsIf6__halffS2_fjLj1536ELj1ELj1ELj4ELj8ENS_18Kernel_traits_baseILj1536EfS2_fS2_fjLj128EEEEELb1ELb0ELb1EEEvNS_9BwdParamsE --------------------------
	.section	.nv.constant0._ZN10layer_norm31ln_parallel_residual_bwd_kernelINS_13Kernel_traitsIf6__halffS2_fjLj1536ELj1ELj1ELj4ELj8ENS_18Kernel_traits_baseILj1536EfS2_fS2_fjLj128EEEEELb1ELb0ELb1EEEvNS_9BwdParamsE,"a",@progbits
	.sectionflags	@""
	.align	4
.nv.constant0._ZN10layer_norm31ln_parallel_residual_bwd_kernelINS_13Kernel_traitsIf6__halffS2_fjLj1536ELj1ELj1ELj4ELj8ENS_18Kernel_traits_baseILj1536EfS2_fS2_fjLj128EEEEELb1ELb0ELb1EEEvNS_9BwdParamsE:
	.zero		1192


//--------------------- .nv.constant0._ZN10layer_norm22ln_bwd_finalize_kernelINS_22Kernel_traits_finalizeILj1536Ef6__halffS2_fjLb0ELj1024ELj4ENS_18Kernel_traits_baseILj1536EfS2_fS2_fjLj1024EEEEELb0ELb0EEEvNS_9BwdParamsE --------------------------
	.section	.nv.constant0._ZN10layer_norm22ln_bwd_finalize_kernelINS_22Kernel_traits_finalizeILj1536Ef6__halffS2_fjLb0ELj1024ELj4ENS_18Kernel_traits_baseILj1536EfS2_fS2_fjLj1024EEEEELb0ELb0EEEvNS_9BwdParamsE,"a",@progbits
	.sectionflags	@""
	.align	4
.nv.constant0._ZN10layer_norm22ln_bwd_finalize_kernelINS_22Kernel_traits_finalizeILj1536Ef6__halffS2_fjLb0ELj1024ELj4ENS_18Kernel_traits_baseILj1536EfS2_fS2_fjLj1024EEEEELb0ELb0EEEvNS_9BwdParamsE:
	.zero		1192


//--------------------- .nv.constant0._ZN10layer_norm40ln_parallel_residual_bwd_finalize_kernelINS_22Kernel_traits_finalizeILj1536Ef6__halffS2_fjLb0ELj1024ELj4ENS_18Kernel_traits_baseILj1536EfS2_fS2_fjLj1024EEEEELb0EEEvNS_9BwdParamsE --------------------------
	.section	.nv.constant0._ZN10layer_norm40ln_parallel_residual_bwd_finalize_kernelINS_22Kernel_traits_finalizeILj1536Ef6__halffS2_fjLb0ELj1024ELj4ENS_18Kernel_traits_baseILj1536EfS2_fS2_fjLj1024EEEEELb0EEEvNS_9BwdParamsE,"a",@progbits
	.sectionflags	@""
	.align	4
.nv.constant0._ZN10layer_norm40ln_parallel_residual_bwd_finalize_kernelINS_22Kernel_traits_finalizeILj1536Ef6__halffS2_fjLb0ELj1024ELj4ENS_18Kernel_traits_baseILj1536EfS2_fS2_fjLj1024EEEEELb0EEEvNS_9BwdParamsE:
	.zero		1192


//--------------------- .nv.constant0._ZN10layer_norm31ln_parallel_residual_bwd_kernelINS_13Kernel_traitsIf6__halffS2_fjLj1536ELj1ELj1ELj4ELj8ENS_18Kernel_traits_baseILj1536EfS2_fS2_fjLj128EEEEELb1ELb1ELb0EEEvNS_9BwdParamsE --------------------------
	.section	.nv.constant0._ZN10layer_norm31ln_parallel_residual_bwd_kernelINS_13Kernel_traitsIf6__halffS2_fjLj1536ELj1ELj1ELj4ELj8ENS_18Kernel_traits_baseILj1536EfS2_fS2_fjLj128EEEEELb1ELb1ELb0EEEvNS_9BwdParamsE,"a",@progbits
	.sectionflags	@""
	.align	4
.nv.constant0._ZN10layer_norm31ln_parallel_residual_bwd_kernelINS_13Kernel_traitsIf6__halffS2_fjLj1536ELj1ELj1ELj4ELj8ENS_18Kernel_traits_baseILj1536EfS2_fS2_fjLj128EEEEELb1ELb1ELb0EEEvNS_9BwdParamsE:
	.zero		1192


//--------------------- .nv.constant0._ZN10layer_norm22ln_bwd_finalize_kernelINS_22Kernel_traits_finalizeILj1536Ef6__halffS2_fjLb0ELj1024ELj4ENS_18Kernel_traits_baseILj1536EfS2_fS2_fjLj1024EEEEELb0ELb1EEEvNS_9BwdParamsE --------------------------
	.section	.nv.constant0._ZN10layer_norm22ln_bwd_finalize_kernelINS_22Kernel_traits_finalizeILj1536Ef6__halffS2_fjLb0ELj1024ELj4ENS_18Kernel_traits_baseILj1536EfS2_fS2_fjLj1024EEEEELb0ELb1EEEvNS_9BwdParamsE,"a",@progbits
	.sectionflags	@""
	.align	4
.nv.constant0._ZN10layer_norm22ln_bwd_finalize_kernelINS_22Kernel_traits_finalizeILj1536Ef6__halffS2_fjLb0ELj1024ELj4ENS_18Kernel_traits_baseILj1536EfS2_fS2_fjLj1024EEEEELb0ELb1EEEvNS_9BwdParamsE:
	.zero		1192


//--------------------- .nv.constant0._ZN10layer_norm40ln_parallel_residual_bwd_finalize_kernelINS_22Kernel_traits_finalizeILj1536Ef6__halffS2_fjLb0ELj1024ELj4ENS_18Kernel_traits_baseILj1536EfS2_fS2_fjLj1024EEEEELb1EEEvNS_9BwdParamsE --------------------------
	.section	.nv.constant0._ZN10layer_norm40ln_parallel_residual_bwd_finalize_kernelINS_22Kernel_traits_finalizeILj1536Ef6__halffS2_fjLb0ELj1024ELj4ENS_18Kernel_traits_baseILj1536EfS2_fS2_fjLj1024EEEEELb1EEEvNS_9BwdParamsE,"a",@progbits
	.sectionflags	@""
	.align	4
.nv.constant0._ZN10layer_norm40ln_parallel_residual_bwd_finalize_kernelINS_22Kernel_traits_finalizeILj1536Ef6__halffS2_fjLb0ELj1024ELj4ENS_18Kernel_traits_baseILj1536EfS2_fS2_fjLj1024EEEEELb1EEEvNS_9BwdParamsE:
	.zero		1192


//--------------------- .nv.constant0._ZN10layer_norm31ln_parallel_residual_bwd_kernelINS_13Kernel_traitsIf6__halffS2_fjLj1536ELj1ELj1ELj4ELj8ENS_18Kernel_traits_baseILj1536EfS2_fS2_fjLj128EEEEELb1ELb1ELb1EEEvNS_9BwdParamsE --------------------------
	.section	.nv.constant0._ZN10layer_norm31ln_parallel_residual_bwd_kernelINS_13Kernel_traitsIf6__halffS2_fjLj1536ELj1ELj1ELj4ELj8ENS_18Kernel_traits_baseILj1536EfS2_fS2_fjLj128EEEEELb1ELb1ELb1EEEvNS_9BwdParamsE,"a",@progbits
	.sectionflags	@""
	.align	4
.nv.constant0._ZN10layer_norm31ln_parallel_residual_bwd_kernelINS_13Kernel_traitsIf6__halffS2_fjLj1536ELj1ELj1ELj4ELj8ENS_18Kernel_traits_baseILj1536EfS2_fS2_fjLj128EEEEELb1ELb1ELb1EEEvNS_9BwdParamsE:
	.zero		1192


//--------------------- .nv.constant0._ZN10layer_norm31ln_parallel_residual_bwd_kernelINS_13Kernel_traitsI6__halfffffjLj1536ELj1ELj1ELj4ELj16ENS_18Kernel_traits_baseILj1536ES2_ffffjLj128EEEEELb0ELb0ELb0EEEvNS_9BwdParamsE --------------------------
	.section	.nv.constant0._ZN10layer_norm31ln_parallel_residual_bwd_kernelINS_13Kernel_traitsI6__halfffffjLj1536ELj1ELj1ELj4ELj16ENS_18Kernel_traits_baseILj1536ES2_ffffjLj128EEEEELb0ELb0ELb0EEEvNS_9BwdParamsE,"a",@progbits
	.sectionflags	@""
	.align	4
.nv.constant0._ZN10layer_norm31ln_parallel_residual_bwd_kernelINS_13Kernel_traitsI6__halfffffjLj1536ELj1ELj1ELj4ELj16ENS_18Kernel_traits_baseILj1536ES2_ffffjLj128EEEEELb0ELb0ELb0EEEvNS_9BwdParamsE:
	.zero		1192


//--------------------- .nv.constant0._ZN10layer_norm31ln_parallel_residual_bwd_kernelINS_13Kernel_traitsI6__halfffffjLj1536ELj1ELj1ELj4ELj16ENS_18Kernel_traits_baseILj1536ES2_ffffjLj128EEEEELb0ELb0ELb1EEEvNS_9BwdParamsE --------------------------
	.section	.nv.constant0._ZN10layer_norm31ln_parallel_residual_bwd_kernelINS_13Kernel_traitsI6__halfffffjLj1536ELj1ELj1ELj4ELj16ENS_18Kernel_traits_baseILj1536ES2_ffffjLj128EEEEELb0ELb0ELb1EEEvNS_9BwdParamsE,"a",@progbits
	.sectionflags	@""
	.align	4
.nv.constant0._ZN10layer_norm31ln_parallel_residual_bwd_kernelINS_13Kernel_traitsI6__halfffffjLj1536ELj1ELj1ELj4ELj16ENS_18Kernel_traits_baseILj1536ES2_ffffjLj128EEEEELb0ELb0ELb1EEEvNS_9BwdParamsE:
	.zero		1192


//--------------------- .nv.constant0._ZN10layer_norm31ln_parallel_residual_bwd_kernelINS_13Kernel_traitsI6__halfffffjLj1536ELj1ELj1ELj4ELj16ENS_18Kernel_traits_baseILj1536ES2_ffffjLj128EEEEELb0ELb1ELb0EEEvNS_9BwdParamsE --------------------------
	.section	.nv.constant0._ZN10layer_norm31ln_parallel_residual_bwd_kernelINS_13Kernel_traitsI6__halfffffjLj1536ELj1ELj1ELj4ELj16ENS_18Kernel_traits_baseILj1536ES2_ffffjLj128EEEEELb0ELb1ELb0EEEvNS_9BwdParamsE,"a",@progbits
	.sectionflags	@""
	.align	4
.nv.constant0._ZN10layer_norm31ln_parallel_residual_bwd_kernelINS_13Kernel_traitsI6__halfffffjLj1536ELj1ELj1ELj4ELj16ENS_18Kernel_traits_baseILj1536ES2_ffffjLj128EEEEELb0ELb1ELb0EEEvNS_9BwdParamsE:
	.zero		1192


//--------------------- .nv.constant0._ZN10layer_norm31ln_parallel_residual_bwd_kernelINS_13Kernel_traitsI6__halfffffjLj1536ELj1ELj1ELj4ELj16ENS_18Kernel_traits_baseILj1536ES2_ffffjLj128EEEEELb0ELb1ELb1EEEvNS_9BwdParamsE --------------------------
	.section	.nv.constant0._ZN10layer_norm31ln_parallel_residual_bwd_kernelINS_13Kernel_traitsI6__halfffffjLj1536ELj1ELj1ELj4ELj16ENS_18Kernel_traits_baseILj1536ES2_ffffjLj128EEEEELb0ELb1ELb1EEEvNS_9BwdParamsE,"a",@progbits
	.sectionflags	@""
	.align	4
.nv.constant0._ZN10layer_norm31ln_parallel_residual_bwd_kernelINS_13Kernel_traitsI6__halfffffjLj1536ELj1ELj1ELj4ELj16ENS_18Kernel_traits_baseILj1536ES2_ffffjLj128EEEEELb0ELb1ELb1EEEvNS_9BwdParamsE:
	.zero		1192


//--------------------- .nv.constant0._ZN10layer_norm31ln_parallel_residual_bwd_kernelINS_13Kernel_traitsI6__halfffffjLj1536ELj1ELj1ELj4ELj16ENS_18Kernel_traits_baseILj1536ES2_ffffjLj128EEEEELb1ELb0ELb0EEEvNS_9BwdParamsE --------------------------
	.section	.nv.constant0._ZN10layer_norm31ln_parallel_residual_bwd_kernelINS_13Kernel_traitsI6__halfffffjLj1536ELj1ELj1ELj4ELj16ENS_18Kernel_traits_baseILj1536ES2_ffffjLj128EEEEELb1ELb0ELb0EEEvNS_9BwdParamsE,"a",@progbits
	.sectionflags	@""
	.align	4
.nv.constant0._ZN10layer_norm31ln_parallel_residual_bwd_kernelINS_13Kernel_traitsI6__halfffffjLj1536ELj1ELj1ELj4ELj16ENS_18Kernel_traits_baseILj1536ES2_ffffjLj128EEEEELb1ELb0ELb0EEEvNS_9BwdParamsE:
	.zero		1192


//--------------------- .nv.constant0._ZN10layer_norm31ln_parallel_residual_bwd_kernelINS_13Kernel_traitsI6__halfffffjLj1536ELj1ELj1ELj4ELj16ENS_18Kernel_traits_baseILj1536ES2_ffffjLj128EEEEELb1ELb0ELb1EEEvNS_9BwdParamsE --------------------------
	.section	.nv.constant0._ZN10layer_norm31ln_parallel_residual_bwd_kernelINS_13Kernel_traitsI6__halfffffjLj1536ELj1ELj1ELj4ELj16ENS_18Kernel_traits_baseILj1536ES2_ffffjLj128EEEEELb1ELb0ELb1EEEvNS_9BwdParamsE,"a",@progbits
	.sectionflags	@""
	.align	4
.nv.constant0._ZN10layer_norm31ln_parallel_residual_bwd_kernelINS_13Kernel_traitsI6__halfffffjLj1536ELj1ELj1ELj4ELj16ENS_18Kernel_traits_baseILj1536ES2_ffffjLj128EEEEELb1ELb0ELb1EEEvNS_9BwdParamsE:
	.zero		1192


//--------------------- .nv.constant0._ZN10layer_norm22ln_bwd_finalize_kernelINS_22Kernel_traits_finalizeILj1536E6__halfffffjLb0ELj1024ELj4ENS_18Kernel_traits_baseILj1536ES2_ffffjLj1024EEEEELb0ELb0EEEvNS_9BwdParamsE --------------------------
	.section	.nv.constant0._ZN10layer_norm22ln_bwd_finalize_kernelINS_22Kernel_traits_finalizeILj1536E6__halfffffjLb0ELj1024ELj4ENS_18Kernel_traits_baseILj1536ES2_ffffjLj1024EEEEELb0ELb0EEEvNS_9BwdParamsE,"a",@progbits
	.sectionflags	@""
	.align	4
.nv.constant0._ZN10layer_norm22ln_bwd_finalize_kernelINS_22Kernel_traits_finalizeILj1536E6__halfffffjLb0ELj1024ELj4ENS_18Kernel_traits_baseILj1536ES2_ffffjLj1024EEEEELb0ELb0EEEvNS_9BwdParamsE:
	.zero		1192


//--------------------- .nv.constant0._ZN10layer_norm40ln_parallel_residual_bwd_finalize_kernelINS_22Kernel_traits_finalizeILj1536E6__halfffffjLb0ELj1024ELj4ENS_18Kernel_traits_baseILj1536ES2_ffffjLj1024EEEEELb0EEEvNS_9BwdParamsE --------------------------
	.section	.nv.constant0._ZN10layer_norm40ln_parallel_residual_bwd_finalize_kernelINS_22Kernel_traits_finalizeILj1536E6__halfffffjLb0ELj1024ELj4ENS_18Kernel_traits_baseILj1536ES2_ffffjLj1024EEEEELb0EEEvNS_9BwdParamsE,"a",@progbits
	.sectionflags	@""
	.align	4
.nv.constant0._ZN10layer_norm40ln_parallel_residual_bwd_finalize_kernelINS_22Kernel_traits_finalizeILj1536E6__halfffffjLb0ELj1024ELj4ENS_18Kernel_traits_baseILj1536ES2_ffffjLj1024EEEEELb0EEEvNS_9BwdParamsE:
	.zero		1192


//--------------------- .nv.constant0._ZN10layer_norm31ln_parallel_residual_bwd_kernelINS_13Kernel_traitsI6__halfffffjLj1536ELj1ELj1ELj4ELj16ENS_18Kernel_traits_baseILj1536ES2_ffffjLj128EEEEELb1ELb1ELb0EEEvNS_9BwdParamsE --------------------------
	.section	.nv.constant0._ZN10layer_norm31ln_parallel_residual_bwd_kernelINS_13Kernel_traitsI6__halfffffjLj1536ELj1ELj1ELj4ELj16ENS_18Kernel_traits_baseILj1536ES2_ffffjLj128EEEEELb1ELb1ELb0EEEvNS_9BwdParamsE,"a",@progbits
	.sectionflags	@""
	.align	4
.nv.constant0._ZN10layer_norm31ln_parallel_residual_bwd_kernelINS_13Kernel_traitsI6__halfffffjLj1536ELj1ELj1ELj4ELj16ENS_18Kernel_traits_baseILj1536ES2_ffffjLj128EEEEELb1ELb1ELb0EEEvNS_9BwdParamsE:
	.zero		1192


//--------------------- .nv.constant0._ZN10layer_norm22ln_bwd_finalize_kernelINS_22Kernel_traits_finalizeILj1536E6__halfffffjLb0ELj1024ELj4ENS_18Kernel_traits_baseILj1536ES2_ffffjLj1024EEEEELb0ELb1EEEvNS_9BwdParamsE --------------------------
	.section	.nv.constant0._ZN10layer_norm22ln_bwd_finalize_kernelINS_22Kernel_traits_finalizeILj1536E6__halfffffjLb0ELj1024ELj4ENS_18Kernel_traits_baseILj1536ES2_ffffjLj1024EEEEELb0ELb1EEEvNS_9BwdParamsE,"a",@progbits
	.sectionflags	@""
	.align	4
.nv.constant0._ZN10layer_norm22ln_bwd_finalize_kernelINS_22Kernel_traits_finalizeILj1536E6__halfffffjLb0ELj1024ELj4ENS_18Kernel_traits_baseILj1536ES2_ffffjLj1024EEEEELb0ELb1EEEvNS_9BwdParamsE:
	.zero		1192


//--------------------- .nv.constant0._ZN10layer_norm40ln_parallel_residual_bwd_finalize_kernelINS_22Kernel_traits_finalizeILj1536E6__halfffffjLb0ELj1024ELj4ENS_18Kernel_traits_baseILj1536ES2_ffffjLj1024EEEEELb1EEEvNS_9BwdParamsE --------------------------
	.section	.nv.constant0._ZN10layer_norm40ln_parallel_residual_bwd_finalize_kernelINS_22Kernel_traits_finalizeILj1536E6__halfffffjLb0ELj1024ELj4ENS_18Kernel_traits_baseILj1536ES2_ffffjLj1024EEEEELb1EEEvNS_9BwdParamsE,"a",@progbits
	.sectionflags	@""
	.align	4
.nv.constant0._ZN10layer_norm40ln_parallel_residual_bwd_finalize_kernelINS_22Kernel_traits_finalizeILj1536E6__halfffffjLb0ELj1024ELj4ENS_18Kernel_traits_baseILj1536ES2_ffffjLj1024EEEEELb1EEEvNS_9BwdParamsE:
	.zero		1192


//--------------------- .nv.constant0._ZN10layer_norm31ln_parallel_residual_bwd_kernelINS_13Kernel_traitsI6__halfffffjLj1536ELj1ELj1ELj4ELj16ENS_18Kernel_traits_baseILj1536ES2_ffffjLj128EEEEELb1ELb1ELb1EEEvNS_9BwdParamsE --------------------------
	.section	.nv.constant0._ZN10layer_norm31ln_parallel_residual_bwd_kernelINS_13Kernel_traitsI6__halfffffjLj1536ELj1ELj1ELj4ELj16ENS_18Kernel_traits_baseILj1536ES2_ffffjLj128EEEEELb1ELb1ELb1EEEvNS_9BwdParamsE,"a",@progbits
	.sectionflags	@""
	.align	4
.nv.constant0._ZN10layer_norm31ln_parallel_residual_bwd_kernelINS_13Kernel_traitsI6__halfffffjLj1536ELj1ELj1ELj4ELj16ENS_18Kernel_traits_baseILj1536ES2_ffffjLj128EEEEELb1ELb1ELb1EEEvNS_9BwdParamsE:
	.zero		1192


//--------------------- .nv.constant0._ZN10layer_norm31ln_parallel_residual_bwd_kernelINS_13Kernel_traitsIfffffjLj1536ELj1ELj1ELj4ELj16ENS_18Kernel_traits_baseILj1536EfffffjLj128EEEEELb0ELb0ELb0EEEvNS_9BwdParamsE --------------------------
	.section	.nv.constant0._ZN10layer_norm31ln_parallel_residual_bwd_kernelINS_13Kernel_traitsIfffffjLj1536ELj1ELj1ELj4ELj16ENS_18Kernel_traits_baseILj1536EfffffjLj128EEEEELb0ELb0ELb0EEEvNS_9BwdParamsE,"a",@progbits
	.sectionflags	@""
	.align	4
.nv.constant0._ZN10layer_norm31ln_parallel_residual_bwd_kernelINS_13Kernel_traitsIfffffjLj1536ELj1ELj1ELj4ELj16ENS_18Kernel_traits_baseILj1536EfffffjLj128EEEEELb0ELb0ELb0EEEvNS_9BwdParamsE:
	.zero		1192


//--------------------- .nv.constant0._ZN10layer_norm31ln_parallel_residual_bwd_kernelINS_13Kernel_traitsIfffffjLj1536ELj1ELj1ELj4ELj16ENS_18Kernel_traits_baseILj1536EfffffjLj128EEEEELb0ELb0ELb1EEEvNS_9BwdParamsE --------------------------
	.section	.nv.constant0._ZN10layer_norm31ln_parallel_residual_bwd_kernelINS_13Kernel_traitsIfffffjLj1536ELj1ELj1ELj4ELj16ENS_18Kernel_traits_baseILj1536EfffffjLj128EEEEELb0ELb0ELb1EEEvNS_9BwdParamsE,"a",@progbits
	.sectionflags	@""
	.align	4
.nv.constant0._ZN10layer_norm31ln_parallel_residual_bwd_kernelINS_13Kernel_traitsIfffffjLj1536ELj1ELj1ELj4ELj16ENS_18Kernel_traits_baseILj1536EfffffjLj128EEEEELb0ELb0ELb1EEEvNS_9BwdParamsE:
	.zero		1192


//--------------------- .nv.constant0._ZN10layer_norm31ln_parallel_residual_bwd_kernelINS_13Kernel_traitsIfffffjLj1536ELj1ELj1ELj4ELj16ENS_18Kernel_traits_baseILj1536EfffffjLj128EEEEELb0ELb1ELb0EEEvNS_9BwdParamsE --------------------------
	.section	.nv.constant0._ZN10layer_norm31ln_parallel_residual_bwd_kernelINS_13Kernel_traitsIfffffjLj1536ELj1ELj1ELj4ELj16ENS_18Kernel_traits_baseILj1536EfffffjLj128EEEEELb0ELb1ELb0EEEvNS_9BwdParamsE,"a",@progbits
	.sectionflags	@""
	.align	4
.nv.constant0._ZN10layer_norm31ln_parallel_residual_bwd_kernelINS_13Kernel_traitsIfffffjLj1536ELj1ELj1ELj4ELj16ENS_18Kernel_traits_baseILj1536EfffffjLj128EEEEELb0ELb1ELb0EEEvNS_9BwdParamsE:
	.zero		1192


//--------------------- .nv.constant0._ZN10layer_norm31ln_parallel_residual_bwd_kernelINS_13Kernel_traitsIfffffjLj1536ELj1ELj1ELj4ELj16ENS_18Kernel_traits_baseILj1536EfffffjLj128EEEEELb0ELb1ELb1EEEvNS_9BwdParamsE --------------------------
	.section	.nv.constant0._ZN10layer_norm31ln_parallel_residual_bwd_kernelINS_13Kernel_traitsIfffffjLj1536ELj1ELj1ELj4ELj16ENS_18Kernel_traits_baseILj1536EfffffjLj128EEEEELb0ELb1ELb1EEEvNS_9BwdParamsE,"a",@progbits
	.sectionflags	@""
	.align	4
.nv.constant0._ZN10layer_norm31ln_parallel_residual_bwd_kernelINS_13Kernel_traitsIfffffjLj1536ELj1ELj1ELj4ELj16ENS_18Kernel_traits_baseILj1536EfffffjLj128EEEEELb0ELb1ELb1EEEvNS_9BwdParamsE:
	.zero		1192


//--------------------- .nv.constant0._ZN10layer_norm31ln_parallel_residual_bwd_kernelINS_13Kernel_traitsIfffffjLj1536ELj1ELj1ELj4ELj16ENS_18Kernel_traits_baseILj1536EfffffjLj128EEEEELb1ELb0ELb0EEEvNS_9BwdParamsE --------------------------
	.section	.nv.constant0._ZN10layer_norm31ln_parallel_residual_bwd_kernelINS_13Kernel_traitsIfffffjLj1536ELj1ELj1ELj4ELj16ENS_18Kernel_traits_baseILj1536EfffffjLj128EEEEELb1ELb0ELb0EEEvNS_9BwdParamsE,"a",@progbits
	.sectionflags	@""
	.align	4
.nv.constant0._ZN10layer_norm31ln_parallel_residual_bwd_kernelINS_13Kernel_traitsIfffffjLj1536ELj1ELj1ELj4ELj16ENS_18Kernel_traits_baseILj1536EfffffjLj128EEEEELb1ELb0ELb0EEEvNS_9BwdParamsE:
	.zero		1192


//--------------------- .nv.constant0._ZN10layer_norm31ln_parallel_residual_bwd_kernelINS_13Kernel_traitsIfffffjLj1536ELj1ELj1ELj4ELj16ENS_18Kernel_traits_baseILj1536EfffffjLj128EEEEELb1ELb0ELb1EEEvNS_9BwdParamsE --------------------------
	.section	.nv.constant0._ZN10layer_norm31ln_parallel_residual_bwd_kernelINS_13Kernel_traitsIfffffjLj1536ELj1ELj1ELj4ELj16ENS_18Kernel_traits_baseILj1536EfffffjLj128EEEEELb1ELb0ELb1EEEvNS_9BwdParamsE,"a",@progbits
	.sectionflags	@""
	.align	4
.nv.constant0._ZN10layer_norm31ln_parallel_residual_bwd_kernelINS_13Kernel_traitsIfffffjLj1536ELj1ELj1ELj4ELj16ENS_18Kernel_traits_baseILj1536EfffffjLj128EEEEELb1ELb0ELb1EEEvNS_9BwdParamsE:
	.zero		1192


//--------------------- .nv.constant0._ZN10layer_norm22ln_bwd_finalize_kernelINS_22Kernel_traits_finalizeILj1536EfffffjLb0ELj1024ELj4ENS_18Kernel_traits_baseILj1536EfffffjLj1024EEEEELb0ELb0EEEvNS_9BwdParamsE --------------------------
	.section	.nv.constant0._ZN10layer_norm22ln_bwd_finalize_kernelINS_22Kernel_traits_finalizeILj1536EfffffjLb0ELj1024ELj4ENS_18Kernel_traits_baseILj1536EfffffjLj1024EEEEELb0ELb0EEEvNS_9BwdParamsE,"a",@progbits
	.sectionflags	@""
	.align	4
.nv.constant0._ZN10layer_norm22ln_bwd_finalize_kernelINS_22Kernel_traits_finalizeILj1536EfffffjLb0ELj1024ELj4ENS_18Kernel_traits_baseILj1536EfffffjLj1024EEEEELb0ELb0EEEvNS_9BwdParamsE:
	.zero		1192


//--------------------- .nv.constant0._ZN10layer_norm40ln_parallel_residual_bwd_finalize_kernelINS_22Kernel_traits_finalizeILj1536EfffffjLb0ELj1024ELj4ENS_18Kernel_traits_baseILj1536EfffffjLj1024EEEEELb0EEEvNS_9BwdParamsE --------------------------
	.section	.nv.constant0._ZN10layer_norm40ln_parallel_residual_bwd_finalize_kernelINS_22Kernel_traits_finalizeILj1536EfffffjLb0ELj1024ELj4ENS_18Kernel_traits_baseILj1536EfffffjLj1024EEEEELb0EEEvNS_9BwdParamsE,"a",@progbits
	.sectionflags	@""
	.align	4
.nv.constant0._ZN10layer_norm40ln_parallel_residual_bwd_finalize_kernelINS_22Kernel_traits_finalizeILj1536EfffffjLb0ELj1024ELj4ENS_18Kernel_traits_baseILj1536EfffffjLj1024EEEEELb0EEEvNS_9BwdParamsE:
	.zero		1192


//--------------------- .nv.constant0._ZN10layer_norm31ln_parallel_residual_bwd_kernelINS_13Kernel_traitsIfffffjLj1536ELj1ELj1ELj4ELj16ENS_18Kernel_traits_baseILj1536EfffffjLj128EEEEELb1ELb1ELb0EEEvNS_9BwdParamsE --------------------------
	.section	.nv.constant0._ZN10layer_norm31ln_parallel_residual_bwd_kernelINS_13Kernel_traitsIfffffjLj1536ELj1ELj1ELj4ELj16ENS_18Kernel_traits_baseILj1536EfffffjLj128EEEEELb1ELb1ELb0EEEvNS_9BwdParamsE,"a",@progbits
	.sectionflags	@""
	.align	4
.nv.constant0._ZN10layer_norm31ln_parallel_residual_bwd_kernelINS_13Kernel_traitsIfffffjLj1536ELj1ELj1ELj4ELj16ENS_18Kernel_traits_baseILj1536EfffffjLj128EEEEELb1ELb1ELb0EEEvNS_9BwdParamsE:
	.zero		1192


//--------------------- .nv.constant0._ZN10layer_norm22ln_bwd_finalize_kernelINS_22Kernel_traits_finalizeILj1536EfffffjLb0ELj1024ELj4ENS_18Kernel_traits_baseILj1536EfffffjLj1024EEEEELb0ELb1EEEvNS_9BwdParamsE --------------------------
	.section	.nv.constant0._ZN10layer_norm22ln_bwd_finalize_kernelINS_22Kernel_traits_finalizeILj1536EfffffjLb0ELj1024ELj4ENS_18Kernel_traits_baseILj1536EfffffjLj1024EEEEELb0ELb1EEEvNS_9BwdParamsE,"a",@progbits
	.sectionflags	@""
	.align	4
.nv.constant0._ZN10layer_norm22ln_bwd_finalize_kernelINS_22Kernel_traits_finalizeILj1536EfffffjLb0ELj1024ELj4ENS_18Kernel_traits_baseILj1536EfffffjLj1024EEEEELb0ELb1EEEvNS_9BwdParamsE:
	.zero		1192


//--------------------- .nv.constant0._ZN10layer_norm40ln_parallel_residual_bwd_finalize_kernelINS_22Kernel_traits_finalizeILj1536EfffffjLb0ELj1024ELj4ENS_18Kernel_traits_baseILj1536EfffffjLj1024EEEEELb1EEEvNS_9BwdParamsE --------------------------
	.section	.nv.constant0._ZN10layer_norm40ln_parallel_residual_bwd_finalize_kernelINS_22Kernel_traits_finalizeILj1536EfffffjLb0ELj1024ELj4ENS_18Kernel_traits_baseILj1536EfffffjLj1024EEEEELb1EEEvNS_9BwdParamsE,"a",@progbits
	.sectionflags	@""
	.align	4
.nv.constant0._ZN10layer_norm40ln_parallel_residual_bwd_finalize_kernelINS_22Kernel_traits_finalizeILj1536EfffffjLb0ELj1024ELj4ENS_18Kernel_traits_baseILj1536EfffffjLj1024EEEEELb1EEEvNS_9BwdParamsE:
	.zero		1192


//--------------------- .nv.constant0._ZN10layer_norm31ln_parallel_residual_bwd_kernelINS_13Kernel_traitsIfffffjLj1536ELj1ELj1ELj4ELj16ENS_18Kernel_traits_baseILj1536EfffffjLj128EEEEELb1ELb1ELb1EEEvNS_9BwdParamsE --------------------------
	.section	.nv.constant0._ZN10layer_norm31ln_parallel_residual_bwd_kernelINS_13Kernel_traitsIfffffjLj1536ELj1ELj1ELj4ELj16ENS_18Kernel_traits_baseILj1536EfffffjLj128EEEEELb1ELb1ELb1EEEvNS_9BwdParamsE,"a",@progbits
	.sectionflags	@""
	.align	4
.nv.constant0._ZN10layer_norm31ln_parallel_residual_bwd_kernelINS_13Kernel_traitsIfffffjLj1536ELj1ELj1ELj4ELj16ENS_18Kernel_traits_baseILj1536EfffffjLj128EEEEELb1ELb1ELb1EEEvNS_9BwdParamsE:
	.zero		1192


//--------------------- SYMBOLS --------------------------

	.type		.nv.reservedSmem.offset0,@object
	.size		.nv.reservedSmem.offset0,0x4
	.type		.nv.reservedSmem.cap,@object
	.size		.nv.reservedSmem.cap,0x4
